	.target	sm_80

	.elftype	@"ET_EXEC"


//--------------------- .note.nv.tkinfo           --------------------------
	.section	.note.nv.tkinfo,"",@"SHT_NOTE"
	.sectionflags	@"SHF_NOTE_NV_TKINFO"
	.tkinfo
        /*0018*/ 	.word	0x00000002
        /*0030*/ 	.string	""
        /*0030*/ 	.string	"ptxas"
        /*0030*/ 	.string	"Cuda compilation tools, release 13.0, V13.0.88"
        /*0030*/ 	.string	"Build cuda_13.0.r13.0/compiler.36424714_0"
        /*0030*/ 	.string	"-arch sm_80 -m 64 "



//--------------------- .note.nv.cuinfo           --------------------------
	.section	.note.nv.cuinfo,"",@"SHT_NOTE"
	.sectionflags	@"SHF_NOTE_NV_CUINFO"
        /*0018*/ 	.short	0x0002
        /*001a*/ 	.short	0x0050
        /*001c*/ 	.short	0x0082
	.zero		2


//--------------------- .nv.info                  --------------------------
	.section	.nv.info,"",@"SHT_CUDA_INFO"
	.align	4


	//----- nvinfo : EIATTR_REGCOUNT
	.align		4
        /*0000*/ 	.byte	0x04, 0x2f
        /*0002*/ 	.short	(.L_10 - .L_9)
	.align		4
.L_9:
        /*0004*/ 	.word	index@(_ZN10layer_norm31ln_parallel_residual_fwd_kernelINS_13Kernel_traitsIfffffjLj768ELj1ELj4ELj1ELj16ENS_18Kernel_traits_baseILj768EfffffjLj128EEEEELb1ELb1ELb1EEEvNS_9FwdParamsE)
        /*0008*/ 	.word	0x00000080


	//----- nvinfo : EIATTR_FRAME_SIZE
	.align		4
.L_10:
        /*000c*/ 	.byte	0x04, 0x11
        /*000e*/ 	.short	(.L_12 - .L_11)
	.align		4
.L_11:
        /*0010*/ 	.word	index@($__internal_79_$__cuda_sm70_shflsync_bfly_p)
        /*0014*/ 	.word	0x00000000


	//----- nvinfo : EIATTR_FRAME_SIZE
	.align		4
.L_12:
        /*0018*/ 	.byte	0x04, 0x11
        /*001a*/ 	.short	(.L_14 - .L_13)
	.align		4
.L_13:
        /*001c*/ 	.word	index@(_ZN10layer_norm31ln_parallel_residual_fwd_kernelINS_13Kernel_traitsIfffffjLj768ELj1ELj4ELj1ELj16ENS_18Kernel_traits_baseILj768EfffffjLj128EEEEELb1ELb1ELb1EEEvNS_9FwdParamsE)
        /*0020*/ 	.word	0x00000000


	//----- nvinfo : EIATTR_REGCOUNT
	.align		4
.L_14:
        /*0024*/ 	.byte	0x04, 0x2f
        /*0026*/ 	.short	(.L_16 - .L_15)
	.align		4
.L_15:
        /*0028*/ 	.word	index@(_ZN10layer_norm31ln_parallel_residual_fwd_kernelINS_13Kernel_traitsIfffffjLj768ELj1ELj4ELj1ELj16ENS_18Kernel_traits_baseILj768EfffffjLj128EEEEELb1ELb1ELb0EEEvNS_9FwdParamsE)
        /*002c*/ 	.word	0x00000075


	//----- nvinfo : EIATTR_FRAME_SIZE
	.align		4
.L_16:
        /*0030*/ 	.byte	0x04, 0x11
        /*0032*/ 	.short	(.L_18 - .L_17)
	.align		4
.L_17:
        /*0034*/ 	.word	index@($__internal_78_$__cuda_sm70_shflsync_bfly_p)
        /*0038*/ 	.word	0x00000000


	//----- nvinfo : EIATTR_FRAME_SIZE
	.align		4
.L_18:
        /*003c*/ 	.byte	0x04, 0x11
        /*003e*/ 	.short	(.L_20 - .L_19)
	.align		4
.L_19:
        /*0040*/ 	.word	index@(_ZN10layer_norm31ln_parallel_residual_fwd_kernelINS_13Kernel_traitsIfffffjLj768ELj1ELj4ELj1ELj16ENS_18Kernel_traits_baseILj768EfffffjLj128EEEEELb1ELb1ELb0EEEvNS_9FwdParamsE)
        /*0044*/ 	.word	0x00000000


	//----- nvinfo : EIATTR_REGCOUNT
	.align		4
.L_20:
        /*0048*/ 	.byte	0x04, 0x2f
        /*004a*/ 	.short	(.L_22 - .L_21)
	.align		4
.L_21:
        /*004c*/ 	.word	index@(_ZN10layer_norm31ln_parallel_residual_fwd_kernelINS_13Kernel_traitsIfffffjLj768ELj1ELj4ELj1ELj16ENS_18Kernel_traits_baseILj768EfffffjLj128EEEEELb1ELb0ELb1EEEvNS_9FwdParamsE)
        /*0050*/ 	.word	0x000000a7


	//----- nvinfo : EIATTR_FRAME_SIZE
	.align		4
.L_22:
        /*0054*/ 	.byte	0x04, 0x11
        /*0056*/ 	.short	(.L_24 - .L_23)
	.align		4
.L_23:
        /*0058*/ 	.word	index@($__internal_77_$__cuda_sm70_shflsync_bfly_p)
        /*005c*/ 	.word	0x00000000


	//----- nvinfo : EIATTR_FRAME_SIZE
	.align		4
.L_24:
        /*0060*/ 	.byte	0x04, 0x11
        /*0062*/ 	.short	(.L_26 - .L_25)
	.align		4
.L_25:
        /*0064*/ 	.word	index@(_ZN10layer_norm31ln_parallel_residual_fwd_kernelINS_13Kernel_traitsIfffffjLj768ELj1ELj4ELj1ELj16ENS_18Kernel_traits_baseILj768EfffffjLj128EEEEELb1ELb0ELb1EEEvNS_9FwdParamsE)
        /*0068*/ 	.word	0x00000000


	//----- nvinfo : EIATTR_REGCOUNT
	.align		4
.L_26:
        /*006c*/ 	.byte	0x04, 0x2f
        /*006e*/ 	.short	(.L_28 - .L_27)
	.align		4
.L_27:
        /*0070*/ 	.word	index@(_ZN10layer_norm31ln_parallel_residual_fwd_kernelINS_13Kernel_traitsIfffffjLj768ELj1ELj4ELj1ELj16ENS_18Kernel_traits_baseILj768EfffffjLj128EEEEELb1ELb0ELb0EEEvNS_9FwdParamsE)
        /*0074*/ 	.word	0x000000a8


	//----- nvinfo : EIATTR_FRAME_SIZE
	.align		4
.L_28:
        /*0078*/ 	.byte	0x04, 0x11
        /*007a*/ 	.short	(.L_30 - .L_29)
	.align		4
.L_29:
        /*007c*/ 	.word	index@($__internal_76_$__cuda_sm70_shflsync_bfly_p)
        /*0080*/ 	.word	0x00000000


	//----- nvinfo : EIATTR_FRAME_SIZE
	.align		4
.L_30:
        /*0084*/ 	.byte	0x04, 0x11
        /*0086*/ 	.short	(.L_32 - .L_31)
	.align		4
.L_31:
        /*0088*/ 	.word	index@(_ZN10layer_norm31ln_parallel_residual_fwd_kernelINS_13Kernel_traitsIfffffjLj768ELj1ELj4ELj1ELj16ENS_18Kernel_traits_baseILj768EfffffjLj128EEEEELb1ELb0ELb0EEEvNS_9FwdParamsE)
        /*008c*/ 	.word	0x00000000


	//----- nvinfo : EIATTR_REGCOUNT
	.align		4
.L_32:
        /*0090*/ 	.byte	0x04, 0x2f
        /*0092*/ 	.short	(.L_34 - .L_33)
	.align		4
.L_33:
        /*0094*/ 	.word	index@(_ZN10layer_norm31ln_parallel_residual_fwd_kernelINS_13Kernel_traitsIfffffjLj768ELj1ELj4ELj1ELj16ENS_18Kernel_traits_baseILj768EfffffjLj128EEEEELb0ELb1ELb1EEEvNS_9FwdParamsE)
        /*0098*/ 	.word	0x00000080


	//----- nvinfo : EIATTR_FRAME_SIZE
	.align		4
.L_34:
        /*009c*/ 	.byte	0x04, 0x11
        /*009e*/ 	.short	(.L_36 - .L_35)
	.align		4
.L_35:
        /*00a0*/ 	.word	index@($__internal_75_$__cuda_sm70_shflsync_bfly_p)
        /*00a4*/ 	.word	0x00000000


	//----- nvinfo : EIATTR_FRAME_SIZE
	.align		4
.L_36:
        /*00a8*/ 	.byte	0x04, 0x11
        /*00aa*/ 	.short	(.L_38 - .L_37)
	.align		4
.L_37:
        /*00ac*/ 	.word	index@(_ZN10layer_norm31ln_parallel_residual_fwd_kernelINS_13Kernel_traitsIfffffjLj768ELj1ELj4ELj1ELj16ENS_18Kernel_traits_baseILj768EfffffjLj128EEEEELb0ELb1ELb1EEEvNS_9FwdParamsE)
        /*00b0*/ 	.word	0x00000000


	//----- nvinfo : EIATTR_REGCOUNT
	.align		4
.L_38:
        /*00b4*/ 	.byte	0x04, 0x2f
        /*00b6*/ 	.short	(.L_40 - .L_39)
	.align		4
.L_39:
        /*00b8*/ 	.word	index@(_ZN10layer_norm31ln_parallel_residual_fwd_kernelINS_13Kernel_traitsIfffffjLj768ELj1ELj4ELj1ELj16ENS_18Kernel_traits_baseILj768EfffffjLj128EEEEELb0ELb1ELb0EEEvNS_9FwdParamsE)
        /*00bc*/ 	.word	0x00000066


	//----- nvinfo : EIATTR_FRAME_SIZE
	.align		4
.L_40:
        /*00c0*/ 	.byte	0x04, 0x11
        /*00c2*/ 	.short	(.L_42 - .L_41)
	.align		4
.L_41:
        /*00c4*/ 	.word	index@($__internal_74_$__cuda_sm70_shflsync_bfly_p)
        /*00c8*/ 	.word	0x00000000


	//----- nvinfo : EIATTR_FRAME_SIZE
	.align		4
.L_42:
        /*00cc*/ 	.byte	0x04, 0x11
        /*00ce*/ 	.short	(.L_44 - .L_43)
	.align		4
.L_43:
        /*00d0*/ 	.word	index@(_ZN10layer_norm31ln_parallel_residual_fwd_kernelINS_13Kernel_traitsIfffffjLj768ELj1ELj4ELj1ELj16ENS_18Kernel_traits_baseILj768EfffffjLj128EEEEELb0ELb1ELb0EEEvNS_9FwdParamsE)
        /*00d4*/ 	.word	0x00000000


	//----- nvinfo : EIATTR_REGCOUNT
	.align		4
.L_44:
        /*00d8*/ 	.byte	0x04, 0x2f
        /*00da*/ 	.short	(.L_46 - .L_45)
	.align		4
.L_45:
        /*00dc*/ 	.word	index@(_ZN10layer_norm31ln_parallel_residual_fwd_kernelINS_13Kernel_traitsIfffffjLj768ELj1ELj4ELj1ELj16ENS_18Kernel_traits_baseILj768EfffffjLj128EEEEELb0ELb0ELb1EEEvNS_9FwdParamsE)
        /*00e0*/ 	.word	0x000000a2


	//----- nvinfo : EIATTR_FRAME_SIZE
	.align		4
.L_46:
        /*00e4*/ 	.byte	0x04, 0x11
        /*00e6*/ 	.short	(.L_48 - .L_47)
	.align		4
.L_47:
        /*00e8*/ 	.word	index@($__internal_73_$__cuda_sm70_shflsync_bfly_p)
        /*00ec*/ 	.word	0x00000000


	//----- nvinfo : EIATTR_FRAME_SIZE
	.align		4
.L_48:
        /*00f0*/ 	.byte	0x04, 0x11
        /*00f2*/ 	.short	(.L_50 - .L_49)
	.align		4
.L_49:
        /*00f4*/ 	.word	index@(_ZN10layer_norm31ln_parallel_residual_fwd_kernelINS_13Kernel_traitsIfffffjLj768ELj1ELj4ELj1ELj16ENS_18Kernel_traits_baseILj768EfffffjLj128EEEEELb0ELb0ELb1EEEvNS_9FwdParamsE)
        /*00f8*/ 	.word	0x00000000


	//----- nvinfo : EIATTR_REGCOUNT
	.align		4
.L_50:
        /*00fc*/ 	.byte	0x04, 0x2f
        /*00fe*/ 	.short	(.L_52 - .L_51)
	.align		4
.L_51:
        /*0100*/ 	.word	index@(_ZN10layer_norm31ln_parallel_residual_fwd_kernelINS_13Kernel_traitsIfffffjLj768ELj1ELj4ELj1ELj16ENS_18Kernel_traits_baseILj768EfffffjLj128EEEEELb0ELb0ELb0EEEvNS_9FwdParamsE)
        /*0104*/ 	.word	0x0000009a


	//----- nvinfo : EIATTR_FRAME_SIZE
	.align		4
.L_52:
        /*0108*/ 	.byte	0x04, 0x11
        /*010a*/ 	.short	(.L_54 - .L_53)
	.align		4
.L_53:
        /*010c*/ 	.word	index@($__internal_72_$__cuda_sm70_shflsync_bfly_p)
        /*0110*/ 	.word	0x00000000


	//----- nvinfo : EIATTR_FRAME_SIZE
	.align		4
.L_54:
        /*0114*/ 	.byte	0x04, 0x11
        /*0116*/ 	.short	(.L_56 - .L_55)
	.align		4
.L_55:
        /*0118*/ 	.word	index@(_ZN10layer_norm31ln_parallel_residual_fwd_kernelINS_13Kernel_traitsIfffffjLj768ELj1ELj4ELj1ELj16ENS_18Kernel_traits_baseILj768EfffffjLj128EEEEELb0ELb0ELb0EEEvNS_9FwdParamsE)
        /*011c*/ 	.word	0x00000000


	//----- nvinfo : EIATTR_REGCOUNT
	.align		4
.L_56:
        /*0120*/ 	.byte	0x04, 0x2f
        /*0122*/ 	.short	(.L_58 - .L_57)
	.align		4
.L_57:
        /*0124*/ 	.word	index@(_ZN10layer_norm31ln_parallel_residual_fwd_kernelINS_13Kernel_traitsI6__halfffffjLj768ELj1ELj4ELj1ELj16ENS_18Kernel_traits_baseILj768ES2_ffffjLj128EEEEELb1ELb1ELb1EEEvNS_9FwdParamsE)
        /*0128*/ 	.word	0x0000007f


	//----- nvinfo : EIATTR_FRAME_SIZE
	.align		4
.L_58:
        /*012c*/ 	.byte	0x04, 0x11
        /*012e*/ 	.short	(.L_60 - .L_59)
	.align		4
.L_59:
        /*0130*/ 	.word	index@($__internal_71_$__cuda_sm70_shflsync_bfly_p)
        /*0134*/ 	.word	0x00000000


	//----- nvinfo : EIATTR_FRAME_SIZE
	.align		4
.L_60:
        /*0138*/ 	.byte	0x04, 0x11
        /*013a*/ 	.short	(.L_62 - .L_61)
	.align		4
.L_61:
        /*013c*/ 	.word	index@(_ZN10layer_norm31ln_parallel_residual_fwd_kernelINS_13Kernel_traitsI6__halfffffjLj768ELj1ELj4ELj1ELj16ENS_18Kernel_traits_baseILj768ES2_ffffjLj128EEEEELb1ELb1ELb1EEEvNS_9FwdParamsE)
        /*0140*/ 	.word	0x00000000


	//----- nvinfo : EIATTR_REGCOUNT
	.align		4
.L_62:
        /*0144*/ 	.byte	0x04, 0x2f
        /*0146*/ 	.short	(.L_64 - .L_63)
	.align		4
.L_63:
        /*0148*/ 	.word	index@(_ZN10layer_norm31ln_parallel_residual_fwd_kernelINS_13Kernel_traitsI6__halfffffjLj768ELj1ELj4ELj1ELj16ENS_18Kernel_traits_baseILj768ES2_ffffjLj128EEEEELb1ELb1ELb0EEEvNS_9FwdParamsE)
        /*014c*/ 	.word	0x00000075


	//----- nvinfo : EIATTR_FRAME_SIZE
	.align		4
.L_64:
        /*0150*/ 	.byte	0x04, 0x11
        /*0152*/ 	.short	(.L_66 - .L_65)
	.align		4
.L_65:
        /*0154*/ 	.word	index@($__internal_70_$__cuda_sm70_shflsync_bfly_p)
        /*0158*/ 	.word	0x00000000


	//----- nvinfo : EIATTR_FRAME_SIZE
	.align		4
.L_66:
        /*015c*/ 	.byte	0x04, 0x11
        /*015e*/ 	.short	(.L_68 - .L_67)
	.align		4
.L_67:
        /*0160*/ 	.word	index@(_ZN10layer_norm31ln_parallel_residual_fwd_kernelINS_13Kernel_traitsI6__halfffffjLj768ELj1ELj4ELj1ELj16ENS_18Kernel_traits_baseILj768ES2_ffffjLj128EEEEELb1ELb1ELb0EEEvNS_9FwdParamsE)
        /*0164*/ 	.word	0x00000000


	//----- nvinfo : EIATTR_REGCOUNT
	.align		4
.L_68:
        /*0168*/ 	.byte	0x04, 0x2f
        /*016a*/ 	.short	(.L_70 - .L_69)
	.align		4
.L_69:
        /*016c*/ 	.word	index@(_ZN10layer_norm31ln_parallel_residual_fwd_kernelINS_13Kernel_traitsI6__halfffffjLj768ELj1ELj4ELj1ELj16ENS_18Kernel_traits_baseILj768ES2_ffffjLj128EEEEELb1ELb0ELb1EEEvNS_9FwdParamsE)
        /*0170*/ 	.word	0x000000a7


	//----- nvinfo : EIATTR_FRAME_SIZE
	.align		4
.L_70:
        /*0174*/ 	.byte	0x04, 0x11
        /*0176*/ 	.short	(.L_72 - .L_71)
	.align		4
.L_71:
        /*0178*/ 	.word	index@($__internal_69_$__cuda_sm70_shflsync_bfly_p)
        /*017c*/ 	.word	0x00000000


	//----- nvinfo : EIATTR_FRAME_SIZE
	.align		4
.L_72:
        /*0180*/ 	.byte	0x04, 0x11
        /*0182*/ 	.short	(.L_74 - .L_73)
	.align		4
.L_73:
        /*0184*/ 	.word	index@(_ZN10layer_norm31ln_parallel_residual_fwd_kernelINS_13Kernel_traitsI6__halfffffjLj768ELj1ELj4ELj1ELj16ENS_18Kernel_traits_baseILj768ES2_ffffjLj128EEEEELb1ELb0ELb1EEEvNS_9FwdParamsE)
        /*0188*/ 	.word	0x00000000


	//----- nvinfo : EIATTR_REGCOUNT
	.align		4
.L_74:
        /*018c*/ 	.byte	0x04, 0x2f
        /*018e*/ 	.short	(.L_76 - .L_75)
	.align		4
.L_75:
        /*0190*/ 	.word	index@(_ZN10layer_norm31ln_parallel_residual_fwd_kernelINS_13Kernel_traitsI6__halfffffjLj768ELj1ELj4ELj1ELj16ENS_18Kernel_traits_baseILj768ES2_ffffjLj128EEEEELb1ELb0ELb0EEEvNS_9FwdParamsE)
        /*0194*/ 	.word	0x000000a8


	//----- nvinfo : EIATTR_FRAME_SIZE
	.align		4
.L_76:
        /*0198*/ 	.byte	0x04, 0x11
        /*019a*/ 	.short	(.L_78 - .L_77)
	.align		4
.L_77:
        /*019c*/ 	.word	index@($__internal_68_$__cuda_sm70_shflsync_bfly_p)
        /*01a0*/ 	.word	0x00000000


	//----- nvinfo : EIATTR_FRAME_SIZE
	.align		4
.L_78:
        /*01a4*/ 	.byte	0x04, 0x11
        /*01a6*/ 	.short	(.L_80 - .L_79)
	.align		4
.L_79:
        /*01a8*/ 	.word	index@(_ZN10layer_norm31ln_parallel_residual_fwd_kernelINS_13Kernel_traitsI6__halfffffjLj768ELj1ELj4ELj1ELj16ENS_18Kernel_traits_baseILj768ES2_ffffjLj128EEEEELb1ELb0ELb0EEEvNS_9FwdParamsE)
        /*01ac*/ 	.word	0x00000000


	//----- nvinfo : EIATTR_REGCOUNT
	.align		4
.L_80:
        /*01b0*/ 	.byte	0x04, 0x2f
        /*01b2*/ 	.short	(.L_82 - .L_81)
	.align		4
.L_81:
        /*01b4*/ 	.word	index@(_ZN10layer_norm31ln_parallel_residual_fwd_kernelINS_13Kernel_traitsI6__halfffffjLj768ELj1ELj4ELj1ELj16ENS_18Kernel_traits_baseILj768ES2_ffffjLj128EEEEELb0ELb1ELb1EEEvNS_9FwdParamsE)
        /*01b8*/ 	.word	0x0000007f


	//----- nvinfo : EIATTR_FRAME_SIZE
	.align		4
.L_82:
        /*01bc*/ 	.byte	0x04, 0x11
        /*01be*/ 	.short	(.L_84 - .L_83)
	.align		4
.L_83:
        /*01c0*/ 	.word	index@($__internal_67_$__cuda_sm70_shflsync_bfly_p)
        /*01c4*/ 	.word	0x00000000


	//----- nvinfo : EIATTR_FRAME_SIZE
	.align		4
.L_84:
        /*01c8*/ 	.byte	0x04, 0x11
        /*01ca*/ 	.short	(.L_86 - .L_85)
	.align		4
.L_85:
        /*01cc*/ 	.word	index@(_ZN10layer_norm31ln_parallel_residual_fwd_kernelINS_13Kernel_traitsI6__halfffffjLj768ELj1ELj4ELj1ELj16ENS_18Kernel_traits_baseILj768ES2_ffffjLj128EEEEELb0ELb1ELb1EEEvNS_9FwdParamsE)
        /*01d0*/ 	.word	0x00000000


	//----- nvinfo : EIATTR_REGCOUNT
	.align		4
.L_86:
        /*01d4*/ 	.byte	0x04, 0x2f
        /*01d6*/ 	.short	(.L_88 - .L_87)
	.align		4
.L_87:
        /*01d8*/ 	.word	index@(_ZN10layer_norm31ln_parallel_residual_fwd_kernelINS_13Kernel_traitsI6__halfffffjLj768ELj1ELj4ELj1ELj16ENS_18Kernel_traits_baseILj768ES2_ffffjLj128EEEEELb0ELb1ELb0EEEvNS_9FwdParamsE)
        /*01dc*/ 	.word	0x00000065


	//----- nvinfo : EIATTR_FRAME_SIZE
	.align		4
.L_88:
        /*01e0*/ 	.byte	0x04, 0x11
        /*01e2*/ 	.short	(.L_90 - .L_89)
	.align		4
.L_89:
        /*01e4*/ 	.word	index@($__internal_66_$__cuda_sm70_shflsync_bfly_p)
        /*01e8*/ 	.word	0x00000000


	//----- nvinfo : EIATTR_FRAME_SIZE
	.align		4
.L_90:
        /*01ec*/ 	.byte	0x04, 0x11
        /*01ee*/ 	.short	(.L_92 - .L_91)
	.align		4
.L_91:
        /*01f0*/ 	.word	index@(_ZN10layer_norm31ln_parallel_residual_fwd_kernelINS_13Kernel_traitsI6__halfffffjLj768ELj1ELj4ELj1ELj16ENS_18Kernel_traits_baseILj768ES2_ffffjLj128EEEEELb0ELb1ELb0EEEvNS_9FwdParamsE)
        /*01f4*/ 	.word	0x00000000


	//----- nvinfo : EIATTR_REGCOUNT
	.align		4
.L_92:
        /*01f8*/ 	.byte	0x04, 0x2f
        /*01fa*/ 	.short	(.L_94 - .L_93)
	.align		4
.L_93:
        /*01fc*/ 	.word	index@(_ZN10layer_norm31ln_parallel_residual_fwd_kernelINS_13Kernel_traitsI6__halfffffjLj768ELj1ELj4ELj1ELj16ENS_18Kernel_traits_baseILj768ES2_ffffjLj128EEEEELb0ELb0ELb1EEEvNS_9FwdParamsE)
        /*0200*/ 	.word	0x000000a8


	//----- nvinfo : EIATTR_FRAME_SIZE
	.align		4
.L_94:
        /*0204*/ 	.byte	0x04, 0x11
        /*0206*/ 	.short	(.L_96 - .L_95)
	.align		4
.L_95:
        /*0208*/ 	.word	index@($__internal_65_$__cuda_sm70_shflsync_bfly_p)
        /*020c*/ 	.word	0x00000000


	//----- nvinfo : EIATTR_FRAME_SIZE
	.align		4
.L_96:
        /*0210*/ 	.byte	0x04, 0x11
        /*0212*/ 	.short	(.L_98 - .L_97)
	.align		4
.L_97:
        /*0214*/ 	.word	index@(_ZN10layer_norm31ln_parallel_residual_fwd_kernelINS_13Kernel_traitsI6__halfffffjLj768ELj1ELj4ELj1ELj16ENS_18Kernel_traits_baseILj768ES2_ffffjLj128EEEEELb0ELb0ELb1EEEvNS_9FwdParamsE)
        /*0218*/ 	.word	0x00000000


	//----- nvinfo : EIATTR_REGCOUNT
	.align		4
.L_98:
        /*021c*/ 	.byte	0x04, 0x2f
        /*021e*/ 	.short	(.L_100 - .L_99)
	.align		4
.L_99:
        /*0220*/ 	.word	index@(_ZN10layer_norm31ln_parallel_residual_fwd_kernelINS_13Kernel_traitsI6__halfffffjLj768ELj1ELj4ELj1ELj16ENS_18Kernel_traits_baseILj768ES2_ffffjLj128EEEEELb0ELb0ELb0EEEvNS_9FwdParamsE)
        /*0224*/ 	.word	0x00000098


	//----- nvinfo : EIATTR_FRAME_SIZE
	.align		4
.L_100:
        /*0228*/ 	.byte	0x04, 0x11
        /*022a*/ 	.short	(.L_102 - .L_101)
	.align		4
.L_101:
        /*022c*/ 	.word	index@($__internal_64_$__cuda_sm70_shflsync_bfly_p)
        /*0230*/ 	.word	0x00000000


	//----- nvinfo : EIATTR_FRAME_SIZE
	.align		4
.L_102:
        /*0234*/ 	.byte	0x04, 0x11
        /*0236*/ 	.short	(.L_104 - .L_103)
	.align		4
.L_103:
        /*0238*/ 	.word	index@(_ZN10layer_norm31ln_parallel_residual_fwd_kernelINS_13Kernel_traitsI6__halfffffjLj768ELj1ELj4ELj1ELj16ENS_18Kernel_traits_baseILj768ES2_ffffjLj128EEEEELb0ELb0ELb0EEEvNS_9FwdParamsE)
        /*023c*/ 	.word	0x00000000


	//----- nvinfo : EIATTR_REGCOUNT
	.align		4
.L_104:
        /*0240*/ 	.byte	0x04, 0x2f
        /*0242*/ 	.short	(.L_106 - .L_105)
	.align		4
.L_105:
        /*0244*/ 	.word	index@(_ZN10layer_norm31ln_parallel_residual_fwd_kernelINS_13Kernel_traitsIf6__halffS2_fjLj768ELj1ELj4ELj1ELj16ENS_18Kernel_traits_baseILj768EfS2_fS2_fjLj128EEEEELb1ELb1ELb1EEEvNS_9FwdParamsE)
        /*0248*/ 	.word	0x0000007f


	//----- nvinfo : EIATTR_FRAME_SIZE
	.align		4
.L_106:
        /*024c*/ 	.byte	0x04, 0x11
        /*024e*/ 	.short	(.L_108 - .L_107)
	.align		4
.L_107:
        /*0250*/ 	.word	index@($__internal_63_$__cuda_sm70_shflsync_bfly_p)
        /*0254*/ 	.word	0x00000000


	//----- nvinfo : EIATTR_FRAME_SIZE
	.align		4
.L_108:
        /*0258*/ 	.byte	0x04, 0x11
        /*025a*/ 	.short	(.L_110 - .L_109)
	.align		4
.L_109:
        /*025c*/ 	.word	index@(_ZN10layer_norm31ln_parallel_residual_fwd_kernelINS_13Kernel_traitsIf6__halffS2_fjLj768ELj1ELj4ELj1ELj16ENS_18Kernel_traits_baseILj768EfS2_fS2_fjLj128EEEEELb1ELb1ELb1EEEvNS_9FwdParamsE)
        /*0260*/ 	.word	0x00000000


	//----- nvinfo : EIATTR_REGCOUNT
	.align		4
.L_110:
        /*0264*/ 	.byte	0x04, 0x2f
        /*0266*/ 	.short	(.L_112 - .L_111)
	.align		4
.L_111:
        /*0268*/ 	.word	index@(_ZN10layer_norm31ln_parallel_residual_fwd_kernelINS_13Kernel_traitsIf6__halffS2_fjLj768ELj1ELj4ELj1ELj16ENS_18Kernel_traits_baseILj768EfS2_fS2_fjLj128EEEEELb1ELb1ELb0EEEvNS_9FwdParamsE)
        /*026c*/ 	.word	0x0000007d


	//----- nvinfo : EIATTR_FRAME_SIZE
	.align		4
.L_112:
        /*0270*/ 	.byte	0x04, 0x11
        /*0272*/ 	.short	(.L_114 - .L_113)
	.align		4
.L_113:
        /*0274*/ 	.word	index@($__internal_62_$__cuda_sm70_shflsync_bfly_p)
        /*0278*/ 	.word	0x00000000


	//----- nvinfo : EIATTR_FRAME_SIZE
	.align		4
.L_114:
        /*027c*/ 	.byte	0x04, 0x11
        /*027e*/ 	.short	(.L_116 - .L_115)
	.align		4
.L_115:
        /*0280*/ 	.word	index@(_ZN10layer_norm31ln_parallel_residual_fwd_kernelINS_13Kernel_traitsIf6__halffS2_fjLj768ELj1ELj4ELj1ELj16ENS_18Kernel_traits_baseILj768EfS2_fS2_fjLj128EEEEELb1ELb1ELb0EEEvNS_9FwdParamsE)
        /*0284*/ 	.word	0x00000000


	//----- nvinfo : EIATTR_REGCOUNT
	.align		4
.L_116:
        /*0288*/ 	.byte	0x04, 0x2f
        /*028a*/ 	.short	(.L_118 - .L_117)
	.align		4
.L_117:
        /*028c*/ 	.word	index@(_ZN10layer_norm31ln_parallel_residual_fwd_kernelINS_13Kernel_traitsIf6__halffS2_fjLj768ELj1ELj4ELj1ELj16ENS_18Kernel_traits_baseILj768EfS2_fS2_fjLj128EEEEELb1ELb0ELb1EEEvNS_9FwdParamsE)
        /*0290*/ 	.word	0x000000a8


	//----- nvinfo : EIATTR_FRAME_SIZE
	.align		4
.L_118:
        /*0294*/ 	.byte	0x04, 0x11
        /*0296*/ 	.short	(.L_120 - .L_119)
	.align		4
.L_119:
        /*0298*/ 	.word	index@($__internal_61_$__cuda_sm70_shflsync_bfly_p)
        /*029c*/ 	.word	0x00000000


	//----- nvinfo : EIATTR_FRAME_SIZE
	.align		4
.L_120:
        /*02a0*/ 	.byte	0x04, 0x11
        /*02a2*/ 	.short	(.L_122 - .L_121)
	.align		4
.L_121:
        /*02a4*/ 	.word	index@(_ZN10layer_norm31ln_parallel_residual_fwd_kernelINS_13Kernel_traitsIf6__halffS2_fjLj768ELj1ELj4ELj1ELj16ENS_18Kernel_traits_baseILj768EfS2_fS2_fjLj128EEEEELb1ELb0ELb1EEEvNS_9FwdParamsE)
        /*02a8*/ 	.word	0x00000000


	//----- nvinfo : EIATTR_REGCOUNT
	.align		4
.L_122:
        /*02ac*/ 	.byte	0x04, 0x2f
        /*02ae*/ 	.short	(.L_124 - .L_123)
	.align		4
.L_123:
        /*02b0*/ 	.word	index@(_ZN10layer_norm31ln_parallel_residual_fwd_kernelINS_13Kernel_traitsIf6__halffS2_fjLj768ELj1ELj4ELj1ELj16ENS_18Kernel_traits_baseILj768EfS2_fS2_fjLj128EEEEELb1ELb0ELb0EEEvNS_9FwdParamsE)
        /*02b4*/ 	.word	0x000000c3


	//----- nvinfo : EIATTR_FRAME_SIZE
	.align		4
.L_124:
        /*02b8*/ 	.byte	0x04, 0x11
        /*02ba*/ 	.short	(.L_126 - .L_125)
	.align		4
.L_125:
        /*02bc*/ 	.word	index@($__internal_60_$__cuda_sm70_shflsync_bfly_p)
        /*02c0*/ 	.word	0x00000000


	//----- nvinfo : EIATTR_FRAME_SIZE
	.align		4
.L_126:
        /*02c4*/ 	.byte	0x04, 0x11
        /*02c6*/ 	.short	(.L_128 - .L_127)
	.align		4
.L_127:
        /*02c8*/ 	.word	index@(_ZN10layer_norm31ln_parallel_residual_fwd_kernelINS_13Kernel_traitsIf6__halffS2_fjLj768ELj1ELj4ELj1ELj16ENS_18Kernel_traits_baseILj768EfS2_fS2_fjLj128EEEEELb1ELb0ELb0EEEvNS_9FwdParamsE)
        /*02cc*/ 	.word	0x00000000


	//----- nvinfo : EIATTR_REGCOUNT
	.align		4
.L_128:
        /*02d0*/ 	.byte	0x04, 0x2f
        /*02d2*/ 	.short	(.L_130 - .L_129)
	.align		4
.L_129:
        /*02d4*/ 	.word	index@(_ZN10layer_norm31ln_parallel_residual_fwd_kernelINS_13Kernel_traitsIf6__halffS2_fjLj768ELj1ELj4ELj1ELj16ENS_18Kernel_traits_baseILj768EfS2_fS2_fjLj128EEEEELb0ELb1ELb1EEEvNS_9FwdParamsE)
        /*02d8*/ 	.word	0x00000078


	//----- nvinfo : EIATTR_FRAME_SIZE
	.align		4
.L_130:
        /*02dc*/ 	.byte	0x04, 0x11
        /*02de*/ 	.short	(.L_132 - .L_131)
	.align		4
.L_131:
        /*02e0*/ 	.word	index@($__internal_59_$__cuda_sm70_shflsync_bfly_p)
        /*02e4*/ 	.word	0x00000000


	//----- nvinfo : EIATTR_FRAME_SIZE
	.align		4
.L_132:
        /*02e8*/ 	.byte	0x04, 0x11
        /*02ea*/ 	.short	(.L_134 - .L_133)
	.align		4
.L_133:
        /*02ec*/ 	.word	index@(_ZN10layer_norm31ln_parallel_residual_fwd_kernelINS_13Kernel_traitsIf6__halffS2_fjLj768ELj1ELj4ELj1ELj16ENS_18Kernel_traits_baseILj768EfS2_fS2_fjLj128EEEEELb0ELb1ELb1EEEvNS_9FwdParamsE)
        /*02f0*/ 	.word	0x00000000


	//----- nvinfo : EIATTR_REGCOUNT
	.align		4
.L_134:
        /*02f4*/ 	.byte	0x04, 0x2f
        /*02f6*/ 	.short	(.L_136 - .L_135)
	.align		4
.L_135:
        /*02f8*/ 	.word	index@(_ZN10layer_norm31ln_parallel_residual_fwd_kernelINS_13Kernel_traitsIf6__halffS2_fjLj768ELj1ELj4ELj1ELj16ENS_18Kernel_traits_baseILj768EfS2_fS2_fjLj128EEEEELb0ELb1ELb0EEEvNS_9FwdParamsE)
        /*02fc*/ 	.word	0x0000006c


	//----- nvinfo : EIATTR_FRAME_SIZE
	.align		4
.L_136:
        /*0300*/ 	.byte	0x04, 0x11
        /*0302*/ 	.short	(.L_138 - .L_137)
	.align		4
.L_137:
        /*0304*/ 	.word	index@($__internal_58_$__cuda_sm70_shflsync_bfly_p)
        /*0308*/ 	.word	0x00000000


	//----- nvinfo : EIATTR_FRAME_SIZE
	.align		4
.L_138:
        /*030c*/ 	.byte	0x04, 0x11
        /*030e*/ 	.short	(.L_140 - .L_139)
	.align		4
.L_139:
        /*0310*/ 	.word	index@(_ZN10layer_norm31ln_parallel_residual_fwd_kernelINS_13Kernel_traitsIf6__halffS2_fjLj768ELj1ELj4ELj1ELj16ENS_18Kernel_traits_baseILj768EfS2_fS2_fjLj128EEEEELb0ELb1ELb0EEEvNS_9FwdParamsE)
        /*0314*/ 	.word	0x00000000


	//----- nvinfo : EIATTR_REGCOUNT
	.align		4
.L_140:
        /*0318*/ 	.byte	0x04, 0x2f
        /*031a*/ 	.short	(.L_142 - .L_141)
	.align		4
.L_141:
        /*031c*/ 	.word	index@(_ZN10layer_norm31ln_parallel_residual_fwd_kernelINS_13Kernel_traitsIf6__halffS2_fjLj768ELj1ELj4ELj1ELj16ENS_18Kernel_traits_baseILj768EfS2_fS2_fjLj128EEEEELb0ELb0ELb1EEEvNS_9FwdParamsE)
        /*0320*/ 	.word	0x000000a8


	//----- nvinfo : EIATTR_FRAME_SIZE
	.align		4
.L_142:
        /*0324*/ 	.byte	0x04, 0x11
        /*0326*/ 	.short	(.L_144 - .L_143)
	.align		4
.L_143:
        /*0328*/ 	.word	index@($__internal_57_$__cuda_sm70_shflsync_bfly_p)
        /*032c*/ 	.word	0x00000000


	//----- nvinfo : EIATTR_FRAME_SIZE
	.align		4
.L_144:
        /*0330*/ 	.byte	0x04, 0x11
        /*0332*/ 	.short	(.L_146 - .L_145)
	.align		4
.L_145:
        /*0334*/ 	.word	index@(_ZN10layer_norm31ln_parallel_residual_fwd_kernelINS_13Kernel_traitsIf6__halffS2_fjLj768ELj1ELj4ELj1ELj16ENS_18Kernel_traits_baseILj768EfS2_fS2_fjLj128EEEEELb0ELb0ELb1EEEvNS_9FwdParamsE)
        /*0338*/ 	.word	0x00000000


	//----- nvinfo : EIATTR_REGCOUNT
	.align		4
.L_146:
        /*033c*/ 	.byte	0x04, 0x2f
        /*033e*/ 	.short	(.L_148 - .L_147)
	.align		4
.L_147:
        /*0340*/ 	.word	index@(_ZN10layer_norm31ln_parallel_residual_fwd_kernelINS_13Kernel_traitsIf6__halffS2_fjLj768ELj1ELj4ELj1ELj16ENS_18Kernel_traits_baseILj768EfS2_fS2_fjLj128EEEEELb0ELb0ELb0EEEvNS_9FwdParamsE)
        /*0344*/ 	.word	0x0000009c


	//----- nvinfo : EIATTR_FRAME_SIZE
	.align		4
.L_148:
        /*0348*/ 	.byte	0x04, 0x11
        /*034a*/ 	.short	(.L_150 - .L_149)
	.align		4
.L_149:
        /*034c*/ 	.word	index@($__internal_56_$__cuda_sm70_shflsync_bfly_p)
        /*0350*/ 	.word	0x00000000


	//----- nvinfo : EIATTR_FRAME_SIZE
	.align		4
.L_150:
        /*0354*/ 	.byte	0x04, 0x11
        /*0356*/ 	.short	(.L_152 - .L_151)
	.align		4
.L_151:
        /*0358*/ 	.word	index@(_ZN10layer_norm31ln_parallel_residual_fwd_kernelINS_13Kernel_traitsIf6__halffS2_fjLj768ELj1ELj4ELj1ELj16ENS_18Kernel_traits_baseILj768EfS2_fS2_fjLj128EEEEELb0ELb0ELb0EEEvNS_9FwdParamsE)
        /*035c*/ 	.word	0x00000000


	//----- nvinfo : EIATTR_REGCOUNT
	.align		4
.L_152:
        /*0360*/ 	.byte	0x04, 0x2f
        /*0362*/ 	.short	(.L_154 - .L_153)
	.align		4
.L_153:
        /*0364*/ 	.word	index@(_ZN10layer_norm31ln_parallel_residual_fwd_kernelINS_13Kernel_traitsI6__halfS2_fS2_fjLj768ELj1ELj4ELj1ELj16ENS_18Kernel_traits_baseILj768ES2_S2_fS2_fjLj128EEEEELb1ELb1ELb1EEEvNS_9FwdParamsE)
        /*0368*/ 	.word	0x0000007f


	//----- nvinfo : EIATTR_FRAME_SIZE
	.align		4
.L_154:
        /*036c*/ 	.byte	0x04, 0x11
        /*036e*/ 	.short	(.L_156 - .L_155)
	.align		4
.L_155:
        /*0370*/ 	.word	index@($__internal_55_$__cuda_sm70_shflsync_bfly_p)
        /*0374*/ 	.word	0x00000000


	//----- nvinfo : EIATTR_FRAME_SIZE
	.align		4
.L_156:
        /*0378*/ 	.byte	0x04, 0x11
        /*037a*/ 	.short	(.L_158 - .L_157)
	.align		4
.L_157:
        /*037c*/ 	.word	index@(_ZN10layer_norm31ln_parallel_residual_fwd_kernelINS_13Kernel_traitsI6__halfS2_fS2_fjLj768ELj1ELj4ELj1ELj16ENS_18Kernel_traits_baseILj768ES2_S2_fS2_fjLj128EEEEELb1ELb1ELb1EEEvNS_9FwdParamsE)
        /*0380*/ 	.word	0x00000000


	//----- nvinfo : EIATTR_REGCOUNT
	.align		4
.L_158:
        /*0384*/ 	.byte	0x04, 0x2f
        /*0386*/ 	.short	(.L_160 - .L_159)
	.align		4
.L_159:
        /*0388*/ 	.word	index@(_ZN10layer_norm31ln_parallel_residual_fwd_kernelINS_13Kernel_traitsI6__halfS2_fS2_fjLj768ELj1ELj4ELj1ELj16ENS_18Kernel_traits_baseILj768ES2_S2_fS2_fjLj128EEEEELb1ELb1ELb0EEEvNS_9FwdParamsE)
        /*038c*/ 	.word	0x0000007f


	//----- nvinfo : EIATTR_FRAME_SIZE
	.align		4
.L_160:
        /*0390*/ 	.byte	0x04, 0x11
        /*0392*/ 	.short	(.L_162 - .L_161)
	.align		4
.L_161:
        /*0394*/ 	.word	index@($__internal_54_$__cuda_sm70_shflsync_bfly_p)
        /*0398*/ 	.word	0x00000000


	//----- nvinfo : EIATTR_FRAME_SIZE
	.align		4
.L_162:
        /*039c*/ 	.byte	0x04, 0x11
        /*039e*/ 	.short	(.L_164 - .L_163)
	.align		4
.L_163:
        /*03a0*/ 	.word	index@(_ZN10layer_norm31ln_parallel_residual_fwd_kernelINS_13Kernel_traitsI6__halfS2_fS2_fjLj768ELj1ELj4ELj1ELj16ENS_18Kernel_traits_baseILj768ES2_S2_fS2_fjLj128EEEEELb1ELb1ELb0EEEvNS_9FwdParamsE)
        /*03a4*/ 	.word	0x00000000


	//----- nvinfo : EIATTR_REGCOUNT
	.align		4
.L_164:
        /*03a8*/ 	.byte	0x04, 0x2f
        /*03aa*/ 	.short	(.L_166 - .L_165)
	.align		4
.L_165:
        /*03ac*/ 	.word	index@(_ZN10layer_norm31ln_parallel_residual_fwd_kernelINS_13Kernel_traitsI6__halfS2_fS2_fjLj768ELj1ELj4ELj1ELj16ENS_18Kernel_traits_baseILj768ES2_S2_fS2_fjLj128EEEEELb1ELb0ELb1EEEvNS_9FwdParamsE)
        /*03b0*/ 	.word	0x000000a7


	//----- nvinfo : EIATTR_FRAME_SIZE
	.align		4
.L_166:
        /*03b4*/ 	.byte	0x04, 0x11
        /*03b6*/ 	.short	(.L_168 - .L_167)
	.align		4
.L_167:
        /*03b8*/ 	.word	index@($__internal_53_$__cuda_sm70_shflsync_bfly_p)
        /*03bc*/ 	.word	0x00000000


	//----- nvinfo : EIATTR_FRAME_SIZE
	.align		4
.L_168:
        /*03c0*/ 	.byte	0x04, 0x11
        /*03c2*/ 	.short	(.L_170 - .L_169)
	.align		4
.L_169:
        /*03c4*/ 	.word	index@(_ZN10layer_norm31ln_parallel_residual_fwd_kernelINS_13Kernel_traitsI6__halfS2_fS2_fjLj768ELj1ELj4ELj1ELj16ENS_18Kernel_traits_baseILj768ES2_S2_fS2_fjLj128EEEEELb1ELb0ELb1EEEvNS_9FwdParamsE)
        /*03c8*/ 	.word	0x00000000


	//----- nvinfo : EIATTR_REGCOUNT
	.align		4
.L_170:
        /*03cc*/ 	.byte	0x04, 0x2f
        /*03ce*/ 	.short	(.L_172 - .L_171)
	.align		4
.L_171:
        /*03d0*/ 	.word	index@(_ZN10layer_norm31ln_parallel_residual_fwd_kernelINS_13Kernel_traitsI6__halfS2_fS2_fjLj768ELj1ELj4ELj1ELj16ENS_18Kernel_traits_baseILj768ES2_S2_fS2_fjLj128EEEEELb1ELb0ELb0EEEvNS_9FwdParamsE)
        /*03d4*/ 	.word	0x000000c5


	//----- nvinfo : EIATTR_FRAME_SIZE
	.align		4
.L_172:
        /*03d8*/ 	.byte	0x04, 0x11
        /*03da*/ 	.short	(.L_174 - .L_173)
	.align		4
.L_173:
        /*03dc*/ 	.word	index@($__internal_52_$__cuda_sm70_shflsync_bfly_p)
        /*03e0*/ 	.word	0x00000000


	//----- nvinfo : EIATTR_FRAME_SIZE
	.align		4
.L_174:
        /*03e4*/ 	.byte	0x04, 0x11
        /*03e6*/ 	.short	(.L_176 - .L_175)
	.align		4
.L_175:
        /*03e8*/ 	.word	index@(_ZN10layer_norm31ln_parallel_residual_fwd_kernelINS_13Kernel_traitsI6__halfS2_fS2_fjLj768ELj1ELj4ELj1ELj16ENS_18Kernel_traits_baseILj768ES2_S2_fS2_fjLj128EEEEELb1ELb0ELb0EEEvNS_9FwdParamsE)
        /*03ec*/ 	.word	0x00000000


	//----- nvinfo : EIATTR_REGCOUNT
	.align		4
.L_176:
        /*03f0*/ 	.byte	0x04, 0x2f
        /*03f2*/ 	.short	(.L_178 - .L_177)
	.align		4
.L_177:
        /*03f4*/ 	.word	index@(_ZN10layer_norm31ln_parallel_residual_fwd_kernelINS_13Kernel_traitsI6__halfS2_fS2_fjLj768ELj1ELj4ELj1ELj16ENS_18Kernel_traits_baseILj768ES2_S2_fS2_fjLj128EEEEELb0ELb1ELb1EEEvNS_9FwdParamsE)
        /*03f8*/ 	.word	0x00000079


	//----- nvinfo : EIATTR_FRAME_SIZE
	.align		4
.L_178:
        /*03fc*/ 	.byte	0x04, 0x11
        /*03fe*/ 	.short	(.L_180 - .L_179)
	.align		4
.L_179:
        /*0400*/ 	.word	index@($__internal_51_$__cuda_sm70_shflsync_bfly_p)
        /*0404*/ 	.word	0x00000000


	//----- nvinfo : EIATTR_FRAME_SIZE
	.align		4
.L_180:
        /*0408*/ 	.byte	0x04, 0x11
        /*040a*/ 	.short	(.L_182 - .L_181)
	.align		4
.L_181:
        /*040c*/ 	.word	index@(_ZN10layer_norm31ln_parallel_residual_fwd_kernelINS_13Kernel_traitsI6__halfS2_fS2_fjLj768ELj1ELj4ELj1ELj16ENS_18Kernel_traits_baseILj768ES2_S2_fS2_fjLj128EEEEELb0ELb1ELb1EEEvNS_9FwdParamsE)
        /*0410*/ 	.word	0x00000000


	//----- nvinfo : EIATTR_REGCOUNT
	.align		4
.L_182:
        /*0414*/ 	.byte	0x04, 0x2f
        /*0416*/ 	.short	(.L_184 - .L_183)
	.align		4
.L_183:
        /*0418*/ 	.word	index@(_ZN10layer_norm31ln_parallel_residual_fwd_kernelINS_13Kernel_traitsI6__halfS2_fS2_fjLj768ELj1ELj4ELj1ELj16ENS_18Kernel_traits_baseILj768ES2_S2_fS2_fjLj128EEEEELb0ELb1ELb0EEEvNS_9FwdParamsE)
        /*041c*/ 	.word	0x0000006b


	//----- nvinfo : EIATTR_FRAME_SIZE
	.align		4
.L_184:
        /*0420*/ 	.byte	0x04, 0x11
        /*0422*/ 	.short	(.L_186 - .L_185)
	.align		4
.L_185:
        /*0424*/ 	.word	index@($__internal_50_$__cuda_sm70_shflsync_bfly_p)
        /*0428*/ 	.word	0x00000000


	//----- nvinfo : EIATTR_FRAME_SIZE
	.align		4
.L_186:
        /*042c*/ 	.byte	0x04, 0x11
        /*042e*/ 	.short	(.L_188 - .L_187)
	.align		4
.L_187:
        /*0430*/ 	.word	index@(_ZN10layer_norm31ln_parallel_residual_fwd_kernelINS_13Kernel_traitsI6__halfS2_fS2_fjLj768ELj1ELj4ELj1ELj16ENS_18Kernel_traits_baseILj768ES2_S2_fS2_fjLj128EEEEELb0ELb1ELb0EEEvNS_9FwdParamsE)
        /*0434*/ 	.word	0x00000000


	//----- nvinfo : EIATTR_REGCOUNT
	.align		4
.L_188:
        /*0438*/ 	.byte	0x04, 0x2f
        /*043a*/ 	.short	(.L_190 - .L_189)
	.align		4
.L_189:
        /*043c*/ 	.word	index@(_ZN10layer_norm31ln_parallel_residual_fwd_kernelINS_13Kernel_traitsI6__halfS2_fS2_fjLj768ELj1ELj4ELj1ELj16ENS_18Kernel_traits_baseILj768ES2_S2_fS2_fjLj128EEEEELb0ELb0ELb1EEEvNS_9FwdParamsE)
        /*0440*/ 	.word	0x000000a7


	//----- nvinfo : EIATTR_FRAME_SIZE
	.align		4
.L_190:
        /*0444*/ 	.byte	0x04, 0x11
        /*0446*/ 	.short	(.L_192 - .L_191)
	.align		4
.L_191:
        /*0448*/ 	.word	index@($__internal_49_$__cuda_sm70_shflsync_bfly_p)
        /*044c*/ 	.word	0x00000000


	//----- nvinfo : EIATTR_FRAME_SIZE
	.align		4
.L_192:
        /*0450*/ 	.byte	0x04, 0x11
        /*0452*/ 	.short	(.L_194 - .L_193)
	.align		4
.L_193:
        /*0454*/ 	.word	index@(_ZN10layer_norm31ln_parallel_residual_fwd_kernelINS_13Kernel_traitsI6__halfS2_fS2_fjLj768ELj1ELj4ELj1ELj16ENS_18Kernel_traits_baseILj768ES2_S2_fS2_fjLj128EEEEELb0ELb0ELb1EEEvNS_9FwdParamsE)
        /*0458*/ 	.word	0x00000000


	//----- nvinfo : EIATTR_REGCOUNT
	.align		4
.L_194:
        /*045c*/ 	.byte	0x04, 0x2f
        /*045e*/ 	.short	(.L_196 - .L_195)
	.align		4
.L_195:
        /*0460*/ 	.word	index@(_ZN10layer_norm31ln_parallel_residual_fwd_kernelINS_13Kernel_traitsI6__halfS2_fS2_fjLj768ELj1ELj4ELj1ELj16ENS_18Kernel_traits_baseILj768ES2_S2_fS2_fjLj128EEEEELb0ELb0ELb0EEEvNS_9FwdParamsE)
        /*0464*/ 	.word	0x0000009b


	//----- nvinfo : EIATTR_FRAME_SIZE
	.align		4
.L_196:
        /*0468*/ 	.byte	0x04, 0x11
        /*046a*/ 	.short	(.L_198 - .L_197)
	.align		4
.L_197:
        /*046c*/ 	.word	index@($__internal_48_$__cuda_sm70_shflsync_bfly_p)
        /*0470*/ 	.word	0x00000000


	//----- nvinfo : EIATTR_FRAME_SIZE
	.align		4
.L_198:
        /*0474*/ 	.byte	0x04, 0x11
        /*0476*/ 	.short	(.L_200 - .L_199)
	.align		4
.L_199:
        /*0478*/ 	.word	index@(_ZN10layer_norm31ln_parallel_residual_fwd_kernelINS_13Kernel_traitsI6__halfS2_fS2_fjLj768ELj1ELj4ELj1ELj16ENS_18Kernel_traits_baseILj768ES2_S2_fS2_fjLj128EEEEELb0ELb0ELb0EEEvNS_9FwdParamsE)
        /*047c*/ 	.word	0x00000000


	//----- nvinfo : EIATTR_REGCOUNT
	.align		4
.L_200:
        /*0480*/ 	.byte	0x04, 0x2f
        /*0482*/ 	.short	(.L_202 - .L_201)
	.align		4
.L_201:
        /*0484*/ 	.word	index@(_ZN10layer_norm31ln_parallel_residual_fwd_kernelINS_13Kernel_traitsIf6__halfS2_S2_fjLj768ELj1ELj4ELj1ELj16ENS_18Kernel_traits_baseILj768EfS2_S2_S2_fjLj128EEEEELb1ELb1ELb1EEEvNS_9FwdParamsE)
        /*0488*/ 	.word	0x0000007f


	//----- nvinfo : EIATTR_FRAME_SIZE
	.align		4
.L_202:
        /*048c*/ 	.byte	0x04, 0x11
        /*048e*/ 	.short	(.L_204 - .L_203)
	.align		4
.L_203:
        /*0490*/ 	.word	index@($__internal_47_$__cuda_sm70_shflsync_bfly_p)
        /*0494*/ 	.word	0x00000000


	//----- nvinfo : EIATTR_FRAME_SIZE
	.align		4
.L_204:
        /*0498*/ 	.byte	0x04, 0x11
        /*049a*/ 	.short	(.L_206 - .L_205)
	.align		4
.L_205:
        /*049c*/ 	.word	index@(_ZN10layer_norm31ln_parallel_residual_fwd_kernelINS_13Kernel_traitsIf6__halfS2_S2_fjLj768ELj1ELj4ELj1ELj16ENS_18Kernel_traits_baseILj768EfS2_S2_S2_fjLj128EEEEELb1ELb1ELb1EEEvNS_9FwdParamsE)
        /*04a0*/ 	.word	0x00000000


	//----- nvinfo : EIATTR_REGCOUNT
	.align		4
.L_206:
        /*04a4*/ 	.byte	0x04, 0x2f
        /*04a6*/ 	.short	(.L_208 - .L_207)
	.align		4
.L_207:
        /*04a8*/ 	.word	index@(_ZN10layer_norm31ln_parallel_residual_fwd_kernelINS_13Kernel_traitsIf6__halfS2_S2_fjLj768ELj1ELj4ELj1ELj16ENS_18Kernel_traits_baseILj768EfS2_S2_S2_fjLj128EEEEELb1ELb1ELb0EEEvNS_9FwdParamsE)
        /*04ac*/ 	.word	0x0000007b


	//----- nvinfo : EIATTR_FRAME_SIZE
	.align		4
.L_208:
        /*04b0*/ 	.byte	0x04, 0x11
        /*04b2*/ 	.short	(.L_210 - .L_209)
	.align		4
.L_209:
        /*04b4*/ 	.word	index@($__internal_46_$__cuda_sm70_shflsync_bfly_p)
        /*04b8*/ 	.word	0x00000000


	//----- nvinfo : EIATTR_FRAME_SIZE
	.align		4
.L_210:
        /*04bc*/ 	.byte	0x04, 0x11
        /*04be*/ 	.short	(.L_212 - .L_211)
	.align		4
.L_211:
        /*04c0*/ 	.word	index@(_ZN10layer_norm31ln_parallel_residual_fwd_kernelINS_13Kernel_traitsIf6__halfS2_S2_fjLj768ELj1ELj4ELj1ELj16ENS_18Kernel_traits_baseILj768EfS2_S2_S2_fjLj128EEEEELb1ELb1ELb0EEEvNS_9FwdParamsE)
        /*04c4*/ 	.word	0x00000000


	//----- nvinfo : EIATTR_REGCOUNT
	.align		4
.L_212:
        /*04c8*/ 	.byte	0x04, 0x2f
        /*04ca*/ 	.short	(.L_214 - .L_213)
	.align		4
.L_213:
        /*04cc*/ 	.word	index@(_ZN10layer_norm31ln_parallel_residual_fwd_kernelINS_13Kernel_traitsIf6__halfS2_S2_fjLj768ELj1ELj4ELj1ELj16ENS_18Kernel_traits_baseILj768EfS2_S2_S2_fjLj128EEEEELb1ELb0ELb1EEEvNS_9FwdParamsE)
        /*04d0*/ 	.word	0x000000a8


	//----- nvinfo : EIATTR_FRAME_SIZE
	.align		4
.L_214:
        /*04d4*/ 	.byte	0x04, 0x11
        /*04d6*/ 	.short	(.L_216 - .L_215)
	.align		4
.L_215:
        /*04d8*/ 	.word	index@($__internal_45_$__cuda_sm70_shflsync_bfly_p)
        /*04dc*/ 	.word	0x00000000


	//----- nvinfo : EIATTR_FRAME_SIZE
	.align		4
.L_216:
        /*04e0*/ 	.byte	0x04, 0x11
        /*04e2*/ 	.short	(.L_218 - .L_217)
	.align		4
.L_217:
        /*04e4*/ 	.word	index@(_ZN10layer_norm31ln_parallel_residual_fwd_kernelINS_13Kernel_traitsIf6__halfS2_S2_fjLj768ELj1ELj4ELj1ELj16ENS_18Kernel_traits_baseILj768EfS2_S2_S2_fjLj128EEEEELb1ELb0ELb1EEEvNS_9FwdParamsE)
        /*04e8*/ 	.word	0x00000000


	//----- nvinfo : EIATTR_REGCOUNT
	.align		4
.L_218:
        /*04ec*/ 	.byte	0x04, 0x2f
        /*04ee*/ 	.short	(.L_220 - .L_219)
	.align		4
.L_219:
        /*04f0*/ 	.word	index@(_ZN10layer_norm31ln_parallel_residual_fwd_kernelINS_13Kernel_traitsIf6__halfS2_S2_fjLj768ELj1ELj4ELj1ELj16ENS_18Kernel_traits_baseILj768EfS2_S2_S2_fjLj128EEEEELb1ELb0ELb0EEEvNS_9FwdParamsE)
        /*04f4*/ 	.word	0x000000a8


	//----- nvinfo : EIATTR_FRAME_SIZE
	.align		4
.L_220:
        /*04f8*/ 	.byte	0x04, 0x11
        /*04fa*/ 	.short	(.L_222 - .L_221)
	.align		4
.L_221:
        /*04fc*/ 	.word	index@($__internal_44_$__cuda_sm70_shflsync_bfly_p)
        /*0500*/ 	.word	0x00000000


	//----- nvinfo : EIATTR_FRAME_SIZE
	.align		4
.L_222:
        /*0504*/ 	.byte	0x04, 0x11
        /*0506*/ 	.short	(.L_224 - .L_223)
	.align		4
.L_223:
        /*0508*/ 	.word	index@(_ZN10layer_norm31ln_parallel_residual_fwd_kernelINS_13Kernel_traitsIf6__halfS2_S2_fjLj768ELj1ELj4ELj1ELj16ENS_18Kernel_traits_baseILj768EfS2_S2_S2_fjLj128EEEEELb1ELb0ELb0EEEvNS_9FwdParamsE)
        /*050c*/ 	.word	0x00000000


	//----- nvinfo : EIATTR_REGCOUNT
	.align		4
.L_224:
        /*0510*/ 	.byte	0x04, 0x2f
        /*0512*/ 	.short	(.L_226 - .L_225)
	.align		4
.L_225:
        /*0514*/ 	.word	index@(_ZN10layer_norm31ln_parallel_residual_fwd_kernelINS_13Kernel_traitsIf6__halfS2_S2_fjLj768ELj1ELj4ELj1ELj16ENS_18Kernel_traits_baseILj768EfS2_S2_S2_fjLj128EEEEELb0ELb1ELb1EEEvNS_9FwdParamsE)
        /*0518*/ 	.word	0x0000007b


	//----- nvinfo : EIATTR_FRAME_SIZE
	.align		4
.L_226:
        /*051c*/ 	.byte	0x04, 0x11
        /*051e*/ 	.short	(.L_228 - .L_227)
	.align		4
.L_227:
        /*0520*/ 	.word	index@($__internal_43_$__cuda_sm70_shflsync_bfly_p)
        /*0524*/ 	.word	0x00000000


	//----- nvinfo : EIATTR_FRAME_SIZE
	.align		4
.L_228:
        /*0528*/ 	.byte	0x04, 0x11
        /*052a*/ 	.short	(.L_230 - .L_229)
	.align		4
.L_229:
        /*052c*/ 	.word	index@(_ZN10layer_norm31ln_parallel_residual_fwd_kernelINS_13Kernel_traitsIf6__halfS2_S2_fjLj768ELj1ELj4ELj1ELj16ENS_18Kernel_traits_baseILj768EfS2_S2_S2_fjLj128EEEEELb0ELb1ELb1EEEvNS_9FwdParamsE)
        /*0530*/ 	.word	0x00000000


	//----- nvinfo : EIATTR_REGCOUNT
	.align		4
.L_230:
        /*0534*/ 	.byte	0x04, 0x2f
        /*0536*/ 	.short	(.L_232 - .L_231)
	.align		4
.L_231:
        /*0538*/ 	.word	index@(_ZN10layer_norm31ln_parallel_residual_fwd_kernelINS_13Kernel_traitsIf6__halfS2_S2_fjLj768ELj1ELj4ELj1ELj16ENS_18Kernel_traits_baseILj768EfS2_S2_S2_fjLj128EEEEELb0ELb1ELb0EEEvNS_9FwdParamsE)
        /*053c*/ 	.word	0x0000006c


	//----- nvinfo : EIATTR_FRAME_SIZE
	.align		4
.L_232:
        /*0540*/ 	.byte	0x04, 0x11
        /*0542*/ 	.short	(.L_234 - .L_233)
	.align		4
.L_233:
        /*0544*/ 	.word	index@($__internal_42_$__cuda_sm70_shflsync_bfly_p)
        /*0548*/ 	.word	0x00000000


	//----- nvinfo : EIATTR_FRAME_SIZE
	.align		4
.L_234:
        /*054c*/ 	.byte	0x04, 0x11
        /*054e*/ 	.short	(.L_236 - .L_235)
	.align		4
.L_235:
        /*0550*/ 	.word	index@(_ZN10layer_norm31ln_parallel_residual_fwd_kernelINS_13Kernel_traitsIf6__halfS2_S2_fjLj768ELj1ELj4ELj1ELj16ENS_18Kernel_traits_baseILj768EfS2_S2_S2_fjLj128EEEEELb0ELb1ELb0EEEvNS_9FwdParamsE)
        /*0554*/ 	.word	0x00000000


	//----- nvinfo : EIATTR_REGCOUNT
	.align		4
.L_236:
        /*0558*/ 	.byte	0x04, 0x2f
        /*055a*/ 	.short	(.L_238 - .L_237)
	.align		4
.L_237:
        /*055c*/ 	.word	index@(_ZN10layer_norm31ln_parallel_residual_fwd_kernelINS_13Kernel_traitsIf6__halfS2_S2_fjLj768ELj1ELj4ELj1ELj16ENS_18Kernel_traits_baseILj768EfS2_S2_S2_fjLj128EEEEELb0ELb0ELb1EEEvNS_9FwdParamsE)
        /*0560*/ 	.word	0x000000a7


	//----- nvinfo : EIATTR_FRAME_SIZE
	.align		4
.L_238:
        /*0564*/ 	.byte	0x04, 0x11
        /*0566*/ 	.short	(.L_240 - .L_239)
	.align		4
.L_239:
        /*0568*/ 	.word	index@($__internal_41_$__cuda_sm70_shflsync_bfly_p)
        /*056c*/ 	.word	0x00000000


	//----- nvinfo : EIATTR_FRAME_SIZE
	.align		4
.L_240:
        /*0570*/ 	.byte	0x04, 0x11
        /*0572*/ 	.short	(.L_242 - .L_241)
	.align		4
.L_241:
        /*0574*/ 	.word	index@(_ZN10layer_norm31ln_parallel_residual_fwd_kernelINS_13Kernel_traitsIf6__halfS2_S2_fjLj768ELj1ELj4ELj1ELj16ENS_18Kernel_traits_baseILj768EfS2_S2_S2_fjLj128EEEEELb0ELb0ELb1EEEvNS_9FwdParamsE)
        /*0578*/ 	.word	0x00000000


	//----- nvinfo : EIATTR_REGCOUNT
	.align		4
.L_242:
        /*057c*/ 	.byte	0x04, 0x2f
        /*057e*/ 	.short	(.L_244 - .L_243)
	.align		4
.L_243:
        /*0580*/ 	.word	index@(_ZN10layer_norm31ln_parallel_residual_fwd_kernelINS_13Kernel_traitsIf6__halfS2_S2_fjLj768ELj1ELj4ELj1ELj16ENS_18Kernel_traits_baseILj768EfS2_S2_S2_fjLj128EEEEELb0ELb0ELb0EEEvNS_9FwdParamsE)
        /*0584*/ 	.word	0x0000009c


	//----- nvinfo : EIATTR_FRAME_SIZE
	.align		4
.L_244:
        /*0588*/ 	.byte	0x04, 0x11
        /*058a*/ 	.short	(.L_246 - .L_245)
	.align		4
.L_245:
        /*058c*/ 	.word	index@($__internal_40_$__cuda_sm70_shflsync_bfly_p)
        /*0590*/ 	.word	0x00000000


	//----- nvinfo : EIATTR_FRAME_SIZE
	.align		4
.L_246:
        /*0594*/ 	.byte	0x04, 0x11
        /*0596*/ 	.short	(.L_248 - .L_247)
	.align		4
.L_247:
        /*0598*/ 	.word	index@(_ZN10layer_norm31ln_parallel_residual_fwd_kernelINS_13Kernel_traitsIf6__halfS2_S2_fjLj768ELj1ELj4ELj1ELj16ENS_18Kernel_traits_baseILj768EfS2_S2_S2_fjLj128EEEEELb0ELb0ELb0EEEvNS_9FwdParamsE)
        /*059c*/ 	.word	0x00000000


	//----- nvinfo : EIATTR_REGCOUNT
	.align		4
.L_248:
        /*05a0*/ 	.byte	0x04, 0x2f
        /*05a2*/ 	.short	(.L_250 - .L_249)
	.align		4
.L_249:
        /*05a4*/ 	.word	index@(_ZN10layer_norm31ln_parallel_residual_fwd_kernelINS_13Kernel_traitsIf13__nv_bfloat16fS2_fjLj768ELj1ELj4ELj1ELj16ENS_18Kernel_traits_baseILj768EfS2_fS2_fjLj128EEEEELb1ELb1ELb1EEEvNS_9FwdParamsE)
        /*05a8*/ 	.word	0x0000007f


	//----- nvinfo : EIATTR_FRAME_SIZE
	.align		4
.L_250:
        /*05ac*/ 	.byte	0x04, 0x11
        /*05ae*/ 	.short	(.L_252 - .L_251)
	.align		4
.L_251:
        /*05b0*/ 	.word	index@($__internal_39_$__cuda_sm70_shflsync_bfly_p)
        /*05b4*/ 	.word	0x00000000


	//----- nvinfo : EIATTR_FRAME_SIZE
	.align		4
.L_252:
        /*05b8*/ 	.byte	0x04, 0x11
        /*05ba*/ 	.short	(.L_254 - .L_253)
	.align		4
.L_253:
        /*05bc*/ 	.word	index@(_ZN10layer_norm31ln_parallel_residual_fwd_kernelINS_13Kernel_traitsIf13__nv_bfloat16fS2_fjLj768ELj1ELj4ELj1ELj16ENS_18Kernel_traits_baseILj768EfS2_fS2_fjLj128EEEEELb1ELb1ELb1EEEvNS_9FwdParamsE)
        /*05c0*/ 	.word	0x00000000


	//----- nvinfo : EIATTR_REGCOUNT
	.align		4
.L_254:
        /*05c4*/ 	.byte	0x04, 0x2f
        /*05c6*/ 	.short	(.L_256 - .L_255)
	.align		4
.L_255:
        /*05c8*/ 	.word	index@(_ZN10layer_norm31ln_parallel_residual_fwd_kernelINS_13Kernel_traitsIf13__nv_bfloat16fS2_fjLj768ELj1ELj4ELj1ELj16ENS_18Kernel_traits_baseILj768EfS2_fS2_fjLj128EEEEELb1ELb1ELb0EEEvNS_9FwdParamsE)
        /*05cc*/ 	.word	0x0000007d


	//----- nvinfo : EIATTR_FRAME_SIZE
	.align		4
.L_256:
        /*05d0*/ 	.byte	0x04, 0x11
        /*05d2*/ 	.short	(.L_258 - .L_257)
	.align		4
.L_257:
        /*05d4*/ 	.word	index@($__internal_38_$__cuda_sm70_shflsync_bfly_p)
        /*05d8*/ 	.word	0x00000000


	//----- nvinfo : EIATTR_FRAME_SIZE
	.align		4
.L_258:
        /*05dc*/ 	.byte	0x04, 0x11
        /*05de*/ 	.short	(.L_260 - .L_259)
	.align		4
.L_259:
        /*05e0*/ 	.word	index@(_ZN10layer_norm31ln_parallel_residual_fwd_kernelINS_13Kernel_traitsIf13__nv_bfloat16fS2_fjLj768ELj1ELj4ELj1ELj16ENS_18Kernel_traits_baseILj768EfS2_fS2_fjLj128EEEEELb1ELb1ELb0EEEvNS_9FwdParamsE)
        /*05e4*/ 	.word	0x00000000


	//----- nvinfo : EIATTR_REGCOUNT
	.align		4
.L_260:
        /*05e8*/ 	.byte	0x04, 0x2f
        /*05ea*/ 	.short	(.L_262 - .L_261)
	.align		4
.L_261:
        /*05ec*/ 	.word	index@(_ZN10layer_norm31ln_parallel_residual_fwd_kernelINS_13Kernel_traitsIf13__nv_bfloat16fS2_fjLj768ELj1ELj4ELj1ELj16ENS_18Kernel_traits_baseILj768EfS2_fS2_fjLj128EEEEELb1ELb0ELb1EEEvNS_9FwdParamsE)
        /*05f0*/ 	.word	0x000000a8


	//----- nvinfo : EIATTR_FRAME_SIZE
	.align		4
.L_262:
        /*05f4*/ 	.byte	0x04, 0x11
        /*05f6*/ 	.short	(.L_264 - .L_263)
	.align		4
.L_263:
        /*05f8*/ 	.word	index@($__internal_37_$__cuda_sm70_shflsync_bfly_p)
        /*05fc*/ 	.word	0x00000000


	//----- nvinfo : EIATTR_FRAME_SIZE
	.align		4
.L_264:
        /*0600*/ 	.byte	0x04, 0x11
        /*0602*/ 	.short	(.L_266 - .L_265)
	.align		4
.L_265:
        /*0604*/ 	.word	index@(_ZN10layer_norm31ln_parallel_residual_fwd_kernelINS_13Kernel_traitsIf13__nv_bfloat16fS2_fjLj768ELj1ELj4ELj1ELj16ENS_18Kernel_traits_baseILj768EfS2_fS2_fjLj128EEEEELb1ELb0ELb1EEEvNS_9FwdParamsE)
        /*0608*/ 	.word	0x00000000


	//----- nvinfo : EIATTR_REGCOUNT
	.align		4
.L_266:
        /*060c*/ 	.byte	0x04, 0x2f
        /*060e*/ 	.short	(.L_268 - .L_267)
	.align		4
.L_267:
        /*0610*/ 	.word	index@(_ZN10layer_norm31ln_parallel_residual_fwd_kernelINS_13Kernel_traitsIf13__nv_bfloat16fS2_fjLj768ELj1ELj4ELj1ELj16ENS_18Kernel_traits_baseILj768EfS2_fS2_fjLj128EEEEELb1ELb0ELb0EEEvNS_9FwdParamsE)
        /*0614*/ 	.word	0x000000c3


	//----- nvinfo : EIATTR_FRAME_SIZE
	.align		4
.L_268:
        /*0618*/ 	.byte	0x04, 0x11
        /*061a*/ 	.short	(.L_270 - .L_269)
	.align		4
.L_269:
        /*061c*/ 	.word	index@($__internal_36_$__cuda_sm70_shflsync_bfly_p)
        /*0620*/ 	.word	0x00000000


	//----- nvinfo : EIATTR_FRAME_SIZE
	.align		4
.L_270:
        /*0624*/ 	.byte	0x04, 0x11
        /*0626*/ 	.short	(.L_272 - .L_271)
	.align		4
.L_271:
        /*0628*/ 	.word	index@(_ZN10layer_norm31ln_parallel_residual_fwd_kernelINS_13Kernel_traitsIf13__nv_bfloat16fS2_fjLj768ELj1ELj4ELj1ELj16ENS_18Kernel_traits_baseILj768EfS2_fS2_fjLj128EEEEELb1ELb0ELb0EEEvNS_9FwdParamsE)
        /*062c*/ 	.word	0x00000000


	//----- nvinfo : EIATTR_REGCOUNT
	.align		4
.L_272:
        /*0630*/ 	.byte	0x04, 0x2f
        /*0632*/ 	.short	(.L_274 - .L_273)
	.align		4
.L_273:
        /*0634*/ 	.word	index@(_ZN10layer_norm31ln_parallel_residual_fwd_kernelINS_13Kernel_traitsIf13__nv_bfloat16fS2_fjLj768ELj1ELj4ELj1ELj16ENS_18Kernel_traits_baseILj768EfS2_fS2_fjLj128EEEEELb0ELb1ELb1EEEvNS_9FwdParamsE)
        /*0638*/ 	.word	0x00000078


	//----- nvinfo : EIATTR_FRAME_SIZE
	.align		4
.L_274:
        /*063c*/ 	.byte	0x04, 0x11
        /*063e*/ 	.short	(.L_276 - .L_275)
	.align		4
.L_275:
        /*0640*/ 	.word	index@($__internal_35_$__cuda_sm70_shflsync_bfly_p)
        /*0644*/ 	.word	0x00000000


	//----- nvinfo : EIATTR_FRAME_SIZE
	.align		4
.L_276:
        /*0648*/ 	.byte	0x04, 0x11
        /*064a*/ 	.short	(.L_278 - .L_277)
	.align		4
.L_277:
        /*064c*/ 	.word	index@(_ZN10layer_norm31ln_parallel_residual_fwd_kernelINS_13Kernel_traitsIf13__nv_bfloat16fS2_fjLj768ELj1ELj4ELj1ELj16ENS_18Kernel_traits_baseILj768EfS2_fS2_fjLj128EEEEELb0ELb1ELb1EEEvNS_9FwdParamsE)
        /*0650*/ 	.word	0x00000000


	//----- nvinfo : EIATTR_REGCOUNT
	.align		4
.L_278:
        /*0654*/ 	.byte	0x04, 0x2f
        /*0656*/ 	.short	(.L_280 - .L_279)
	.align		4
.L_279:
        /*0658*/ 	.word	index@(_ZN10layer_norm31ln_parallel_residual_fwd_kernelINS_13Kernel_traitsIf13__nv_bfloat16fS2_fjLj768ELj1ELj4ELj1ELj16ENS_18Kernel_traits_baseILj768EfS2_fS2_fjLj128EEEEELb0ELb1ELb0EEEvNS_9FwdParamsE)
        /*065c*/ 	.word	0x0000006c


	//----- nvinfo : EIATTR_FRAME_SIZE
	.align		4
.L_280:
        /*0660*/ 	.byte	0x04, 0x11
        /*0662*/ 	.short	(.L_282 - .L_281)
	.align		4
.L_281:
        /*0664*/ 	.word	index@($__internal_34_$__cuda_sm70_shflsync_bfly_p)
        /*0668*/ 	.word	0x00000000


	//----- nvinfo : EIATTR_FRAME_SIZE
	.align		4
.L_282:
        /*066c*/ 	.byte	0x04, 0x11
        /*066e*/ 	.short	(.L_284 - .L_283)
	.align		4
.L_283:
        /*0670*/ 	.word	index@(_ZN10layer_norm31ln_parallel_residual_fwd_kernelINS_13Kernel_traitsIf13__nv_bfloat16fS2_fjLj768ELj1ELj4ELj1ELj16ENS_18Kernel_traits_baseILj768EfS2_fS2_fjLj128EEEEELb0ELb1ELb0EEEvNS_9FwdParamsE)
        /*0674*/ 	.word	0x00000000


	//----- nvinfo : EIATTR_REGCOUNT
	.align		4
.L_284:
        /*0678*/ 	.byte	0x04, 0x2f
        /*067a*/ 	.short	(.L_286 - .L_285)
	.align		4
.L_285:
        /*067c*/ 	.word	index@(_ZN10layer_norm31ln_parallel_residual_fwd_kernelINS_13Kernel_traitsIf13__nv_bfloat16fS2_fjLj768ELj1ELj4ELj1ELj16ENS_18Kernel_traits_baseILj768EfS2_fS2_fjLj128EEEEELb0ELb0ELb1EEEvNS_9FwdParamsE)
        /*0680*/ 	.word	0x000000a8


	//----- nvinfo : EIATTR_FRAME_SIZE
	.align		4
.L_286:
        /*0684*/ 	.byte	0x04, 0x11
        /*0686*/ 	.short	(.L_288 - .L_287)
	.align		4
.L_287:
        /*0688*/ 	.word	index@($__internal_33_$__cuda_sm70_shflsync_bfly_p)
        /*068c*/ 	.word	0x00000000


	//----- nvinfo : EIATTR_FRAME_SIZE
	.align		4
.L_288:
        /*0690*/ 	.byte	0x04, 0x11
        /*0692*/ 	.short	(.L_290 - .L_289)
	.align		4
.L_289:
        /*0694*/ 	.word	index@(_ZN10layer_norm31ln_parallel_residual_fwd_kernelINS_13Kernel_traitsIf13__nv_bfloat16fS2_fjLj768ELj1ELj4ELj1ELj16ENS_18Kernel_traits_baseILj768EfS2_fS2_fjLj128EEEEELb0ELb0ELb1EEEvNS_9FwdParamsE)
        /*0698*/ 	.word	0x00000000


	//----- nvinfo : EIATTR_REGCOUNT
	.align		4
.L_290:
        /*069c*/ 	.byte	0x04, 0x2f
        /*069e*/ 	.short	(.L_292 - .L_291)
	.align		4
.L_291:
        /*06a0*/ 	.word	index@(_ZN10layer_norm31ln_parallel_residual_fwd_kernelINS_13Kernel_traitsIf13__nv_bfloat16fS2_fjLj768ELj1ELj4ELj1ELj16ENS_18Kernel_traits_baseILj768EfS2_fS2_fjLj128EEEEELb0ELb0ELb0EEEvNS_9FwdParamsE)
        /*06a4*/ 	.word	0x0000009c


	//----- nvinfo : EIATTR_FRAME_SIZE
	.align		4
.L_292:
        /*06a8*/ 	.byte	0x04, 0x11
        /*06aa*/ 	.short	(.L_294 - .L_293)
	.align		4
.L_293:
        /*06ac*/ 	.word	index@($__internal_32_$__cuda_sm70_shflsync_bfly_p)
        /*06b0*/ 	.word	0x00000000


	//----- nvinfo : EIATTR_FRAME_SIZE
	.align		4
.L_294:
        /*06b4*/ 	.byte	0x04, 0x11
        /*06b6*/ 	.short	(.L_296 - .L_295)
	.align		4
.L_295:
        /*06b8*/ 	.word	index@(_ZN10layer_norm31ln_parallel_residual_fwd_kernelINS_13Kernel_traitsIf13__nv_bfloat16fS2_fjLj768ELj1ELj4ELj1ELj16ENS_18Kernel_traits_baseILj768EfS2_fS2_fjLj128EEEEELb0ELb0ELb0EEEvNS_9FwdParamsE)
        /*06bc*/ 	.word	0x00000000


	//----- nvinfo : EIATTR_REGCOUNT
	.align		4
.L_296:
        /*06c0*/ 	.byte	0x04, 0x2f
        /*06c2*/ 	.short	(.L_298 - .L_297)
	.align		4
.L_297:
        /*06c4*/ 	.word	index@(_ZN10layer_norm31ln_parallel_residual_fwd_kernelINS_13Kernel_traitsI13__nv_bfloat16S2_fS2_fjLj768ELj1ELj4ELj1ELj16ENS_18Kernel_traits_baseILj768ES2_S2_fS2_fjLj128EEEEELb1ELb1ELb1EEEvNS_9FwdParamsE)
        /*06c8*/ 	.word	0x0000007f


	//----- nvinfo : EIATTR_FRAME_SIZE
	.align		4
.L_298:
        /*06cc*/ 	.byte	0x04, 0x11
        /*06ce*/ 	.short	(.L_300 - .L_299)
	.align		4
.L_299:
        /*06d0*/ 	.word	index@($__internal_31_$__cuda_sm70_shflsync_bfly_p)
        /*06d4*/ 	.word	0x00000000


	//----- nvinfo : EIATTR_FRAME_SIZE
	.align		4
.L_300:
        /*06d8*/ 	.byte	0x04, 0x11
        /*06da*/ 	.short	(.L_302 - .L_301)
	.align		4
.L_301:
        /*06dc*/ 	.word	index@(_ZN10layer_norm31ln_parallel_residual_fwd_kernelINS_13Kernel_traitsI13__nv_bfloat16S2_fS2_fjLj768ELj1ELj4ELj1ELj16ENS_18Kernel_traits_baseILj768ES2_S2_fS2_fjLj128EEEEELb1ELb1ELb1EEEvNS_9FwdParamsE)
        /*06e0*/ 	.word	0x00000000


	//----- nvinfo : EIATTR_REGCOUNT
	.align		4
.L_302:
        /*06e4*/ 	.byte	0x04, 0x2f
        /*06e6*/ 	.short	(.L_304 - .L_303)
	.align		4
.L_303:
        /*06e8*/ 	.word	index@(_ZN10layer_norm31ln_parallel_residual_fwd_kernelINS_13Kernel_traitsI13__nv_bfloat16S2_fS2_fjLj768ELj1ELj4ELj1ELj16ENS_18Kernel_traits_baseILj768ES2_S2_fS2_fjLj128EEEEELb1ELb1ELb0EEEvNS_9FwdParamsE)
        /*06ec*/ 	.word	0x0000007f


	//----- nvinfo : EIATTR_FRAME_SIZE
	.align		4
.L_304:
        /*06f0*/ 	.byte	0x04, 0x11
        /*06f2*/ 	.short	(.L_306 - .L_305)
	.align		4
.L_305:
        /*06f4*/ 	.word	index@($__internal_30_$__cuda_sm70_shflsync_bfly_p)
        /*06f8*/ 	.word	0x00000000


	//----- nvinfo : EIATTR_FRAME_SIZE
	.align		4
.L_306:
        /*06fc*/ 	.byte	0x04, 0x11
        /*06fe*/ 	.short	(.L_308 - .L_307)
	.align		4
.L_307:
        /*0700*/ 	.word	index@(_ZN10layer_norm31ln_parallel_residual_fwd_kernelINS_13Kernel_traitsI13__nv_bfloat16S2_fS2_fjLj768ELj1ELj4ELj1ELj16ENS_18Kernel_traits_baseILj768ES2_S2_fS2_fjLj128EEEEELb1ELb1ELb0EEEvNS_9FwdParamsE)
        /*0704*/ 	.word	0x00000000


	//----- nvinfo : EIATTR_REGCOUNT
	.align		4
.L_308:
        /*0708*/ 	.byte	0x04, 0x2f
        /*070a*/ 	.short	(.L_310 - .L_309)
	.align		4
.L_309:
        /*070c*/ 	.word	index@(_ZN10layer_norm31ln_parallel_residual_fwd_kernelINS_13Kernel_traitsI13__nv_bfloat16S2_fS2_fjLj768ELj1ELj4ELj1ELj16ENS_18Kernel_traits_baseILj768ES2_S2_fS2_fjLj128EEEEELb1ELb0ELb1EEEvNS_9FwdParamsE)
        /*0710*/ 	.word	0x000000a7


	//----- nvinfo : EIATTR_FRAME_SIZE
	.align		4
.L_310:
        /*0714*/ 	.byte	0x04, 0x11
        /*0716*/ 	.short	(.L_312 - .L_311)
	.align		4
.L_311:
        /*0718*/ 	.word	index@($__internal_29_$__cuda_sm70_shflsync_bfly_p)
        /*071c*/ 	.word	0x00000000


	//----- nvinfo : EIATTR_FRAME_SIZE
	.align		4
.L_312:
        /*0720*/ 	.byte	0x04, 0x11
        /*0722*/ 	.short	(.L_314 - .L_313)
	.align		4
.L_313:
        /*0724*/ 	.word	index@(_ZN10layer_norm31ln_parallel_residual_fwd_kernelINS_13Kernel_traitsI13__nv_bfloat16S2_fS2_fjLj768ELj1ELj4ELj1ELj16ENS_18Kernel_traits_baseILj768ES2_S2_fS2_fjLj128EEEEELb1ELb0ELb1EEEvNS_9FwdParamsE)
        /*0728*/ 	.word	0x00000000


	//----- nvinfo : EIATTR_REGCOUNT
	.align		4
.L_314:
        /*072c*/ 	.byte	0x04, 0x2f
        /*072e*/ 	.short	(.L_316 - .L_315)
	.align		4
.L_315:
        /*0730*/ 	.word	index@(_ZN10layer_norm31ln_parallel_residual_fwd_kernelINS_13Kernel_traitsI13__nv_bfloat16S2_fS2_fjLj768ELj1ELj4ELj1ELj16ENS_18Kernel_traits_baseILj768ES2_S2_fS2_fjLj128EEEEELb1ELb0ELb0EEEvNS_9FwdParamsE)
        /*0734*/ 	.word	0x000000c5


	//----- nvinfo : EIATTR_FRAME_SIZE
	.align		4
.L_316:
        /*0738*/ 	.byte	0x04, 0x11
        /*073a*/ 	.short	(.L_318 - .L_317)
	.align		4
.L_317:
        /*073c*/ 	.word	index@($__internal_28_$__cuda_sm70_shflsync_bfly_p)
        /*0740*/ 	.word	0x00000000


	//----- nvinfo : EIATTR_FRAME_SIZE
	.align		4
.L_318:
        /*0744*/ 	.byte	0x04, 0x11
        /*0746*/ 	.short	(.L_320 - .L_319)
	.align		4
.L_319:
        /*0748*/ 	.word	index@(_ZN10layer_norm31ln_parallel_residual_fwd_kernelINS_13Kernel_traitsI13__nv_bfloat16S2_fS2_fjLj768ELj1ELj4ELj1ELj16ENS_18Kernel_traits_baseILj768ES2_S2_fS2_fjLj128EEEEELb1ELb0ELb0EEEvNS_9FwdParamsE)
        /*074c*/ 	.word	0x00000000


	//----- nvinfo : EIATTR_REGCOUNT
	.align		4
.L_320:
        /*0750*/ 	.byte	0x04, 0x2f
        /*0752*/ 	.short	(.L_322 - .L_321)
	.align		4
.L_321:
        /*0754*/ 	.word	index@(_ZN10layer_norm31ln_parallel_residual_fwd_kernelINS_13Kernel_traitsI13__nv_bfloat16S2_fS2_fjLj768ELj1ELj4ELj1ELj16ENS_18Kernel_traits_baseILj768ES2_S2_fS2_fjLj128EEEEELb0ELb1ELb1EEEvNS_9FwdParamsE)
        /*0758*/ 	.word	0x0000007b


	//----- nvinfo : EIATTR_FRAME_SIZE
	.align		4
.L_322:
        /*075c*/ 	.byte	0x04, 0x11
        /*075e*/ 	.short	(.L_324 - .L_323)
	.align		4
.L_323:
        /*0760*/ 	.word	index@($__internal_27_$__cuda_sm70_shflsync_bfly_p)
        /*0764*/ 	.word	0x00000000


	//----- nvinfo : EIATTR_FRAME_SIZE
	.align		4
.L_324:
        /*0768*/ 	.byte	0x04, 0x11
        /*076a*/ 	.short	(.L_326 - .L_325)
	.align		4
.L_325:
        /*076c*/ 	.word	index@(_ZN10layer_norm31ln_parallel_residual_fwd_kernelINS_13Kernel_traitsI13__nv_bfloat16S2_fS2_fjLj768ELj1ELj4ELj1ELj16ENS_18Kernel_traits_baseILj768ES2_S2_fS2_fjLj128EEEEELb0ELb1ELb1EEEvNS_9FwdParamsE)
        /*0770*/ 	.word	0x00000000


	//----- nvinfo : EIATTR_REGCOUNT
	.align		4
.L_326:
        /*0774*/ 	.byte	0x04, 0x2f
        /*0776*/ 	.short	(.L_328 - .L_327)
	.align		4
.L_327:
        /*0778*/ 	.word	index@(_ZN10layer_norm31ln_parallel_residual_fwd_kernelINS_13Kernel_traitsI13__nv_bfloat16S2_fS2_fjLj768ELj1ELj4ELj1ELj16ENS_18Kernel_traits_baseILj768ES2_S2_fS2_fjLj128EEEEELb0ELb1ELb0EEEvNS_9FwdParamsE)
        /*077c*/ 	.word	0x0000006b


	//----- nvinfo : EIATTR_FRAME_SIZE
	.align		4
.L_328:
        /*0780*/ 	.byte	0x04, 0x11
        /*0782*/ 	.short	(.L_330 - .L_329)
	.align		4
.L_329:
        /*0784*/ 	.word	index@($__internal_26_$__cuda_sm70_shflsync_bfly_p)
        /*0788*/ 	.word	0x00000000


	//----- nvinfo : EIATTR_FRAME_SIZE
	.align		4
.L_330:
        /*078c*/ 	.byte	0x04, 0x11
        /*078e*/ 	.short	(.L_332 - .L_331)
	.align		4
.L_331:
        /*0790*/ 	.word	index@(_ZN10layer_norm31ln_parallel_residual_fwd_kernelINS_13Kernel_traitsI13__nv_bfloat16S2_fS2_fjLj768ELj1ELj4ELj1ELj16ENS_18Kernel_traits_baseILj768ES2_S2_fS2_fjLj128EEEEELb0ELb1ELb0EEEvNS_9FwdParamsE)
        /*0794*/ 	.word	0x00000000


	//----- nvinfo : EIATTR_REGCOUNT
	.align		4
.L_332:
        /*0798*/ 	.byte	0x04, 0x2f
        /*079a*/ 	.short	(.L_334 - .L_333)
	.align		4
.L_333:
        /*079c*/ 	.word	index@(_ZN10layer_norm31ln_parallel_residual_fwd_kernelINS_13Kernel_traitsI13__nv_bfloat16S2_fS2_fjLj768ELj1ELj4ELj1ELj16ENS_18Kernel_traits_baseILj768ES2_S2_fS2_fjLj128EEEEELb0ELb0ELb1EEEvNS_9FwdParamsE)
        /*07a0*/ 	.word	0x000000a7


	//----- nvinfo : EIATTR_FRAME_SIZE
	.align		4
.L_334:
        /*07a4*/ 	.byte	0x04, 0x11
        /*07a6*/ 	.short	(.L_336 - .L_335)
	.align		4
.L_335:
        /*07a8*/ 	.word	index@($__internal_25_$__cuda_sm70_shflsync_bfly_p)
        /*07ac*/ 	.word	0x00000000


	//----- nvinfo : EIATTR_FRAME_SIZE
	.align		4
.L_336:
        /*07b0*/ 	.byte	0x04, 0x11
        /*07b2*/ 	.short	(.L_338 - .L_337)
	.align		4
.L_337:
        /*07b4*/ 	.word	index@(_ZN10layer_norm31ln_parallel_residual_fwd_kernelINS_13Kernel_traitsI13__nv_bfloat16S2_fS2_fjLj768ELj1ELj4ELj1ELj16ENS_18Kernel_traits_baseILj768ES2_S2_fS2_fjLj128EEEEELb0ELb0ELb1EEEvNS_9FwdParamsE)
        /*07b8*/ 	.word	0x00000000


	//----- nvinfo : EIATTR_REGCOUNT
	.align		4
.L_338:
        /*07bc*/ 	.byte	0x04, 0x2f
        /*07be*/ 	.short	(.L_340 - .L_339)
	.align		4
.L_339:
        /*07c0*/ 	.word	index@(_ZN10layer_norm31ln_parallel_residual_fwd_kernelINS_13Kernel_traitsI13__nv_bfloat16S2_fS2_fjLj768ELj1ELj4ELj1ELj16ENS_18Kernel_traits_baseILj768ES2_S2_fS2_fjLj128EEEEELb0ELb0ELb0EEEvNS_9FwdParamsE)
        /*07c4*/ 	.word	0x0000009b


	//----- nvinfo : EIATTR_FRAME_SIZE
	.align		4
.L_340:
        /*07c8*/ 	.byte	0x04, 0x11
        /*07ca*/ 	.short	(.L_342 - .L_341)
	.align		4
.L_341:
        /*07cc*/ 	.word	index@($__internal_24_$__cuda_sm70_shflsync_bfly_p)
        /*07d0*/ 	.word	0x00000000


	//----- nvinfo : EIATTR_FRAME_SIZE
	.align		4
.L_342:
        /*07d4*/ 	.byte	0x04, 0x11
        /*07d6*/ 	.short	(.L_344 - .L_343)
	.align		4
.L_343:
        /*07d8*/ 	.word	index@(_ZN10layer_norm31ln_parallel_residual_fwd_kernelINS_13Kernel_traitsI13__nv_bfloat16S2_fS2_fjLj768ELj1ELj4ELj1ELj16ENS_18Kernel_traits_baseILj768ES2_S2_fS2_fjLj128EEEEELb0ELb0ELb0EEEvNS_9FwdParamsE)
        /*07dc*/ 	.word	0x00000000


	//----- nvinfo : EIATTR_REGCOUNT
	.align		4
.L_344:
        /*07e0*/ 	.byte	0x04, 0x2f
        /*07e2*/ 	.short	(.L_346 - .L_345)
	.align		4
.L_345:
        /*07e4*/ 	.word	index@(_ZN10layer_norm31ln_parallel_residual_fwd_kernelINS_13Kernel_traitsIf13__nv_bfloat16S2_S2_fjLj768ELj1ELj4ELj1ELj16ENS_18Kernel_traits_baseILj768EfS2_S2_S2_fjLj128EEEEELb1ELb1ELb1EEEvNS_9FwdParamsE)
        /*07e8*/ 	.word	0x0000007f


	//----- nvinfo : EIATTR_FRAME_SIZE
	.align		4
.L_346:
        /*07ec*/ 	.byte	0x04, 0x11
        /*07ee*/ 	.short	(.L_348 - .L_347)
	.align		4
.L_347:
        /*07f0*/ 	.word	index@($__internal_23_$__cuda_sm70_shflsync_bfly_p)
        /*07f4*/ 	.word	0x00000000


	//----- nvinfo : EIATTR_FRAME_SIZE
	.align		4
.L_348:
        /*07f8*/ 	.byte	0x04, 0x11
        /*07fa*/ 	.short	(.L_350 - .L_349)
	.align		4
.L_349:
        /*07fc*/ 	.word	index@(_ZN10layer_norm31ln_parallel_residual_fwd_kernelINS_13Kernel_traitsIf13__nv_bfloat16S2_S2_fjLj768ELj1ELj4ELj1ELj16ENS_18Kernel_traits_baseILj768EfS2_S2_S2_fjLj128EEEEELb1ELb1ELb1EEEvNS_9FwdParamsE)
        /*0800*/ 	.word	0x00000000


	//----- nvinfo : EIATTR_REGCOUNT
	.align		4
.L_350:
        /*0804*/ 	.byte	0x04, 0x2f
        /*0806*/ 	.short	(.L_352 - .L_351)
	.align		4
.L_351:
        /*0808*/ 	.word	index@(_ZN10layer_norm31ln_parallel_residual_fwd_kernelINS_13Kernel_traitsIf13__nv_bfloat16S2_S2_fjLj768ELj1ELj4ELj1ELj16ENS_18Kernel_traits_baseILj768EfS2_S2_S2_fjLj128EEEEELb1ELb1ELb0EEEvNS_9FwdParamsE)
        /*080c*/ 	.word	0x0000007b


	//----- nvinfo : EIATTR_FRAME_SIZE
	.align		4
.L_352:
        /*0810*/ 	.byte	0x04, 0x11
        /*0812*/ 	.short	(.L_354 - .L_353)
	.align		4
.L_353:
        /*0814*/ 	.word	index@($__internal_22_$__cuda_sm70_shflsync_bfly_p)
        /*0818*/ 	.word	0x00000000


	//----- nvinfo : EIATTR_FRAME_SIZE
	.align		4
.L_354:
        /*081c*/ 	.byte	0x04, 0x11
        /*081e*/ 	.short	(.L_356 - .L_355)
	.align		4
.L_355:
        /*0820*/ 	.word	index@(_ZN10layer_norm31ln_parallel_residual_fwd_kernelINS_13Kernel_traitsIf13__nv_bfloat16S2_S2_fjLj768ELj1ELj4ELj1ELj16ENS_18Kernel_traits_baseILj768EfS2_S2_S2_fjLj128EEEEELb1ELb1ELb0EEEvNS_9FwdParamsE)
        /*0824*/ 	.word	0x00000000


	//----- nvinfo : EIATTR_REGCOUNT
	.align		4
.L_356:
        /*0828*/ 	.byte	0x04, 0x2f
        /*082a*/ 	.short	(.L_358 - .L_357)
	.align		4
.L_357:
        /*082c*/ 	.word	index@(_ZN10layer_norm31ln_parallel_residual_fwd_kernelINS_13Kernel_traitsIf13__nv_bfloat16S2_S2_fjLj768ELj1ELj4ELj1ELj16ENS_18Kernel_traits_baseILj768EfS2_S2_S2_fjLj128EEEEELb1ELb0ELb1EEEvNS_9FwdParamsE)
        /*0830*/ 	.word	0x000000a8


	//----- nvinfo : EIATTR_FRAME_SIZE
	.align		4
.L_358:
        /*0834*/ 	.byte	0x04, 0x11
        /*0836*/ 	.short	(.L_360 - .L_359)
	.align		4
.L_359:
        /*0838*/ 	.word	index@($__internal_21_$__cuda_sm70_shflsync_bfly_p)
        /*083c*/ 	.word	0x00000000


	//----- nvinfo : EIATTR_FRAME_SIZE
	.align		4
.L_360:
        /*0840*/ 	.byte	0x04, 0x11
        /*0842*/ 	.short	(.L_362 - .L_361)
	.align		4
.L_361:
        /*0844*/ 	.word	index@(_ZN10layer_norm31ln_parallel_residual_fwd_kernelINS_13Kernel_traitsIf13__nv_bfloat16S2_S2_fjLj768ELj1ELj4ELj1ELj16ENS_18Kernel_traits_baseILj768EfS2_S2_S2_fjLj128EEEEELb1ELb0ELb1EEEvNS_9FwdParamsE)
        /*0848*/ 	.word	0x00000000


	//----- nvinfo : EIATTR_REGCOUNT
	.align		4
.L_362:
        /*084c*/ 	.byte	0x04, 0x2f
        /*084e*/ 	.short	(.L_364 - .L_363)
	.align		4
.L_363:
        /*0850*/ 	.word	index@(_ZN10layer_norm31ln_parallel_residual_fwd_kernelINS_13Kernel_traitsIf13__nv_bfloat16S2_S2_fjLj768ELj1ELj4ELj1ELj16ENS_18Kernel_traits_baseILj768EfS2_S2_S2_fjLj128EEEEELb1ELb0ELb0EEEvNS_9FwdParamsE)
        /*0854*/ 	.word	0x000000a8


	//----- nvinfo : EIATTR_FRAME_SIZE
	.align		4
.L_364:
        /*0858*/ 	.byte	0x04, 0x11
        /*085a*/ 	.short	(.L_366 - .L_365)
	.align		4
.L_365:
        /*085c*/ 	.word	index@($__internal_20_$__cuda_sm70_shflsync_bfly_p)
        /*0860*/ 	.word	0x00000000


	//----- nvinfo : EIATTR_FRAME_SIZE
	.align		4
.L_366:
        /*0864*/ 	.byte	0x04, 0x11
        /*0866*/ 	.short	(.L_368 - .L_367)
	.align		4
.L_367:
        /*0868*/ 	.word	index@(_ZN10layer_norm31ln_parallel_residual_fwd_kernelINS_13Kernel_traitsIf13__nv_bfloat16S2_S2_fjLj768ELj1ELj4ELj1ELj16ENS_18Kernel_traits_baseILj768EfS2_S2_S2_fjLj128EEEEELb1ELb0ELb0EEEvNS_9FwdParamsE)
        /*086c*/ 	.word	0x00000000


	//----- nvinfo : EIATTR_REGCOUNT
	.align		4
.L_368:
        /*0870*/ 	.byte	0x04, 0x2f
        /*0872*/ 	.short	(.L_370 - .L_369)
	.align		4
.L_369:
        /*0874*/ 	.word	index@(_ZN10layer_norm31ln_parallel_residual_fwd_kernelINS_13Kernel_traitsIf13__nv_bfloat16S2_S2_fjLj768ELj1ELj4ELj1ELj16ENS_18Kernel_traits_baseILj768EfS2_S2_S2_fjLj128EEEEELb0ELb1ELb1EEEvNS_9FwdParamsE)
        /*0878*/ 	.word	0x0000007b


	//----- nvinfo : EIATTR_FRAME_SIZE
	.align		4
.L_370:
        /*087c*/ 	.byte	0x04, 0x11
        /*087e*/ 	.short	(.L_372 - .L_371)
	.align		4
.L_371:
        /*0880*/ 	.word	index@($__internal_19_$__cuda_sm70_shflsync_bfly_p)
        /*0884*/ 	.word	0x00000000


	//----- nvinfo : EIATTR_FRAME_SIZE
	.align		4
.L_372:
        /*0888*/ 	.byte	0x04, 0x11
        /*088a*/ 	.short	(.L_374 - .L_373)
	.align		4
.L_373:
        /*088c*/ 	.word	index@(_ZN10layer_norm31ln_parallel_residual_fwd_kernelINS_13Kernel_traitsIf13__nv_bfloat16S2_S2_fjLj768ELj1ELj4ELj1ELj16ENS_18Kernel_traits_baseILj768EfS2_S2_S2_fjLj128EEEEELb0ELb1ELb1EEEvNS_9FwdParamsE)
        /*0890*/ 	.word	0x00000000


	//----- nvinfo : EIATTR_REGCOUNT
	.align		4
.L_374:
        /*0894*/ 	.byte	0x04, 0x2f
        /*0896*/ 	.short	(.L_376 - .L_375)
	.align		4
.L_375:
        /*0898*/ 	.word	index@(_ZN10layer_norm31ln_parallel_residual_fwd_kernelINS_13Kernel_traitsIf13__nv_bfloat16S2_S2_fjLj768ELj1ELj4ELj1ELj16ENS_18Kernel_traits_baseILj768EfS2_S2_S2_fjLj128EEEEELb0ELb1ELb0EEEvNS_9FwdParamsE)
        /*089c*/ 	.word	0x0000006c


	//----- nvinfo : EIATTR_FRAME_SIZE
	.align		4
.L_376:
        /*08a0*/ 	.byte	0x04, 0x11
        /*08a2*/ 	.short	(.L_378 - .L_377)
	.align		4
.L_377:
        /*08a4*/ 	.word	index@($__internal_18_$__cuda_sm70_shflsync_bfly_p)
        /*08a8*/ 	.word	0x00000000


	//----- nvinfo : EIATTR_FRAME_SIZE
	.align		4
.L_378:
        /*08ac*/ 	.byte	0x04, 0x11
        /*08ae*/ 	.short	(.L_380 - .L_379)
	.align		4
.L_379:
        /*08b0*/ 	.word	index@(_ZN10layer_norm31ln_parallel_residual_fwd_kernelINS_13Kernel_traitsIf13__nv_bfloat16S2_S2_fjLj768ELj1ELj4ELj1ELj16ENS_18Kernel_traits_baseILj768EfS2_S2_S2_fjLj128EEEEELb0ELb1ELb0EEEvNS_9FwdParamsE)
        /*08b4*/ 	.word	0x00000000


	//----- nvinfo : EIATTR_REGCOUNT
	.align		4
.L_380:
        /*08b8*/ 	.byte	0x04, 0x2f
        /*08ba*/ 	.short	(.L_382 - .L_381)
	.align		4
.L_381:
        /*08bc*/ 	.word	index@(_ZN10layer_norm31ln_parallel_residual_fwd_kernelINS_13Kernel_traitsIf13__nv_bfloat16S2_S2_fjLj768ELj1ELj4ELj1ELj16ENS_18Kernel_traits_baseILj768EfS2_S2_S2_fjLj128EEEEELb0ELb0ELb1EEEvNS_9FwdParamsE)
        /*08c0*/ 	.word	0x000000a7


	//----- nvinfo : EIATTR_FRAME_SIZE
	.align		4
.L_382:
        /*08c4*/ 	.byte	0x04, 0x11
        /*08c6*/ 	.short	(.L_384 - .L_383)
	.align		4
.L_383:
        /*08c8*/ 	.word	index@($__internal_17_$__cuda_sm70_shflsync_bfly_p)
        /*08cc*/ 	.word	0x00000000


	//----- nvinfo : EIATTR_FRAME_SIZE
	.align		4
.L_384:
        /*08d0*/ 	.byte	0x04, 0x11
        /*08d2*/ 	.short	(.L_386 - .L_385)
	.align		4
.L_385:
        /*08d4*/ 	.word	index@(_ZN10layer_norm31ln_parallel_residual_fwd_kernelINS_13Kernel_traitsIf13__nv_bfloat16S2_S2_fjLj768ELj1ELj4ELj1ELj16ENS_18Kernel_traits_baseILj768EfS2_S2_S2_fjLj128EEEEELb0ELb0ELb1EEEvNS_9FwdParamsE)
        /*08d8*/ 	.word	0x00000000


	//----- nvinfo : EIATTR_REGCOUNT
	.align		4
.L_386:
        /*08dc*/ 	.byte	0x04, 0x2f
        /*08de*/ 	.short	(.L_388 - .L_387)
	.align		4
.L_387:
        /*08e0*/ 	.word	index@(_ZN10layer_norm31ln_parallel_residual_fwd_kernelINS_13Kernel_traitsIf13__nv_bfloat16S2_S2_fjLj768ELj1ELj4ELj1ELj16ENS_18Kernel_traits_baseILj768EfS2_S2_S2_fjLj128EEEEELb0ELb0ELb0EEEvNS_9FwdParamsE)
        /*08e4*/ 	.word	0x0000009c


	//----- nvinfo : EIATTR_FRAME_SIZE
	.align		4
.L_388:
        /*08e8*/ 	.byte	0x04, 0x11
        /*08ea*/ 	.short	(.L_390 - .L_389)
	.align		4
.L_389:
        /*08ec*/ 	.word	index@($__internal_16_$__cuda_sm70_shflsync_bfly_p)
        /*08f0*/ 	.word	0x00000000


	//----- nvinfo : EIATTR_FRAME_SIZE
	.align		4
.L_390:
        /*08f4*/ 	.byte	0x04, 0x11
        /*08f6*/ 	.short	(.L_392 - .L_391)
	.align		4
.L_391:
        /*08f8*/ 	.word	index@(_ZN10layer_norm31ln_parallel_residual_fwd_kernelINS_13Kernel_traitsIf13__nv_bfloat16S2_S2_fjLj768ELj1ELj4ELj1ELj16ENS_18Kernel_traits_baseILj768EfS2_S2_S2_fjLj128EEEEELb0ELb0ELb0EEEvNS_9FwdParamsE)
        /*08fc*/ 	.word	0x00000000


	//----- nvinfo : EIATTR_REGCOUNT
	.align		4
.L_392:
        /*0900*/ 	.byte	0x04, 0x2f
        /*0902*/ 	.short	(.L_394 - .L_393)
	.align		4
.L_393:
        /*0904*/ 	.word	index@(_ZN10layer_norm31ln_parallel_residual_fwd_kernelINS_13Kernel_traitsI6__halfS2_S2_S2_fjLj768ELj1ELj4ELj1ELj16ENS_18Kernel_traits_baseILj768ES2_S2_S2_S2_fjLj128EEEEELb1ELb1ELb1EEEvNS_9FwdParamsE)
        /*0908*/ 	.word	0x0000007f


	//----- nvinfo : EIATTR_FRAME_SIZE
	.align		4
.L_394:
        /*090c*/ 	.byte	0x04, 0x11
        /*090e*/ 	.short	(.L_396 - .L_395)
	.align		4
.L_395:
        /*0910*/ 	.word	index@($__internal_15_$__cuda_sm70_shflsync_bfly_p)
        /*0914*/ 	.word	0x00000000


	//----- nvinfo : EIATTR_FRAME_SIZE
	.align		4
.L_396:
        /*0918*/ 	.byte	0x04, 0x11
        /*091a*/ 	.short	(.L_398 - .L_397)
	.align		4
.L_397:
        /*091c*/ 	.word	index@(_ZN10layer_norm31ln_parallel_residual_fwd_kernelINS_13Kernel_traitsI6__halfS2_S2_S2_fjLj768ELj1ELj4ELj1ELj16ENS_18Kernel_traits_baseILj768ES2_S2_S2_S2_fjLj128EEEEELb1ELb1ELb1EEEvNS_9FwdParamsE)
        /*0920*/ 	.word	0x00000000


	//----- nvinfo : EIATTR_REGCOUNT
	.align		4
.L_398:
        /*0924*/ 	.byte	0x04, 0x2f
        /*0926*/ 	.short	(.L_400 - .L_399)
	.align		4
.L_399:
        /*0928*/ 	.word	index@(_ZN10layer_norm31ln_parallel_residual_fwd_kernelINS_13Kernel_traitsI6__halfS2_S2_S2_fjLj768ELj1ELj4ELj1ELj16ENS_18Kernel_traits_baseILj768ES2_S2_S2_S2_fjLj128EEEEELb1ELb1ELb0EEEvNS_9FwdParamsE)
        /*092c*/ 	.word	0x0000007b


	//----- nvinfo : EIATTR_FRAME_SIZE
	.align		4
.L_400:
        /*0930*/ 	.byte	0x04, 0x11
        /*0932*/ 	.short	(.L_402 - .L_401)
	.align		4
.L_401:
        /*0934*/ 	.word	index@($__internal_14_$__cuda_sm70_shflsync_bfly_p)
        /*0938*/ 	.word	0x00000000


	//----- nvinfo : EIATTR_FRAME_SIZE
	.align		4
.L_402:
        /*093c*/ 	.byte	0x04, 0x11
        /*093e*/ 	.short	(.L_404 - .L_403)
	.align		4
.L_403:
        /*0940*/ 	.word	index@(_ZN10layer_norm31ln_parallel_residual_fwd_kernelINS_13Kernel_traitsI6__halfS2_S2_S2_fjLj768ELj1ELj4ELj1ELj16ENS_18Kernel_traits_baseILj768ES2_S2_S2_S2_fjLj128EEEEELb1ELb1ELb0EEEvNS_9FwdParamsE)
        /*0944*/ 	.word	0x00000000


	//----- nvinfo : EIATTR_REGCOUNT
	.align		4
.L_404:
        /*0948*/ 	.byte	0x04, 0x2f
        /*094a*/ 	.short	(.L_406 - .L_405)
	.align		4
.L_405:
        /*094c*/ 	.word	index@(_ZN10layer_norm31ln_parallel_residual_fwd_kernelINS_13Kernel_traitsI6__halfS2_S2_S2_fjLj768ELj1ELj4ELj1ELj16ENS_18Kernel_traits_baseILj768ES2_S2_S2_S2_fjLj128EEEEELb1ELb0ELb1EEEvNS_9FwdParamsE)
        /*0950*/ 	.word	0x000000a7


	//----- nvinfo : EIATTR_FRAME_SIZE
	.align		4
.L_406:
        /*0954*/ 	.byte	0x04, 0x11
        /*0956*/ 	.short	(.L_408 - .L_407)
	.align		4
.L_407:
        /*0958*/ 	.word	index@($__internal_13_$__cuda_sm70_shflsync_bfly_p)
        /*095c*/ 	.word	0x00000000


	//----- nvinfo : EIATTR_FRAME_SIZE
	.align		4
.L_408:
        /*0960*/ 	.byte	0x04, 0x11
        /*0962*/ 	.short	(.L_410 - .L_409)
	.align		4
.L_409:
        /*0964*/ 	.word	index@(_ZN10layer_norm31ln_parallel_residual_fwd_kernelINS_13Kernel_traitsI6__halfS2_S2_S2_fjLj768ELj1ELj4ELj1ELj16ENS_18Kernel_traits_baseILj768ES2_S2_S2_S2_fjLj128EEEEELb1ELb0ELb1EEEvNS_9FwdParamsE)
        /*0968*/ 	.word	0x00000000


	//----- nvinfo : EIATTR_REGCOUNT
	.align		4
.L_410:
        /*096c*/ 	.byte	0x04, 0x2f
        /*096e*/ 	.short	(.L_412 - .L_411)
	.align		4
.L_411:
        /*0970*/ 	.word	index@(_ZN10layer_norm31ln_parallel_residual_fwd_kernelINS_13Kernel_traitsI6__halfS2_S2_S2_fjLj768ELj1ELj4ELj1ELj16ENS_18Kernel_traits_baseILj768ES2_S2_S2_S2_fjLj128EEEEELb1ELb0ELb0EEEvNS_9FwdParamsE)
        /*0974*/ 	.word	0x000000a8


	//----- nvinfo : EIATTR_FRAME_SIZE
	.align		4
.L_412:
        /*0978*/ 	.byte	0x04, 0x11
        /*097a*/ 	.short	(.L_414 - .L_413)
	.align		4
.L_413:
        /*097c*/ 	.word	index@($__internal_12_$__cuda_sm70_shflsync_bfly_p)
        /*0980*/ 	.word	0x00000000


	//----- nvinfo : EIATTR_FRAME_SIZE
	.align		4
.L_414:
        /*0984*/ 	.byte	0x04, 0x11
        /*0986*/ 	.short	(.L_416 - .L_415)
	.align		4
.L_415:
        /*0988*/ 	.word	index@(_ZN10layer_norm31ln_parallel_residual_fwd_kernelINS_13Kernel_traitsI6__halfS2_S2_S2_fjLj768ELj1ELj4ELj1ELj16ENS_18Kernel_traits_baseILj768ES2_S2_S2_S2_fjLj128EEEEELb1ELb0ELb0EEEvNS_9FwdParamsE)
        /*098c*/ 	.word	0x00000000


	//----- nvinfo : EIATTR_REGCOUNT
	.align		4
.L_416:
        /*0990*/ 	.byte	0x04, 0x2f
        /*0992*/ 	.short	(.L_418 - .L_417)
	.align		4
.L_417:
        /*0994*/ 	.word	index@(_ZN10layer_norm31ln_parallel_residual_fwd_kernelINS_13Kernel_traitsI6__halfS2_S2_S2_fjLj768ELj1ELj4ELj1ELj16ENS_18Kernel_traits_baseILj768ES2_S2_S2_S2_fjLj128EEEEELb0ELb1ELb1EEEvNS_9FwdParamsE)
        /*0998*/ 	.word	0x0000005f


	//----- nvinfo : EIATTR_FRAME_SIZE
	.align		4
.L_418:
        /*099c*/ 	.byte	0x04, 0x11
        /*099e*/ 	.short	(.L_420 - .L_419)
	.align		4
.L_419:
        /*09a0*/ 	.word	index@($__internal_11_$__cuda_sm70_shflsync_bfly_p)
        /*09a4*/ 	.word	0x00000000


	//----- nvinfo : EIATTR_FRAME_SIZE
	.align		4
.L_420:
        /*09a8*/ 	.byte	0x04, 0x11
        /*09aa*/ 	.short	(.L_422 - .L_421)
	.align		4
.L_421:
        /*09ac*/ 	.word	index@(_ZN10layer_norm31ln_parallel_residual_fwd_kernelINS_13Kernel_traitsI6__halfS2_S2_S2_fjLj768ELj1ELj4ELj1ELj16ENS_18Kernel_traits_baseILj768ES2_S2_S2_S2_fjLj128EEEEELb0ELb1ELb1EEEvNS_9FwdParamsE)
        /*09b0*/ 	.word	0x00000000


	//----- nvinfo : EIATTR_REGCOUNT
	.align		4
.L_422:
        /*09b4*/ 	.byte	0x04, 0x2f
        /*09b6*/ 	.short	(.L_424 - .L_423)
	.align		4
.L_423:
        /*09b8*/ 	.word	index@(_ZN10layer_norm31ln_parallel_residual_fwd_kernelINS_13Kernel_traitsI6__halfS2_S2_S2_fjLj768ELj1ELj4ELj1ELj16ENS_18Kernel_traits_baseILj768ES2_S2_S2_S2_fjLj128EEEEELb0ELb1ELb0EEEvNS_9FwdParamsE)
        /*09bc*/ 	.word	0x0000006b


	//----- nvinfo : EIATTR_FRAME_SIZE
	.align		4
.L_424:
        /*09c0*/ 	.byte	0x04, 0x11
        /*09c2*/ 	.short	(.L_426 - .L_425)
	.align		4
.L_425:
        /*09c4*/ 	.word	index@($__internal_10_$__cuda_sm70_shflsync_bfly_p)
        /*09c8*/ 	.word	0x00000000


	//----- nvinfo : EIATTR_FRAME_SIZE
	.align		4
.L_426:
        /*09cc*/ 	.byte	0x04, 0x11
        /*09ce*/ 	.short	(.L_428 - .L_427)
	.align		4
.L_427:
        /*09d0*/ 	.word	index@(_ZN10layer_norm31ln_parallel_residual_fwd_kernelINS_13Kernel_traitsI6__halfS2_S2_S2_fjLj768ELj1ELj4ELj1ELj16ENS_18Kernel_traits_baseILj768ES2_S2_S2_S2_fjLj128EEEEELb0ELb1ELb0EEEvNS_9FwdParamsE)
        /*09d4*/ 	.word	0x00000000


	//----- nvinfo : EIATTR_REGCOUNT
	.align		4
.L_428:
        /*09d8*/ 	.byte	0x04, 0x2f
        /*09da*/ 	.short	(.L_430 - .L_429)
	.align		4
.L_429:
        /*09dc*/ 	.word	index@(_ZN10layer_norm31ln_parallel_residual_fwd_kernelINS_13Kernel_traitsI6__halfS2_S2_S2_fjLj768ELj1ELj4ELj1ELj16ENS_18Kernel_traits_baseILj768ES2_S2_S2_S2_fjLj128EEEEELb0ELb0ELb1EEEvNS_9FwdParamsE)
        /*09e0*/ 	.word	0x000000a7


	//----- nvinfo : EIATTR_FRAME_SIZE
	.align		4
.L_430:
        /*09e4*/ 	.byte	0x04, 0x11
        /*09e6*/ 	.short	(.L_432 - .L_431)
	.align		4
.L_431:
        /*09e8*/ 	.word	index@($__internal_9_$__cuda_sm70_shflsync_bfly_p)
        /*09ec*/ 	.word	0x00000000


	//----- nvinfo : EIATTR_FRAME_SIZE
	.align		4
.L_432:
        /*09f0*/ 	.byte	0x04, 0x11
        /*09f2*/ 	.short	(.L_434 - .L_433)
	.align		4
.L_433:
        /*09f4*/ 	.word	index@(_ZN10layer_norm31ln_parallel_residual_fwd_kernelINS_13Kernel_traitsI6__halfS2_S2_S2_fjLj768ELj1ELj4ELj1ELj16ENS_18Kernel_traits_baseILj768ES2_S2_S2_S2_fjLj128EEEEELb0ELb0ELb1EEEvNS_9FwdParamsE)
        /*09f8*/ 	.word	0x00000000


	//----- nvinfo : EIATTR_REGCOUNT
	.align		4
.L_434:
        /*09fc*/ 	.byte	0x04, 0x2f
        /*09fe*/ 	.short	(.L_436 - .L_435)
	.align		4
.L_435:
        /*0a00*/ 	.word	index@(_ZN10layer_norm31ln_parallel_residual_fwd_kernelINS_13Kernel_traitsI6__halfS2_S2_S2_fjLj768ELj1ELj4ELj1ELj16ENS_18Kernel_traits_baseILj768ES2_S2_S2_S2_fjLj128EEEEELb0ELb0ELb0EEEvNS_9FwdParamsE)
        /*0a04*/ 	.word	0x0000009b


	//----- nvinfo : EIATTR_FRAME_SIZE
	.align		4
.L_436:
        /*0a08*/ 	.byte	0x04, 0x11
        /*0a0a*/ 	.short	(.L_438 - .L_437)
	.align		4
.L_437:
        /*0a0c*/ 	.word	index@($__internal_8_$__cuda_sm70_shflsync_bfly_p)
        /*0a10*/ 	.word	0x00000000


	//----- nvinfo : EIATTR_FRAME_SIZE
	.align		4
.L_438:
        /*0a14*/ 	.byte	0x04, 0x11
        /*0a16*/ 	.short	(.L_440 - .L_439)
	.align		4
.L_439:
        /*0a18*/ 	.word	index@(_ZN10layer_norm31ln_parallel_residual_fwd_kernelINS_13Kernel_traitsI6__halfS2_S2_S2_fjLj768ELj1ELj4ELj1ELj16ENS_18Kernel_traits_baseILj768ES2_S2_S2_S2_fjLj128EEEEELb0ELb0ELb0EEEvNS_9FwdParamsE)
        /*0a1c*/ 	.word	0x00000000


	//----- nvinfo : EIATTR_REGCOUNT
	.align		4
.L_440:
        /*0a20*/ 	.byte	0x04, 0x2f
        /*0a22*/ 	.short	(.L_442 - .L_441)
	.align		4
.L_441:
        /*0a24*/ 	.word	index@(_ZN10layer_norm31ln_parallel_residual_fwd_kernelINS_13Kernel_traitsI13__nv_bfloat16S2_S2_S2_fjLj768ELj1ELj4ELj1ELj16ENS_18Kernel_traits_baseILj768ES2_S2_S2_S2_fjLj128EEEEELb1ELb1ELb1EEEvNS_9FwdParamsE)
        /*0a28*/ 	.word	0x0000007d


	//----- nvinfo : EIATTR_FRAME_SIZE
	.align		4
.L_442:
        /*0a2c*/ 	.byte	0x04, 0x11
        /*0a2e*/ 	.short	(.L_444 - .L_443)
	.align		4
.L_443:
        /*0a30*/ 	.word	index@($__internal_7_$__cuda_sm70_shflsync_bfly_p)
        /*0a34*/ 	.word	0x00000000


	//----- nvinfo : EIATTR_FRAME_SIZE
	.align		4
.L_444:
        /*0a38*/ 	.byte	0x04, 0x11
        /*0a3a*/ 	.short	(.L_446 - .L_445)
	.align		4
.L_445:
        /*0a3c*/ 	.word	index@(_ZN10layer_norm31ln_parallel_residual_fwd_kernelINS_13Kernel_traitsI13__nv_bfloat16S2_S2_S2_fjLj768ELj1ELj4ELj1ELj16ENS_18Kernel_traits_baseILj768ES2_S2_S2_S2_fjLj128EEEEELb1ELb1ELb1EEEvNS_9FwdParamsE)
        /*0a40*/ 	.word	0x00000000


	//----- nvinfo : EIATTR_REGCOUNT
	.align		4
.L_446:
        /*0a44*/ 	.byte	0x04, 0x2f
        /*0a46*/ 	.short	(.L_448 - .L_447)
	.align		4
.L_447:
        /*0a48*/ 	.word	index@(_ZN10layer_norm31ln_parallel_residual_fwd_kernelINS_13Kernel_traitsI13__nv_bfloat16S2_S2_S2_fjLj768ELj1ELj4ELj1ELj16ENS_18Kernel_traits_baseILj768ES2_S2_S2_S2_fjLj128EEEEELb1ELb1ELb0EEEvNS_9FwdParamsE)
        /*0a4c*/ 	.word	0x0000007c


	//----- nvinfo : EIATTR_FRAME_SIZE
	.align		4
.L_448:
        /*0a50*/ 	.byte	0x04, 0x11
        /*0a52*/ 	.short	(.L_450 - .L_449)
	.align		4
.L_449:
        /*0a54*/ 	.word	index@($__internal_6_$__cuda_sm70_shflsync_bfly_p)
        /*0a58*/ 	.word	0x00000000


	//----- nvinfo : EIATTR_FRAME_SIZE
	.align		4
.L_450:
        /*0a5c*/ 	.byte	0x04, 0x11
        /*0a5e*/ 	.short	(.L_452 - .L_451)
	.align		4
.L_451:
        /*0a60*/ 	.word	index@(_ZN10layer_norm31ln_parallel_residual_fwd_kernelINS_13Kernel_traitsI13__nv_bfloat16S2_S2_S2_fjLj768ELj1ELj4ELj1ELj16ENS_18Kernel_traits_baseILj768ES2_S2_S2_S2_fjLj128EEEEELb1ELb1ELb0EEEvNS_9FwdParamsE)
        /*0a64*/ 	.word	0x00000000


	//----- nvinfo : EIATTR_REGCOUNT
	.align		4
.L_452:
        /*0a68*/ 	.byte	0x04, 0x2f
        /*0a6a*/ 	.short	(.L_454 - .L_453)
	.align		4
.L_453:
        /*0a6c*/ 	.word	index@(_ZN10layer_norm31ln_parallel_residual_fwd_kernelINS_13Kernel_traitsI13__nv_bfloat16S2_S2_S2_fjLj768ELj1ELj4ELj1ELj16ENS_18Kernel_traits_baseILj768ES2_S2_S2_S2_fjLj128EEEEELb1ELb0ELb1EEEvNS_9FwdParamsE)
        /*0a70*/ 	.word	0x000000a1


	//----- nvinfo : EIATTR_FRAME_SIZE
	.align		4
.L_454:
        /*0a74*/ 	.byte	0x04, 0x11
        /*0a76*/ 	.short	(.L_456 - .L_455)
	.align		4
.L_455:
        /*0a78*/ 	.word	index@($__internal_5_$__cuda_sm70_shflsync_bfly_p)
        /*0a7c*/ 	.word	0x00000000


	//----- nvinfo : EIATTR_FRAME_SIZE
	.align		4
.L_456:
        /*0a80*/ 	.byte	0x04, 0x11
        /*0a82*/ 	.short	(.L_458 - .L_457)
	.align		4
.L_457:
        /*0a84*/ 	.word	index@(_ZN10layer_norm31ln_parallel_residual_fwd_kernelINS_13Kernel_traitsI13__nv_bfloat16S2_S2_S2_fjLj768ELj1ELj4ELj1ELj16ENS_18Kernel_traits_baseILj768ES2_S2_S2_S2_fjLj128EEEEELb1ELb0ELb1EEEvNS_9FwdParamsE)
        /*0a88*/ 	.word	0x00000000


	//----- nvinfo : EIATTR_REGCOUNT
	.align		4
.L_458:
        /*0a8c*/ 	.byte	0x04, 0x2f
        /*0a8e*/ 	.short	(.L_460 - .L_459)
	.align		4
.L_459:
        /*0a90*/ 	.word	index@(_ZN10layer_norm31ln_parallel_residual_fwd_kernelINS_13Kernel_traitsI13__nv_bfloat16S2_S2_S2_fjLj768ELj1ELj4ELj1ELj16ENS_18Kernel_traits_baseILj768ES2_S2_S2_S2_fjLj128EEEEELb1ELb0ELb0EEEvNS_9FwdParamsE)
        /*0a94*/ 	.word	0x000000a8


	//----- nvinfo : EIATTR_FRAME_SIZE
	.align		4
.L_460:
        /*0a98*/ 	.byte	0x04, 0x11
        /*0a9a*/ 	.short	(.L_462 - .L_461)
	.align		4
.L_461:
        /*0a9c*/ 	.word	index@($__internal_4_$__cuda_sm70_shflsync_bfly_p)
        /*0aa0*/ 	.word	0x00000000


	//----- nvinfo : EIATTR_FRAME_SIZE
	.align		4
.L_462:
        /*0aa4*/ 	.byte	0x04, 0x11
        /*0aa6*/ 	.short	(.L_464 - .L_463)
	.align		4
.L_463:
        /*0aa8*/ 	.word	index@(_ZN10layer_norm31ln_parallel_residual_fwd_kernelINS_13Kernel_traitsI13__nv_bfloat16S2_S2_S2_fjLj768ELj1ELj4ELj1ELj16ENS_18Kernel_traits_baseILj768ES2_S2_S2_S2_fjLj128EEEEELb1ELb0ELb0EEEvNS_9FwdParamsE)
        /*0aac*/ 	.word	0x00000000


	//----- nvinfo : EIATTR_REGCOUNT
	.align		4
.L_464:
        /*0ab0*/ 	.byte	0x04, 0x2f
        /*0ab2*/ 	.short	(.L_466 - .L_465)
	.align		4
.L_465:
        /*0ab4*/ 	.word	index@(_ZN10layer_norm31ln_parallel_residual_fwd_kernelINS_13Kernel_traitsI13__nv_bfloat16S2_S2_S2_fjLj768ELj1ELj4ELj1ELj16ENS_18Kernel_traits_baseILj768ES2_S2_S2_S2_fjLj128EEEEELb0ELb1ELb1EEEvNS_9FwdParamsE)
        /*0ab8*/ 	.word	0x0000005f


	//----- nvinfo : EIATTR_FRAME_SIZE
	.align		4
.L_466:
        /*0abc*/ 	.byte	0x04, 0x11
        /*0abe*/ 	.short	(.L_468 - .L_467)
	.align		4
.L_467:
        /*0ac0*/ 	.word	index@($__internal_3_$__cuda_sm70_shflsync_bfly_p)
        /*0ac4*/ 	.word	0x00000000


	//----- nvinfo : EIATTR_FRAME_SIZE
	.align		4
.L_468:
        /*0ac8*/ 	.byte	0x04, 0x11
        /*0aca*/ 	.short	(.L_470 - .L_469)
	.align		4
.L_469:
        /*0acc*/ 	.word	index@(_ZN10layer_norm31ln_parallel_residual_fwd_kernelINS_13Kernel_traitsI13__nv_bfloat16S2_S2_S2_fjLj768ELj1ELj4ELj1ELj16ENS_18Kernel_traits_baseILj768ES2_S2_S2_S2_fjLj128EEEEELb0ELb1ELb1EEEvNS_9FwdParamsE)
        /*0ad0*/ 	.word	0x00000000


	//----- nvinfo : EIATTR_REGCOUNT
	.align		4
.L_470:
        /*0ad4*/ 	.byte	0x04, 0x2f
        /*0ad6*/ 	.short	(.L_472 - .L_471)
	.align		4
.L_471:
        /*0ad8*/ 	.word	index@(_ZN10layer_norm31ln_parallel_residual_fwd_kernelINS_13Kernel_traitsI13__nv_bfloat16S2_S2_S2_fjLj768ELj1ELj4ELj1ELj16ENS_18Kernel_traits_baseILj768ES2_S2_S2_S2_fjLj128EEEEELb0ELb1ELb0EEEvNS_9FwdParamsE)
        /*0adc*/ 	.word	0x0000006b


	//----- nvinfo : EIATTR_FRAME_SIZE
	.align		4
.L_472:
        /*0ae0*/ 	.byte	0x04, 0x11
        /*0ae2*/ 	.short	(.L_474 - .L_473)
	.align		4
.L_473:
        /*0ae4*/ 	.word	index@($__internal_2_$__cuda_sm70_shflsync_bfly_p)
        /*0ae8*/ 	.word	0x00000000


	//----- nvinfo : EIATTR_FRAME_SIZE
	.align		4
.L_474:
        /*0aec*/ 	.byte	0x04, 0x11
        /*0aee*/ 	.short	(.L_476 - .L_475)
	.align		4
.L_475:
        /*0af0*/ 	.word	index@(_ZN10layer_norm31ln_parallel_residual_fwd_kernelINS_13Kernel_traitsI13__nv_bfloat16S2_S2_S2_fjLj768ELj1ELj4ELj1ELj16ENS_18Kernel_traits_baseILj768ES2_S2_S2_S2_fjLj128EEEEELb0ELb1ELb0EEEvNS_9FwdParamsE)
        /*0af4*/ 	.word	0x00000000


	//----- nvinfo : EIATTR_REGCOUNT
	.align		4
.L_476:
        /*0af8*/ 	.byte	0x04, 0x2f
        /*0afa*/ 	.short	(.L_478 - .L_477)
	.align		4
.L_477:
        /*0afc*/ 	.word	index@(_ZN10layer_norm31ln_parallel_residual_fwd_kernelINS_13Kernel_traitsI13__nv_bfloat16S2_S2_S2_fjLj768ELj1ELj4ELj1ELj16ENS_18Kernel_traits_baseILj768ES2_S2_S2_S2_fjLj128EEEEELb0ELb0ELb1EEEvNS_9FwdParamsE)
        /*0b00*/ 	.word	0x000000a7


	//----- nvinfo : EIATTR_FRAME_SIZE
	.align		4
.L_478:
        /*0b04*/ 	.byte	0x04, 0x11
        /*0b06*/ 	.short	(.L_480 - .L_479)
	.align		4
.L_479:
        /*0b08*/ 	.word	index@($__internal_1_$__cuda_sm70_shflsync_bfly_p)
        /*0b0c*/ 	.word	0x00000000


	//----- nvinfo : EIATTR_FRAME_SIZE
	.align		4
.L_480:
        /*0b10*/ 	.byte	0x04, 0x11
        /*0b12*/ 	.short	(.L_482 - .L_481)
	.align		4
.L_481:
        /*0b14*/ 	.word	index@(_ZN10layer_norm31ln_parallel_residual_fwd_kernelINS_13Kernel_traitsI13__nv_bfloat16S2_S2_S2_fjLj768ELj1ELj4ELj1ELj16ENS_18Kernel_traits_baseILj768ES2_S2_S2_S2_fjLj128EEEEELb0ELb0ELb1EEEvNS_9FwdParamsE)
        /*0b18*/ 	.word	0x00000000


	//----- nvinfo : EIATTR_REGCOUNT
	.align		4
.L_482:
        /*0b1c*/ 	.byte	0x04, 0x2f
        /*0b1e*/ 	.short	(.L_484 - .L_483)
	.align		4
.L_483:
        /*0b20*/ 	.word	index@(_ZN10layer_norm31ln_parallel_residual_fwd_kernelINS_13Kernel_traitsI13__nv_bfloat16S2_S2_S2_fjLj768ELj1ELj4ELj1ELj16ENS_18Kernel_traits_baseILj768ES2_S2_S2_S2_fjLj128EEEEELb0ELb0ELb0EEEvNS_9FwdParamsE)
        /*0b24*/ 	.word	0x0000009b


	//----- nvinfo : EIATTR_FRAME_SIZE
	.align		4
.L_484:
        /*0b28*/ 	.byte	0x04, 0x11
        /*0b2a*/ 	.short	(.L_486 - .L_485)
	.align		4
.L_485:
        /*0b2c*/ 	.word	index@($__internal_0_$__cuda_sm70_shflsync_bfly_p)
        /*0b30*/ 	.word	0x00000000


	//----- nvinfo : EIATTR_FRAME_SIZE
	.align		4
.L_486:
        /*0b34*/ 	.byte	0x04, 0x11
        /*0b36*/ 	.short	(.L_488 - .L_487)
	.align		4
.L_487:
        /*0b38*/ 	.word	index@(_ZN10layer_norm31ln_parallel_residual_fwd_kernelINS_13Kernel_traitsI13__nv_bfloat16S2_S2_S2_fjLj768ELj1ELj4ELj1ELj16ENS_18Kernel_traits_baseILj768ES2_S2_S2_S2_fjLj128EEEEELb0ELb0ELb0EEEvNS_9FwdParamsE)
        /*0b3c*/ 	.word	0x00000000


	//----- nvinfo : EIATTR_MIN_STACK_SIZE
	.align		4
.L_488:
        /*0b40*/ 	.byte	0x04, 0x12
        /*0b42*/ 	.short	(.L_490 - .L_489)
	.align		4
.L_489:
        /*0b44*/ 	.word	index@(_ZN10layer_norm31ln_parallel_residual_fwd_kernelINS_13Kernel_traitsI13__nv_bfloat16S2_S2_S2_fjLj768ELj1ELj4ELj1ELj16ENS_18Kernel_traits_baseILj768ES2_S2_S2_S2_fjLj128EEEEELb0ELb0ELb0EEEvNS_9FwdParamsE)
        /*0b48*/ 	.word	0x00000000


	//----- nvinfo : EIATTR_MIN_STACK_SIZE
	.align		4
.L_490:
        /*0b4c*/ 	.byte	0x04, 0x12
        /*0b4e*/ 	.short	(.L_492 - .L_491)
	.align		4
.L_491:
        /*0b50*/ 	.word	index@(_ZN10layer_norm31ln_parallel_residual_fwd_kernelINS_13Kernel_traitsI13__nv_bfloat16S2_S2_S2_fjLj768ELj1ELj4ELj1ELj16ENS_18Kernel_traits_baseILj768ES2_S2_S2_S2_fjLj128EEEEELb0ELb0ELb1EEEvNS_9FwdParamsE)
        /*0b54*/ 	.word	0x00000000


	//----- nvinfo : EIATTR_MIN_STACK_SIZE
	.align		4
.L_492:
        /*0b58*/ 	.byte	0x04, 0x12
        /*0b5a*/ 	.short	(.L_494 - .L_493)
	.align		4
.L_493:
        /*0b5c*/ 	.word	index@(_ZN10layer_norm31ln_parallel_residual_fwd_kernelINS_13Kernel_traitsI13__nv_bfloat16S2_S2_S2_fjLj768ELj1ELj4ELj1ELj16ENS_18Kernel_traits_baseILj768ES2_S2_S2_S2_fjLj128EEEEELb0ELb1ELb0EEEvNS_9FwdParamsE)
        /*0b60*/ 	.word	0x00000000


	//----- nvinfo : EIATTR_MIN_STACK_SIZE
	.align		4
.L_494:
        /*0b64*/ 	.byte	0x04, 0x12
        /*0b66*/ 	.short	(.L_496 - .L_495)
	.align		4
.L_495:
        /*0b68*/ 	.word	index@(_ZN10layer_norm31ln_parallel_residual_fwd_kernelINS_13Kernel_traitsI13__nv_bfloat16S2_S2_S2_fjLj768ELj1ELj4ELj1ELj16ENS_18Kernel_traits_baseILj768ES2_S2_S2_S2_fjLj128EEEEELb0ELb1ELb1EEEvNS_9FwdParamsE)
        /*0b6c*/ 	.word	0x00000000


	//----- nvinfo : EIATTR_MIN_STACK_SIZE
	.align		4
.L_496:
        /*0b70*/ 	.byte	0x04, 0x12
        /*0b72*/ 	.short	(.L_498 - .L_497)
	.align		4
.L_497:
        /*0b74*/ 	.word	index@(_ZN10layer_norm31ln_parallel_residual_fwd_kernelINS_13Kernel_traitsI13__nv_bfloat16S2_S2_S2_fjLj768ELj1ELj4ELj1ELj16ENS_18Kernel_traits_baseILj768ES2_S2_S2_S2_fjLj128EEEEELb1ELb0ELb0EEEvNS_9FwdParamsE)
        /*0b78*/ 	.word	0x00000000


	//----- nvinfo : EIATTR_MIN_STACK_SIZE
	.align		4
.L_498:
        /*0b7c*/ 	.byte	0x04, 0x12
        /*0b7e*/ 	.short	(.L_500 - .L_499)
	.align		4
.L_499:
        /*0b80*/ 	.word	index@(_ZN10layer_norm31ln_parallel_residual_fwd_kernelINS_13Kernel_traitsI13__nv_bfloat16S2_S2_S2_fjLj768ELj1ELj4ELj1ELj16ENS_18Kernel_traits_baseILj768ES2_S2_S2_S2_fjLj128EEEEELb1ELb0ELb1EEEvNS_9FwdParamsE)
        /*0b84*/ 	.word	0x00000000


	//----- nvinfo : EIATTR_MIN_STACK_SIZE
	.align		4
.L_500:
        /*0b88*/ 	.byte	0x04, 0x12
        /*0b8a*/ 	.short	(.L_502 - .L_501)
	.align		4
.L_501:
        /*0b8c*/ 	.word	index@(_ZN10layer_norm31ln_parallel_residual_fwd_kernelINS_13Kernel_traitsI13__nv_bfloat16S2_S2_S2_fjLj768ELj1ELj4ELj1ELj16ENS_18Kernel_traits_baseILj768ES2_S2_S2_S2_fjLj128EEEEELb1ELb1ELb0EEEvNS_9FwdParamsE)
        /*0b90*/ 	.word	0x00000000


	//----- nvinfo : EIATTR_MIN_STACK_SIZE
	.align		4
.L_502:
        /*0b94*/ 	.byte	0x04, 0x12
        /*0b96*/ 	.short	(.L_504 - .L_503)
	.align		4
.L_503:
        /*0b98*/ 	.word	index@(_ZN10layer_norm31ln_parallel_residual_fwd_kernelINS_13Kernel_traitsI13__nv_bfloat16S2_S2_S2_fjLj768ELj1ELj4ELj1ELj16ENS_18Kernel_traits_baseILj768ES2_S2_S2_S2_fjLj128EEEEELb1ELb1ELb1EEEvNS_9FwdParamsE)
        /*0b9c*/ 	.word	0x00000000


	//----- nvinfo : EIATTR_MIN_STACK_SIZE
	.align		4
.L_504:
        /*0ba0*/ 	.byte	0x04, 0x12
        /*0ba2*/ 	.short	(.L_506 - .L_505)
	.align		4
.L_505:
        /*0ba4*/ 	.word	index@(_ZN10layer_norm31ln_parallel_residual_fwd_kernelINS_13Kernel_traitsI6__halfS2_S2_S2_fjLj768ELj1ELj4ELj1ELj16ENS_18Kernel_traits_baseILj768ES2_S2_S2_S2_fjLj128EEEEELb0ELb0ELb0EEEvNS_9FwdParamsE)
        /*0ba8*/ 	.word	0x00000000


	//----- nvinfo : EIATTR_MIN_STACK_SIZE
	.align		4
.L_506:
        /*0bac*/ 	.byte	0x04, 0x12
        /*0bae*/ 	.short	(.L_508 - .L_507)
	.align		4
.L_507:
        /*0bb0*/ 	.word	index@(_ZN10layer_norm31ln_parallel_residual_fwd_kernelINS_13Kernel_traitsI6__halfS2_S2_S2_fjLj768ELj1ELj4ELj1ELj16ENS_18Kernel_traits_baseILj768ES2_S2_S2_S2_fjLj128EEEEELb0ELb0ELb1EEEvNS_9FwdParamsE)
        /*0bb4*/ 	.word	0x00000000


	//----- nvinfo : EIATTR_MIN_STACK_SIZE
	.align		4
.L_508:
        /*0bb8*/ 	.byte	0x04, 0x12
        /*0bba*/ 	.short	(.L_510 - .L_509)
	.align		4
.L_509:
        /*0bbc*/ 	.word	index@(_ZN10layer_norm31ln_parallel_residual_fwd_kernelINS_13Kernel_traitsI6__halfS2_S2_S2_fjLj768ELj1ELj4ELj1ELj16ENS_18Kernel_traits_baseILj768ES2_S2_S2_S2_fjLj128EEEEELb0ELb1ELb0EEEvNS_9FwdParamsE)
        /*0bc0*/ 	.word	0x00000000


	//----- nvinfo : EIATTR_MIN_STACK_SIZE
	.align		4
.L_510:
        /*0bc4*/ 	.byte	0x04, 0x12
        /*0bc6*/ 	.short	(.L_512 - .L_511)
	.align		4
.L_511:
        /*0bc8*/ 	.word	index@(_ZN10layer_norm31ln_parallel_residual_fwd_kernelINS_13Kernel_traitsI6__halfS2_S2_S2_fjLj768ELj1ELj4ELj1ELj16ENS_18Kernel_traits_baseILj768ES2_S2_S2_S2_fjLj128EEEEELb0ELb1ELb1EEEvNS_9FwdParamsE)
        /*0bcc*/ 	.word	0x00000000


	//----- nvinfo : EIATTR_MIN_STACK_SIZE
	.align		4
.L_512:
        /*0bd0*/ 	.byte	0x04, 0x12
        /*0bd2*/ 	.short	(.L_514 - .L_513)
	.align		4
.L_513:
        /*0bd4*/ 	.word	index@(_ZN10layer_norm31ln_parallel_residual_fwd_kernelINS_13Kernel_traitsI6__halfS2_S2_S2_fjLj768ELj1ELj4ELj1ELj16ENS_18Kernel_traits_baseILj768ES2_S2_S2_S2_fjLj128EEEEELb1ELb0ELb0EEEvNS_9FwdParamsE)
        /*0bd8*/ 	.word	0x00000000


	//----- nvinfo : EIATTR_MIN_STACK_SIZE
	.align		4
.L_514:
        /*0bdc*/ 	.byte	0x04, 0x12
        /*0bde*/ 	.short	(.L_516 - .L_515)
	.align		4
.L_515:
        /*0be0*/ 	.word	index@(_ZN10layer_norm31ln_parallel_residual_fwd_kernelINS_13Kernel_traitsI6__halfS2_S2_S2_fjLj768ELj1ELj4ELj1ELj16ENS_18Kernel_traits_baseILj768ES2_S2_S2_S2_fjLj128EEEEELb1ELb0ELb1EEEvNS_9FwdParamsE)
        /*0be4*/ 	.word	0x00000000


	//----- nvinfo : EIATTR_MIN_STACK_SIZE
	.align		4
.L_516:
        /*0be8*/ 	.byte	0x04, 0x12
        /*0bea*/ 	.short	(.L_518 - .L_517)
	.align		4
.L_517:
        /*0bec*/ 	.word	index@(_ZN10layer_norm31ln_parallel_residual_fwd_kernelINS_13Kernel_traitsI6__halfS2_S2_S2_fjLj768ELj1ELj4ELj1ELj16ENS_18Kernel_traits_baseILj768ES2_S2_S2_S2_fjLj128EEEEELb1ELb1ELb0EEEvNS_9FwdParamsE)
        /*0bf0*/ 	.word	0x00000000


	//----- nvinfo : EIATTR_MIN_STACK_SIZE
	.align		4
.L_518:
        /*0bf4*/ 	.byte	0x04, 0x12
        /*0bf6*/ 	.short	(.L_520 - .L_519)
	.align		4
.L_519:
        /*0bf8*/ 	.word	index@(_ZN10layer_norm31ln_parallel_residual_fwd_kernelINS_13Kernel_traitsI6__halfS2_S2_S2_fjLj768ELj1ELj4ELj1ELj16ENS_18Kernel_traits_baseILj768ES2_S2_S2_S2_fjLj128EEEEELb1ELb1ELb1EEEvNS_9FwdParamsE)
        /*0bfc*/ 	.word	0x00000000


	//----- nvinfo : EIATTR_MIN_STACK_SIZE
	.align		4
.L_520:
        /*0c00*/ 	.byte	0x04, 0x12
        /*0c02*/ 	.short	(.L_522 - .L_521)
	.align		4
.L_521:
        /*0c04*/ 	.word	index@(_ZN10layer_norm31ln_parallel_residual_fwd_kernelINS_13Kernel_traitsIf13__nv_bfloat16S2_S2_fjLj768ELj1ELj4ELj1ELj16ENS_18Kernel_traits_baseILj768EfS2_S2_S2_fjLj128EEEEELb0ELb0ELb0EEEvNS_9FwdParamsE)
        /*0c08*/ 	.word	0x00000000


	//----- nvinfo : EIATTR_MIN_STACK_SIZE
	.align		4
.L_522:
        /*0c0c*/ 	.byte	0x04, 0x12
        /*0c0e*/ 	.short	(.L_524 - .L_523)
	.align		4
.L_523:
        /*0c10*/ 	.word	index@(_ZN10layer_norm31ln_parallel_residual_fwd_kernelINS_13Kernel_traitsIf13__nv_bfloat16S2_S2_fjLj768ELj1ELj4ELj1ELj16ENS_18Kernel_traits_baseILj768EfS2_S2_S2_fjLj128EEEEELb0ELb0ELb1EEEvNS_9FwdParamsE)
        /*0c14*/ 	.word	0x00000000


	//----- nvinfo : EIATTR_MIN_STACK_SIZE
	.align		4
.L_524:
        /*0c18*/ 	.byte	0x04, 0x12
        /*0c1a*/ 	.short	(.L_526 - .L_525)
	.align		4
.L_525:
        /*0c1c*/ 	.word	index@(_ZN10layer_norm31ln_parallel_residual_fwd_kernelINS_13Kernel_traitsIf13__nv_bfloat16S2_S2_fjLj768ELj1ELj4ELj1ELj16ENS_18Kernel_traits_baseILj768EfS2_S2_S2_fjLj128EEEEELb0ELb1ELb0EEEvNS_9FwdParamsE)
        /*0c20*/ 	.word	0x00000000


	//----- nvinfo : EIATTR_MIN_STACK_SIZE
	.align		4
.L_526:
        /*0c24*/ 	.byte	0x04, 0x12
        /*0c26*/ 	.short	(.L_528 - .L_527)
	.align		4
.L_527:
        /*0c28*/ 	.word	index@(_ZN10layer_norm31ln_parallel_residual_fwd_kernelINS_13Kernel_traitsIf13__nv_bfloat16S2_S2_fjLj768ELj1ELj4ELj1ELj16ENS_18Kernel_traits_baseILj768EfS2_S2_S2_fjLj128EEEEELb0ELb1ELb1EEEvNS_9FwdParamsE)
        /*0c2c*/ 	.word	0x00000000


	//----- nvinfo : EIATTR_MIN_STACK_SIZE
	.align		4
.L_528:
        /*0c30*/ 	.byte	0x04, 0x12
        /*0c32*/ 	.short	(.L_530 - .L_529)
	.align		4
.L_529:
        /*0c34*/ 	.word	index@(_ZN10layer_norm31ln_parallel_residual_fwd_kernelINS_13Kernel_traitsIf13__nv_bfloat16S2_S2_fjLj768ELj1ELj4ELj1ELj16ENS_18Kernel_traits_baseILj768EfS2_S2_S2_fjLj128EEEEELb1ELb0ELb0EEEvNS_9FwdParamsE)
        /*0c38*/ 	.word	0x00000000


	//----- nvinfo : EIATTR_MIN_STACK_SIZE
	.align		4
.L_530:
        /*0c3c*/ 	.byte	0x04, 0x12
        /*0c3e*/ 	.short	(.L_532 - .L_531)
	.align		4
.L_531:
        /*0c40*/ 	.word	index@(_ZN10layer_norm31ln_parallel_residual_fwd_kernelINS_13Kernel_traitsIf13__nv_bfloat16S2_S2_fjLj768ELj1ELj4ELj1ELj16ENS_18Kernel_traits_baseILj768EfS2_S2_S2_fjLj128EEEEELb1ELb0ELb1EEEvNS_9FwdParamsE)
        /*0c44*/ 	.word	0x00000000


	//----- nvinfo : EIATTR_MIN_STACK_SIZE
	.align		4
.L_532:
        /*0c48*/ 	.byte	0x04, 0x12
        /*0c4a*/ 	.short	(.L_534 - .L_533)
	.align		4
.L_533:
        /*0c4c*/ 	.word	index@(_ZN10layer_norm31ln_parallel_residual_fwd_kernelINS_13Kernel_traitsIf13__nv_bfloat16S2_S2_fjLj768ELj1ELj4ELj1ELj16ENS_18Kernel_traits_baseILj768EfS2_S2_S2_fjLj128EEEEELb1ELb1ELb0EEEvNS_9FwdParamsE)
        /*0c50*/ 	.word	0x00000000


	//----- nvinfo : EIATTR_MIN_STACK_SIZE
	.align		4
.L_534:
        /*0c54*/ 	.byte	0x04, 0x12
        /*0c56*/ 	.short	(.L_536 - .L_535)
	.align		4
.L_535:
        /*0c58*/ 	.word	index@(_ZN10layer_norm31ln_parallel_residual_fwd_kernelINS_13Kernel_traitsIf13__nv_bfloat16S2_S2_fjLj768ELj1ELj4ELj1ELj16ENS_18Kernel_traits_baseILj768EfS2_S2_S2_fjLj128EEEEELb1ELb1ELb1EEEvNS_9FwdParamsE)
        /*0c5c*/ 	.word	0x00000000


	//----- nvinfo : EIATTR_MIN_STACK_SIZE
	.align		4
.L_536:
        /*0c60*/ 	.byte	0x04, 0x12
        /*0c62*/ 	.short	(.L_538 - .L_537)
	.align		4
.L_537:
        /*0c64*/ 	.word	index@(_ZN10layer_norm31ln_parallel_residual_fwd_kernelINS_13Kernel_traitsI13__nv_bfloat16S2_fS2_fjLj768ELj1ELj4ELj1ELj16ENS_18Kernel_traits_baseILj768ES2_S2_fS2_fjLj128EEEEELb0ELb0ELb0EEEvNS_9FwdParamsE)
        /*0c68*/ 	.word	0x00000000


	//----- nvinfo : EIATTR_MIN_STACK_SIZE
	.align		4
.L_538:
        /*0c6c*/ 	.byte	0x04, 0x12
        /*0c6e*/ 	.short	(.L_540 - .L_539)
	.align		4
.L_539:
        /*0c70*/ 	.word	index@(_ZN10layer_norm31ln_parallel_residual_fwd_kernelINS_13Kernel_traitsI13__nv_bfloat16S2_fS2_fjLj768ELj1ELj4ELj1ELj16ENS_18Kernel_traits_baseILj768ES2_S2_fS2_fjLj128EEEEELb0ELb0ELb1EEEvNS_9FwdParamsE)
        /*0c74*/ 	.word	0x00000000


	//----- nvinfo : EIATTR_MIN_STACK_SIZE
	.align		4
.L_540:
        /*0c78*/ 	.byte	0x04, 0x12
        /*0c7a*/ 	.short	(.L_542 - .L_541)
	.align		4
.L_541:
        /*0c7c*/ 	.word	index@(_ZN10layer_norm31ln_parallel_residual_fwd_kernelINS_13Kernel_traitsI13__nv_bfloat16S2_fS2_fjLj768ELj1ELj4ELj1ELj16ENS_18Kernel_traits_baseILj768ES2_S2_fS2_fjLj128EEEEELb0ELb1ELb0EEEvNS_9FwdParamsE)
        /*0c80*/ 	.word	0x00000000


	//----- nvinfo : EIATTR_MIN_STACK_SIZE
	.align		4
.L_542:
        /*0c84*/ 	.byte	0x04, 0x12
        /*0c86*/ 	.short	(.L_544 - .L_543)
	.align		4
.L_543:
        /*0c88*/ 	.word	index@(_ZN10layer_norm31ln_parallel_residual_fwd_kernelINS_13Kernel_traitsI13__nv_bfloat16S2_fS2_fjLj768ELj1ELj4ELj1ELj16ENS_18Kernel_traits_baseILj768ES2_S2_fS2_fjLj128EEEEELb0ELb1ELb1EEEvNS_9FwdParamsE)
        /*0c8c*/ 	.word	0x00000000


	//----- nvinfo : EIATTR_MIN_STACK_SIZE
	.align		4
.L_544:
        /*0c90*/ 	.byte	0x04, 0x12
        /*0c92*/ 	.short	(.L_546 - .L_545)
	.align		4
.L_545:
        /*0c94*/ 	.word	index@(_ZN10layer_norm31ln_parallel_residual_fwd_kernelINS_13Kernel_traitsI13__nv_bfloat16S2_fS2_fjLj768ELj1ELj4ELj1ELj16ENS_18Kernel_traits_baseILj768ES2_S2_fS2_fjLj128EEEEELb1ELb0ELb0EEEvNS_9FwdParamsE)
        /*0c98*/ 	.word	0x00000000


	//----- nvinfo : EIATTR_MIN_STACK_SIZE
	.align		4
.L_546:
        /*0c9c*/ 	.byte	0x04, 0x12
        /*0c9e*/ 	.short	(.L_548 - .L_547)
	.align		4
.L_547:
        /*0ca0*/ 	.word	index@(_ZN10layer_norm31ln_parallel_residual_fwd_kernelINS_13Kernel_traitsI13__nv_bfloat16S2_fS2_fjLj768ELj1ELj4ELj1ELj16ENS_18Kernel_traits_baseILj768ES2_S2_fS2_fjLj128EEEEELb1ELb0ELb1EEEvNS_9FwdParamsE)
        /*0ca4*/ 	.word	0x00000000


	//----- nvinfo : EIATTR_MIN_STACK_SIZE
	.align		4
.L_548:
        /*0ca8*/ 	.byte	0x04, 0x12
        /*0caa*/ 	.short	(.L_550 - .L_549)
	.align		4
.L_549:
        /*0cac*/ 	.word	index@(_ZN10layer_norm31ln_parallel_residual_fwd_kernelINS_13Kernel_traitsI13__nv_bfloat16S2_fS2_fjLj768ELj1ELj4ELj1ELj16ENS_18Kernel_traits_baseILj768ES2_S2_fS2_fjLj128EEEEELb1ELb1ELb0EEEvNS_9FwdParamsE)
        /*0cb0*/ 	.word	0x00000000


	//----- nvinfo : EIATTR_MIN_STACK_SIZE
	.align		4
.L_550:
        /*0cb4*/ 	.byte	0x04, 0x12
        /*0cb6*/ 	.short	(.L_552 - .L_551)
	.align		4
.L_551:
        /*0cb8*/ 	.word	index@(_ZN10layer_norm31ln_parallel_residual_fwd_kernelINS_13Kernel_traitsI13__nv_bfloat16S2_fS2_fjLj768ELj1ELj4ELj1ELj16ENS_18Kernel_traits_baseILj768ES2_S2_fS2_fjLj128EEEEELb1ELb1ELb1EEEvNS_9FwdParamsE)
        /*0cbc*/ 	.word	0x00000000


	//----- nvinfo : EIATTR_MIN_STACK_SIZE
	.align		4
.L_552:
        /*0cc0*/ 	.byte	0x04, 0x12
        /*0cc2*/ 	.short	(.L_554 - .L_553)
	.align		4
.L_553:
        /*0cc4*/ 	.word	index@(_ZN10layer_norm31ln_parallel_residual_fwd_kernelINS_13Kernel_traitsIf13__nv_bfloat16fS2_fjLj768ELj1ELj4ELj1ELj16ENS_18Kernel_traits_baseILj768EfS2_fS2_fjLj128EEEEELb0ELb0ELb0EEEvNS_9FwdParamsE)
        /*0cc8*/ 	.word	0x00000000


	//----- nvinfo : EIATTR_MIN_STACK_SIZE
	.align		4
.L_554:
        /*0ccc*/ 	.byte	0x04, 0x12
        /*0cce*/ 	.short	(.L_556 - .L_555)
	.align		4
.L_555:
        /*0cd0*/ 	.word	index@(_ZN10layer_norm31ln_parallel_residual_fwd_kernelINS_13Kernel_traitsIf13__nv_bfloat16fS2_fjLj768ELj1ELj4ELj1ELj16ENS_18Kernel_traits_baseILj768EfS2_fS2_fjLj128EEEEELb0ELb0ELb1EEEvNS_9FwdParamsE)
        /*0cd4*/ 	.word	0x00000000


	//----- nvinfo : EIATTR_MIN_STACK_SIZE
	.align		4
.L_556:
        /*0cd8*/ 	.byte	0x04, 0x12
        /*0cda*/ 	.short	(.L_558 - .L_557)
	.align		4
.L_557:
        /*0cdc*/ 	.word	index@(_ZN10layer_norm31ln_parallel_residual_fwd_kernelINS_13Kernel_traitsIf13__nv_bfloat16fS2_fjLj768ELj1ELj4ELj1ELj16ENS_18Kernel_traits_baseILj768EfS2_fS2_fjLj128EEEEELb0ELb1ELb0EEEvNS_9FwdParamsE)
        /*0ce0*/ 	.word	0x00000000


	//----- nvinfo : EIATTR_MIN_STACK_SIZE
	.align		4
.L_558:
        /*0ce4*/ 	.byte	0x04, 0x12
        /*0ce6*/ 	.short	(.L_560 - .L_559)
	.align		4
.L_559:
        /*0ce8*/ 	.word	index@(_ZN10layer_norm31ln_parallel_residual_fwd_kernelINS_13Kernel_traitsIf13__nv_bfloat16fS2_fjLj768ELj1ELj4ELj1ELj16ENS_18Kernel_traits_baseILj768EfS2_fS2_fjLj128EEEEELb0ELb1ELb1EEEvNS_9FwdParamsE)
        /*0cec*/ 	.word	0x00000000


	//----- nvinfo : EIATTR_MIN_STACK_SIZE
	.align		4
.L_560:
        /*0cf0*/ 	.byte	0x04, 0x12
        /*0cf2*/ 	.short	(.L_562 - .L_561)
	.align		4
.L_561:
        /*0cf4*/ 	.word	index@(_ZN10layer_norm31ln_parallel_residual_fwd_kernelINS_13Kernel_traitsIf13__nv_bfloat16fS2_fjLj768ELj1ELj4ELj1ELj16ENS_18Kernel_traits_baseILj768EfS2_fS2_fjLj128EEEEELb1ELb0ELb0EEEvNS_9FwdParamsE)
        /*0cf8*/ 	.word	0x00000000


	//----- nvinfo : EIATTR_MIN_STACK_SIZE
	.align		4
.L_562:
        /*0cfc*/ 	.byte	0x04, 0x12
        /*0cfe*/ 	.short	(.L_564 - .L_563)
	.align		4
.L_563:
        /*0d00*/ 	.word	index@(_ZN10layer_norm31ln_parallel_residual_fwd_kernelINS_13Kernel_traitsIf13__nv_bfloat16fS2_fjLj768ELj1ELj4ELj1ELj16ENS_18Kernel_traits_baseILj768EfS2_fS2_fjLj128EEEEELb1ELb0ELb1EEEvNS_9FwdParamsE)
        /*0d04*/ 	.word	0x00000000


	//----- nvinfo : EIATTR_MIN_STACK_SIZE
	.align		4
.L_564:
        /*0d08*/ 	.byte	0x04, 0x12
        /*0d0a*/ 	.short	(.L_566 - .L_565)
	.align		4
.L_565:
        /*0d0c*/ 	.word	index@(_ZN10layer_norm31ln_parallel_residual_fwd_kernelINS_13Kernel_traitsIf13__nv_bfloat16fS2_fjLj768ELj1ELj4ELj1ELj16ENS_18Kernel_traits_baseILj768EfS2_fS2_fjLj128EEEEELb1ELb1ELb0EEEvNS_9FwdParamsE)
        /*0d10*/ 	.word	0x00000000


	//----- nvinfo : EIATTR_MIN_STACK_SIZE
	.align		4
.L_566:
        /*0d14*/ 	.byte	0x04, 0x12
        /*0d16*/ 	.short	(.L_568 - .L_567)
	.align		4
.L_567:
        /*0d18*/ 	.word	index@(_ZN10layer_norm31ln_parallel_residual_fwd_kernelINS_13Kernel_traitsIf13__nv_bfloat16fS2_fjLj768ELj1ELj4ELj1ELj16ENS_18Kernel_traits_baseILj768EfS2_fS2_fjLj128EEEEELb1ELb1ELb1EEEvNS_9FwdParamsE)
        /*0d1c*/ 	.word	0x00000000


	//----- nvinfo : EIATTR_MIN_STACK_SIZE
	.align		4
.L_568:
        /*0d20*/ 	.byte	0x04, 0x12
        /*0d22*/ 	.short	(.L_570 - .L_569)
	.align		4
.L_569:
        /*0d24*/ 	.word	index@(_ZN10layer_norm31ln_parallel_residual_fwd_kernelINS_13Kernel_traitsIf6__halfS2_S2_fjLj768ELj1ELj4ELj1ELj16ENS_18Kernel_traits_baseILj768EfS2_S2_S2_fjLj128EEEEELb0ELb0ELb0EEEvNS_9FwdParamsE)
        /*0d28*/ 	.word	0x00000000


	//----- nvinfo : EIATTR_MIN_STACK_SIZE
	.align		4
.L_570:
        /*0d2c*/ 	.byte	0x04, 0x12
        /*0d2e*/ 	.short	(.L_572 - .L_571)
	.align		4
.L_571:
        /*0d30*/ 	.word	index@(_ZN10layer_norm31ln_parallel_residual_fwd_kernelINS_13Kernel_traitsIf6__halfS2_S2_fjLj768ELj1ELj4ELj1ELj16ENS_18Kernel_traits_baseILj768EfS2_S2_S2_fjLj128EEEEELb0ELb0ELb1EEEvNS_9FwdParamsE)
        /*0d34*/ 	.word	0x00000000


	//----- nvinfo : EIATTR_MIN_STACK_SIZE
	.align		4
.L_572:
        /*0d38*/ 	.byte	0x04, 0x12
        /*0d3a*/ 	.short	(.L_574 - .L_573)
	.align		4
.L_573:
        /*0d3c*/ 	.word	index@(_ZN10layer_norm31ln_parallel_residual_fwd_kernelINS_13Kernel_traitsIf6__halfS2_S2_fjLj768ELj1ELj4ELj1ELj16ENS_18Kernel_traits_baseILj768EfS2_S2_S2_fjLj128EEEEELb0ELb1ELb0EEEvNS_9FwdParamsE)
        /*0d40*/ 	.word	0x00000000


	//----- nvinfo : EIATTR_MIN_STACK_SIZE
	.align		4
.L_574:
        /*0d44*/ 	.byte	0x04, 0x12
        /*0d46*/ 	.short	(.L_576 - .L_575)
	.align		4
.L_575:
        /*0d48*/ 	.word	index@(_ZN10layer_norm31ln_parallel_residual_fwd_kernelINS_13Kernel_traitsIf6__halfS2_S2_fjLj768ELj1ELj4ELj1ELj16ENS_18Kernel_traits_baseILj768EfS2_S2_S2_fjLj128EEEEELb0ELb1ELb1EEEvNS_9FwdParamsE)
        /*0d4c*/ 	.word	0x00000000


	//----- nvinfo : EIATTR_MIN_STACK_SIZE
	.align		4
.L_576:
        /*0d50*/ 	.byte	0x04, 0x12
        /*0d52*/ 	.short	(.L_578 - .L_577)
	.align		4
.L_577:
        /*0d54*/ 	.word	index@(_ZN10layer_norm31ln_parallel_residual_fwd_kernelINS_13Kernel_traitsIf6__halfS2_S2_fjLj768ELj1ELj4ELj1ELj16ENS_18Kernel_traits_baseILj768EfS2_S2_S2_fjLj128EEEEELb1ELb0ELb0EEEvNS_9FwdParamsE)
        /*0d58*/ 	.word	0x00000000


	//----- nvinfo : EIATTR_MIN_STACK_SIZE
	.align		4
.L_578:
        /*0d5c*/ 	.byte	0x04, 0x12
        /*0d5e*/ 	.short	(.L_580 - .L_579)
	.align		4
.L_579:
        /*0d60*/ 	.word	index@(_ZN10layer_norm31ln_parallel_residual_fwd_kernelINS_13Kernel_traitsIf6__halfS2_S2_fjLj768ELj1ELj4ELj1ELj16ENS_18Kernel_traits_baseILj768EfS2_S2_S2_fjLj128EEEEELb1ELb0ELb1EEEvNS_9FwdParamsE)
        /*0d64*/ 	.word	0x00000000


	//----- nvinfo : EIATTR_MIN_STACK_SIZE
	.align		4
.L_580:
        /*0d68*/ 	.byte	0x04, 0x12
        /*0d6a*/ 	.short	(.L_582 - .L_581)
	.align		4
.L_581:
        /*0d6c*/ 	.word	index@(_ZN10layer_norm31ln_parallel_residual_fwd_kernelINS_13Kernel_traitsIf6__halfS2_S2_fjLj768ELj1ELj4ELj1ELj16ENS_18Kernel_traits_baseILj768EfS2_S2_S2_fjLj128EEEEELb1ELb1ELb0EEEvNS_9FwdParamsE)
        /*0d70*/ 	.word	0x00000000


	//----- nvinfo : EIATTR_MIN_STACK_SIZE
	.align		4
.L_582:
        /*0d74*/ 	.byte	0x04, 0x12
        /*0d76*/ 	.short	(.L_584 - .L_583)
	.align		4
.L_583:
        /*0d78*/ 	.word	index@(_ZN10layer_norm31ln_parallel_residual_fwd_kernelINS_13Kernel_traitsIf6__halfS2_S2_fjLj768ELj1ELj4ELj1ELj16ENS_18Kernel_traits_baseILj768EfS2_S2_S2_fjLj128EEEEELb1ELb1ELb1EEEvNS_9FwdParamsE)
        /*0d7c*/ 	.word	0x00000000


	//----- nvinfo : EIATTR_MIN_STACK_SIZE
	.align		4
.L_584:
        /*0d80*/ 	.byte	0x04, 0x12
        /*0d82*/ 	.short	(.L_586 - .L_585)
	.align		4
.L_585:
        /*0d84*/ 	.word	index@(_ZN10layer_norm31ln_parallel_residual_fwd_kernelINS_13Kernel_traitsI6__halfS2_fS2_fjLj768ELj1ELj4ELj1ELj16ENS_18Kernel_traits_baseILj768ES2_S2_fS2_fjLj128EEEEELb0ELb0ELb0EEEvNS_9FwdParamsE)
        /*0d88*/ 	.word	0x00000000


	//----- nvinfo : EIATTR_MIN_STACK_SIZE
	.align		4
.L_586:
        /*0d8c*/ 	.byte	0x04, 0x12
        /*0d8e*/ 	.short	(.L_588 - .L_587)
	.align		4
.L_587:
        /*0d90*/ 	.word	index@(_ZN10layer_norm31ln_parallel_residual_fwd_kernelINS_13Kernel_traitsI6__halfS2_fS2_fjLj768ELj1ELj4ELj1ELj16ENS_18Kernel_traits_baseILj768ES2_S2_fS2_fjLj128EEEEELb0ELb0ELb1EEEvNS_9FwdParamsE)
        /*0d94*/ 	.word	0x00000000


	//----- nvinfo : EIATTR_MIN_STACK_SIZE
	.align		4
.L_588:
        /*0d98*/ 	.byte	0x04, 0x12
        /*0d9a*/ 	.short	(.L_590 - .L_589)
	.align		4
.L_589:
        /*0d9c*/ 	.word	index@(_ZN10layer_norm31ln_parallel_residual_fwd_kernelINS_13Kernel_traitsI6__halfS2_fS2_fjLj768ELj1ELj4ELj1ELj16ENS_18Kernel_traits_baseILj768ES2_S2_fS2_fjLj128EEEEELb0ELb1ELb0EEEvNS_9FwdParamsE)
        /*0da0*/ 	.word	0x00000000


	//----- nvinfo : EIATTR_MIN_STACK_SIZE
	.align		4
.L_590:
        /*0da4*/ 	.byte	0x04, 0x12
        /*0da6*/ 	.short	(.L_592 - .L_591)
	.align		4
.L_591:
        /*0da8*/ 	.word	index@(_ZN10layer_norm31ln_parallel_residual_fwd_kernelINS_13Kernel_traitsI6__halfS2_fS2_fjLj768ELj1ELj4ELj1ELj16ENS_18Kernel_traits_baseILj768ES2_S2_fS2_fjLj128EEEEELb0ELb1ELb1EEEvNS_9FwdParamsE)
        /*0dac*/ 	.word	0x00000000


	//----- nvinfo : EIATTR_MIN_STACK_SIZE
	.align		4
.L_592:
        /*0db0*/ 	.byte	0x04, 0x12
        /*0db2*/ 	.short	(.L_594 - .L_593)
	.align		4
.L_593:
        /*0db4*/ 	.word	index@(_ZN10layer_norm31ln_parallel_residual_fwd_kernelINS_13Kernel_traitsI6__halfS2_fS2_fjLj768ELj1ELj4ELj1ELj16ENS_18Kernel_traits_baseILj768ES2_S2_fS2_fjLj128EEEEELb1ELb0ELb0EEEvNS_9FwdParamsE)
        /*0db8*/ 	.word	0x00000000


	//----- nvinfo : EIATTR_MIN_STACK_SIZE
	.align		4
.L_594:
        /*0dbc*/ 	.byte	0x04, 0x12
        /*0dbe*/ 	.short	(.L_596 - .L_595)
	.align		4
.L_595:
        /*0dc0*/ 	.word	index@(_ZN10layer_norm31ln_parallel_residual_fwd_kernelINS_13Kernel_traitsI6__halfS2_fS2_fjLj768ELj1ELj4ELj1ELj16ENS_18Kernel_traits_baseILj768ES2_S2_fS2_fjLj128EEEEELb1ELb0ELb1EEEvNS_9FwdParamsE)
        /*0dc4*/ 	.word	0x00000000


	//----- nvinfo : EIATTR_MIN_STACK_SIZE
	.align		4
.L_596:
        /*0dc8*/ 	.byte	0x04, 0x12
        /*0dca*/ 	.short	(.L_598 - .L_597)
	.align		4
.L_597:
        /*0dcc*/ 	.word	index@(_ZN10layer_norm31ln_parallel_residual_fwd_kernelINS_13Kernel_traitsI6__halfS2_fS2_fjLj768ELj1ELj4ELj1ELj16ENS_18Kernel_traits_baseILj768ES2_S2_fS2_fjLj128EEEEELb1ELb1ELb0EEEvNS_9FwdParamsE)
        /*0dd0*/ 	.word	0x00000000


	//----- nvinfo : EIATTR_MIN_STACK_SIZE
	.align		4
.L_598:
        /*0dd4*/ 	.byte	0x04, 0x12
        /*0dd6*/ 	.short	(.L_600 - .L_599)
	.align		4
.L_599:
        /*0dd8*/ 	.word	index@(_ZN10layer_norm31ln_parallel_residual_fwd_kernelINS_13Kernel_traitsI6__halfS2_fS2_fjLj768ELj1ELj4ELj1ELj16ENS_18Kernel_traits_baseILj768ES2_S2_fS2_fjLj128EEEEELb1ELb1ELb1EEEvNS_9FwdParamsE)
        /*0ddc*/ 	.word	0x00000000


	//----- nvinfo : EIATTR_MIN_STACK_SIZE
	.align		4
.L_600:
        /*0de0*/ 	.byte	0x04, 0x12
        /*0de2*/ 	.short	(.L_602 - .L_601)
	.align		4
.L_601:
        /*0de4*/ 	.word	index@(_ZN10layer_norm31ln_parallel_residual_fwd_kernelINS_13Kernel_traitsIf6__halffS2_fjLj768ELj1ELj4ELj1ELj16ENS_18Kernel_traits_baseILj768EfS2_fS2_fjLj128EEEEELb0ELb0ELb0EEEvNS_9FwdParamsE)
        /*0de8*/ 	.word	0x00000000


	//----- nvinfo : EIATTR_MIN_STACK_SIZE
	.align		4
.L_602:
        /*0dec*/ 	.byte	0x04, 0x12
        /*0dee*/ 	.short	(.L_604 - .L_603)
	.align		4
.L_603:
        /*0df0*/ 	.word	index@(_ZN10layer_norm31ln_parallel_residual_fwd_kernelINS_13Kernel_traitsIf6__halffS2_fjLj768ELj1ELj4ELj1ELj16ENS_18Kernel_traits_baseILj768EfS2_fS2_fjLj128EEEEELb0ELb0ELb1EEEvNS_9FwdParamsE)
        /*0df4*/ 	.word	0x00000000


	//----- nvinfo : EIATTR_MIN_STACK_SIZE
	.align		4
.L_604:
        /*0df8*/ 	.byte	0x04, 0x12
        /*0dfa*/ 	.short	(.L_606 - .L_605)
	.align		4
.L_605:
        /*0dfc*/ 	.word	index@(_ZN10layer_norm31ln_parallel_residual_fwd_kernelINS_13Kernel_traitsIf6__halffS2_fjLj768ELj1ELj4ELj1ELj16ENS_18Kernel_traits_baseILj768EfS2_fS2_fjLj128EEEEELb0ELb1ELb0EEEvNS_9FwdParamsE)
        /*0e00*/ 	.word	0x00000000


	//----- nvinfo : EIATTR_MIN_STACK_SIZE
	.align		4
.L_606:
        /*0e04*/ 	.byte	0x04, 0x12
        /*0e06*/ 	.short	(.L_608 - .L_607)
	.align		4
.L_607:
        /*0e08*/ 	.word	index@(_ZN10layer_norm31ln_parallel_residual_fwd_kernelINS_13Kernel_traitsIf6__halffS2_fjLj768ELj1ELj4ELj1ELj16ENS_18Kernel_traits_baseILj768EfS2_fS2_fjLj128EEEEELb0ELb1ELb1EEEvNS_9FwdParamsE)
        /*0e0c*/ 	.word	0x00000000


	//----- nvinfo : EIATTR_MIN_STACK_SIZE
	.align		4
.L_608:
        /*0e10*/ 	.byte	0x04, 0x12
        /*0e12*/ 	.short	(.L_610 - .L_609)
	.align		4
.L_609:
        /*0e14*/ 	.word	index@(_ZN10layer_norm31ln_parallel_residual_fwd_kernelINS_13Kernel_traitsIf6__halffS2_fjLj768ELj1ELj4ELj1ELj16ENS_18Kernel_traits_baseILj768EfS2_fS2_fjLj128EEEEELb1ELb0ELb0EEEvNS_9FwdParamsE)
        /*0e18*/ 	.word	0x00000000


	//----- nvinfo : EIATTR_MIN_STACK_SIZE
	.align		4
.L_610:
        /*0e1c*/ 	.byte	0x04, 0x12
        /*0e1e*/ 	.short	(.L_612 - .L_611)
	.align		4
.L_611:
        /*0e20*/ 	.word	index@(_ZN10layer_norm31ln_parallel_residual_fwd_kernelINS_13Kernel_traitsIf6__halffS2_fjLj768ELj1ELj4ELj1ELj16ENS_18Kernel_traits_baseILj768EfS2_fS2_fjLj128EEEEELb1ELb0ELb1EEEvNS_9FwdParamsE)
        /*0e24*/ 	.word	0x00000000


	//----- nvinfo : EIATTR_MIN_STACK_SIZE
	.align		4
.L_612:
        /*0e28*/ 	.byte	0x04, 0x12
        /*0e2a*/ 	.short	(.L_614 - .L_613)
	.align		4
.L_613:
        /*0e2c*/ 	.word	index@(_ZN10layer_norm31ln_parallel_residual_fwd_kernelINS_13Kernel_traitsIf6__halffS2_fjLj768ELj1ELj4ELj1ELj16ENS_18Kernel_traits_baseILj768EfS2_fS2_fjLj128EEEEELb1ELb1ELb0EEEvNS_9FwdParamsE)
        /*0e30*/ 	.word	0x00000000


	//----- nvinfo : EIATTR_MIN_STACK_SIZE
	.align		4
.L_614:
        /*0e34*/ 	.byte	0x04, 0x12
        /*0e36*/ 	.short	(.L_616 - .L_615)
	.align		4
.L_615:
        /*0e38*/ 	.word	index@(_ZN10layer_norm31ln_parallel_residual_fwd_kernelINS_13Kernel_traitsIf6__halffS2_fjLj768ELj1ELj4ELj1ELj16ENS_18Kernel_traits_baseILj768EfS2_fS2_fjLj128EEEEELb1ELb1ELb1EEEvNS_9FwdParamsE)
        /*0e3c*/ 	.word	0x00000000


	//----- nvinfo : EIATTR_MIN_STACK_SIZE
	.align		4
.L_616:
        /*0e40*/ 	.byte	0x04, 0x12
        /*0e42*/ 	.short	(.L_618 - .L_617)
	.align		4
.L_617:
        /*0e44*/ 	.word	index@(_ZN10layer_norm31ln_parallel_residual_fwd_kernelINS_13Kernel_traitsI6__halfffffjLj768ELj1ELj4ELj1ELj16ENS_18Kernel_traits_baseILj768ES2_ffffjLj128EEEEELb0ELb0ELb0EEEvNS_9FwdParamsE)
        /*0e48*/ 	.word	0x00000000


	//----- nvinfo : EIATTR_MIN_STACK_SIZE
	.align		4
.L_618:
        /*0e4c*/ 	.byte	0x04, 0x12
        /*0e4e*/ 	.short	(.L_620 - .L_619)
	.align		4
.L_619:
        /*0e50*/ 	.word	index@(_ZN10layer_norm31ln_parallel_residual_fwd_kernelINS_13Kernel_traitsI6__halfffffjLj768ELj1ELj4ELj1ELj16ENS_18Kernel_traits_baseILj768ES2_ffffjLj128EEEEELb0ELb0ELb1EEEvNS_9FwdParamsE)
        /*0e54*/ 	.word	0x00000000


	//----- nvinfo : EIATTR_MIN_STACK_SIZE
	.align		4
.L_620:
        /*0e58*/ 	.byte	0x04, 0x12
        /*0e5a*/ 	.short	(.L_622 - .L_621)
	.align		4
.L_621:
        /*0e5c*/ 	.word	index@(_ZN10layer_norm31ln_parallel_residual_fwd_kernelINS_13Kernel_traitsI6__halfffffjLj768ELj1ELj4ELj1ELj16ENS_18Kernel_traits_baseILj768ES2_ffffjLj128EEEEELb0ELb1ELb0EEEvNS_9FwdParamsE)
        /*0e60*/ 	.word	0x00000000


	//----- nvinfo : EIATTR_MIN_STACK_SIZE
	.align		4
.L_622:
        /*0e64*/ 	.byte	0x04, 0x12
        /*0e66*/ 	.short	(.L_624 - .L_623)
	.align		4
.L_623:
        /*0e68*/ 	.word	index@(_ZN10layer_norm31ln_parallel_residual_fwd_kernelINS_13Kernel_traitsI6__halfffffjLj768ELj1ELj4ELj1ELj16ENS_18Kernel_traits_baseILj768ES2_ffffjLj128EEEEELb0ELb1ELb1EEEvNS_9FwdParamsE)
        /*0e6c*/ 	.word	0x00000000


	//----- nvinfo : EIATTR_MIN_STACK_SIZE
	.align		4
.L_624:
        /*0e70*/ 	.byte	0x04, 0x12
        /*0e72*/ 	.short	(.L_626 - .L_625)
	.align		4
.L_625:
        /*0e74*/ 	.word	index@(_ZN10layer_norm31ln_parallel_residual_fwd_kernelINS_13Kernel_traitsI6__halfffffjLj768ELj1ELj4ELj1ELj16ENS_18Kernel_traits_baseILj768ES2_ffffjLj128EEEEELb1ELb0ELb0EEEvNS_9FwdParamsE)
        /*0e78*/ 	.word	0x00000000


	//----- nvinfo : EIATTR_MIN_STACK_SIZE
	.align		4
.L_626:
        /*0e7c*/ 	.byte	0x04, 0x12
        /*0e7e*/ 	.short	(.L_628 - .L_627)
	.align		4
.L_627:
        /*0e80*/ 	.word	index@(_ZN10layer_norm31ln_parallel_residual_fwd_kernelINS_13Kernel_traitsI6__halfffffjLj768ELj1ELj4ELj1ELj16ENS_18Kernel_traits_baseILj768ES2_ffffjLj128EEEEELb1ELb0ELb1EEEvNS_9FwdParamsE)
        /*0e84*/ 	.word	0x00000000


	//----- nvinfo : EIATTR_MIN_STACK_SIZE
	.align		4
.L_628:
        /*0e88*/ 	.byte	0x04, 0x12
        /*0e8a*/ 	.short	(.L_630 - .L_629)
	.align		4
.L_629:
        /*0e8c*/ 	.word	index@(_ZN10layer_norm31ln_parallel_residual_fwd_kernelINS_13Kernel_traitsI6__halfffffjLj768ELj1ELj4ELj1ELj16ENS_18Kernel_traits_baseILj768ES2_ffffjLj128EEEEELb1ELb1ELb0EEEvNS_9FwdParamsE)
        /*0e90*/ 	.word	0x00000000


	//----- nvinfo : EIATTR_MIN_STACK_SIZE
	.align		4
.L_630:
        /*0e94*/ 	.byte	0x04, 0x12
        /*0e96*/ 	.short	(.L_632 - .L_631)
	.align		4
.L_631:
        /*0e98*/ 	.word	index@(_ZN10layer_norm31ln_parallel_residual_fwd_kernelINS_13Kernel_traitsI6__halfffffjLj768ELj1ELj4ELj1ELj16ENS_18Kernel_traits_baseILj768ES2_ffffjLj128EEEEELb1ELb1ELb1EEEvNS_9FwdParamsE)
        /*0e9c*/ 	.word	0x00000000


	//----- nvinfo : EIATTR_MIN_STACK_SIZE
	.align		4
.L_632:
        /*0ea0*/ 	.byte	0x04, 0x12
        /*0ea2*/ 	.short	(.L_634 - .L_633)
	.align		4
.L_633:
        /*0ea4*/ 	.word	index@(_ZN10layer_norm31ln_parallel_residual_fwd_kernelINS_13Kernel_traitsIfffffjLj768ELj1ELj4ELj1ELj16ENS_18Kernel_traits_baseILj768EfffffjLj128EEEEELb0ELb0ELb0EEEvNS_9FwdParamsE)
        /*0ea8*/ 	.word	0x00000000


	//----- nvinfo : EIATTR_MIN_STACK_SIZE
	.align		4
.L_634:
        /*0eac*/ 	.byte	0x04, 0x12
        /*0eae*/ 	.short	(.L_636 - .L_635)
	.align		4
.L_635:
        /*0eb0*/ 	.word	index@(_ZN10layer_norm31ln_parallel_residual_fwd_kernelINS_13Kernel_traitsIfffffjLj768ELj1ELj4ELj1ELj16ENS_18Kernel_traits_baseILj768EfffffjLj128EEEEELb0ELb0ELb1EEEvNS_9FwdParamsE)
        /*0eb4*/ 	.word	0x00000000


	//----- nvinfo : EIATTR_MIN_STACK_SIZE
	.align		4
.L_636:
        /*0eb8*/ 	.byte	0x04, 0x12
        /*0eba*/ 	.short	(.L_638 - .L_637)
	.align		4
.L_637:
        /*0ebc*/ 	.word	index@(_ZN10layer_norm31ln_parallel_residual_fwd_kernelINS_13Kernel_traitsIfffffjLj768ELj1ELj4ELj1ELj16ENS_18Kernel_traits_baseILj768EfffffjLj128EEEEELb0ELb1ELb0EEEvNS_9FwdParamsE)
        /*0ec0*/ 	.word	0x00000000


	//----- nvinfo : EIATTR_MIN_STACK_SIZE
	.align		4
.L_638:
        /*0ec4*/ 	.byte	0x04, 0x12
        /*0ec6*/ 	.short	(.L_640 - .L_639)
	.align		4
.L_639:
        /*0ec8*/ 	.word	index@(_ZN10layer_norm31ln_parallel_residual_fwd_kernelINS_13Kernel_traitsIfffffjLj768ELj1ELj4ELj1ELj16ENS_18Kernel_traits_baseILj768EfffffjLj128EEEEELb0ELb1ELb1EEEvNS_9FwdParamsE)
        /*0ecc*/ 	.word	0x00000000


	//----- nvinfo : EIATTR_MIN_STACK_SIZE
	.align		4
.L_640:
        /*0ed0*/ 	.byte	0x04, 0x12
        /*0ed2*/ 	.short	(.L_642 - .L_641)
	.align		4
.L_641:
        /*0ed4*/ 	.word	index@(_ZN10layer_norm31ln_parallel_residual_fwd_kernelINS_13Kernel_traitsIfffffjLj768ELj1ELj4ELj1ELj16ENS_18Kernel_traits_baseILj768EfffffjLj128EEEEELb1ELb0ELb0EEEvNS_9FwdParamsE)
        /*0ed8*/ 	.word	0x00000000


	//----- nvinfo : EIATTR_MIN_STACK_SIZE
	.align		4
.L_642:
        /*0edc*/ 	.byte	0x04, 0x12
        /*0ede*/ 	.short	(.L_644 - .L_643)
	.align		4
.L_643:
        /*0ee0*/ 	.word	index@(_ZN10layer_norm31ln_parallel_residual_fwd_kernelINS_13Kernel_traitsIfffffjLj768ELj1ELj4ELj1ELj16ENS_18Kernel_traits_baseILj768EfffffjLj128EEEEELb1ELb0ELb1EEEvNS_9FwdParamsE)
        /*0ee4*/ 	.word	0x00000000


	//----- nvinfo : EIATTR_MIN_STACK_SIZE
	.align		4
.L_644:
        /*0ee8*/ 	.byte	0x04, 0x12
        /*0eea*/ 	.short	(.L_646 - .L_645)
	.align		4
.L_645:
        /*0eec*/ 	.word	index@(_ZN10layer_norm31ln_parallel_residual_fwd_kernelINS_13Kernel_traitsIfffffjLj768ELj1ELj4ELj1ELj16ENS_18Kernel_traits_baseILj768EfffffjLj128EEEEELb1ELb1ELb0EEEvNS_9FwdParamsE)
        /*0ef0*/ 	.word	0x00000000


	//----- nvinfo : EIATTR_MIN_STACK_SIZE
	.align		4
.L_646:
        /*0ef4*/ 	.byte	0x04, 0x12
        /*0ef6*/ 	.short	(.L_648 - .L_647)
	.align		4
.L_647:
        /*0ef8*/ 	.word	index@(_ZN10layer_norm31ln_parallel_residual_fwd_kernelINS_13Kernel_traitsIfffffjLj768ELj1ELj4ELj1ELj16ENS_18Kernel_traits_baseILj768EfffffjLj128EEEEELb1ELb1ELb1EEEvNS_9FwdParamsE)
        /*0efc*/ 	.word	0x00000000
.L_648:


//--------------------- .nv.info._ZN10layer_norm31ln_parallel_residual_fwd_kernelINS_13Kernel_traitsI13__nv_bfloat16S2_S2_S2_fjLj768ELj1ELj4ELj1ELj16ENS_18Kernel_traits_baseILj768ES2_S2_S2_S2_fjLj128EEEEELb0ELb0ELb0EEEvNS_9FwdParamsE --------------------------
	.section	.nv.info._ZN10layer_norm31ln_parallel_residual_fwd_kernelINS_13Kernel_traitsI13__nv_bfloat16S2_S2_S2_fjLj768ELj1ELj4ELj1ELj16ENS_18Kernel_traits_baseILj768ES2_S2_S2_S2_fjLj128EEEEELb0ELb0ELb0EEEvNS_9FwdParamsE,"",@"SHT_CUDA_INFO"
	.sectionflags	@""
	.align	4


	//----- nvinfo : EIATTR_CUDA_API_VERSION
	.align		4
        /*0000*/ 	.byte	0x04, 0x37
        /*0002*/ 	.short	(.L_650 - .L_649)
.L_649:
        /*0004*/ 	.word	0x00000082


	//----- nvinfo : EIATTR_SW2861232_WAR
	.align		4
.L_650:
        /*0008*/ 	.byte	0x01, 0x35
	.zero		2


	//----- nvinfo : EIATTR_PARAM_CBANK
	.align		4
        /*000c*/ 	.byte	0x04, 0x0a
        /*000e*/ 	.short	(.L_652 - .L_651)
	.align		4
.L_651:
        /*0010*/ 	.word	index@(.nv.constant0._ZN10layer_norm31ln_parallel_residual_fwd_kernelINS_13Kernel_traitsI13__nv_bfloat16S2_S2_S2_fjLj768ELj1ELj4ELj1ELj16ENS_18Kernel_traits_baseILj768ES2_S2_S2_S2_fjLj128EEEEELb0ELb0ELb0EEEvNS_9FwdParamsE)
        /*0014*/ 	.short	0x0160
        /*0016*/ 	.short	0x00e8


	//----- nvinfo : EIATTR_CBANK_PARAM_SIZE
	.align		4
.L_652:
        /*0018*/ 	.byte	0x03, 0x19
        /*001a*/ 	.short	0x00e8


	//----- nvinfo : EIATTR_KPARAM_INFO
	.align		4
        /*001c*/ 	.byte	0x04, 0x17
        /*001e*/ 	.short	(.L_654 - .L_653)
.L_653:
        /*0020*/ 	.word	0x00000000
        /*0024*/ 	.short	0x0000
        /*0026*/ 	.short	0x0000
        /*0028*/ 	.byte	0x00, 0xf0, 0xa1, 0x03


	//----- nvinfo : EIATTR_MAXREG_COUNT
	.align		4
.L_654:
        /*002c*/ 	.byte	0x03, 0x1b
        /*002e*/ 	.short	0x00ff


	//----- nvinfo : EIATTR_MERCURY_ISA_VERSION
	.align		4
        /*0030*/ 	.byte	0x03, 0x5f
        /*0032*/ 	.short	0x0000


	//----- nvinfo : EIATTR_COOP_GROUP_MASK_REGIDS
	.align		4
        /*0034*/ 	.byte	0x04, 0x29
        /*0036*/ 	.short	(.L_656 - .L_655)


	//   ....[0]....
.L_655:
        /*0038*/ 	.word	0xffffffff


	//   ....[1]....
        /*003c*/ 	.word	0xffffffff


	//   ....[2]....
        /*0040*/ 	.word	0xffffffff


	//   ....[3]....
        /*0044*/ 	.word	0xffffffff


	//   ....[4]....
        /*0048*/ 	.word	0xffffffff


	//   ....[5]....
        /*004c*/ 	.word	0xffffffff


	//   ....[6]....
        /*0050*/ 	.word	0xffffffff


	//   ....[7]....
        /*0054*/ 	.word	0xffffffff


	//   ....[8]....
        /*0058*/ 	.word	0xffffffff


	//   ....[9]....
        /*005c*/ 	.word	0xffffffff


	//   ....[10]....
        /*0060*/ 	.word	0xffffffff


	//   ....[11]....
        /*0064*/ 	.word	0xffffffff


	//   ....[12]....
        /*0068*/ 	.word	0xffffffff


	//   ....[13]....
        /*006c*/ 	.word	0xffffffff


	//   ....[14]....
        /*0070*/ 	.word	0xffffffff


	//   ....[15]....
        /*0074*/ 	.word	0xffffffff


	//   ....[16]....
        /*0078*/ 	.word	0xffffffff


	//   ....[17]....
        /*007c*/ 	.word	0xffffffff


	//   ....[18]....
        /*0080*/ 	.word	0xffffffff


	//   ....[19]....
        /*0084*/ 	.word	0xffffffff


	//----- nvinfo : EIATTR_COOP_GROUP_INSTR_OFFSETS
	.align		4
.L_656:
        /*0088*/ 	.byte	0x04, 0x28
        /*008a*/ 	.short	(.L_658 - .L_657)


	//   ....[0]....
.L_657:
        /*008c*/ 	.word	0x00002a80


	//   ....[1]....
        /*0090*/ 	.word	0x00002ab0


	//   ....[2]....
        /*0094*/ 	.word	0x00002ad0


	//   ....[3]....
        /*0098*/ 	.word	0x00002af0


	//   ....[4]....
        /*009c*/ 	.word	0x00002b10


	//   ....[5]....
        /*00a0*/ 	.word	0x00002e50


	//   ....[6]....
        /*00a4*/ 	.word	0x00002e70


	//   ....[7]....
        /*00a8*/ 	.word	0x00002e90


	//   ....[8]....
        /*00ac*/ 	.word	0x00002eb0


	//   ....[9]....
        /*00b0*/ 	.word	0x00002ed0


	//   ....[10]....
        /*00b4*/ 	.word	0x000039a0


	//   ....[11]....
        /*00b8*/ 	.word	0x00003a20


	//   ....[12]....
        /*00bc*/ 	.word	0x00003a80


	//   ....[13]....
        /*00c0*/ 	.word	0x00003ae0


	//   ....[14]....
        /*00c4*/ 	.word	0x00003b40


	//   ....[15]....
        /*00c8*/ 	.word	0x00003ec0


	//   ....[16]....
        /*00cc*/ 	.word	0x00003f20


	//   ....[17]....
        /*00d0*/ 	.word	0x00003f80


	//   ....[18]....
        /*00d4*/ 	.word	0x00003fe0


	//   ....[19]....
        /*00d8*/ 	.word	0x00004050


	//----- nvinfo : EIATTR_EXIT_INSTR_OFFSETS
	.align		4
.L_658:
        /*00dc*/ 	.byte	0x04, 0x1c
        /*00de*/ 	.short	(.L_660 - .L_659)


	//   ....[0]....
.L_659:
        /*00e0*/ 	.word	0x00000610


	//   ....[1]....
        /*00e4*/ 	.word	0x00003940


	//----- nvinfo : EIATTR_MAX_THREADS
	.align		4
.L_660:
        /*00e8*/ 	.byte	0x04, 0x05
        /*00ea*/ 	.short	(.L_662 - .L_661)
.L_661:
        /*00ec*/ 	.word	0x00000080
        /*00f0*/ 	.word	0x00000001
        /*00f4*/ 	.word	0x00000001


	//----- nvinfo : EIATTR_CRS_STACK_SIZE
	.align		4
.L_662:
        /*00f8*/ 	.byte	0x04, 0x1e
        /*00fa*/ 	.short	(.L_664 - .L_663)
.L_663:
        /*00fc*/ 	.word	0x00000000
.L_664:


//--------------------- .nv.info._ZN10layer_norm31ln_parallel_residual_fwd_kernelINS_13Kernel_traitsI13__nv_bfloat16S2_S2_S2_fjLj768ELj1ELj4ELj1ELj16ENS_18Kernel_traits_baseILj768ES2_S2_S2_S2_fjLj128EEEEELb0ELb0ELb1EEEvNS_9FwdParamsE --------------------------
	.section	.nv.info._ZN10layer_norm31ln_parallel_residual_fwd_kernelINS_13Kernel_traitsI13__nv_bfloat16S2_S2_S2_fjLj768ELj1ELj4ELj1ELj16ENS_18Kernel_traits_baseILj768ES2_S2_S2_S2_fjLj128EEEEELb0ELb0ELb1EEEvNS_9FwdParamsE,"",@"SHT_CUDA_INFO"
	.sectionflags	@""
	.align	4


	//----- nvinfo : EIATTR_CUDA_API_VERSION
	.align		4
        /*0000*/ 	.byte	0x04, 0x37
        /*0002*/ 	.short	(.L_666 - .L_665)
.L_665:
        /*0004*/ 	.word	0x00000082


	//----- nvinfo : EIATTR_SW2861232_WAR
	.align		4
.L_666:
        /*0008*/ 	.byte	0x01, 0x35
	.zero		2


	//----- nvinfo : EIATTR_PARAM_CBANK
	.align		4
        /*000c*/ 	.byte	0x04, 0x0a
        /*000e*/ 	.short	(.L_668 - .L_667)
	.align		4
.L_667:
        /*0010*/ 	.word	index@(.nv.constant0._ZN10layer_norm31ln_parallel_residual_fwd_kernelINS_13Kernel_traitsI13__nv_bfloat16S2_S2_S2_fjLj768ELj1ELj4ELj1ELj16ENS_18Kernel_traits_baseILj768ES2_S2_S2_S2_fjLj128EEEEELb0ELb0ELb1EEEvNS_9FwdParamsE)
        /*0014*/ 	.short	0x0160
        /*0016*/ 	.short	0x00e8


	//----- nvinfo : EIATTR_CBANK_PARAM_SIZE
	.align		4
.L_668:
        /*0018*/ 	.byte	0x03, 0x19
        /*001a*/ 	.short	0x00e8


	//----- nvinfo : EIATTR_KPARAM_INFO
	.align		4
        /*001c*/ 	.byte	0x04, 0x17
        /*001e*/ 	.short	(.L_670 - .L_669)
.L_669:
        /*0020*/ 	.word	0x00000000
        /*0024*/ 	.short	0x0000
        /*0026*/ 	.short	0x0000
        /*0028*/ 	.byte	0x00, 0xf0, 0xa1, 0x03


	//----- nvinfo : EIATTR_MAXREG_COUNT
	.align		4
.L_670:
        /*002c*/ 	.byte	0x03, 0x1b
        /*002e*/ 	.short	0x00ff


	//----- nvinfo : EIATTR_MERCURY_ISA_VERSION
	.align		4
        /*0030*/ 	.byte	0x03, 0x5f
        /*0032*/ 	.short	0x0000


	//----- nvinfo : EIATTR_COOP_GROUP_MASK_REGIDS
	.align		4
        /*0034*/ 	.byte	0x04, 0x29
        /*0036*/ 	.short	(.L_672 - .L_671)


	//   ....[0]....
.L_671:
        /*0038*/ 	.word	0xffffffff


	//   ....[1]....
        /*003c*/ 	.word	0xffffffff


	//   ....[2]....
        /*0040*/ 	.word	0xffffffff


	//   ....[3]....
        /*0044*/ 	.word	0xffffffff


	//   ....[4]....
        /*0048*/ 	.word	0xffffffff


	//   ....[5]....
        /*004c*/ 	.word	0xffffffff


	//   ....[6]....
        /*0050*/ 	.word	0xffffffff


	//   ....[7]....
        /*0054*/ 	.word	0xffffffff


	//   ....[8]....
        /*0058*/ 	.word	0xffffffff


	//   ....[9]....
        /*005c*/ 	.word	0xffffffff


	//   ....[10]....
        /*0060*/ 	.word	0xffffffff


	//   ....[11]....
        /*0064*/ 	.word	0xffffffff


	//   ....[12]....
        /*0068*/ 	.word	0xffffffff


	//   ....[13]....
        /*006c*/ 	.word	0xffffffff


	//   ....[14]....
        /*0070*/ 	.word	0xffffffff


	//   ....[15]....
        /*0074*/ 	.word	0xffffffff


	//   ....[16]....
        /*0078*/ 	.word	0xffffffff


	//   ....[17]....
        /*007c*/ 	.word	0xffffffff


	//   ....[18]....
        /*0080*/ 	.word	0xffffffff


	//   ....[19]....
        /*0084*/ 	.word	0xffffffff


	//----- nvinfo : EIATTR_COOP_GROUP_INSTR_OFFSETS
	.align		4
.L_672:
        /*0088*/ 	.byte	0x04, 0x28
        /*008a*/ 	.short	(.L_674 - .L_673)


	//   ....[0]....
.L_673:
        /*008c*/ 	.word	0x000025d0


	//   ....[1]....
        /*0090*/ 	.word	0x00002600


	//   ....[2]....
        /*0094*/ 	.word	0x00002620


	//   ....[3]....
        /*0098*/ 	.word	0x00002640


	//   ....[4]....
        /*009c*/ 	.word	0x00002660


	//   ....[5]....
        /*00a0*/ 	.word	0x00002990


	//   ....[6]....
        /*00a4*/ 	.word	0x000029b0


	//   ....[7]....
        /*00a8*/ 	.word	0x000029d0


	//   ....[8]....
        /*00ac*/ 	.word	0x000029f0


	//   ....[9]....
        /*00b0*/ 	.word	0x00002a10


	//   ....[10]....
        /*00b4*/ 	.word	0x00003490


	//   ....[11]....
        /*00b8*/ 	.word	0x00003500


	//   ....[12]....
        /*00bc*/ 	.word	0x00003560


	//   ....[13]....
        /*00c0*/ 	.word	0x000035c0


	//   ....[14]....
        /*00c4*/ 	.word	0x00003620


	//   ....[15]....
        /*00c8*/ 	.word	0x00003990


	//   ....[16]....
        /*00cc*/ 	.word	0x000039f0


	//   ....[17]....
        /*00d0*/ 	.word	0x00003a50


	//   ....[18]....
        /*00d4*/ 	.word	0x00003ab0


	//   ....[19]....
        /*00d8*/ 	.word	0x00003b10


	//----- nvinfo : EIATTR_EXIT_INSTR_OFFSETS
	.align		4
.L_674:
        /*00dc*/ 	.byte	0x04, 0x1c
        /*00de*/ 	.short	(.L_676 - .L_675)


	//   ....[0]....
.L_675:
        /*00e0*/ 	.word	0x000001c0


	//   ....[1]....
        /*00e4*/ 	.word	0x00003440


	//----- nvinfo : EIATTR_MAX_THREADS
	.align		4
.L_676:
        /*00e8*/ 	.byte	0x04, 0x05
        /*00ea*/ 	.short	(.L_678 - .L_677)
.L_677:
        /*00ec*/ 	.word	0x00000080
        /*00f0*/ 	.word	0x00000001
        /*00f4*/ 	.word	0x00000001


	//----- nvinfo : EIATTR_CRS_STACK_SIZE
	.align		4
.L_678:
        /*00f8*/ 	.byte	0x04, 0x1e
        /*00fa*/ 	.short	(.L_680 - .L_679)
.L_679:
        /*00fc*/ 	.word	0x00000000
.L_680:


//--------------------- .nv.info._ZN10layer_norm31ln_parallel_residual_fwd_kernelINS_13Kernel_traitsI13__nv_bfloat16S2_S2_S2_fjLj768ELj1ELj4ELj1ELj16ENS_18Kernel_traits_baseILj768ES2_S2_S2_S2_fjLj128EEEEELb0ELb1ELb0EEEvNS_9FwdParamsE --------------------------
	.section	.nv.info._ZN10layer_norm31ln_parallel_residual_fwd_kernelINS_13Kernel_traitsI13__nv_bfloat16S2_S2_S2_fjLj768ELj1ELj4ELj1ELj16ENS_18Kernel_traits_baseILj768ES2_S2_S2_S2_fjLj128EEEEELb0ELb1ELb0EEEvNS_9FwdParamsE,"",@"SHT_CUDA_INFO"
	.sectionflags	@""
	.align	4


	//----- nvinfo : EIATTR_CUDA_API_VERSION
	.align		4
        /*0000*/ 	.byte	0x04, 0x37
        /*0002*/ 	.short	(.L_682 - .L_681)
.L_681:
        /*0004*/ 	.word	0x00000082


	//----- nvinfo : EIATTR_SW2861232_WAR
	.align		4
.L_682:
        /*0008*/ 	.byte	0x01, 0x35
	.zero		2


	//----- nvinfo : EIATTR_PARAM_CBANK
	.align		4
        /*000c*/ 	.byte	0x04, 0x0a
        /*000e*/ 	.short	(.L_684 - .L_683)
	.align		4
.L_683:
        /*0010*/ 	.word	index@(.nv.constant0._ZN10layer_norm31ln_parallel_residual_fwd_kernelINS_13Kernel_traitsI13__nv_bfloat16S2_S2_S2_fjLj768ELj1ELj4ELj1ELj16ENS_18Kernel_traits_baseILj768ES2_S2_S2_S2_fjLj128EEEEELb0ELb1ELb0EEEvNS_9FwdParamsE)
        /*0014*/ 	.short	0x0160
        /*0016*/ 	.short	0x00e8


	//----- nvinfo : EIATTR_CBANK_PARAM_SIZE
	.align		4
.L_684:
        /*0018*/ 	.byte	0x03, 0x19
        /*001a*/ 	.short	0x00e8


	//----- nvinfo : EIATTR_KPARAM_INFO
	.align		4
        /*001c*/ 	.byte	0x04, 0x17
        /*001e*/ 	.short	(.L_686 - .L_685)
.L_685:
        /*0020*/ 	.word	0x00000000
        /*0024*/ 	.short	0x0000
        /*0026*/ 	.short	0x0000
        /*0028*/ 	.byte	0x00, 0xf0, 0xa1, 0x03


	//----- nvinfo : EIATTR_MAXREG_COUNT
	.align		4
.L_686:
        /*002c*/ 	.byte	0x03, 0x1b
        /*002e*/ 	.short	0x00ff


	//----- nvinfo : EIATTR_MERCURY_ISA_VERSION
	.align		4
        /*0030*/ 	.byte	0x03, 0x5f
        /*0032*/ 	.short	0x0000


	//----- nvinfo : EIATTR_COOP_GROUP_MASK_REGIDS
	.align		4
        /*0034*/ 	.byte	0x04, 0x29
        /*0036*/ 	.short	(.L_688 - .L_687)


	//   ....[0]....
.L_687:
        /*0038*/ 	.word	0xffffffff


	//   ....[1]....
        /*003c*/ 	.word	0xffffffff


	//   ....[2]....
        /*0040*/ 	.word	0xffffffff


	//   ....[3]....
        /*0044*/ 	.word	0xffffffff


	//   ....[4]....
        /*0048*/ 	.word	0xffffffff


	//   ....[5]....
        /*004c*/ 	.word	0xffffffff


	//   ....[6]....
        /*0050*/ 	.word	0xffffffff


	//   ....[7]....
        /*0054*/ 	.word	0xffffffff


	//   ....[8]....
        /*0058*/ 	.word	0xffffffff


	//   ....[9]....
        /*005c*/ 	.word	0xffffffff


	//   ....[10]....
        /*0060*/ 	.word	0xffffffff


	//   ....[11]....
        /*0064*/ 	.word	0xffffffff


	//   ....[12]....
        /*0068*/ 	.word	0xffffffff


	//   ....[13]....
        /*006c*/ 	.word	0xffffffff


	//   ....[14]....
        /*0070*/ 	.word	0xffffffff


	//   ....[15]....
        /*0074*/ 	.word	0xffffffff


	//   ....[16]....
        /*0078*/ 	.word	0xffffffff


	//   ....[17]....
        /*007c*/ 	.word	0xffffffff


	//   ....[18]....
        /*0080*/ 	.word	0xffffffff


	//   ....[19]....
        /*0084*/ 	.word	0xffffffff


	//----- nvinfo : EIATTR_COOP_GROUP_INSTR_OFFSETS
	.align		4
.L_688:
        /*0088*/ 	.byte	0x04, 0x28
        /*008a*/ 	.short	(.L_690 - .L_689)


	//   ....[0]....
.L_689:
        /*008c*/ 	.word	0x00002540


	//   ....[1]....
        /*0090*/ 	.word	0x00002570


	//   ....[2]....
        /*0094*/ 	.word	0x00002590


	//   ....[3]....
        /*0098*/ 	.word	0x000025b0


	//   ....[4]....
        /*009c*/ 	.word	0x000025d0


	//   ....[5]....
        /*00a0*/ 	.word	0x00002910


	//   ....[6]....
        /*00a4*/ 	.word	0x00002930


	//   ....[7]....
        /*00a8*/ 	.word	0x00002950


	//   ....[8]....
        /*00ac*/ 	.word	0x00002970


	//   ....[9]....
        /*00b0*/ 	.word	0x00002990


	//   ....[10]....
        /*00b4*/ 	.word	0x000031b0


	//   ....[11]....
        /*00b8*/ 	.word	0x00003230


	//   ....[12]....
        /*00bc*/ 	.word	0x00003290


	//   ....[13]....
        /*00c0*/ 	.word	0x000032f0


	//   ....[14]....
        /*00c4*/ 	.word	0x00003350


	//   ....[15]....
        /*00c8*/ 	.word	0x000036d0


	//   ....[16]....
        /*00cc*/ 	.word	0x00003730


	//   ....[17]....
        /*00d0*/ 	.word	0x00003790


	//   ....[18]....
        /*00d4*/ 	.word	0x000037f0


	//   ....[19]....
        /*00d8*/ 	.word	0x00003860


	//----- nvinfo : EIATTR_EXIT_INSTR_OFFSETS
	.align		4
.L_690:
        /*00dc*/ 	.byte	0x04, 0x1c
        /*00de*/ 	.short	(.L_692 - .L_691)


	//   ....[0]....
.L_691:
        /*00e0*/ 	.word	0x000003d0


	//   ....[1]....
        /*00e4*/ 	.word	0x00003160


	//----- nvinfo : EIATTR_MAX_THREADS
	.align		4
.L_692:
        /*00e8*/ 	.byte	0x04, 0x05
        /*00ea*/ 	.short	(.L_694 - .L_693)
.L_693:
        /*00ec*/ 	.word	0x00000080
        /*00f0*/ 	.word	0x00000001
        /*00f4*/ 	.word	0x00000001


	//----- nvinfo : EIATTR_CRS_STACK_SIZE
	.align		4
.L_694:
        /*00f8*/ 	.byte	0x04, 0x1e
        /*00fa*/ 	.short	(.L_696 - .L_695)
.L_695:
        /*00fc*/ 	.word	0x00000000
.L_696:


//--------------------- .nv.info._ZN10layer_norm31ln_parallel_residual_fwd_kernelINS_13Kernel_traitsI13__nv_bfloat16S2_S2_S2_fjLj768ELj1ELj4ELj1ELj16ENS_18Kernel_traits_baseILj768ES2_S2_S2_S2_fjLj128EEEEELb0ELb1ELb1EEEvNS_9FwdParamsE --------------------------
	.section	.nv.info._ZN10layer_norm31ln_parallel_residual_fwd_kernelINS_13Kernel_traitsI13__nv_bfloat16S2_S2_S2_fjLj768ELj1ELj4ELj1ELj16ENS_18Kernel_traits_baseILj768ES2_S2_S2_S2_fjLj128EEEEELb0ELb1ELb1EEEvNS_9FwdParamsE,"",@"SHT_CUDA_INFO"
	.sectionflags	@""
	.align	4


	//----- nvinfo : EIATTR_CUDA_API_VERSION
	.align		4
        /*0000*/ 	.byte	0x04, 0x37
        /*0002*/ 	.short	(.L_698 - .L_697)
.L_697:
        /*0004*/ 	.word	0x00000082


	//----- nvinfo : EIATTR_SW2861232_WAR
	.align		4
.L_698:
        /*0008*/ 	.byte	0x01, 0x35
	.zero		2


	//----- nvinfo : EIATTR_PARAM_CBANK
	.align		4
        /*000c*/ 	.byte	0x04, 0x0a
        /*000e*/ 	.short	(.L_700 - .L_699)
	.align		4
.L_699:
        /*0010*/ 	.word	index@(.nv.constant0._ZN10layer_norm31ln_parallel_residual_fwd_kernelINS_13Kernel_traitsI13__nv_bfloat16S2_S2_S2_fjLj768ELj1ELj4ELj1ELj16ENS_18Kernel_traits_baseILj768ES2_S2_S2_S2_fjLj128EEEEELb0ELb1ELb1EEEvNS_9FwdParamsE)
        /*0014*/ 	.short	0x0160
        /*0016*/ 	.short	0x00e8


	//----- nvinfo : EIATTR_CBANK_PARAM_SIZE
	.align		4
.L_700:
        /*0018*/ 	.byte	0x03, 0x19
        /*001a*/ 	.short	0x00e8


	//----- nvinfo : EIATTR_KPARAM_INFO
	.align		4
        /*001c*/ 	.byte	0x04, 0x17
        /*001e*/ 	.short	(.L_702 - .L_701)
.L_701:
        /*0020*/ 	.word	0x00000000
        /*0024*/ 	.short	0x0000
        /*0026*/ 	.short	0x0000
        /*0028*/ 	.byte	0x00, 0xf0, 0xa1, 0x03


	//----- nvinfo : EIATTR_MAXREG_COUNT
	.align		4
.L_702:
        /*002c*/ 	.byte	0x03, 0x1b
        /*002e*/ 	.short	0x00ff


	//----- nvinfo : EIATTR_MERCURY_ISA_VERSION
	.align		4
        /*0030*/ 	.byte	0x03, 0x5f
        /*0032*/ 	.short	0x0000


	//----- nvinfo : EIATTR_COOP_GROUP_MASK_REGIDS
	.align		4
        /*0034*/ 	.byte	0x04, 0x29
        /*0036*/ 	.short	(.L_704 - .L_703)


	//   ....[0]....
.L_703:
        /*0038*/ 	.word	0xffffffff


	//   ....[1]....
        /*003c*/ 	.word	0xffffffff


	//   ....[2]....
        /*0040*/ 	.word	0xffffffff


	//   ....[3]....
        /*0044*/ 	.word	0xffffffff


	//   ....[4]....
        /*0048*/ 	.word	0xffffffff


	//   ....[5]....
        /*004c*/ 	.word	0xffffffff


	//   ....[6]....
        /*0050*/ 	.word	0xffffffff


	//   ....[7]....
        /*0054*/ 	.word	0xffffffff


	//   ....[8]....
        /*0058*/ 	.word	0xffffffff


	//   ....[9]....
        /*005c*/ 	.word	0xffffffff


	//   ....[10]....
        /*0060*/ 	.word	0xffffffff


	//   ....[11]....
        /*0064*/ 	.word	0xffffffff


	//   ....[12]....
        /*0068*/ 	.word	0xffffffff


	//   ....[13]....
        /*006c*/ 	.word	0xffffffff


	//   ....[14]....
        /*0070*/ 	.word	0xffffffff


	//   ....[15]....
        /*0074*/ 	.word	0xffffffff


	//   ....[16]....
        /*0078*/ 	.word	0xffffffff


	//   ....[17]....
        /*007c*/ 	.word	0xffffffff


	//   ....[18]....
        /*0080*/ 	.word	0xffffffff


	//   ....[19]....
        /*0084*/ 	.word	0xffffffff


	//----- nvinfo : EIATTR_COOP_GROUP_INSTR_OFFSETS
	.align		4
.L_704:
        /*0088*/ 	.byte	0x04, 0x28
        /*008a*/ 	.short	(.L_706 - .L_705)


	//   ....[0]....
.L_705:
        /*008c*/ 	.word	0x00002020


	//   ....[1]....
        /*0090*/ 	.word	0x00002050


	//   ....[2]....
        /*0094*/ 	.word	0x00002070


	//   ....[3]....
        /*0098*/ 	.word	0x00002090


	//   ....[4]....
        /*009c*/ 	.word	0x000020b0


	//   ....[5]....
        /*00a0*/ 	.word	0x000023e0


	//   ....[6]....
        /*00a4*/ 	.word	0x00002400


	//   ....[7]....
        /*00a8*/ 	.word	0x00002420


	//   ....[8]....
        /*00ac*/ 	.word	0x00002440


	//   ....[9]....
        /*00b0*/ 	.word	0x00002460


	//   ....[10]....
        /*00b4*/ 	.word	0x00002d30


	//   ....[11]....
        /*00b8*/ 	.word	0x00002d90


	//   ....[12]....
        /*00bc*/ 	.word	0x00002df0


	//   ....[13]....
        /*00c0*/ 	.word	0x00002e50


	//   ....[14]....
        /*00c4*/ 	.word	0x00002eb0


	//   ....[15]....
        /*00c8*/ 	.word	0x00003220


	//   ....[16]....
        /*00cc*/ 	.word	0x00003280


	//   ....[17]....
        /*00d0*/ 	.word	0x000032e0


	//   ....[18]....
        /*00d4*/ 	.word	0x00003340


	//   ....[19]....
        /*00d8*/ 	.word	0x000033a0


	//----- nvinfo : EIATTR_EXIT_INSTR_OFFSETS
	.align		4
.L_706:
        /*00dc*/ 	.byte	0x04, 0x1c
        /*00de*/ 	.short	(.L_708 - .L_707)


	//   ....[0]....
.L_707:
        /*00e0*/ 	.word	0x00000120


	//   ....[1]....
        /*00e4*/ 	.word	0x00002ce0


	//----- nvinfo : EIATTR_MAX_THREADS
	.align		4
.L_708:
        /*00e8*/ 	.byte	0x04, 0x05
        /*00ea*/ 	.short	(.L_710 - .L_709)
.L_709:
        /*00ec*/ 	.word	0x00000080
        /*00f0*/ 	.word	0x00000001
        /*00f4*/ 	.word	0x00000001


	//----- nvinfo : EIATTR_CRS_STACK_SIZE
	.align		4
.L_710:
        /*00f8*/ 	.byte	0x04, 0x1e
        /*00fa*/ 	.short	(.L_712 - .L_711)
.L_711:
        /*00fc*/ 	.word	0x00000000
.L_712:


//--------------------- .nv.info._ZN10layer_norm31ln_parallel_residual_fwd_kernelINS_13Kernel_traitsI13__nv_bfloat16S2_S2_S2_fjLj768ELj1ELj4ELj1ELj16ENS_18Kernel_traits_baseILj768ES2_S2_S2_S2_fjLj128EEEEELb1ELb0ELb0EEEvNS_9FwdParamsE --------------------------
	.section	.nv.info._ZN10layer_norm31ln_parallel_residual_fwd_kernelINS_13Kernel_traitsI13__nv_bfloat16S2_S2_S2_fjLj768ELj1ELj4ELj1ELj16ENS_18Kernel_traits_baseILj768ES2_S2_S2_S2_fjLj128EEEEELb1ELb0ELb0EEEvNS_9FwdParamsE,"",@"SHT_CUDA_INFO"
	.sectionflags	@""
	.align	4


	//----- nvinfo : EIATTR_CUDA_API_VERSION
	.align		4
        /*0000*/ 	.byte	0x04, 0x37
        /*0002*/ 	.short	(.L_714 - .L_713)
.L_713:
        /*0004*/ 	.word	0x00000082


	//----- nvinfo : EIATTR_SW2861232_WAR
	.align		4
.L_714:
        /*0008*/ 	.byte	0x01, 0x35
	.zero		2


	//----- nvinfo : EIATTR_PARAM_CBANK
	.align		4
        /*000c*/ 	.byte	0x04, 0x0a
        /*000e*/ 	.short	(.L_716 - .L_715)
	.align		4
.L_715:
        /*0010*/ 	.word	index@(.nv.constant0._ZN10layer_norm31ln_parallel_residual_fwd_kernelINS_13Kernel_traitsI13__nv_bfloat16S2_S2_S2_fjLj768ELj1ELj4ELj1ELj16ENS_18Kernel_traits_baseILj768ES2_S2_S2_S2_fjLj128EEEEELb1ELb0ELb0EEEvNS_9FwdParamsE)
        /*0014*/ 	.short	0x0160
        /*0016*/ 	.short	0x00e8


	//----- nvinfo : EIATTR_CBANK_PARAM_SIZE
	.align		4
.L_716:
        /*0018*/ 	.byte	0x03, 0x19
        /*001a*/ 	.short	0x00e8


	//----- nvinfo : EIATTR_KPARAM_INFO
	.align		4
        /*001c*/ 	.byte	0x04, 0x17
        /*001e*/ 	.short	(.L_718 - .L_717)
.L_717:
        /*0020*/ 	.word	0x00000000
        /*0024*/ 	.short	0x0000
        /*0026*/ 	.short	0x0000
        /*0028*/ 	.byte	0x00, 0xf0, 0xa1, 0x03


	//----- nvinfo : EIATTR_MAXREG_COUNT
	.align		4
.L_718:
        /*002c*/ 	.byte	0x03, 0x1b
        /*002e*/ 	.short	0x00ff


	//----- nvinfo : EIATTR_MERCURY_ISA_VERSION
	.align		4
        /*0030*/ 	.byte	0x03, 0x5f
        /*0032*/ 	.short	0x0000


	//----- nvinfo : EIATTR_COOP_GROUP_MASK_REGIDS
	.align		4
        /*0034*/ 	.byte	0x04, 0x29
        /*0036*/ 	.short	(.L_720 - .L_719)


	//   ....[0]....
.L_719:
        /*0038*/ 	.word	0xffffffff


	//   ....[1]....
        /*003c*/ 	.word	0xffffffff


	//   ....[2]....
        /*0040*/ 	.word	0xffffffff


	//   ....[3]....
        /*0044*/ 	.word	0xffffffff


	//   ....[4]....
        /*0048*/ 	.word	0xffffffff


	//   ....[5]....
        /*004c*/ 	.word	0xffffffff


	//   ....[6]....
        /*0050*/ 	.word	0xffffffff


	//   ....[7]....
        /*0054*/ 	.word	0xffffffff


	//   ....[8]....
        /*0058*/ 	.word	0xffffffff


	//   ....[9]....
        /*005c*/ 	.word	0xffffffff


	//   ....[10]....
        /*0060*/ 	.word	0xffffffff


	//   ....[11]....
        /*0064*/ 	.word	0xffffffff


	//   ....[12]....
        /*0068*/ 	.word	0xffffffff


	//   ....[13]....
        /*006c*/ 	.word	0xffffffff


	//   ....[14]....
        /*0070*/ 	.word	0xffffffff


	//   ....[15]....
        /*0074*/ 	.word	0xffffffff


	//   ....[16]....
        /*0078*/ 	.word	0xffffffff


	//   ....[17]....
        /*007c*/ 	.word	0xffffffff


	//   ....[18]....
        /*0080*/ 	.word	0xffffffff


	//   ....[19]....
        /*0084*/ 	.word	0xffffffff


	//----- nvinfo : EIATTR_COOP_GROUP_INSTR_OFFSETS
	.align		4
.L_720:
        /*0088*/ 	.byte	0x04, 0x28
        /*008a*/ 	.short	(.L_722 - .L_721)


	//   ....[0]....
.L_721:
        /*008c*/ 	.word	0x00012a50


	//   ....[1]....
        /*0090*/ 	.word	0x00012a80


	//   ....[2]....
        /*0094*/ 	.word	0x00012ab0


	//   ....[3]....
        /*0098*/ 	.word	0x00012ad0


	//   ....[4]....
        /*009c*/ 	.word	0x00012af0


	//   ....[5]....
        /*00a0*/ 	.word	0x00012e30


	//   ....[6]....
        /*00a4*/ 	.word	0x00012e50


	//   ....[7]....
        /*00a8*/ 	.word	0x00012e70


	//   ....[8]....
        /*00ac*/ 	.word	0x00012e90


	//   ....[9]....
        /*00b0*/ 	.word	0x00012eb0


	//   ....[10]....
        /*00b4*/ 	.word	0x000139d0


	//   ....[11]....
        /*00b8*/ 	.word	0x00013a40


	//   ....[12]....
        /*00bc*/ 	.word	0x00013aa0


	//   ....[13]....
        /*00c0*/ 	.word	0x00013b00


	//   ....[14]....
        /*00c4*/ 	.word	0x00013b60


	//   ....[15]....
        /*00c8*/ 	.word	0x00013ef0


	//   ....[16]....
        /*00cc*/ 	.word	0x00013f50


	//   ....[17]....
        /*00d0*/ 	.word	0x00013fb0


	//   ....[18]....
        /*00d4*/ 	.word	0x00014010


	//   ....[19]....
        /*00d8*/ 	.word	0x00014080


	//----- nvinfo : EIATTR_EXIT_INSTR_OFFSETS
	.align		4
.L_722:
        /*00dc*/ 	.byte	0x04, 0x1c
        /*00de*/ 	.short	(.L_724 - .L_723)


	//   ....[0]....
.L_723:
        /*00e0*/ 	.word	0x00000ab0


	//   ....[1]....
        /*00e4*/ 	.word	0x00013980


	//----- nvinfo : EIATTR_MAX_THREADS
	.align		4
.L_724:
        /*00e8*/ 	.byte	0x04, 0x05
        /*00ea*/ 	.short	(.L_726 - .L_725)
.L_725:
        /*00ec*/ 	.word	0x00000080
        /*00f0*/ 	.word	0x00000001
        /*00f4*/ 	.word	0x00000001


	//----- nvinfo : EIATTR_CRS_STACK_SIZE
	.align		4
.L_726:
        /*00f8*/ 	.byte	0x04, 0x1e
        /*00fa*/ 	.short	(.L_728 - .L_727)
.L_727:
        /*00fc*/ 	.word	0x00000000
.L_728:


//--------------------- .nv.info._ZN10layer_norm31ln_parallel_residual_fwd_kernelINS_13Kernel_traitsI13__nv_bfloat16S2_S2_S2_fjLj768ELj1ELj4ELj1ELj16ENS_18Kernel_traits_baseILj768ES2_S2_S2_S2_fjLj128EEEEELb1ELb0ELb1EEEvNS_9FwdParamsE --------------------------
	.section	.nv.info._ZN10layer_norm31ln_parallel_residual_fwd_kernelINS_13Kernel_traitsI13__nv_bfloat16S2_S2_S2_fjLj768ELj1ELj4ELj1ELj16ENS_18Kernel_traits_baseILj768ES2_S2_S2_S2_fjLj128EEEEELb1ELb0ELb1EEEvNS_9FwdParamsE,"",@"SHT_CUDA_INFO"
	.sectionflags	@""
	.align	4


	//----- nvinfo : EIATTR_CUDA_API_VERSION
	.align		4
        /*0000*/ 	.byte	0x04, 0x37
        /*0002*/ 	.short	(.L_730 - .L_729)
.L_729:
        /*0004*/ 	.word	0x00000082


	//----- nvinfo : EIATTR_SW2861232_WAR
	.align		4
.L_730:
        /*0008*/ 	.byte	0x01, 0x35
	.zero		2


	//----- nvinfo : EIATTR_PARAM_CBANK
	.align		4
        /*000c*/ 	.byte	0x04, 0x0a
        /*000e*/ 	.short	(.L_732 - .L_731)
	.align		4
.L_731:
        /*0010*/ 	.word	index@(.nv.constant0._ZN10layer_norm31ln_parallel_residual_fwd_kernelINS_13Kernel_traitsI13__nv_bfloat16S2_S2_S2_fjLj768ELj1ELj4ELj1ELj16ENS_18Kernel_traits_baseILj768ES2_S2_S2_S2_fjLj128EEEEELb1ELb0ELb1EEEvNS_9FwdParamsE)
        /*0014*/ 	.short	0x0160
        /*0016*/ 	.short	0x00e8


	//----- nvinfo : EIATTR_CBANK_PARAM_SIZE
	.align		4
.L_732:
        /*0018*/ 	.byte	0x03, 0x19
        /*001a*/ 	.short	0x00e8


	//----- nvinfo : EIATTR_KPARAM_INFO
	.align		4
        /*001c*/ 	.byte	0x04, 0x17
        /*001e*/ 	.short	(.L_734 - .L_733)
.L_733:
        /*0020*/ 	.word	0x00000000
        /*0024*/ 	.short	0x0000
        /*0026*/ 	.short	0x0000
        /*0028*/ 	.byte	0x00, 0xf0, 0xa1, 0x03


	//----- nvinfo : EIATTR_MAXREG_COUNT
	.align		4
.L_734:
        /*002c*/ 	.byte	0x03, 0x1b
        /*002e*/ 	.short	0x00ff


	//----- nvinfo : EIATTR_MERCURY_ISA_VERSION
	.align		4
        /*0030*/ 	.byte	0x03, 0x5f
        /*0032*/ 	.short	0x0000


	//----- nvinfo : EIATTR_COOP_GROUP_MASK_REGIDS
	.align		4
        /*0034*/ 	.byte	0x04, 0x29
        /*0036*/ 	.short	(.L_736 - .L_735)


	//   ....[0]....
.L_735:
        /*0038*/ 	.word	0xffffffff


	//   ....[1]....
        /*003c*/ 	.word	0xffffffff


	//   ....[2]....
        /*0040*/ 	.word	0xffffffff


	//   ....[3]....
        /*0044*/ 	.word	0xffffffff


	//   ....[4]....
        /*0048*/ 	.word	0xffffffff


	//   ....[5]....
        /*004c*/ 	.word	0xffffffff


	//   ....[6]....
        /*0050*/ 	.word	0xffffffff


	//   ....[7]....
        /*0054*/ 	.word	0xffffffff


	//   ....[8]....
        /*0058*/ 	.word	0xffffffff


	//   ....[9]....
        /*005c*/ 	.word	0xffffffff


	//   ....[10]....
        /*0060*/ 	.word	0xffffffff


	//   ....[11]....
        /*0064*/ 	.word	0xffffffff


	//   ....[12]....
        /*0068*/ 	.word	0xffffffff


	//   ....[13]....
        /*006c*/ 	.word	0xffffffff


	//   ....[14]....
        /*0070*/ 	.word	0xffffffff


	//   ....[15]....
        /*0074*/ 	.word	0xffffffff


	//   ....[16]....
        /*0078*/ 	.word	0xffffffff


	//   ....[17]....
        /*007c*/ 	.word	0xffffffff


	//   ....[18]....
        /*0080*/ 	.word	0xffffffff


	//   ....[19]....
        /*0084*/ 	.word	0xffffffff


	//----- nvinfo : EIATTR_COOP_GROUP_INSTR_OFFSETS
	.align		4
.L_736:
        /*0088*/ 	.byte	0x04, 0x28
        /*008a*/ 	.short	(.L_738 - .L_737)


	//   ....[0]....
.L_737:
        /*008c*/ 	.word	0x00011eb0


	//   ....[1]....
        /*0090*/ 	.word	0x00011ee0


	//   ....[2]....
        /*0094*/ 	.word	0x00011f00


	//   ....[3]....
        /*0098*/ 	.word	0x00011f20


	//   ....[4]....
        /*009c*/ 	.word	0x00011f40


	//   ....[5]....
        /*00a0*/ 	.word	0x00012270


	//   ....[6]....
        /*00a4*/ 	.word	0x00012290


	//   ....[7]....
        /*00a8*/ 	.word	0x000122b0


	//   ....[8]....
        /*00ac*/ 	.word	0x000122d0


	//   ....[9]....
        /*00b0*/ 	.word	0x000122f0


	//   ....[10]....
        /*00b4*/ 	.word	0x00013060


	//   ....[11]....
        /*00b8*/ 	.word	0x000130d0


	//   ....[12]....
        /*00bc*/ 	.word	0x00013130


	//   ....[13]....
        /*00c0*/ 	.word	0x00013190


	//   ....[14]....
        /*00c4*/ 	.word	0x000131f0


	//   ....[15]....
        /*00c8*/ 	.word	0x00013560


	//   ....[16]....
        /*00cc*/ 	.word	0x000135c0


	//   ....[17]....
        /*00d0*/ 	.word	0x00013620


	//   ....[18]....
        /*00d4*/ 	.word	0x00013680


	//   ....[19]....
        /*00d8*/ 	.word	0x000136e0


	//----- nvinfo : EIATTR_EXIT_INSTR_OFFSETS
	.align		4
.L_738:
        /*00dc*/ 	.byte	0x04, 0x1c
        /*00de*/ 	.short	(.L_740 - .L_739)


	//   ....[0]....
.L_739:
        /*00e0*/ 	.word	0x00000630


	//   ....[1]....
        /*00e4*/ 	.word	0x00013010


	//----- nvinfo : EIATTR_MAX_THREADS
	.align		4
.L_740:
        /*00e8*/ 	.byte	0x04, 0x05
        /*00ea*/ 	.short	(.L_742 - .L_741)
.L_741:
        /*00ec*/ 	.word	0x00000080
        /*00f0*/ 	.word	0x00000001
        /*00f4*/ 	.word	0x00000001


	//----- nvinfo : EIATTR_CRS_STACK_SIZE
	.align		4
.L_742:
        /*00f8*/ 	.byte	0x04, 0x1e
        /*00fa*/ 	.short	(.L_744 - .L_743)
.L_743:
        /*00fc*/ 	.word	0x00000000
.L_744:


//--------------------- .nv.info._ZN10layer_norm31ln_parallel_residual_fwd_kernelINS_13Kernel_traitsI13__nv_bfloat16S2_S2_S2_fjLj768ELj1ELj4ELj1ELj16ENS_18Kernel_traits_baseILj768ES2_S2_S2_S2_fjLj128EEEEELb1ELb1ELb0EEEvNS_9FwdParamsE --------------------------
	.section	.nv.info._ZN10layer_norm31ln_parallel_residual_fwd_kernelINS_13Kernel_traitsI13__nv_bfloat16S2_S2_S2_fjLj768ELj1ELj4ELj1ELj16ENS_18Kernel_traits_baseILj768ES2_S2_S2_S2_fjLj128EEEEELb1ELb1ELb0EEEvNS_9FwdParamsE,"",@"SHT_CUDA_INFO"
	.sectionflags	@""
	.align	4


	//----- nvinfo : EIATTR_CUDA_API_VERSION
	.align		4
        /*0000*/ 	.byte	0x04, 0x37
        /*0002*/ 	.short	(.L_746 - .L_745)
.L_745:
        /*0004*/ 	.word	0x00000082


	//----- nvinfo : EIATTR_SW2861232_WAR
	.align		4
.L_746:
        /*0008*/ 	.byte	0x01, 0x35
	.zero		2


	//----- nvinfo : EIATTR_PARAM_CBANK
	.align		4
        /*000c*/ 	.byte	0x04, 0x0a
        /*000e*/ 	.short	(.L_748 - .L_747)
	.align		4
.L_747:
        /*0010*/ 	.word	index@(.nv.constant0._ZN10layer_norm31ln_parallel_residual_fwd_kernelINS_13Kernel_traitsI13__nv_bfloat16S2_S2_S2_fjLj768ELj1ELj4ELj1ELj16ENS_18Kernel_traits_baseILj768ES2_S2_S2_S2_fjLj128EEEEELb1ELb1ELb0EEEvNS_9FwdParamsE)
        /*0014*/ 	.short	0x0160
        /*0016*/ 	.short	0x00e8


	//----- nvinfo : EIATTR_CBANK_PARAM_SIZE
	.align		4
.L_748:
        /*0018*/ 	.byte	0x03, 0x19
        /*001a*/ 	.short	0x00e8


	//----- nvinfo : EIATTR_KPARAM_INFO
	.align		4
        /*001c*/ 	.byte	0x04, 0x17
        /*001e*/ 	.short	(.L_750 - .L_749)
.L_749:
        /*0020*/ 	.word	0x00000000
        /*0024*/ 	.short	0x0000
        /*0026*/ 	.short	0x0000
        /*0028*/ 	.byte	0x00, 0xf0, 0xa1, 0x03


	//----- nvinfo : EIATTR_MAXREG_COUNT
	.align		4
.L_750:
        /*002c*/ 	.byte	0x03, 0x1b
        /*002e*/ 	.short	0x00ff


	//----- nvinfo : EIATTR_MERCURY_ISA_VERSION
	.align		4
        /*0030*/ 	.byte	0x03, 0x5f
        /*0032*/ 	.short	0x0000


	//----- nvinfo : EIATTR_COOP_GROUP_MASK_REGIDS
	.align		4
        /*0034*/ 	.byte	0x04, 0x29
        /*0036*/ 	.short	(.L_752 - .L_751)


	//   ....[0]....
.L_751:
        /*0038*/ 	.word	0xffffffff


	//   ....[1]....
        /*003c*/ 	.word	0xffffffff


	//   ....[2]....
        /*0040*/ 	.word	0xffffffff


	//   ....[3]....
        /*0044*/ 	.word	0xffffffff


	//   ....[4]....
        /*0048*/ 	.word	0xffffffff


	//   ....[5]....
        /*004c*/ 	.word	0xffffffff


	//   ....[6]....
        /*0050*/ 	.word	0xffffffff


	//   ....[7]....
        /*0054*/ 	.word	0xffffffff


	//   ....[8]....
        /*0058*/ 	.word	0xffffffff


	//   ....[9]....
        /*005c*/ 	.word	0xffffffff


	//   ....[10]....
        /*0060*/ 	.word	0xffffffff


	//   ....[11]....
        /*0064*/ 	.word	0xffffffff


	//   ....[12]....
        /*0068*/ 	.word	0xffffffff


	//   ....[13]....
        /*006c*/ 	.word	0xffffffff


	//   ....[14]....
        /*0070*/ 	.word	0xffffffff


	//   ....[15]....
        /*0074*/ 	.word	0xffffffff


	//   ....[16]....
        /*0078*/ 	.word	0xffffffff


	//   ....[17]....
        /*007c*/ 	.word	0xffffffff


	//   ....[18]....
        /*0080*/ 	.word	0xffffffff


	//   ....[19]....
        /*0084*/ 	.word	0xffffffff


	//----- nvinfo : EIATTR_COOP_GROUP_INSTR_OFFSETS
	.align		4
.L_752:
        /*0088*/ 	.byte	0x04, 0x28
        /*008a*/ 	.short	(.L_754 - .L_753)


	//   ....[0]....
.L_753:
        /*008c*/ 	.word	0x000123c0


	//   ....[1]....
        /*0090*/ 	.word	0x000123f0


	//   ....[2]....
        /*0094*/ 	.word	0x00012420


	//   ....[3]....
        /*0098*/ 	.word	0x00012440


	//   ....[4]....
        /*009c*/ 	.word	0x00012460


	//   ....[5]....
        /*00a0*/ 	.word	0x000127a0


	//   ....[6]....
        /*00a4*/ 	.word	0x000127c0


	//   ....[7]....
        /*00a8*/ 	.word	0x000127e0


	//   ....[8]....
        /*00ac*/ 	.word	0x00012800


	//   ....[9]....
        /*00b0*/ 	.word	0x00012820


	//   ....[10]....
        /*00b4*/ 	.word	0x00013080


	//   ....[11]....
        /*00b8*/ 	.word	0x00013100


	//   ....[12]....
        /*00bc*/ 	.word	0x00013160


	//   ....[13]....
        /*00c0*/ 	.word	0x000131c0


	//   ....[14]....
        /*00c4*/ 	.word	0x00013220


	//   ....[15]....
        /*00c8*/ 	.word	0x000135b0


	//   ....[16]....
        /*00cc*/ 	.word	0x00013610


	//   ....[17]....
        /*00d0*/ 	.word	0x00013670


	//   ....[18]....
        /*00d4*/ 	.word	0x000136d0


	//   ....[19]....
        /*00d8*/ 	.word	0x00013740


	//----- nvinfo : EIATTR_EXIT_INSTR_OFFSETS
	.align		4
.L_754:
        /*00dc*/ 	.byte	0x04, 0x1c
        /*00de*/ 	.short	(.L_756 - .L_755)


	//   ....[0]....
.L_755:
        /*00e0*/ 	.word	0x00000840


	//   ....[1]....
        /*00e4*/ 	.word	0x00013030


	//----- nvinfo : EIATTR_MAX_THREADS
	.align		4
.L_756:
        /*00e8*/ 	.byte	0x04, 0x05
        /*00ea*/ 	.short	(.L_758 - .L_757)
.L_757:
        /*00ec*/ 	.word	0x00000080
        /*00f0*/ 	.word	0x00000001
        /*00f4*/ 	.word	0x00000001


	//----- nvinfo : EIATTR_CRS_STACK_SIZE
	.align		4
.L_758:
        /*00f8*/ 	.byte	0x04, 0x1e
        /*00fa*/ 	.short	(.L_760 - .L_759)
.L_759:
        /*00fc*/ 	.word	0x00000000
.L_760:


//--------------------- .nv.info._ZN10layer_norm31ln_parallel_residual_fwd_kernelINS_13Kernel_traitsI13__nv_bfloat16S2_S2_S2_fjLj768ELj1ELj4ELj1ELj16ENS_18Kernel_traits_baseILj768ES2_S2_S2_S2_fjLj128EEEEELb1ELb1ELb1EEEvNS_9FwdParamsE --------------------------
	.section	.nv.info._ZN10layer_norm31ln_parallel_residual_fwd_kernelINS_13Kernel_traitsI13__nv_bfloat16S2_S2_S2_fjLj768ELj1ELj4ELj1ELj16ENS_18Kernel_traits_baseILj768ES2_S2_S2_S2_fjLj128EEEEELb1ELb1ELb1EEEvNS_9FwdParamsE,"",@"SHT_CUDA_INFO"
	.sectionflags	@""
	.align	4


	//----- nvinfo : EIATTR_CUDA_API_VERSION
	.align		4
        /*0000*/ 	.byte	0x04, 0x37
        /*0002*/ 	.short	(.L_762 - .L_761)
.L_761:
        /*0004*/ 	.word	0x00000082


	//----- nvinfo : EIATTR_SW2861232_WAR
	.align		4
.L_762:
        /*0008*/ 	.byte	0x01, 0x35
	.zero		2


	//----- nvinfo : EIATTR_PARAM_CBANK
	.align		4
        /*000c*/ 	.byte	0x04, 0x0a
        /*000e*/ 	.short	(.L_764 - .L_763)
	.align		4
.L_763:
        /*0010*/ 	.word	index@(.nv.constant0._ZN10layer_norm31ln_parallel_residual_fwd_kernelINS_13Kernel_traitsI13__nv_bfloat16S2_S2_S2_fjLj768ELj1ELj4ELj1ELj16ENS_18Kernel_traits_baseILj768ES2_S2_S2_S2_fjLj128EEEEELb1ELb1ELb1EEEvNS_9FwdParamsE)
        /*0014*/ 	.short	0x0160
        /*0016*/ 	.short	0x00e8


	//----- nvinfo : EIATTR_CBANK_PARAM_SIZE
	.align		4
.L_764:
        /*0018*/ 	.byte	0x03, 0x19
        /*001a*/ 	.short	0x00e8


	//----- nvinfo : EIATTR_KPARAM_INFO
	.align		4
        /*001c*/ 	.byte	0x04, 0x17
        /*001e*/ 	.short	(.L_766 - .L_765)
.L_765:
        /*0020*/ 	.word	0x00000000
        /*0024*/ 	.short	0x0000
        /*0026*/ 	.short	0x0000
        /*0028*/ 	.byte	0x00, 0xf0, 0xa1, 0x03


	//----- nvinfo : EIATTR_MAXREG_COUNT
	.align		4
.L_766:
        /*002c*/ 	.byte	0x03, 0x1b
        /*002e*/ 	.short	0x00ff


	//----- nvinfo : EIATTR_MERCURY_ISA_VERSION
	.align		4
        /*0030*/ 	.byte	0x03, 0x5f
        /*0032*/ 	.short	0x0000


	//----- nvinfo : EIATTR_COOP_GROUP_MASK_REGIDS
	.align		4
        /*0034*/ 	.byte	0x04, 0x29
        /*0036*/ 	.short	(.L_768 - .L_767)


	//   ....[0]....
.L_767:
        /*0038*/ 	.word	0xffffffff


	//   ....[1]....
        /*003c*/ 	.word	0xffffffff


	//   ....[2]....
        /*0040*/ 	.word	0xffffffff


	//   ....[3]....
        /*0044*/ 	.word	0xffffffff


	//   ....[4]....
        /*0048*/ 	.word	0xffffffff


	//   ....[5]....
        /*004c*/ 	.word	0xffffffff


	//   ....[6]....
        /*0050*/ 	.word	0xffffffff


	//   ....[7]....
        /*0054*/ 	.word	0xffffffff


	//   ....[8]....
        /*0058*/ 	.word	0xffffffff


	//   ....[9]....
        /*005c*/ 	.word	0xffffffff


	//   ....[10]....
        /*0060*/ 	.word	0xffffffff


	//   ....[11]....
        /*0064*/ 	.word	0xffffffff


	//   ....[12]....
        /*0068*/ 	.word	0xffffffff


	//   ....[13]....
        /*006c*/ 	.word	0xffffffff


	//   ....[14]....
        /*0070*/ 	.word	0xffffffff


	//   ....[15]....
        /*0074*/ 	.word	0xffffffff


	//   ....[16]....
        /*0078*/ 	.word	0xffffffff


	//   ....[17]....
        /*007c*/ 	.word	0xffffffff


	//   ....[18]....
        /*0080*/ 	.word	0xffffffff


	//   ....[19]....
        /*0084*/ 	.word	0xffffffff


	//----- nvinfo : EIATTR_COOP_GROUP_INSTR_OFFSETS
	.align		4
.L_768:
        /*0088*/ 	.byte	0x04, 0x28
        /*008a*/ 	.short	(.L_770 - .L_769)


	//   ....[0]....
.L_769:
        /*008c*/ 	.word	0x00011740


	//   ....[1]....
        /*0090*/ 	.word	0x00011770


	//   ....[2]....
        /*0094*/ 	.word	0x00011790


	//   ....[3]....
        /*0098*/ 	.word	0x000117b0


	//   ....[4]....
        /*009c*/ 	.word	0x000117d0


	//   ....[5]....
        /*00a0*/ 	.word	0x00011b00


	//   ....[6]....
        /*00a4*/ 	.word	0x00011b20


	//   ....[7]....
        /*00a8*/ 	.word	0x00011b40


	//   ....[8]....
        /*00ac*/ 	.word	0x00011b60


	//   ....[9]....
        /*00b0*/ 	.word	0x00011b80


	//   ....[10]....
        /*00b4*/ 	.word	0x00012470


	//   ....[11]....
        /*00b8*/ 	.word	0x000124e0


	//   ....[12]....
        /*00bc*/ 	.word	0x00012540


	//   ....[13]....
        /*00c0*/ 	.word	0x000125a0


	//   ....[14]....
        /*00c4*/ 	.word	0x00012600


	//   ....[15]....
        /*00c8*/ 	.word	0x00012970


	//   ....[16]....
        /*00cc*/ 	.word	0x000129d0


	//   ....[17]....
        /*00d0*/ 	.word	0x00012a30


	//   ....[18]....
        /*00d4*/ 	.word	0x00012a90


	//   ....[19]....
        /*00d8*/ 	.word	0x00012af0


	//----- nvinfo : EIATTR_EXIT_INSTR_OFFSETS
	.align		4
.L_770:
        /*00dc*/ 	.byte	0x04, 0x1c
        /*00de*/ 	.short	(.L_772 - .L_771)


	//   ....[0]....
.L_771:
        /*00e0*/ 	.word	0x00000580


	//   ....[1]....
        /*00e4*/ 	.word	0x00012420


	//----- nvinfo : EIATTR_MAX_THREADS
	.align		4
.L_772:
        /*00e8*/ 	.byte	0x04, 0x05
        /*00ea*/ 	.short	(.L_774 - .L_773)
.L_773:
        /*00ec*/ 	.word	0x00000080
        /*00f0*/ 	.word	0x00000001
        /*00f4*/ 	.word	0x00000001


	//----- nvinfo : EIATTR_CRS_STACK_SIZE
	.align		4
.L_774:
        /*00f8*/ 	.byte	0x04, 0x1e
        /*00fa*/ 	.short	(.L_776 - .L_775)
.L_775:
        /*00fc*/ 	.word	0x00000000
.L_776:


//--------------------- .nv.info._ZN10layer_norm31ln_parallel_residual_fwd_kernelINS_13Kernel_traitsI6__halfS2_S2_S2_fjLj768ELj1ELj4ELj1ELj16ENS_18Kernel_traits_baseILj768ES2_S2_S2_S2_fjLj128EEEEELb0ELb0ELb0EEEvNS_9FwdParamsE --------------------------
	.section	.nv.info._ZN10layer_norm31ln_parallel_residual_fwd_kernelINS_13Kernel_traitsI6__halfS2_S2_S2_fjLj768ELj1ELj4ELj1ELj16ENS_18Kernel_traits_baseILj768ES2_S2_S2_S2_fjLj128EEEEELb0ELb0ELb0EEEvNS_9FwdParamsE,"",@"SHT_CUDA_INFO"
	.sectionflags	@""
	.align	4


	//----- nvinfo : EIATTR_CUDA_API_VERSION
	.align		4
        /*0000*/ 	.byte	0x04, 0x37
        /*0002*/ 	.short	(.L_778 - .L_777)
.L_777:
        /*0004*/ 	.word	0x00000082


	//----- nvinfo : EIATTR_SW2861232_WAR
	.align		4
.L_778:
        /*0008*/ 	.byte	0x01, 0x35
	.zero		2


	//----- nvinfo : EIATTR_PARAM_CBANK
	.align		4
        /*000c*/ 	.byte	0x04, 0x0a
        /*000e*/ 	.short	(.L_780 - .L_779)
	.align		4
.L_779:
        /*0010*/ 	.word	index@(.nv.constant0._ZN10layer_norm31ln_parallel_residual_fwd_kernelINS_13Kernel_traitsI6__halfS2_S2_S2_fjLj768ELj1ELj4ELj1ELj16ENS_18Kernel_traits_baseILj768ES2_S2_S2_S2_fjLj128EEEEELb0ELb0ELb0EEEvNS_9FwdParamsE)
        /*0014*/ 	.short	0x0160
        /*0016*/ 	.short	0x00e8


	//----- nvinfo : EIATTR_CBANK_PARAM_SIZE
	.align		4
.L_780:
        /*0018*/ 	.byte	0x03, 0x19
        /*001a*/ 	.short	0x00e8


	//----- nvinfo : EIATTR_KPARAM_INFO
	.align		4
        /*001c*/ 	.byte	0x04, 0x17
        /*001e*/ 	.short	(.L_782 - .L_781)
.L_781:
        /*0020*/ 	.word	0x00000000
        /*0024*/ 	.short	0x0000
        /*0026*/ 	.short	0x0000
        /*0028*/ 	.byte	0x00, 0xf0, 0xa1, 0x03


	//----- nvinfo : EIATTR_MAXREG_COUNT
	.align		4
.L_782:
        /*002c*/ 	.byte	0x03, 0x1b
        /*002e*/ 	.short	0x00ff


	//----- nvinfo : EIATTR_MERCURY_ISA_VERSION
	.align		4
        /*0030*/ 	.byte	0x03, 0x5f
        /*0032*/ 	.short	0x0000


	//----- nvinfo : EIATTR_COOP_GROUP_MASK_REGIDS
	.align		4
        /*0034*/ 	.byte	0x04, 0x29
        /*0036*/ 	.short	(.L_784 - .L_783)


	//   ....[0]....
.L_783:
        /*0038*/ 	.word	0xffffffff


	//   ....[1]....
        /*003c*/ 	.word	0xffffffff


	//   ....[2]....
        /*0040*/ 	.word	0xffffffff


	//   ....[3]....
        /*0044*/ 	.word	0xffffffff


	//   ....[4]....
        /*0048*/ 	.word	0xffffffff


	//   ....[5]....
        /*004c*/ 	.word	0xffffffff


	//   ....[6]....
        /*0050*/ 	.word	0xffffffff


	//   ....[7]....
        /*0054*/ 	.word	0xffffffff


	//   ....[8]....
        /*0058*/ 	.word	0xffffffff


	//   ....[9]....
        /*005c*/ 	.word	0xffffffff


	//   ....[10]....
        /*0060*/ 	.word	0xffffffff


	//   ....[11]....
        /*0064*/ 	.word	0xffffffff


	//   ....[12]....
        /*0068*/ 	.word	0xffffffff


	//   ....[13]....
        /*006c*/ 	.word	0xffffffff


	//   ....[14]....
        /*0070*/ 	.word	0xffffffff


	//   ....[15]....
        /*0074*/ 	.word	0xffffffff


	//   ....[16]....
        /*0078*/ 	.word	0xffffffff


	//   ....[17]....
        /*007c*/ 	.word	0xffffffff


	//   ....[18]....
        /*0080*/ 	.word	0xffffffff


	//   ....[19]....
        /*0084*/ 	.word	0xffffffff


	//----- nvinfo : EIATTR_COOP_GROUP_INSTR_OFFSETS
	.align		4
.L_784:
        /*0088*/ 	.byte	0x04, 0x28
        /*008a*/ 	.short	(.L_786 - .L_785)


	//   ....[0]....
.L_785:
        /*008c*/ 	.word	0x00002a80


	//   ....[1]....
        /*0090*/ 	.word	0x00002ab0


	//   ....[2]....
        /*0094*/ 	.word	0x00002ad0


	//   ....[3]....
        /*0098*/ 	.word	0x00002af0


	//   ....[4]....
        /*009c*/ 	.word	0x00002b10


	//   ....[5]....
        /*00a0*/ 	.word	0x00002e50


	//   ....[6]....
        /*00a4*/ 	.word	0x00002e70


	//   ....[7]....
        /*00a8*/ 	.word	0x00002e90


	//   ....[8]....
        /*00ac*/ 	.word	0x00002eb0


	//   ....[9]....
        /*00b0*/ 	.word	0x00002ed0


	//   ....[10]....
        /*00b4*/ 	.word	0x00003990


	//   ....[11]....
        /*00b8*/ 	.word	0x00003a10


	//   ....[12]....
        /*00bc*/ 	.word	0x00003a70


	//   ....[13]....
        /*00c0*/ 	.word	0x00003ad0


	//   ....[14]....
        /*00c4*/ 	.word	0x00003b30


	//   ....[15]....
        /*00c8*/ 	.word	0x00003eb0


	//   ....[16]....
        /*00cc*/ 	.word	0x00003f10


	//   ....[17]....
        /*00d0*/ 	.word	0x00003f70


	//   ....[18]....
        /*00d4*/ 	.word	0x00003fd0


	//   ....[19]....
        /*00d8*/ 	.word	0x00004040


	//----- nvinfo : EIATTR_EXIT_INSTR_OFFSETS
	.align		4
.L_786:
        /*00dc*/ 	.byte	0x04, 0x1c
        /*00de*/ 	.short	(.L_788 - .L_787)


	//   ....[0]....
.L_787:
        /*00e0*/ 	.word	0x00000610


	//   ....[1]....
        /*00e4*/ 	.word	0x00003940


	//----- nvinfo : EIATTR_MAX_THREADS
	.align		4
.L_788:
        /*00e8*/ 	.byte	0x04, 0x05
        /*00ea*/ 	.short	(.L_790 - .L_789)
.L_789:
        /*00ec*/ 	.word	0x00000080
        /*00f0*/ 	.word	0x00000001
        /*00f4*/ 	.word	0x00000001


	//----- nvinfo : EIATTR_CRS_STACK_SIZE
	.align		4
.L_790:
        /*00f8*/ 	.byte	0x04, 0x1e
        /*00fa*/ 	.short	(.L_792 - .L_791)
.L_791:
        /*00fc*/ 	.word	0x00000000
.L_792:


//--------------------- .nv.info._ZN10layer_norm31ln_parallel_residual_fwd_kernelINS_13Kernel_traitsI6__halfS2_S2_S2_fjLj768ELj1ELj4ELj1ELj16ENS_18Kernel_traits_baseILj768ES2_S2_S2_S2_fjLj128EEEEELb0ELb0ELb1EEEvNS_9FwdParamsE --------------------------
	.section	.nv.info._ZN10layer_norm31ln_parallel_residual_fwd_kernelINS_13Kernel_traitsI6__halfS2_S2_S2_fjLj768ELj1ELj4ELj1ELj16ENS_18Kernel_traits_baseILj768ES2_S2_S2_S2_fjLj128EEEEELb0ELb0ELb1EEEvNS_9FwdParamsE,"",@"SHT_CUDA_INFO"
	.sectionflags	@""
	.align	4


	//----- nvinfo : EIATTR_CUDA_API_VERSION
	.align		4
        /*0000*/ 	.byte	0x04, 0x37
        /*0002*/ 	.short	(.L_794 - .L_793)
.L_793:
        /*0004*/ 	.word	0x00000082


	//----- nvinfo : EIATTR_SW2861232_WAR
	.align		4
.L_794:
        /*0008*/ 	.byte	0x01, 0x35
	.zero		2


	//----- nvinfo : EIATTR_PARAM_CBANK
	.align		4
        /*000c*/ 	.byte	0x04, 0x0a
        /*000e*/ 	.short	(.L_796 - .L_795)
	.align		4
.L_795:
        /*0010*/ 	.word	index@(.nv.constant0._ZN10layer_norm31ln_parallel_residual_fwd_kernelINS_13Kernel_traitsI6__halfS2_S2_S2_fjLj768ELj1ELj4ELj1ELj16ENS_18Kernel_traits_baseILj768ES2_S2_S2_S2_fjLj128EEEEELb0ELb0ELb1EEEvNS_9FwdParamsE)
        /*0014*/ 	.short	0x0160
        /*0016*/ 	.short	0x00e8


	//----- nvinfo : EIATTR_CBANK_PARAM_SIZE
	.align		4
.L_796:
        /*0018*/ 	.byte	0x03, 0x19
        /*001a*/ 	.short	0x00e8


	//----- nvinfo : EIATTR_KPARAM_INFO
	.align		4
        /*001c*/ 	.byte	0x04, 0x17
        /*001e*/ 	.short	(.L_798 - .L_797)
.L_797:
        /*0020*/ 	.word	0x00000000
        /*0024*/ 	.short	0x0000
        /*0026*/ 	.short	0x0000
        /*0028*/ 	.byte	0x00, 0xf0, 0xa1, 0x03


	//----- nvinfo : EIATTR_MAXREG_COUNT
	.align		4
.L_798:
        /*002c*/ 	.byte	0x03, 0x1b
        /*002e*/ 	.short	0x00ff


	//----- nvinfo : EIATTR_MERCURY_ISA_VERSION
	.align		4
        /*0030*/ 	.byte	0x03, 0x5f
        /*0032*/ 	.short	0x0000


	//----- nvinfo : EIATTR_COOP_GROUP_MASK_REGIDS
	.align		4
        /*0034*/ 	.byte	0x04, 0x29
        /*0036*/ 	.short	(.L_800 - .L_799)


	//   ....[0]....
.L_799:
        /*0038*/ 	.word	0xffffffff


	//   ....[1]....
        /*003c*/ 	.word	0xffffffff


	//   ....[2]....
        /*0040*/ 	.word	0xffffffff


	//   ....[3]....
        /*0044*/ 	.word	0xffffffff


	//   ....[4]....
        /*0048*/ 	.word	0xffffffff


	//   ....[5]....
        /*004c*/ 	.word	0xffffffff


	//   ....[6]....
        /*0050*/ 	.word	0xffffffff


	//   ....[7]....
        /*0054*/ 	.word	0xffffffff


	//   ....[8]....
        /*0058*/ 	.word	0xffffffff


	//   ....[9]....
        /*005c*/ 	.word	0xffffffff


	//   ....[10]....
        /*0060*/ 	.word	0xffffffff


	//   ....[11]....
        /*0064*/ 	.word	0xffffffff


	//   ....[12]....
        /*0068*/ 	.word	0xffffffff


	//   ....[13]....
        /*006c*/ 	.word	0xffffffff


	//   ....[14]....
        /*0070*/ 	.word	0xffffffff


	//   ....[15]....
        /*0074*/ 	.word	0xffffffff


	//   ....[16]....
        /*0078*/ 	.word	0xffffffff


	//   ....[17]....
        /*007c*/ 	.word	0xffffffff


	//   ....[18]....
        /*0080*/ 	.word	0xffffffff


	//   ....[19]....
        /*0084*/ 	.word	0xffffffff


	//----- nvinfo : EIATTR_COOP_GROUP_INSTR_OFFSETS
	.align		4
.L_800:
        /*0088*/ 	.byte	0x04, 0x28
        /*008a*/ 	.short	(.L_802 - .L_801)


	//   ....[0]....
.L_801:
        /*008c*/ 	.word	0x000025e0


	//   ....[1]....
        /*0090*/ 	.word	0x00002610


	//   ....[2]....
        /*0094*/ 	.word	0x00002630


	//   ....[3]....
        /*0098*/ 	.word	0x00002650


	//   ....[4]....
        /*009c*/ 	.word	0x00002670


	//   ....[5]....
        /*00a0*/ 	.word	0x000029a0


	//   ....[6]....
        /*00a4*/ 	.word	0x000029c0


	//   ....[7]....
        /*00a8*/ 	.word	0x000029e0


	//   ....[8]....
        /*00ac*/ 	.word	0x00002a00


	//   ....[9]....
        /*00b0*/ 	.word	0x00002a20


	//   ....[10]....
        /*00b4*/ 	.word	0x000034a0


	//   ....[11]....
        /*00b8*/ 	.word	0x00003510


	//   ....[12]....
        /*00bc*/ 	.word	0x00003570


	//   ....[13]....
        /*00c0*/ 	.word	0x000035d0


	//   ....[14]....
        /*00c4*/ 	.word	0x00003630


	//   ....[15]....
        /*00c8*/ 	.word	0x000039a0


	//   ....[16]....
        /*00cc*/ 	.word	0x00003a00


	//   ....[17]....
        /*00d0*/ 	.word	0x00003a60


	//   ....[18]....
        /*00d4*/ 	.word	0x00003ac0


	//   ....[19]....
        /*00d8*/ 	.word	0x00003b20


	//----- nvinfo : EIATTR_EXIT_INSTR_OFFSETS
	.align		4
.L_802:
        /*00dc*/ 	.byte	0x04, 0x1c
        /*00de*/ 	.short	(.L_804 - .L_803)


	//   ....[0]....
.L_803:
        /*00e0*/ 	.word	0x000001c0


	//   ....[1]....
        /*00e4*/ 	.word	0x00003450


	//----- nvinfo : EIATTR_MAX_THREADS
	.align		4
.L_804:
        /*00e8*/ 	.byte	0x04, 0x05
        /*00ea*/ 	.short	(.L_806 - .L_805)
.L_805:
        /*00ec*/ 	.word	0x00000080
        /*00f0*/ 	.word	0x00000001
        /*00f4*/ 	.word	0x00000001


	//----- nvinfo : EIATTR_CRS_STACK_SIZE
	.align		4
.L_806:
        /*00f8*/ 	.byte	0x04, 0x1e
        /*00fa*/ 	.short	(.L_808 - .L_807)
.L_807:
        /*00fc*/ 	.word	0x00000000
.L_808:


//--------------------- .nv.info._ZN10layer_norm31ln_parallel_residual_fwd_kernelINS_13Kernel_traitsI6__halfS2_S2_S2_fjLj768ELj1ELj4ELj1ELj16ENS_18Kernel_traits_baseILj768ES2_S2_S2_S2_fjLj128EEEEELb0ELb1ELb0EEEvNS_9FwdParamsE --------------------------
	.section	.nv.info._ZN10layer_norm31ln_parallel_residual_fwd_kernelINS_13Kernel_traitsI6__halfS2_S2_S2_fjLj768ELj1ELj4ELj1ELj16ENS_18Kernel_traits_baseILj768ES2_S2_S2_S2_fjLj128EEEEELb0ELb1ELb0EEEvNS_9FwdParamsE,"",@"SHT_CUDA_INFO"
	.sectionflags	@""
	.align	4


	//----- nvinfo : EIATTR_CUDA_API_VERSION
	.align		4
        /*0000*/ 	.byte	0x04, 0x37
        /*0002*/ 	.short	(.L_810 - .L_809)
.L_809:
        /*0004*/ 	.word	0x00000082


	//----- nvinfo : EIATTR_SW2861232_WAR
	.align		4
.L_810:
        /*0008*/ 	.byte	0x01, 0x35
	.zero		2


	//----- nvinfo : EIATTR_PARAM_CBANK
	.align		4
        /*000c*/ 	.byte	0x04, 0x0a
        /*000e*/ 	.short	(.L_812 - .L_811)
	.align		4
.L_811:
        /*0010*/ 	.word	index@(.nv.constant0._ZN10layer_norm31ln_parallel_residual_fwd_kernelINS_13Kernel_traitsI6__halfS2_S2_S2_fjLj768ELj1ELj4ELj1ELj16ENS_18Kernel_traits_baseILj768ES2_S2_S2_S2_fjLj128EEEEELb0ELb1ELb0EEEvNS_9FwdParamsE)
        /*0014*/ 	.short	0x0160
        /*0016*/ 	.short	0x00e8


	//----- nvinfo : EIATTR_CBANK_PARAM_SIZE
	.align		4
.L_812:
        /*0018*/ 	.byte	0x03, 0x19
        /*001a*/ 	.short	0x00e8


	//----- nvinfo : EIATTR_KPARAM_INFO
	.align		4
        /*001c*/ 	.byte	0x04, 0x17
        /*001e*/ 	.short	(.L_814 - .L_813)
.L_813:
        /*0020*/ 	.word	0x00000000
        /*0024*/ 	.short	0x0000
        /*0026*/ 	.short	0x0000
        /*0028*/ 	.byte	0x00, 0xf0, 0xa1, 0x03


	//----- nvinfo : EIATTR_MAXREG_COUNT
	.align		4
.L_814:
        /*002c*/ 	.byte	0x03, 0x1b
        /*002e*/ 	.short	0x00ff


	//----- nvinfo : EIATTR_MERCURY_ISA_VERSION
	.align		4
        /*0030*/ 	.byte	0x03, 0x5f
        /*0032*/ 	.short	0x0000


	//----- nvinfo : EIATTR_COOP_GROUP_MASK_REGIDS
	.align		4
        /*0034*/ 	.byte	0x04, 0x29
        /*0036*/ 	.short	(.L_816 - .L_815)


	//   ....[0]....
.L_815:
        /*0038*/ 	.word	0xffffffff


	//   ....[1]....
        /*003c*/ 	.word	0xffffffff


	//   ....[2]....
        /*0040*/ 	.word	0xffffffff


	//   ....[3]....
        /*0044*/ 	.word	0xffffffff


	//   ....[4]....
        /*0048*/ 	.word	0xffffffff


	//   ....[5]....
        /*004c*/ 	.word	0xffffffff


	//   ....[6]....
        /*0050*/ 	.word	0xffffffff


	//   ....[7]....
        /*0054*/ 	.word	0xffffffff


	//   ....[8]....
        /*0058*/ 	.word	0xffffffff


	//   ....[9]....
        /*005c*/ 	.word	0xffffffff


	//   ....[10]....
        /*0060*/ 	.word	0xffffffff


	//   ....[11]....
        /*0064*/ 	.word	0xffffffff


	//   ....[12]....
        /*0068*/ 	.word	0xffffffff


	//   ....[13]....
        /*006c*/ 	.word	0xffffffff


	//   ....[14]....
        /*0070*/ 	.word	0xffffffff


	//   ....[15]....
        /*0074*/ 	.word	0xffffffff


	//   ....[16]....
        /*0078*/ 	.word	0xffffffff


	//   ....[17]....
        /*007c*/ 	.word	0xffffffff


	//   ....[18]....
        /*0080*/ 	.word	0xffffffff


	//   ....[19]....
        /*0084*/ 	.word	0xffffffff


	//----- nvinfo : EIATTR_COOP_GROUP_INSTR_OFFSETS
	.align		4
.L_816:
        /*0088*/ 	.byte	0x04, 0x28
        /*008a*/ 	.short	(.L_818 - .L_817)


	//   ....[0]....
.L_817:
        /*008c*/ 	.word	0x00002540


	//   ....[1]....
        /*0090*/ 	.word	0x00002570


	//   ....[2]....
        /*0094*/ 	.word	0x00002590


	//   ....[3]....
        /*0098*/ 	.word	0x000025b0


	//   ....[4]....
        /*009c*/ 	.word	0x000025d0


	//   ....[5]....
        /*00a0*/ 	.word	0x00002910


	//   ....[6]....
        /*00a4*/ 	.word	0x00002930


	//   ....[7]....
        /*00a8*/ 	.word	0x00002950


	//   ....[8]....
        /*00ac*/ 	.word	0x00002970


	//   ....[9]....
        /*00b0*/ 	.word	0x00002990


	//   ....[10]....
        /*00b4*/ 	.word	0x000031b0


	//   ....[11]....
        /*00b8*/ 	.word	0x00003230


	//   ....[12]....
        /*00bc*/ 	.word	0x00003290


	//   ....[13]....
        /*00c0*/ 	.word	0x000032f0


	//   ....[14]....
        /*00c4*/ 	.word	0x00003350


	//   ....[15]....
        /*00c8*/ 	.word	0x000036d0


	//   ....[16]....
        /*00cc*/ 	.word	0x00003730


	//   ....[17]....
        /*00d0*/ 	.word	0x00003790


	//   ....[18]....
        /*00d4*/ 	.word	0x000037f0


	//   ....[19]....
        /*00d8*/ 	.word	0x00003860


	//----- nvinfo : EIATTR_EXIT_INSTR_OFFSETS
	.align		4
.L_818:
        /*00dc*/ 	.byte	0x04, 0x1c
        /*00de*/ 	.short	(.L_820 - .L_819)


	//   ....[0]....
.L_819:
        /*00e0*/ 	.word	0x000003d0


	//   ....[1]....
        /*00e4*/ 	.word	0x00003160


	//----- nvinfo : EIATTR_MAX_THREADS
	.align		4
.L_820:
        /*00e8*/ 	.byte	0x04, 0x05
        /*00ea*/ 	.short	(.L_822 - .L_821)
.L_821:
        /*00ec*/ 	.word	0x00000080
        /*00f0*/ 	.word	0x00000001
        /*00f4*/ 	.word	0x00000001


	//----- nvinfo : EIATTR_CRS_STACK_SIZE
	.align		4
.L_822:
        /*00f8*/ 	.byte	0x04, 0x1e
        /*00fa*/ 	.short	(.L_824 - .L_823)
.L_823:
        /*00fc*/ 	.word	0x00000000
.L_824:


//--------------------- .nv.info._ZN10layer_norm31ln_parallel_residual_fwd_kernelINS_13Kernel_traitsI6__halfS2_S2_S2_fjLj768ELj1ELj4ELj1ELj16ENS_18Kernel_traits_baseILj768ES2_S2_S2_S2_fjLj128EEEEELb0ELb1ELb1EEEvNS_9FwdParamsE --------------------------
	.section	.nv.info._ZN10layer_norm31ln_parallel_residual_fwd_kernelINS_13Kernel_traitsI6__halfS2_S2_S2_fjLj768ELj1ELj4ELj1ELj16ENS_18Kernel_traits_baseILj768ES2_S2_S2_S2_fjLj128EEEEELb0ELb1ELb1EEEvNS_9FwdParamsE,"",@"SHT_CUDA_INFO"
	.sectionflags	@""
	.align	4


	//----- nvinfo : EIATTR_CUDA_API_VERSION
	.align		4
        /*0000*/ 	.byte	0x04, 0x37
        /*0002*/ 	.short	(.L_826 - .L_825)
.L_825:
        /*0004*/ 	.word	0x00000082


	//----- nvinfo : EIATTR_SW2861232_WAR
	.align		4
.L_826:
        /*0008*/ 	.byte	0x01, 0x35
	.zero		2


	//----- nvinfo : EIATTR_PARAM_CBANK
	.align		4
        /*000c*/ 	.byte	0x04, 0x0a
        /*000e*/ 	.short	(.L_828 - .L_827)
	.align		4
.L_827:
        /*0010*/ 	.word	index@(.nv.constant0._ZN10layer_norm31ln_parallel_residual_fwd_kernelINS_13Kernel_traitsI6__halfS2_S2_S2_fjLj768ELj1ELj4ELj1ELj16ENS_18Kernel_traits_baseILj768ES2_S2_S2_S2_fjLj128EEEEELb0ELb1ELb1EEEvNS_9FwdParamsE)
        /*0014*/ 	.short	0x0160
        /*0016*/ 	.short	0x00e8


	//----- nvinfo : EIATTR_CBANK_PARAM_SIZE
	.align		4
.L_828:
        /*0018*/ 	.byte	0x03, 0x19
        /*001a*/ 	.short	0x00e8


	//----- nvinfo : EIATTR_KPARAM_INFO
	.align		4
        /*001c*/ 	.byte	0x04, 0x17
        /*001e*/ 	.short	(.L_830 - .L_829)
.L_829:
        /*0020*/ 	.word	0x00000000
        /*0024*/ 	.short	0x0000
        /*0026*/ 	.short	0x0000
        /*0028*/ 	.byte	0x00, 0xf0, 0xa1, 0x03


	//----- nvinfo : EIATTR_MAXREG_COUNT
	.align		4
.L_830:
        /*002c*/ 	.byte	0x03, 0x1b
        /*002e*/ 	.short	0x00ff


	//----- nvinfo : EIATTR_MERCURY_ISA_VERSION
	.align		4
        /*0030*/ 	.byte	0x03, 0x5f
        /*0032*/ 	.short	0x0000


	//----- nvinfo : EIATTR_COOP_GROUP_MASK_REGIDS
	.align		4
        /*0034*/ 	.byte	0x04, 0x29
        /*0036*/ 	.short	(.L_832 - .L_831)


	//   ....[0]....
.L_831:
        /*0038*/ 	.word	0xffffffff


	//   ....[1]....
        /*003c*/ 	.word	0xffffffff


	//   ....[2]....
        /*0040*/ 	.word	0xffffffff


	//   ....[3]....
        /*0044*/ 	.word	0xffffffff


	//   ....[4]....
        /*0048*/ 	.word	0xffffffff


	//   ....[5]....
        /*004c*/ 	.word	0xffffffff


	//   ....[6]....
        /*0050*/ 	.word	0xffffffff


	//   ....[7]....
        /*0054*/ 	.word	0xffffffff


	//   ....[8]....
        /*0058*/ 	.word	0xffffffff


	//   ....[9]....
        /*005c*/ 	.word	0xffffffff


	//   ....[10]....
        /*0060*/ 	.word	0xffffffff


	//   ....[11]....
        /*0064*/ 	.word	0xffffffff


	//   ....[12]....
        /*0068*/ 	.word	0xffffffff


	//   ....[13]....
        /*006c*/ 	.word	0xffffffff


	//   ....[14]....
        /*0070*/ 	.word	0xffffffff


	//   ....[15]....
        /*0074*/ 	.word	0xffffffff


	//   ....[16]....
        /*0078*/ 	.word	0xffffffff


	//   ....[17]....
        /*007c*/ 	.word	0xffffffff


	//   ....[18]....
        /*0080*/ 	.word	0xffffffff


	//   ....[19]....
        /*0084*/ 	.word	0xffffffff


	//----- nvinfo : EIATTR_COOP_GROUP_INSTR_OFFSETS
	.align		4
.L_832:
        /*0088*/ 	.byte	0x04, 0x28
        /*008a*/ 	.short	(.L_834 - .L_833)


	//   ....[0]....
.L_833:
        /*008c*/ 	.word	0x00002020


	//   ....[1]....
        /*0090*/ 	.word	0x00002050


	//   ....[2]....
        /*0094*/ 	.word	0x00002070


	//   ....[3]....
        /*0098*/ 	.word	0x00002090


	//   ....[4]....
        /*009c*/ 	.word	0x000020b0


	//   ....[5]....
        /*00a0*/ 	.word	0x000023e0


	//   ....[6]....
        /*00a4*/ 	.word	0x00002400


	//   ....[7]....
        /*00a8*/ 	.word	0x00002420


	//   ....[8]....
        /*00ac*/ 	.word	0x00002440


	//   ....[9]....
        /*00b0*/ 	.word	0x00002460


	//   ....[10]....
        /*00b4*/ 	.word	0x00002d30


	//   ....[11]....
        /*00b8*/ 	.word	0x00002d90


	//   ....[12]....
        /*00bc*/ 	.word	0x00002df0


	//   ....[13]....
        /*00c0*/ 	.word	0x00002e50


	//   ....[14]....
        /*00c4*/ 	.word	0x00002eb0


	//   ....[15]....
        /*00c8*/ 	.word	0x00003220


	//   ....[16]....
        /*00cc*/ 	.word	0x00003280


	//   ....[17]....
        /*00d0*/ 	.word	0x000032e0


	//   ....[18]....
        /*00d4*/ 	.word	0x00003340


	//   ....[19]....
        /*00d8*/ 	.word	0x000033a0


	//----- nvinfo : EIATTR_EXIT_INSTR_OFFSETS
	.align		4
.L_834:
        /*00dc*/ 	.byte	0x04, 0x1c
        /*00de*/ 	.short	(.L_836 - .L_835)


	//   ....[0]....
.L_835:
        /*00e0*/ 	.word	0x00000120


	//   ....[1]....
        /*00e4*/ 	.word	0x00002ce0


	//----- nvinfo : EIATTR_MAX_THREADS
	.align		4
.L_836:
        /*00e8*/ 	.byte	0x04, 0x05
        /*00ea*/ 	.short	(.L_838 - .L_837)
.L_837:
        /*00ec*/ 	.word	0x00000080
        /*00f0*/ 	.word	0x00000001
        /*00f4*/ 	.word	0x00000001


	//----- nvinfo : EIATTR_CRS_STACK_SIZE
	.align		4
.L_838:
        /*00f8*/ 	.byte	0x04, 0x1e
        /*00fa*/ 	.short	(.L_840 - .L_839)
.L_839:
        /*00fc*/ 	.word	0x00000000
.L_840:


//--------------------- .nv.info._ZN10layer_norm31ln_parallel_residual_fwd_kernelINS_13Kernel_traitsI6__halfS2_S2_S2_fjLj768ELj1ELj4ELj1ELj16ENS_18Kernel_traits_baseILj768ES2_S2_S2_S2_fjLj128EEEEELb1ELb0ELb0EEEvNS_9FwdParamsE --------------------------
	.section	.nv.info._ZN10layer_norm31ln_parallel_residual_fwd_kernelINS_13Kernel_traitsI6__halfS2_S2_S2_fjLj768ELj1ELj4ELj1ELj16ENS_18Kernel_traits_baseILj768ES2_S2_S2_S2_fjLj128EEEEELb1ELb0ELb0EEEvNS_9FwdParamsE,"",@"SHT_CUDA_INFO"
	.sectionflags	@""
	.align	4


	//----- nvinfo : EIATTR_CUDA_API_VERSION
	.align		4
        /*0000*/ 	.byte	0x04, 0x37
        /*0002*/ 	.short	(.L_842 - .L_841)
.L_841:
        /*0004*/ 	.word	0x00000082


	//----- nvinfo : EIATTR_SW2861232_WAR
	.align		4
.L_842:
        /*0008*/ 	.byte	0x01, 0x35
	.zero		2


	//----- nvinfo : EIATTR_PARAM_CBANK
	.align		4
        /*000c*/ 	.byte	0x04, 0x0a
        /*000e*/ 	.short	(.L_844 - .L_843)
	.align		4
.L_843:
        /*0010*/ 	.word	index@(.nv.constant0._ZN10layer_norm31ln_parallel_residual_fwd_kernelINS_13Kernel_traitsI6__halfS2_S2_S2_fjLj768ELj1ELj4ELj1ELj16ENS_18Kernel_traits_baseILj768ES2_S2_S2_S2_fjLj128EEEEELb1ELb0ELb0EEEvNS_9FwdParamsE)
        /*0014*/ 	.short	0x0160
        /*0016*/ 	.short	0x00e8


	//----- nvinfo : EIATTR_CBANK_PARAM_SIZE
	.align		4
.L_844:
        /*0018*/ 	.byte	0x03, 0x19
        /*001a*/ 	.short	0x00e8


	//----- nvinfo : EIATTR_KPARAM_INFO
	.align		4
        /*001c*/ 	.byte	0x04, 0x17
        /*001e*/ 	.short	(.L_846 - .L_845)
.L_845:
        /*0020*/ 	.word	0x00000000
        /*0024*/ 	.short	0x0000
        /*0026*/ 	.short	0x0000
        /*0028*/ 	.byte	0x00, 0xf0, 0xa1, 0x03


	//----- nvinfo : EIATTR_MAXREG_COUNT
	.align		4
.L_846:
        /*002c*/ 	.byte	0x03, 0x1b
        /*002e*/ 	.short	0x00ff


	//----- nvinfo : EIATTR_MERCURY_ISA_VERSION
	.align		4
        /*0030*/ 	.byte	0x03, 0x5f
        /*0032*/ 	.short	0x0000


	//----- nvinfo : EIATTR_COOP_GROUP_MASK_REGIDS
	.align		4
        /*0034*/ 	.byte	0x04, 0x29
        /*0036*/ 	.short	(.L_848 - .L_847)


	//   ....[0]....
.L_847:
        /*0038*/ 	.word	0xffffffff


	//   ....[1]....
        /*003c*/ 	.word	0xffffffff


	//   ....[2]....
        /*0040*/ 	.word	0xffffffff


	//   ....[3]....
        /*0044*/ 	.word	0xffffffff


	//   ....[4]....
        /*0048*/ 	.word	0xffffffff


	//   ....[5]....
        /*004c*/ 	.word	0xffffffff


	//   ....[6]....
        /*0050*/ 	.word	0xffffffff


	//   ....[7]....
        /*0054*/ 	.word	0xffffffff


	//   ....[8]....
        /*0058*/ 	.word	0xffffffff


	//   ....[9]....
        /*005c*/ 	.word	0xffffffff


	//   ....[10]....
        /*0060*/ 	.word	0xffffffff


	//   ....[11]....
        /*0064*/ 	.word	0xffffffff


	//   ....[12]....
        /*0068*/ 	.word	0xffffffff


	//   ....[13]....
        /*006c*/ 	.word	0xffffffff


	//   ....[14]....
        /*0070*/ 	.word	0xffffffff


	//   ....[15]....
        /*0074*/ 	.word	0xffffffff


	//   ....[16]....
        /*0078*/ 	.word	0xffffffff


	//   ....[17]....
        /*007c*/ 	.word	0xffffffff


	//   ....[18]....
        /*0080*/ 	.word	0xffffffff


	//   ....[19]....
        /*0084*/ 	.word	0xffffffff


	//----- nvinfo : EIATTR_COOP_GROUP_INSTR_OFFSETS
	.align		4
.L_848:
        /*0088*/ 	.byte	0x04, 0x28
        /*008a*/ 	.short	(.L_850 - .L_849)


	//   ....[0]....
.L_849:
        /*008c*/ 	.word	0x000127b0


	//   ....[1]....
        /*0090*/ 	.word	0x000127e0


	//   ....[2]....
        /*0094*/ 	.word	0x00012810


	//   ....[3]....
        /*0098*/ 	.word	0x00012830


	//   ....[4]....
        /*009c*/ 	.word	0x00012850


	//   ....[5]....
        /*00a0*/ 	.word	0x00012b90


	//   ....[6]....
        /*00a4*/ 	.word	0x00012bb0


	//   ....[7]....
        /*00a8*/ 	.word	0x00012bd0


	//   ....[8]....
        /*00ac*/ 	.word	0x00012bf0


	//   ....[9]....
        /*00b0*/ 	.word	0x00012c10


	//   ....[10]....
        /*00b4*/ 	.word	0x00013730


	//   ....[11]....
        /*00b8*/ 	.word	0x000137a0


	//   ....[12]....
        /*00bc*/ 	.word	0x00013800


	//   ....[13]....
        /*00c0*/ 	.word	0x00013860


	//   ....[14]....
        /*00c4*/ 	.word	0x000138c0


	//   ....[15]....
        /*00c8*/ 	.word	0x00013c50


	//   ....[16]....
        /*00cc*/ 	.word	0x00013cb0


	//   ....[17]....
        /*00d0*/ 	.word	0x00013d10


	//   ....[18]....
        /*00d4*/ 	.word	0x00013d70


	//   ....[19]....
        /*00d8*/ 	.word	0x00013de0


	//----- nvinfo : EIATTR_EXIT_INSTR_OFFSETS
	.align		4
.L_850:
        /*00dc*/ 	.byte	0x04, 0x1c
        /*00de*/ 	.short	(.L_852 - .L_851)


	//   ....[0]....
.L_851:
        /*00e0*/ 	.word	0x00000ab0


	//   ....[1]....
        /*00e4*/ 	.word	0x000136e0


	//----- nvinfo : EIATTR_MAX_THREADS
	.align		4
.L_852:
        /*00e8*/ 	.byte	0x04, 0x05
        /*00ea*/ 	.short	(.L_854 - .L_853)
.L_853:
        /*00ec*/ 	.word	0x00000080
        /*00f0*/ 	.word	0x00000001
        /*00f4*/ 	.word	0x00000001


	//----- nvinfo : EIATTR_CRS_STACK_SIZE
	.align		4
.L_854:
        /*00f8*/ 	.byte	0x04, 0x1e
        /*00fa*/ 	.short	(.L_856 - .L_855)
.L_855:
        /*00fc*/ 	.word	0x00000000
.L_856:


//--------------------- .nv.info._ZN10layer_norm31ln_parallel_residual_fwd_kernelINS_13Kernel_traitsI6__halfS2_S2_S2_fjLj768ELj1ELj4ELj1ELj16ENS_18Kernel_traits_baseILj768ES2_S2_S2_S2_fjLj128EEEEELb1ELb0ELb1EEEvNS_9FwdParamsE --------------------------
	.section	.nv.info._ZN10layer_norm31ln_parallel_residual_fwd_kernelINS_13Kernel_traitsI6__halfS2_S2_S2_fjLj768ELj1ELj4ELj1ELj16ENS_18Kernel_traits_baseILj768ES2_S2_S2_S2_fjLj128EEEEELb1ELb0ELb1EEEvNS_9FwdParamsE,"",@"SHT_CUDA_INFO"
	.sectionflags	@""
	.align	4


	//----- nvinfo : EIATTR_CUDA_API_VERSION
	.align		4
        /*0000*/ 	.byte	0x04, 0x37
        /*0002*/ 	.short	(.L_858 - .L_857)
.L_857:
        /*0004*/ 	.word	0x00000082


	//----- nvinfo : EIATTR_SW2861232_WAR
	.align		4
.L_858:
        /*0008*/ 	.byte	0x01, 0x35
	.zero		2


	//----- nvinfo : EIATTR_PARAM_CBANK
	.align		4
        /*000c*/ 	.byte	0x04, 0x0a
        /*000e*/ 	.short	(.L_860 - .L_859)
	.align		4
.L_859:
        /*0010*/ 	.word	index@(.nv.constant0._ZN10layer_norm31ln_parallel_residual_fwd_kernelINS_13Kernel_traitsI6__halfS2_S2_S2_fjLj768ELj1ELj4ELj1ELj16ENS_18Kernel_traits_baseILj768ES2_S2_S2_S2_fjLj128EEEEELb1ELb0ELb1EEEvNS_9FwdParamsE)
        /*0014*/ 	.short	0x0160
        /*0016*/ 	.short	0x00e8


	//----- nvinfo : EIATTR_CBANK_PARAM_SIZE
	.align		4
.L_860:
        /*0018*/ 	.byte	0x03, 0x19
        /*001a*/ 	.short	0x00e8


	//----- nvinfo : EIATTR_KPARAM_INFO
	.align		4
        /*001c*/ 	.byte	0x04, 0x17
        /*001e*/ 	.short	(.L_862 - .L_861)
.L_861:
        /*0020*/ 	.word	0x00000000
        /*0024*/ 	.short	0x0000
        /*0026*/ 	.short	0x0000
        /*0028*/ 	.byte	0x00, 0xf0, 0xa1, 0x03


	//----- nvinfo : EIATTR_MAXREG_COUNT
	.align		4
.L_862:
        /*002c*/ 	.byte	0x03, 0x1b
        /*002e*/ 	.short	0x00ff


	//----- nvinfo : EIATTR_MERCURY_ISA_VERSION
	.align		4
        /*0030*/ 	.byte	0x03, 0x5f
        /*0032*/ 	.short	0x0000


	//----- nvinfo : EIATTR_COOP_GROUP_MASK_REGIDS
	.align		4
        /*0034*/ 	.byte	0x04, 0x29
        /*0036*/ 	.short	(.L_864 - .L_863)


	//   ....[0]....
.L_863:
        /*0038*/ 	.word	0xffffffff


	//   ....[1]....
        /*003c*/ 	.word	0xffffffff


	//   ....[2]....
        /*0040*/ 	.word	0xffffffff


	//   ....[3]....
        /*0044*/ 	.word	0xffffffff


	//   ....[4]....
        /*0048*/ 	.word	0xffffffff


	//   ....[5]....
        /*004c*/ 	.word	0xffffffff


	//   ....[6]....
        /*0050*/ 	.word	0xffffffff


	//   ....[7]....
        /*0054*/ 	.word	0xffffffff


	//   ....[8]....
        /*0058*/ 	.word	0xffffffff


	//   ....[9]....
        /*005c*/ 	.word	0xffffffff


	//   ....[10]....
        /*0060*/ 	.word	0xffffffff


	//   ....[11]....
        /*0064*/ 	.word	0xffffffff


	//   ....[12]....
        /*0068*/ 	.word	0xffffffff


	//   ....[13]....
        /*006c*/ 	.word	0xffffffff


	//   ....[14]....
        /*0070*/ 	.word	0xffffffff


	//   ....[15]....
        /*0074*/ 	.word	0xffffffff


	//   ....[16]....
        /*0078*/ 	.word	0xffffffff


	//   ....[17]....
        /*007c*/ 	.word	0xffffffff


	//   ....[18]....
        /*0080*/ 	.word	0xffffffff


	//   ....[19]....
        /*0084*/ 	.word	0xffffffff


	//----- nvinfo : EIATTR_COOP_GROUP_INSTR_OFFSETS
	.align		4
.L_864:
        /*0088*/ 	.byte	0x04, 0x28
        /*008a*/ 	.short	(.L_866 - .L_865)


	//   ....[0]....
.L_865:
        /*008c*/ 	.word	0x00011b90


	//   ....[1]....
        /*0090*/ 	.word	0x00011bc0


	//   ....[2]....
        /*0094*/ 	.word	0x00011be0


	//   ....[3]....
        /*0098*/ 	.word	0x00011c00


	//   ....[4]....
        /*009c*/ 	.word	0x00011c20


	//   ....[5]....
        /*00a0*/ 	.word	0x00011f50


	//   ....[6]....
        /*00a4*/ 	.word	0x00011f70


	//   ....[7]....
        /*00a8*/ 	.word	0x00011f90


	//   ....[8]....
        /*00ac*/ 	.word	0x00011fb0


	//   ....[9]....
        /*00b0*/ 	.word	0x00011fd0


	//   ....[10]....
        /*00b4*/ 	.word	0x00012d40


	//   ....[11]....
        /*00b8*/ 	.word	0x00012db0


	//   ....[12]....
        /*00bc*/ 	.word	0x00012e10


	//   ....[13]....
        /*00c0*/ 	.word	0x00012e70


	//   ....[14]....
        /*00c4*/ 	.word	0x00012ed0


	//   ....[15]....
        /*00c8*/ 	.word	0x00013240


	//   ....[16]....
        /*00cc*/ 	.word	0x000132a0


	//   ....[17]....
        /*00d0*/ 	.word	0x00013300


	//   ....[18]....
        /*00d4*/ 	.word	0x00013360


	//   ....[19]....
        /*00d8*/ 	.word	0x000133c0


	//----- nvinfo : EIATTR_EXIT_INSTR_OFFSETS
	.align		4
.L_866:
        /*00dc*/ 	.byte	0x04, 0x1c
        /*00de*/ 	.short	(.L_868 - .L_867)


	//   ....[0]....
.L_867:
        /*00e0*/ 	.word	0x00000630


	//   ....[1]....
        /*00e4*/ 	.word	0x00012cf0


	//----- nvinfo : EIATTR_MAX_THREADS
	.align		4
.L_868:
        /*00e8*/ 	.byte	0x04, 0x05
        /*00ea*/ 	.short	(.L_870 - .L_869)
.L_869:
        /*00ec*/ 	.word	0x00000080
        /*00f0*/ 	.word	0x00000001
        /*00f4*/ 	.word	0x00000001


	//----- nvinfo : EIATTR_CRS_STACK_SIZE
	.align		4
.L_870:
        /*00f8*/ 	.byte	0x04, 0x1e
        /*00fa*/ 	.short	(.L_872 - .L_871)
.L_871:
        /*00fc*/ 	.word	0x00000000
.L_872:


//--------------------- .nv.info._ZN10layer_norm31ln_parallel_residual_fwd_kernelINS_13Kernel_traitsI6__halfS2_S2_S2_fjLj768ELj1ELj4ELj1ELj16ENS_18Kernel_traits_baseILj768ES2_S2_S2_S2_fjLj128EEEEELb1ELb1ELb0EEEvNS_9FwdParamsE --------------------------
	.section	.nv.info._ZN10layer_norm31ln_parallel_residual_fwd_kernelINS_13Kernel_traitsI6__halfS2_S2_S2_fjLj768ELj1ELj4ELj1ELj16ENS_18Kernel_traits_baseILj768ES2_S2_S2_S2_fjLj128EEEEELb1ELb1ELb0EEEvNS_9FwdParamsE,"",@"SHT_CUDA_INFO"
	.sectionflags	@""
	.align	4


	//----- nvinfo : EIATTR_CUDA_API_VERSION
	.align		4
        /*0000*/ 	.byte	0x04, 0x37
        /*0002*/ 	.short	(.L_874 - .L_873)
.L_873:
        /*0004*/ 	.word	0x00000082


	//----- nvinfo : EIATTR_SW2861232_WAR
	.align		4
.L_874:
        /*0008*/ 	.byte	0x01, 0x35
	.zero		2


	//----- nvinfo : EIATTR_PARAM_CBANK
	.align		4
        /*000c*/ 	.byte	0x04, 0x0a
        /*000e*/ 	.short	(.L_876 - .L_875)
	.align		4
.L_875:
        /*0010*/ 	.word	index@(.nv.constant0._ZN10layer_norm31ln_parallel_residual_fwd_kernelINS_13Kernel_traitsI6__halfS2_S2_S2_fjLj768ELj1ELj4ELj1ELj16ENS_18Kernel_traits_baseILj768ES2_S2_S2_S2_fjLj128EEEEELb1ELb1ELb0EEEvNS_9FwdParamsE)
        /*0014*/ 	.short	0x0160
        /*0016*/ 	.short	0x00e8


	//----- nvinfo : EIATTR_CBANK_PARAM_SIZE
	.align		4
.L_876:
        /*0018*/ 	.byte	0x03, 0x19
        /*001a*/ 	.short	0x00e8


	//----- nvinfo : EIATTR_KPARAM_INFO
	.align		4
        /*001c*/ 	.byte	0x04, 0x17
        /*001e*/ 	.short	(.L_878 - .L_877)
.L_877:
        /*0020*/ 	.word	0x00000000
        /*0024*/ 	.short	0x0000
        /*0026*/ 	.short	0x0000
        /*0028*/ 	.byte	0x00, 0xf0, 0xa1, 0x03


	//----- nvinfo : EIATTR_MAXREG_COUNT
	.align		4
.L_878:
        /*002c*/ 	.byte	0x03, 0x1b
        /*002e*/ 	.short	0x00ff


	//----- nvinfo : EIATTR_MERCURY_ISA_VERSION
	.align		4
        /*0030*/ 	.byte	0x03, 0x5f
        /*0032*/ 	.short	0x0000


	//----- nvinfo : EIATTR_COOP_GROUP_MASK_REGIDS
	.align		4
        /*0034*/ 	.byte	0x04, 0x29
        /*0036*/ 	.short	(.L_880 - .L_879)


	//   ....[0]....
.L_879:
        /*0038*/ 	.word	0xffffffff


	//   ....[1]....
        /*003c*/ 	.word	0xffffffff


	//   ....[2]....
        /*0040*/ 	.word	0xffffffff


	//   ....[3]....
        /*0044*/ 	.word	0xffffffff


	//   ....[4]....
        /*0048*/ 	.word	0xffffffff


	//   ....[5]....
        /*004c*/ 	.word	0xffffffff


	//   ....[6]....
        /*0050*/ 	.word	0xffffffff


	//   ....[7]....
        /*0054*/ 	.word	0xffffffff


	//   ....[8]....
        /*0058*/ 	.word	0xffffffff


	//   ....[9]....
        /*005c*/ 	.word	0xffffffff


	//   ....[10]....
        /*0060*/ 	.word	0xffffffff


	//   ....[11]....
        /*0064*/ 	.word	0xffffffff


	//   ....[12]....
        /*0068*/ 	.word	0xffffffff


	//   ....[13]....
        /*006c*/ 	.word	0xffffffff


	//   ....[14]....
        /*0070*/ 	.word	0xffffffff


	//   ....[15]....
        /*0074*/ 	.word	0xffffffff


	//   ....[16]....
        /*0078*/ 	.word	0xffffffff


	//   ....[17]....
        /*007c*/ 	.word	0xffffffff


	//   ....[18]....
        /*0080*/ 	.word	0xffffffff


	//   ....[19]....
        /*0084*/ 	.word	0xffffffff


	//----- nvinfo : EIATTR_COOP_GROUP_INSTR_OFFSETS
	.align		4
.L_880:
        /*0088*/ 	.byte	0x04, 0x28
        /*008a*/ 	.short	(.L_882 - .L_881)


	//   ....[0]....
.L_881:
        /*008c*/ 	.word	0x000120d0


	//   ....[1]....
        /*0090*/ 	.word	0x00012100


	//   ....[2]....
        /*0094*/ 	.word	0x00012130


	//   ....[3]....
        /*0098*/ 	.word	0x00012150


	//   ....[4]....
        /*009c*/ 	.word	0x00012170


	//   ....[5]....
        /*00a0*/ 	.word	0x000124b0


	//   ....[6]....
        /*00a4*/ 	.word	0x000124d0


	//   ....[7]....
        /*00a8*/ 	.word	0x000124f0


	//   ....[8]....
        /*00ac*/ 	.word	0x00012510


	//   ....[9]....
        /*00b0*/ 	.word	0x00012530


	//   ....[10]....
        /*00b4*/ 	.word	0x00012d90


	//   ....[11]....
        /*00b8*/ 	.word	0x00012e10


	//   ....[12]....
        /*00bc*/ 	.word	0x00012e70


	//   ....[13]....
        /*00c0*/ 	.word	0x00012ed0


	//   ....[14]....
        /*00c4*/ 	.word	0x00012f30


	//   ....[15]....
        /*00c8*/ 	.word	0x000132c0


	//   ....[16]....
        /*00cc*/ 	.word	0x00013320


	//   ....[17]....
        /*00d0*/ 	.word	0x00013380


	//   ....[18]....
        /*00d4*/ 	.word	0x000133e0


	//   ....[19]....
        /*00d8*/ 	.word	0x00013450


	//----- nvinfo : EIATTR_EXIT_INSTR_OFFSETS
	.align		4
.L_882:
        /*00dc*/ 	.byte	0x04, 0x1c
        /*00de*/ 	.short	(.L_884 - .L_883)


	//   ....[0]....
.L_883:
        /*00e0*/ 	.word	0x00000840


	//   ....[1]....
        /*00e4*/ 	.word	0x00012d40


	//----- nvinfo : EIATTR_MAX_THREADS
	.align		4
.L_884:
        /*00e8*/ 	.byte	0x04, 0x05
        /*00ea*/ 	.short	(.L_886 - .L_885)
.L_885:
        /*00ec*/ 	.word	0x00000080
        /*00f0*/ 	.word	0x00000001
        /*00f4*/ 	.word	0x00000001


	//----- nvinfo : EIATTR_CRS_STACK_SIZE
	.align		4
.L_886:
        /*00f8*/ 	.byte	0x04, 0x1e
        /*00fa*/ 	.short	(.L_888 - .L_887)
.L_887:
        /*00fc*/ 	.word	0x00000000
.L_888:


//--------------------- .nv.info._ZN10layer_norm31ln_parallel_residual_fwd_kernelINS_13Kernel_traitsI6__halfS2_S2_S2_fjLj768ELj1ELj4ELj1ELj16ENS_18Kernel_traits_baseILj768ES2_S2_S2_S2_fjLj128EEEEELb1ELb1ELb1EEEvNS_9FwdParamsE --------------------------
	.section	.nv.info._ZN10layer_norm31ln_parallel_residual_fwd_kernelINS_13Kernel_traitsI6__halfS2_S2_S2_fjLj768ELj1ELj4ELj1ELj16ENS_18Kernel_traits_baseILj768ES2_S2_S2_S2_fjLj128EEEEELb1ELb1ELb1EEEvNS_9FwdParamsE,"",@"SHT_CUDA_INFO"
	.sectionflags	@""
	.align	4


	//----- nvinfo : EIATTR_CUDA_API_VERSION
	.align		4
        /*0000*/ 	.byte	0x04, 0x37
        /*0002*/ 	.short	(.L_890 - .L_889)
.L_889:
        /*0004*/ 	.word	0x00000082


	//----- nvinfo : EIATTR_SW2861232_WAR
	.align		4
.L_890:
        /*0008*/ 	.byte	0x01, 0x35
	.zero		2


	//----- nvinfo : EIATTR_PARAM_CBANK
	.align		4
        /*000c*/ 	.byte	0x04, 0x0a
        /*000e*/ 	.short	(.L_892 - .L_891)
	.align		4
.L_891:
        /*0010*/ 	.word	index@(.nv.constant0._ZN10layer_norm31ln_parallel_residual_fwd_kernelINS_13Kernel_traitsI6__halfS2_S2_S2_fjLj768ELj1ELj4ELj1ELj16ENS_18Kernel_traits_baseILj768ES2_S2_S2_S2_fjLj128EEEEELb1ELb1ELb1EEEvNS_9FwdParamsE)
        /*0014*/ 	.short	0x0160
        /*0016*/ 	.short	0x00e8


	//----- nvinfo : EIATTR_CBANK_PARAM_SIZE
	.align		4
.L_892:
        /*0018*/ 	.byte	0x03, 0x19
        /*001a*/ 	.short	0x00e8


	//----- nvinfo : EIATTR_KPARAM_INFO
	.align		4
        /*001c*/ 	.byte	0x04, 0x17
        /*001e*/ 	.short	(.L_894 - .L_893)
.L_893:
        /*0020*/ 	.word	0x00000000
        /*0024*/ 	.short	0x0000
        /*0026*/ 	.short	0x0000
        /*0028*/ 	.byte	0x00, 0xf0, 0xa1, 0x03


	//----- nvinfo : EIATTR_MAXREG_COUNT
	.align		4
.L_894:
        /*002c*/ 	.byte	0x03, 0x1b
        /*002e*/ 	.short	0x00ff


	//----- nvinfo : EIATTR_MERCURY_ISA_VERSION
	.align		4
        /*0030*/ 	.byte	0x03, 0x5f
        /*0032*/ 	.short	0x0000


	//----- nvinfo : EIATTR_COOP_GROUP_MASK_REGIDS
	.align		4
        /*0034*/ 	.byte	0x04, 0x29
        /*0036*/ 	.short	(.L_896 - .L_895)


	//   ....[0]....
.L_895:
        /*0038*/ 	.word	0xffffffff


	//   ....[1]....
        /*003c*/ 	.word	0xffffffff


	//   ....[2]....
        /*0040*/ 	.word	0xffffffff


	//   ....[3]....
        /*0044*/ 	.word	0xffffffff


	//   ....[4]....
        /*0048*/ 	.word	0xffffffff


	//   ....[5]....
        /*004c*/ 	.word	0xffffffff


	//   ....[6]....
        /*0050*/ 	.word	0xffffffff


	//   ....[7]....
        /*0054*/ 	.word	0xffffffff


	//   ....[8]....
        /*0058*/ 	.word	0xffffffff


	//   ....[9]....
        /*005c*/ 	.word	0xffffffff


	//   ....[10]....
        /*0060*/ 	.word	0xffffffff


	//   ....[11]....
        /*0064*/ 	.word	0xffffffff


	//   ....[12]....
        /*0068*/ 	.word	0xffffffff


	//   ....[13]....
        /*006c*/ 	.word	0xffffffff


	//   ....[14]....
        /*0070*/ 	.word	0xffffffff


	//   ....[15]....
        /*0074*/ 	.word	0xffffffff


	//   ....[16]....
        /*0078*/ 	.word	0xffffffff


	//   ....[17]....
        /*007c*/ 	.word	0xffffffff


	//   ....[18]....
        /*0080*/ 	.word	0xffffffff


	//   ....[19]....
        /*0084*/ 	.word	0xffffffff


	//----- nvinfo : EIATTR_COOP_GROUP_INSTR_OFFSETS
	.align		4
.L_896:
        /*0088*/ 	.byte	0x04, 0x28
        /*008a*/ 	.short	(.L_898 - .L_897)


	//   ....[0]....
.L_897:
        /*008c*/ 	.word	0x00011720


	//   ....[1]....
        /*0090*/ 	.word	0x00011750


	//   ....[2]....
        /*0094*/ 	.word	0x00011770


	//   ....[3]....
        /*0098*/ 	.word	0x00011790


	//   ....[4]....
        /*009c*/ 	.word	0x000117b0


	//   ....[5]....
        /*00a0*/ 	.word	0x00011ae0


	//   ....[6]....
        /*00a4*/ 	.word	0x00011b00


	//   ....[7]....
        /*00a8*/ 	.word	0x00011b20


	//   ....[8]....
        /*00ac*/ 	.word	0x00011b40


	//   ....[9]....
        /*00b0*/ 	.word	0x00011b60


	//   ....[10]....
        /*00b4*/ 	.word	0x00012450


	//   ....[11]....
        /*00b8*/ 	.word	0x000124c0


	//   ....[12]....
        /*00bc*/ 	.word	0x00012520


	//   ....[13]....
        /*00c0*/ 	.word	0x00012580


	//   ....[14]....
        /*00c4*/ 	.word	0x000125e0


	//   ....[15]....
        /*00c8*/ 	.word	0x00012950


	//   ....[16]....
        /*00cc*/ 	.word	0x000129b0


	//   ....[17]....
        /*00d0*/ 	.word	0x00012a10


	//   ....[18]....
        /*00d4*/ 	.word	0x00012a70


	//   ....[19]....
        /*00d8*/ 	.word	0x00012ad0


	//----- nvinfo : EIATTR_EXIT_INSTR_OFFSETS
	.align		4
.L_898:
        /*00dc*/ 	.byte	0x04, 0x1c
        /*00de*/ 	.short	(.L_900 - .L_899)


	//   ....[0]....
.L_899:
        /*00e0*/ 	.word	0x00000580


	//   ....[1]....
        /*00e4*/ 	.word	0x00012400


	//----- nvinfo : EIATTR_MAX_THREADS
	.align		4
.L_900:
        /*00e8*/ 	.byte	0x04, 0x05
        /*00ea*/ 	.short	(.L_902 - .L_901)
.L_901:
        /*00ec*/ 	.word	0x00000080
        /*00f0*/ 	.word	0x00000001
        /*00f4*/ 	.word	0x00000001


	//----- nvinfo : EIATTR_CRS_STACK_SIZE
	.align		4
.L_902:
        /*00f8*/ 	.byte	0x04, 0x1e
        /*00fa*/ 	.short	(.L_904 - .L_903)
.L_903:
        /*00fc*/ 	.word	0x00000000
.L_904:


//--------------------- .nv.info._ZN10layer_norm31ln_parallel_residual_fwd_kernelINS_13Kernel_traitsIf13__nv_bfloat16S2_S2_fjLj768ELj1ELj4ELj1ELj16ENS_18Kernel_traits_baseILj768EfS2_S2_S2_fjLj128EEEEELb0ELb0ELb0EEEvNS_9FwdParamsE --------------------------
	.section	.nv.info._ZN10layer_norm31ln_parallel_residual_fwd_kernelINS_13Kernel_traitsIf13__nv_bfloat16S2_S2_fjLj768ELj1ELj4ELj1ELj16ENS_18Kernel_traits_baseILj768EfS2_S2_S2_fjLj128EEEEELb0ELb0ELb0EEEvNS_9FwdParamsE,"",@"SHT_CUDA_INFO"
	.sectionflags	@""
	.align	4


	//----- nvinfo : EIATTR_CUDA_API_VERSION
	.align		4
        /*0000*/ 	.byte	0x04, 0x37
        /*0002*/ 	.short	(.L_906 - .L_905)
.L_905:
        /*0004*/ 	.word	0x00000082


	//----- nvinfo : EIATTR_SW2861232_WAR
	.align		4
.L_906:
        /*0008*/ 	.byte	0x01, 0x35
	.zero		2


	//----- nvinfo : EIATTR_PARAM_CBANK
	.align		4
        /*000c*/ 	.byte	0x04, 0x0a
        /*000e*/ 	.short	(.L_908 - .L_907)
	.align		4
.L_907:
        /*0010*/ 	.word	index@(.nv.constant0._ZN10layer_norm31ln_parallel_residual_fwd_kernelINS_13Kernel_traitsIf13__nv_bfloat16S2_S2_fjLj768ELj1ELj4ELj1ELj16ENS_18Kernel_traits_baseILj768EfS2_S2_S2_fjLj128EEEEELb0ELb0ELb0EEEvNS_9FwdParamsE)
        /*0014*/ 	.short	0x0160
        /*0016*/ 	.short	0x00e8


	//----- nvinfo : EIATTR_CBANK_PARAM_SIZE
	.align		4
.L_908:
        /*0018*/ 	.byte	0x03, 0x19
        /*001a*/ 	.short	0x00e8


	//----- nvinfo : EIATTR_KPARAM_INFO
	.align		4
        /*001c*/ 	.byte	0x04, 0x17
        /*001e*/ 	.short	(.L_910 - .L_909)
.L_909:
        /*0020*/ 	.word	0x00000000
        /*0024*/ 	.short	0x0000
        /*0026*/ 	.short	0x0000
        /*0028*/ 	.byte	0x00, 0xf0, 0xa1, 0x03


	//----- nvinfo : EIATTR_MAXREG_COUNT
	.align		4
.L_910:
        /*002c*/ 	.byte	0x03, 0x1b
        /*002e*/ 	.short	0x00ff


	//----- nvinfo : EIATTR_MERCURY_ISA_VERSION
	.align		4
        /*0030*/ 	.byte	0x03, 0x5f
        /*0032*/ 	.short	0x0000


	//----- nvinfo : EIATTR_COOP_GROUP_MASK_REGIDS
	.align		4
        /*0034*/ 	.byte	0x04, 0x29
        /*0036*/ 	.short	(.L_912 - .L_911)


	//   ....[0]....
.L_911:
        /*0038*/ 	.word	0xffffffff


	//   ....[1]....
        /*003c*/ 	.word	0xffffffff


	//   ....[2]....
        /*0040*/ 	.word	0xffffffff


	//   ....[3]....
        /*0044*/ 	.word	0xffffffff


	//   ....[4]....
        /*0048*/ 	.word	0xffffffff


	//   ....[5]....
        /*004c*/ 	.word	0xffffffff


	//   ....[6]....
        /*0050*/ 	.word	0xffffffff


	//   ....[7]....
        /*0054*/ 	.word	0xffffffff


	//   ....[8]....
        /*0058*/ 	.word	0xffffffff


	//   ....[9]....
        /*005c*/ 	.word	0xffffffff


	//   ....[10]....
        /*0060*/ 	.word	0xffffffff


	//   ....[11]....
        /*0064*/ 	.word	0xffffffff


	//   ....[12]....
        /*0068*/ 	.word	0xffffffff


	//   ....[13]....
        /*006c*/ 	.word	0xffffffff


	//   ....[14]....
        /*0070*/ 	.word	0xffffffff


	//   ....[15]....
        /*0074*/ 	.word	0xffffffff


	//   ....[16]....
        /*0078*/ 	.word	0xffffffff


	//   ....[17]....
        /*007c*/ 	.word	0xffffffff


	//   ....[18]....
        /*0080*/ 	.word	0xffffffff


	//   ....[19]....
        /*0084*/ 	.word	0xffffffff


	//----- nvinfo : EIATTR_COOP_GROUP_INSTR_OFFSETS
	.align		4
.L_912:
        /*0088*/ 	.byte	0x04, 0x28
        /*008a*/ 	.short	(.L_914 - .L_913)


	//   ....[0]....
.L_913:
        /*008c*/ 	.word	0x00002600


	//   ....[1]....
        /*0090*/ 	.word	0x00002630


	//   ....[2]....
        /*0094*/ 	.word	0x00002650


	//   ....[3]....
        /*0098*/ 	.word	0x00002670


	//   ....[4]....
        /*009c*/ 	.word	0x00002690


	//   ....[5]....
        /*00a0*/ 	.word	0x000029d0


	//   ....[6]....
        /*00a4*/ 	.word	0x000029f0


	//   ....[7]....
        /*00a8*/ 	.word	0x00002a10


	//   ....[8]....
        /*00ac*/ 	.word	0x00002a30


	//   ....[9]....
        /*00b0*/ 	.word	0x00002a50


	//   ....[10]....
        /*00b4*/ 	.word	0x00003520


	//   ....[11]....
        /*00b8*/ 	.word	0x000035a0


	//   ....[12]....
        /*00bc*/ 	.word	0x00003600


	//   ....[13]....
        /*00c0*/ 	.word	0x00003660


	//   ....[14]....
        /*00c4*/ 	.word	0x000036c0


	//   ....[15]....
        /*00c8*/ 	.word	0x00003a40


	//   ....[16]....
        /*00cc*/ 	.word	0x00003aa0


	//   ....[17]....
        /*00d0*/ 	.word	0x00003b00


	//   ....[18]....
        /*00d4*/ 	.word	0x00003b60


	//   ....[19]....
        /*00d8*/ 	.word	0x00003bd0


	//----- nvinfo : EIATTR_EXIT_INSTR_OFFSETS
	.align		4
.L_914:
        /*00dc*/ 	.byte	0x04, 0x1c
        /*00de*/ 	.short	(.L_916 - .L_915)


	//   ....[0]....
.L_915:
        /*00e0*/ 	.word	0x00000790


	//   ....[1]....
        /*00e4*/ 	.word	0x000034c0


	//----- nvinfo : EIATTR_MAX_THREADS
	.align		4
.L_916:
        /*00e8*/ 	.byte	0x04, 0x05
        /*00ea*/ 	.short	(.L_918 - .L_917)
.L_917:
        /*00ec*/ 	.word	0x00000080
        /*00f0*/ 	.word	0x00000001
        /*00f4*/ 	.word	0x00000001


	//----- nvinfo : EIATTR_CRS_STACK_SIZE
	.align		4
.L_918:
        /*00f8*/ 	.byte	0x04, 0x1e
        /*00fa*/ 	.short	(.L_920 - .L_919)
.L_919:
        /*00fc*/ 	.word	0x00000000
.L_920:


//--------------------- .nv.info._ZN10layer_norm31ln_parallel_residual_fwd_kernelINS_13Kernel_traitsIf13__nv_bfloat16S2_S2_fjLj768ELj1ELj4ELj1ELj16ENS_18Kernel_traits_baseILj768EfS2_S2_S2_fjLj128EEEEELb0ELb0ELb1EEEvNS_9FwdParamsE --------------------------
	.section	.nv.info._ZN10layer_norm31ln_parallel_residual_fwd_kernelINS_13Kernel_traitsIf13__nv_bfloat16S2_S2_fjLj768ELj1ELj4ELj1ELj16ENS_18Kernel_traits_baseILj768EfS2_S2_S2_fjLj128EEEEELb0ELb0ELb1EEEvNS_9FwdParamsE,"",@"SHT_CUDA_INFO"
	.sectionflags	@""
	.align	4


	//----- nvinfo : EIATTR_CUDA_API_VERSION
	.align		4
        /*0000*/ 	.byte	0x04, 0x37
        /*0002*/ 	.short	(.L_922 - .L_921)
.L_921:
        /*0004*/ 	.word	0x00000082


	//----- nvinfo : EIATTR_SW2861232_WAR
	.align		4
.L_922:
        /*0008*/ 	.byte	0x01, 0x35
	.zero		2


	//----- nvinfo : EIATTR_PARAM_CBANK
	.align		4
        /*000c*/ 	.byte	0x04, 0x0a
        /*000e*/ 	.short	(.L_924 - .L_923)
	.align		4
.L_923:
        /*0010*/ 	.word	index@(.nv.constant0._ZN10layer_norm31ln_parallel_residual_fwd_kernelINS_13Kernel_traitsIf13__nv_bfloat16S2_S2_fjLj768ELj1ELj4ELj1ELj16ENS_18Kernel_traits_baseILj768EfS2_S2_S2_fjLj128EEEEELb0ELb0ELb1EEEvNS_9FwdParamsE)
        /*0014*/ 	.short	0x0160
        /*0016*/ 	.short	0x00e8


	//----- nvinfo : EIATTR_CBANK_PARAM_SIZE
	.align		4
.L_924:
        /*0018*/ 	.byte	0x03, 0x19
        /*001a*/ 	.short	0x00e8


	//----- nvinfo : EIATTR_KPARAM_INFO
	.align		4
        /*001c*/ 	.byte	0x04, 0x17
        /*001e*/ 	.short	(.L_926 - .L_925)
.L_925:
        /*0020*/ 	.word	0x00000000
        /*0024*/ 	.short	0x0000
        /*0026*/ 	.short	0x0000
        /*0028*/ 	.byte	0x00, 0xf0, 0xa1, 0x03


	//----- nvinfo : EIATTR_MAXREG_COUNT
	.align		4
.L_926:
        /*002c*/ 	.byte	0x03, 0x1b
        /*002e*/ 	.short	0x00ff


	//----- nvinfo : EIATTR_MERCURY_ISA_VERSION
	.align		4
        /*0030*/ 	.byte	0x03, 0x5f
        /*0032*/ 	.short	0x0000


	//----- nvinfo : EIATTR_COOP_GROUP_MASK_REGIDS
	.align		4
        /*0034*/ 	.byte	0x04, 0x29
        /*0036*/ 	.short	(.L_928 - .L_927)


	//   ....[0]....
.L_927:
        /*0038*/ 	.word	0xffffffff


	//   ....[1]....
        /*003c*/ 	.word	0xffffffff


	//   ....[2]....
        /*0040*/ 	.word	0xffffffff


	//   ....[3]....
        /*0044*/ 	.word	0xffffffff


	//   ....[4]....
        /*0048*/ 	.word	0xffffffff


	//   ....[5]....
        /*004c*/ 	.word	0xffffffff


	//   ....[6]....
        /*0050*/ 	.word	0xffffffff


	//   ....[7]....
        /*0054*/ 	.word	0xffffffff


	//   ....[8]....
        /*0058*/ 	.word	0xffffffff


	//   ....[9]....
        /*005c*/ 	.word	0xffffffff


	//   ....[10]....
        /*0060*/ 	.word	0xffffffff


	//   ....[11]....
        /*0064*/ 	.word	0xffffffff


	//   ....[12]....
        /*0068*/ 	.word	0xffffffff


	//   ....[13]....
        /*006c*/ 	.word	0xffffffff


	//   ....[14]....
        /*0070*/ 	.word	0xffffffff


	//   ....[15]....
        /*0074*/ 	.word	0xffffffff


	//   ....[16]....
        /*0078*/ 	.word	0xffffffff


	//   ....[17]....
        /*007c*/ 	.word	0xffffffff


	//   ....[18]....
        /*0080*/ 	.word	0xffffffff


	//   ....[19]....
        /*0084*/ 	.word	0xffffffff


	//----- nvinfo : EIATTR_COOP_GROUP_INSTR_OFFSETS
	.align		4
.L_928:
        /*0088*/ 	.byte	0x04, 0x28
        /*008a*/ 	.short	(.L_930 - .L_929)


	//   ....[0]....
.L_929:
        /*008c*/ 	.word	0x00002160


	//   ....[1]....
        /*0090*/ 	.word	0x00002190


	//   ....[2]....
        /*0094*/ 	.word	0x000021b0


	//   ....[3]....
        /*0098*/ 	.word	0x000021d0


	//   ....[4]....
        /*009c*/ 	.word	0x000021f0


	//   ....[5]....
        /*00a0*/ 	.word	0x00002520


	//   ....[6]....
        /*00a4*/ 	.word	0x00002540


	//   ....[7]....
        /*00a8*/ 	.word	0x00002560


	//   ....[8]....
        /*00ac*/ 	.word	0x00002580


	//   ....[9]....
        /*00b0*/ 	.word	0x000025a0


	//   ....[10]....
        /*00b4*/ 	.word	0x00003020


	//   ....[11]....
        /*00b8*/ 	.word	0x00003090


	//   ....[12]....
        /*00bc*/ 	.word	0x000030f0


	//   ....[13]....
        /*00c0*/ 	.word	0x00003150


	//   ....[14]....
        /*00c4*/ 	.word	0x000031b0


	//   ....[15]....
        /*00c8*/ 	.word	0x00003520


	//   ....[16]....
        /*00cc*/ 	.word	0x00003580


	//   ....[17]....
        /*00d0*/ 	.word	0x000035e0


	//   ....[18]....
        /*00d4*/ 	.word	0x00003640


	//   ....[19]....
        /*00d8*/ 	.word	0x000036a0


	//----- nvinfo : EIATTR_EXIT_INSTR_OFFSETS
	.align		4
.L_930:
        /*00dc*/ 	.byte	0x04, 0x1c
        /*00de*/ 	.short	(.L_932 - .L_931)


	//   ....[0]....
.L_931:
        /*00e0*/ 	.word	0x000003b0


	//   ....[1]....
        /*00e4*/ 	.word	0x00002fd0


	//----- nvinfo : EIATTR_MAX_THREADS
	.align		4
.L_932:
        /*00e8*/ 	.byte	0x04, 0x05
        /*00ea*/ 	.short	(.L_934 - .L_933)
.L_933:
        /*00ec*/ 	.word	0x00000080
        /*00f0*/ 	.word	0x00000001
        /*00f4*/ 	.word	0x00000001


	//----- nvinfo : EIATTR_CRS_STACK_SIZE
	.align		4
.L_934:
        /*00f8*/ 	.byte	0x04, 0x1e
        /*00fa*/ 	.short	(.L_936 - .L_935)
.L_935:
        /*00fc*/ 	.word	0x00000000
.L_936:


//--------------------- .nv.info._ZN10layer_norm31ln_parallel_residual_fwd_kernelINS_13Kernel_traitsIf13__nv_bfloat16S2_S2_fjLj768ELj1ELj4ELj1ELj16ENS_18Kernel_traits_baseILj768EfS2_S2_S2_fjLj128EEEEELb0ELb1ELb0EEEvNS_9FwdParamsE --------------------------
	.section	.nv.info._ZN10layer_norm31ln_parallel_residual_fwd_kernelINS_13Kernel_traitsIf13__nv_bfloat16S2_S2_fjLj768ELj1ELj4ELj1ELj16ENS_18Kernel_traits_baseILj768EfS2_S2_S2_fjLj128EEEEELb0ELb1ELb0EEEvNS_9FwdParamsE,"",@"SHT_CUDA_INFO"
	.sectionflags	@""
	.align	4


	//----- nvinfo : EIATTR_CUDA_API_VERSION
	.align		4
        /*0000*/ 	.byte	0x04, 0x37
        /*0002*/ 	.short	(.L_938 - .L_937)
.L_937:
        /*0004*/ 	.word	0x00000082


	//----- nvinfo : EIATTR_SW2861232_WAR
	.align		4
.L_938:
        /*0008*/ 	.byte	0x01, 0x35
	.zero		2


	//----- nvinfo : EIATTR_PARAM_CBANK
	.align		4
        /*000c*/ 	.byte	0x04, 0x0a
        /*000e*/ 	.short	(.L_940 - .L_939)
	.align		4
.L_939:
        /*0010*/ 	.word	index@(.nv.constant0._ZN10layer_norm31ln_parallel_residual_fwd_kernelINS_13Kernel_traitsIf13__nv_bfloat16S2_S2_fjLj768ELj1ELj4ELj1ELj16ENS_18Kernel_traits_baseILj768EfS2_S2_S2_fjLj128EEEEELb0ELb1ELb0EEEvNS_9FwdParamsE)
        /*0014*/ 	.short	0x0160
        /*0016*/ 	.short	0x00e8


	//----- nvinfo : EIATTR_CBANK_PARAM_SIZE
	.align		4
.L_940:
        /*0018*/ 	.byte	0x03, 0x19
        /*001a*/ 	.short	0x00e8


	//----- nvinfo : EIATTR_KPARAM_INFO
	.align		4
        /*001c*/ 	.byte	0x04, 0x17
        /*001e*/ 	.short	(.L_942 - .L_941)
.L_941:
        /*0020*/ 	.word	0x00000000
        /*0024*/ 	.short	0x0000
        /*0026*/ 	.short	0x0000
        /*0028*/ 	.byte	0x00, 0xf0, 0xa1, 0x03


	//----- nvinfo : EIATTR_MAXREG_COUNT
	.align		4
.L_942:
        /*002c*/ 	.byte	0x03, 0x1b
        /*002e*/ 	.short	0x00ff


	//----- nvinfo : EIATTR_MERCURY_ISA_VERSION
	.align		4
        /*0030*/ 	.byte	0x03, 0x5f
        /*0032*/ 	.short	0x0000


	//----- nvinfo : EIATTR_COOP_GROUP_MASK_REGIDS
	.align		4
        /*0034*/ 	.byte	0x04, 0x29
        /*0036*/ 	.short	(.L_944 - .L_943)


	//   ....[0]....
.L_943:
        /*0038*/ 	.word	0xffffffff


	//   ....[1]....
        /*003c*/ 	.word	0xffffffff


	//   ....[2]....
        /*0040*/ 	.word	0xffffffff


	//   ....[3]....
        /*0044*/ 	.word	0xffffffff


	//   ....[4]....
        /*0048*/ 	.word	0xffffffff


	//   ....[5]....
        /*004c*/ 	.word	0xffffffff


	//   ....[6]....
        /*0050*/ 	.word	0xffffffff


	//   ....[7]....
        /*0054*/ 	.word	0xffffffff


	//   ....[8]....
        /*0058*/ 	.word	0xffffffff


	//   ....[9]....
        /*005c*/ 	.word	0xffffffff


	//   ....[10]....
        /*0060*/ 	.word	0xffffffff


	//   ....[11]....
        /*0064*/ 	.word	0xffffffff


	//   ....[12]....
        /*0068*/ 	.word	0xffffffff


	//   ....[13]....
        /*006c*/ 	.word	0xffffffff


	//   ....[14]....
        /*0070*/ 	.word	0xffffffff


	//   ....[15]....
        /*0074*/ 	.word	0xffffffff


	//   ....[16]....
        /*0078*/ 	.word	0xffffffff


	//   ....[17]....
        /*007c*/ 	.word	0xffffffff


	//   ....[18]....
        /*0080*/ 	.word	0xffffffff


	//   ....[19]....
        /*0084*/ 	.word	0xffffffff


	//----- nvinfo : EIATTR_COOP_GROUP_INSTR_OFFSETS
	.align		4
.L_944:
        /*0088*/ 	.byte	0x04, 0x28
        /*008a*/ 	.short	(.L_946 - .L_945)


	//   ....[0]....
.L_945:
        /*008c*/ 	.word	0x00002310


	//   ....[1]....
        /*0090*/ 	.word	0x00002340


	//   ....[2]....
        /*0094*/ 	.word	0x00002360


	//   ....[3]....
        /*0098*/ 	.word	0x00002380


	//   ....[4]....
        /*009c*/ 	.word	0x000023a0


	//   ....[5]....
        /*00a0*/ 	.word	0x000026e0


	//   ....[6]....
        /*00a4*/ 	.word	0x00002700


	//   ....[7]....
        /*00a8*/ 	.word	0x00002720


	//   ....[8]....
        /*00ac*/ 	.word	0x00002740


	//   ....[9]....
        /*00b0*/ 	.word	0x00002760


	//   ....[10]....
        /*00b4*/ 	.word	0x00002f90


	//   ....[11]....
        /*00b8*/ 	.word	0x00003000


	//   ....[12]....
        /*00bc*/ 	.word	0x00003060


	//   ....[13]....
        /*00c0*/ 	.word	0x000030c0


	//   ....[14]....
        /*00c4*/ 	.word	0x00003120


	//   ....[15]....
        /*00c8*/ 	.word	0x000034a0


	//   ....[16]....
        /*00cc*/ 	.word	0x00003500


	//   ....[17]....
        /*00d0*/ 	.word	0x00003560


	//   ....[18]....
        /*00d4*/ 	.word	0x000035c0


	//   ....[19]....
        /*00d8*/ 	.word	0x00003630


	//----- nvinfo : EIATTR_EXIT_INSTR_OFFSETS
	.align		4
.L_946:
        /*00dc*/ 	.byte	0x04, 0x1c
        /*00de*/ 	.short	(.L_948 - .L_947)


	//   ....[0]....
.L_947:
        /*00e0*/ 	.word	0x00000490


	//   ....[1]....
        /*00e4*/ 	.word	0x00002f30


	//----- nvinfo : EIATTR_MAX_THREADS
	.align		4
.L_948:
        /*00e8*/ 	.byte	0x04, 0x05
        /*00ea*/ 	.short	(.L_950 - .L_949)
.L_949:
        /*00ec*/ 	.word	0x00000080
        /*00f0*/ 	.word	0x00000001
        /*00f4*/ 	.word	0x00000001


	//----- nvinfo : EIATTR_CRS_STACK_SIZE
	.align		4
.L_950:
        /*00f8*/ 	.byte	0x04, 0x1e
        /*00fa*/ 	.short	(.L_952 - .L_951)
.L_951:
        /*00fc*/ 	.word	0x00000000
.L_952:


//--------------------- .nv.info._ZN10layer_norm31ln_parallel_residual_fwd_kernelINS_13Kernel_traitsIf13__nv_bfloat16S2_S2_fjLj768ELj1ELj4ELj1ELj16ENS_18Kernel_traits_baseILj768EfS2_S2_S2_fjLj128EEEEELb0ELb1ELb1EEEvNS_9FwdParamsE --------------------------
	.section	.nv.info._ZN10layer_norm31ln_parallel_residual_fwd_kernelINS_13Kernel_traitsIf13__nv_bfloat16S2_S2_fjLj768ELj1ELj4ELj1ELj16ENS_18Kernel_traits_baseILj768EfS2_S2_S2_fjLj128EEEEELb0ELb1ELb1EEEvNS_9FwdParamsE,"",@"SHT_CUDA_INFO"
	.sectionflags	@""
	.align	4


	//----- nvinfo : EIATTR_CUDA_API_VERSION
	.align		4
        /*0000*/ 	.byte	0x04, 0x37
        /*0002*/ 	.short	(.L_954 - .L_953)
.L_953:
        /*0004*/ 	.word	0x00000082


	//----- nvinfo : EIATTR_SW2861232_WAR
	.align		4
.L_954:
        /*0008*/ 	.byte	0x01, 0x35
	.zero		2


	//----- nvinfo : EIATTR_PARAM_CBANK
	.align		4
        /*000c*/ 	.byte	0x04, 0x0a
        /*000e*/ 	.short	(.L_956 - .L_955)
	.align		4
.L_955:
        /*0010*/ 	.word	index@(.nv.constant0._ZN10layer_norm31ln_parallel_residual_fwd_kernelINS_13Kernel_traitsIf13__nv_bfloat16S2_S2_fjLj768ELj1ELj4ELj1ELj16ENS_18Kernel_traits_baseILj768EfS2_S2_S2_fjLj128EEEEELb0ELb1ELb1EEEvNS_9FwdParamsE)
        /*0014*/ 	.short	0x0160
        /*0016*/ 	.short	0x00e8


	//----- nvinfo : EIATTR_CBANK_PARAM_SIZE
	.align		4
.L_956:
        /*0018*/ 	.byte	0x03, 0x19
        /*001a*/ 	.short	0x00e8


	//----- nvinfo : EIATTR_KPARAM_INFO
	.align		4
        /*001c*/ 	.byte	0x04, 0x17
        /*001e*/ 	.short	(.L_958 - .L_957)
.L_957:
        /*0020*/ 	.word	0x00000000
        /*0024*/ 	.short	0x0000
        /*0026*/ 	.short	0x0000
        /*0028*/ 	.byte	0x00, 0xf0, 0xa1, 0x03


	//----- nvinfo : EIATTR_MAXREG_COUNT
	.align		4
.L_958:
        /*002c*/ 	.byte	0x03, 0x1b
        /*002e*/ 	.short	0x00ff


	//----- nvinfo : EIATTR_MERCURY_ISA_VERSION
	.align		4
        /*0030*/ 	.byte	0x03, 0x5f
        /*0032*/ 	.short	0x0000


	//----- nvinfo : EIATTR_COOP_GROUP_MASK_REGIDS
	.align		4
        /*0034*/ 	.byte	0x04, 0x29
        /*0036*/ 	.short	(.L_960 - .L_959)


	//   ....[0]....
.L_959:
        /*0038*/ 	.word	0xffffffff


	//   ....[1]....
        /*003c*/ 	.word	0xffffffff


	//   ....[2]....
        /*0040*/ 	.word	0xffffffff


	//   ....[3]....
        /*0044*/ 	.word	0xffffffff


	//   ....[4]....
        /*0048*/ 	.word	0xffffffff


	//   ....[5]....
        /*004c*/ 	.word	0xffffffff


	//   ....[6]....
        /*0050*/ 	.word	0xffffffff


	//   ....[7]....
        /*0054*/ 	.word	0xffffffff


	//   ....[8]....
        /*0058*/ 	.word	0xffffffff


	//   ....[9]....
        /*005c*/ 	.word	0xffffffff


	//   ....[10]....
        /*0060*/ 	.word	0xffffffff


	//   ....[11]....
        /*0064*/ 	.word	0xffffffff


	//   ....[12]....
        /*0068*/ 	.word	0xffffffff


	//   ....[13]....
        /*006c*/ 	.word	0xffffffff


	//   ....[14]....
        /*0070*/ 	.word	0xffffffff


	//   ....[15]....
        /*0074*/ 	.word	0xffffffff


	//   ....[16]....
        /*0078*/ 	.word	0xffffffff


	//   ....[17]....
        /*007c*/ 	.word	0xffffffff


	//   ....[18]....
        /*0080*/ 	.word	0xffffffff


	//   ....[19]....
        /*0084*/ 	.word	0xffffffff


	//----- nvinfo : EIATTR_COOP_GROUP_INSTR_OFFSETS
	.align		4
.L_960:
        /*0088*/ 	.byte	0x04, 0x28
        /*008a*/ 	.short	(.L_962 - .L_961)


	//   ....[0]....
.L_961:
        /*008c*/ 	.word	0x00001ef0


	//   ....[1]....
        /*0090*/ 	.word	0x00001f20


	//   ....[2]....
        /*0094*/ 	.word	0x00001f40


	//   ....[3]....
        /*0098*/ 	.word	0x00001f60


	//   ....[4]....
        /*009c*/ 	.word	0x00001f80


	//   ....[5]....
        /*00a0*/ 	.word	0x000022b0


	//   ....[6]....
        /*00a4*/ 	.word	0x000022d0


	//   ....[7]....
        /*00a8*/ 	.word	0x000022f0


	//   ....[8]....
        /*00ac*/ 	.word	0x00002310


	//   ....[9]....
        /*00b0*/ 	.word	0x00002330


	//   ....[10]....
        /*00b4*/ 	.word	0x00002a60


	//   ....[11]....
        /*00b8*/ 	.word	0x00002ad0


	//   ....[12]....
        /*00bc*/ 	.word	0x00002b30


	//   ....[13]....
        /*00c0*/ 	.word	0x00002b90


	//   ....[14]....
        /*00c4*/ 	.word	0x00002bf0


	//   ....[15]....
        /*00c8*/ 	.word	0x00002f60


	//   ....[16]....
        /*00cc*/ 	.word	0x00002fc0


	//   ....[17]....
        /*00d0*/ 	.word	0x00003020


	//   ....[18]....
        /*00d4*/ 	.word	0x00003080


	//   ....[19]....
        /*00d8*/ 	.word	0x000030e0


	//----- nvinfo : EIATTR_EXIT_INSTR_OFFSETS
	.align		4
.L_962:
        /*00dc*/ 	.byte	0x04, 0x1c
        /*00de*/ 	.short	(.L_964 - .L_963)


	//   ....[0]....
.L_963:
        /*00e0*/ 	.word	0x00000210


	//   ....[1]....
        /*00e4*/ 	.word	0x00002a10


	//----- nvinfo : EIATTR_MAX_THREADS
	.align		4
.L_964:
        /*00e8*/ 	.byte	0x04, 0x05
        /*00ea*/ 	.short	(.L_966 - .L_965)
.L_965:
        /*00ec*/ 	.word	0x00000080
        /*00f0*/ 	.word	0x00000001
        /*00f4*/ 	.word	0x00000001


	//----- nvinfo : EIATTR_CRS_STACK_SIZE
	.align		4
.L_966:
        /*00f8*/ 	.byte	0x04, 0x1e
        /*00fa*/ 	.short	(.L_968 - .L_967)
.L_967:
        /*00fc*/ 	.word	0x00000000
.L_968:


//--------------------- .nv.info._ZN10layer_norm31ln_parallel_residual_fwd_kernelINS_13Kernel_traitsIf13__nv_bfloat16S2_S2_fjLj768ELj1ELj4ELj1ELj16ENS_18Kernel_traits_baseILj768EfS2_S2_S2_fjLj128EEEEELb1ELb0ELb0EEEvNS_9FwdParamsE --------------------------
	.section	.nv.info._ZN10layer_norm31ln_parallel_residual_fwd_kernelINS_13Kernel_traitsIf13__nv_bfloat16S2_S2_fjLj768ELj1ELj4ELj1ELj16ENS_18Kernel_traits_baseILj768EfS2_S2_S2_fjLj128EEEEELb1ELb0ELb0EEEvNS_9FwdParamsE,"",@"SHT_CUDA_INFO"
	.sectionflags	@""
	.align	4


	//----- nvinfo : EIATTR_CUDA_API_VERSION
	.align		4
        /*0000*/ 	.byte	0x04, 0x37
        /*0002*/ 	.short	(.L_970 - .L_969)
.L_969:
        /*0004*/ 	.word	0x00000082


	//----- nvinfo : EIATTR_SW2861232_WAR
	.align		4
.L_970:
        /*0008*/ 	.byte	0x01, 0x35
	.zero		2


	//----- nvinfo : EIATTR_PARAM_CBANK
	.align		4
        /*000c*/ 	.byte	0x04, 0x0a
        /*000e*/ 	.short	(.L_972 - .L_971)
	.align		4
.L_971:
        /*0010*/ 	.word	index@(.nv.constant0._ZN10layer_norm31ln_parallel_residual_fwd_kernelINS_13Kernel_traitsIf13__nv_bfloat16S2_S2_fjLj768ELj1ELj4ELj1ELj16ENS_18Kernel_traits_baseILj768EfS2_S2_S2_fjLj128EEEEELb1ELb0ELb0EEEvNS_9FwdParamsE)
        /*0014*/ 	.short	0x0160
        /*0016*/ 	.short	0x00e8


	//----- nvinfo : EIATTR_CBANK_PARAM_SIZE
	.align		4
.L_972:
        /*0018*/ 	.byte	0x03, 0x19
        /*001a*/ 	.short	0x00e8


	//----- nvinfo : EIATTR_KPARAM_INFO
	.align		4
        /*001c*/ 	.byte	0x04, 0x17
        /*001e*/ 	.short	(.L_974 - .L_973)
.L_973:
        /*0020*/ 	.word	0x00000000
        /*0024*/ 	.short	0x0000
        /*0026*/ 	.short	0x0000
        /*0028*/ 	.byte	0x00, 0xf0, 0xa1, 0x03


	//----- nvinfo : EIATTR_MAXREG_COUNT
	.align		4
.L_974:
        /*002c*/ 	.byte	0x03, 0x1b
        /*002e*/ 	.short	0x00ff


	//----- nvinfo : EIATTR_MERCURY_ISA_VERSION
	.align		4
        /*0030*/ 	.byte	0x03, 0x5f
        /*0032*/ 	.short	0x0000


	//----- nvinfo : EIATTR_COOP_GROUP_MASK_REGIDS
	.align		4
        /*0034*/ 	.byte	0x04, 0x29
        /*0036*/ 	.short	(.L_976 - .L_975)


	//   ....[0]....
.L_975:
        /*0038*/ 	.word	0xffffffff


	//   ....[1]....
        /*003c*/ 	.word	0xffffffff


	//   ....[2]....
        /*0040*/ 	.word	0xffffffff


	//   ....[3]....
        /*0044*/ 	.word	0xffffffff


	//   ....[4]....
        /*0048*/ 	.word	0xffffffff


	//   ....[5]....
        /*004c*/ 	.word	0xffffffff


	//   ....[6]....
        /*0050*/ 	.word	0xffffffff


	//   ....[7]....
        /*0054*/ 	.word	0xffffffff


	//   ....[8]....
        /*0058*/ 	.word	0xffffffff


	//   ....[9]....
        /*005c*/ 	.word	0xffffffff


	//   ....[10]....
        /*0060*/ 	.word	0xffffffff


	//   ....[11]....
        /*0064*/ 	.word	0xffffffff


	//   ....[12]....
        /*0068*/ 	.word	0xffffffff


	//   ....[13]....
        /*006c*/ 	.word	0xffffffff


	//   ....[14]....
        /*0070*/ 	.word	0xffffffff


	//   ....[15]....
        /*0074*/ 	.word	0xffffffff


	//   ....[16]....
        /*0078*/ 	.word	0xffffffff


	//   ....[17]....
        /*007c*/ 	.word	0xffffffff


	//   ....[18]....
        /*0080*/ 	.word	0xffffffff


	//   ....[19]....
        /*0084*/ 	.word	0xffffffff


	//----- nvinfo : EIATTR_COOP_GROUP_INSTR_OFFSETS
	.align		4
.L_976:
        /*0088*/ 	.byte	0x04, 0x28
        /*008a*/ 	.short	(.L_978 - .L_977)


	//   ....[0]....
.L_977:
        /*008c*/ 	.word	0x00012700


	//   ....[1]....
        /*0090*/ 	.word	0x00012730


	//   ....[2]....
        /*0094*/ 	.word	0x00012760


	//   ....[3]....
        /*0098*/ 	.word	0x00012780


	//   ....[4]....
        /*009c*/ 	.word	0x000127a0


	//   ....[5]....
        /*00a0*/ 	.word	0x00012ae0


	//   ....[6]....
        /*00a4*/ 	.word	0x00012b00


	//   ....[7]....
        /*00a8*/ 	.word	0x00012b20


	//   ....[8]....
        /*00ac*/ 	.word	0x00012b40


	//   ....[9]....
        /*00b0*/ 	.word	0x00012b60


	//   ....[10]....
        /*00b4*/ 	.word	0x00013680


	//   ....[11]....
        /*00b8*/ 	.word	0x000136f0


	//   ....[12]....
        /*00bc*/ 	.word	0x00013750


	//   ....[13]....
        /*00c0*/ 	.word	0x000137b0


	//   ....[14]....
        /*00c4*/ 	.word	0x00013810


	//   ....[15]....
        /*00c8*/ 	.word	0x00013ba0


	//   ....[16]....
        /*00cc*/ 	.word	0x00013c00


	//   ....[17]....
        /*00d0*/ 	.word	0x00013c60


	//   ....[18]....
        /*00d4*/ 	.word	0x00013cc0


	//   ....[19]....
        /*00d8*/ 	.word	0x00013d30


	//----- nvinfo : EIATTR_EXIT_INSTR_OFFSETS
	.align		4
.L_978:
        /*00dc*/ 	.byte	0x04, 0x1c
        /*00de*/ 	.short	(.L_980 - .L_979)


	//   ....[0]....
.L_979:
        /*00e0*/ 	.word	0x00000c10


	//   ....[1]....
        /*00e4*/ 	.word	0x00013630


	//----- nvinfo : EIATTR_MAX_THREADS
	.align		4
.L_980:
        /*00e8*/ 	.byte	0x04, 0x05
        /*00ea*/ 	.short	(.L_982 - .L_981)
.L_981:
        /*00ec*/ 	.word	0x00000080
        /*00f0*/ 	.word	0x00000001
        /*00f4*/ 	.word	0x00000001


	//----- nvinfo : EIATTR_CRS_STACK_SIZE
	.align		4
.L_982:
        /*00f8*/ 	.byte	0x04, 0x1e
        /*00fa*/ 	.short	(.L_984 - .L_983)
.L_983:
        /*00fc*/ 	.word	0x00000000
.L_984:


//--------------------- .nv.info._ZN10layer_norm31ln_parallel_residual_fwd_kernelINS_13Kernel_traitsIf13__nv_bfloat16S2_S2_fjLj768ELj1ELj4ELj1ELj16ENS_18Kernel_traits_baseILj768EfS2_S2_S2_fjLj128EEEEELb1ELb0ELb1EEEvNS_9FwdParamsE --------------------------
	.section	.nv.info._ZN10layer_norm31ln_parallel_residual_fwd_kernelINS_13Kernel_traitsIf13__nv_bfloat16S2_S2_fjLj768ELj1ELj4ELj1ELj16ENS_18Kernel_traits_baseILj768EfS2_S2_S2_fjLj128EEEEELb1ELb0ELb1EEEvNS_9FwdParamsE,"",@"SHT_CUDA_INFO"
	.sectionflags	@""
	.align	4


	//----- nvinfo : EIATTR_CUDA_API_VERSION
	.align		4
        /*0000*/ 	.byte	0x04, 0x37
        /*0002*/ 	.short	(.L_986 - .L_985)
.L_985:
        /*0004*/ 	.word	0x00000082


	//----- nvinfo : EIATTR_SW2861232_WAR
	.align		4
.L_986:
        /*0008*/ 	.byte	0x01, 0x35
	.zero		2


	//----- nvinfo : EIATTR_PARAM_CBANK
	.align		4
        /*000c*/ 	.byte	0x04, 0x0a
        /*000e*/ 	.short	(.L_988 - .L_987)
	.align		4
.L_987:
        /*0010*/ 	.word	index@(.nv.constant0._ZN10layer_norm31ln_parallel_residual_fwd_kernelINS_13Kernel_traitsIf13__nv_bfloat16S2_S2_fjLj768ELj1ELj4ELj1ELj16ENS_18Kernel_traits_baseILj768EfS2_S2_S2_fjLj128EEEEELb1ELb0ELb1EEEvNS_9FwdParamsE)
        /*0014*/ 	.short	0x0160
        /*0016*/ 	.short	0x00e8


	//----- nvinfo : EIATTR_CBANK_PARAM_SIZE
	.align		4
.L_988:
        /*0018*/ 	.byte	0x03, 0x19
        /*001a*/ 	.short	0x00e8


	//----- nvinfo : EIATTR_KPARAM_INFO
	.align		4
        /*001c*/ 	.byte	0x04, 0x17
        /*001e*/ 	.short	(.L_990 - .L_989)
.L_989:
        /*0020*/ 	.word	0x00000000
        /*0024*/ 	.short	0x0000
        /*0026*/ 	.short	0x0000
        /*0028*/ 	.byte	0x00, 0xf0, 0xa1, 0x03


	//----- nvinfo : EIATTR_MAXREG_COUNT
	.align		4
.L_990:
        /*002c*/ 	.byte	0x03, 0x1b
        /*002e*/ 	.short	0x00ff


	//----- nvinfo : EIATTR_MERCURY_ISA_VERSION
	.align		4
        /*0030*/ 	.byte	0x03, 0x5f
        /*0032*/ 	.short	0x0000


	//----- nvinfo : EIATTR_COOP_GROUP_MASK_REGIDS
	.align		4
        /*0034*/ 	.byte	0x04, 0x29
        /*0036*/ 	.short	(.L_992 - .L_991)


	//   ....[0]....
.L_991:
        /*0038*/ 	.word	0xffffffff


	//   ....[1]....
        /*003c*/ 	.word	0xffffffff


	//   ....[2]....
        /*0040*/ 	.word	0xffffffff


	//   ....[3]....
        /*0044*/ 	.word	0xffffffff


	//   ....[4]....
        /*0048*/ 	.word	0xffffffff


	//   ....[5]....
        /*004c*/ 	.word	0xffffffff


	//   ....[6]....
        /*0050*/ 	.word	0xffffffff


	//   ....[7]....
        /*0054*/ 	.word	0xffffffff


	//   ....[8]....
        /*0058*/ 	.word	0xffffffff


	//   ....[9]....
        /*005c*/ 	.word	0xffffffff


	//   ....[10]....
        /*0060*/ 	.word	0xffffffff


	//   ....[11]....
        /*0064*/ 	.word	0xffffffff


	//   ....[12]....
        /*0068*/ 	.word	0xffffffff


	//   ....[13]....
        /*006c*/ 	.word	0xffffffff


	//   ....[14]....
        /*0070*/ 	.word	0xffffffff


	//   ....[15]....
        /*0074*/ 	.word	0xffffffff


	//   ....[16]....
        /*0078*/ 	.word	0xffffffff


	//   ....[17]....
        /*007c*/ 	.word	0xffffffff


	//   ....[18]....
        /*0080*/ 	.word	0xffffffff


	//   ....[19]....
        /*0084*/ 	.word	0xffffffff


	//----- nvinfo : EIATTR_COOP_GROUP_INSTR_OFFSETS
	.align		4
.L_992:
        /*0088*/ 	.byte	0x04, 0x28
        /*008a*/ 	.short	(.L_994 - .L_993)


	//   ....[0]....
.L_993:
        /*008c*/ 	.word	0x00011dc0


	//   ....[1]....
        /*0090*/ 	.word	0x00011df0


	//   ....[2]....
        /*0094*/ 	.word	0x00011e10


	//   ....[3]....
        /*0098*/ 	.word	0x00011e30


	//   ....[4]....
        /*009c*/ 	.word	0x00011e50


	//   ....[5]....
        /*00a0*/ 	.word	0x00012180


	//   ....[6]....
        /*00a4*/ 	.word	0x000121a0


	//   ....[7]....
        /*00a8*/ 	.word	0x000121c0


	//   ....[8]....
        /*00ac*/ 	.word	0x000121e0


	//   ....[9]....
        /*00b0*/ 	.word	0x00012200


	//   ....[10]....
        /*00b4*/ 	.word	0x00012c70


	//   ....[11]....
        /*00b8*/ 	.word	0x00012cd0


	//   ....[12]....
        /*00bc*/ 	.word	0x00012d30


	//   ....[13]....
        /*00c0*/ 	.word	0x00012d90


	//   ....[14]....
        /*00c4*/ 	.word	0x00012df0


	//   ....[15]....
        /*00c8*/ 	.word	0x00013160


	//   ....[16]....
        /*00cc*/ 	.word	0x000131c0


	//   ....[17]....
        /*00d0*/ 	.word	0x00013220


	//   ....[18]....
        /*00d4*/ 	.word	0x00013280


	//   ....[19]....
        /*00d8*/ 	.word	0x000132e0


	//----- nvinfo : EIATTR_EXIT_INSTR_OFFSETS
	.align		4
.L_994:
        /*00dc*/ 	.byte	0x04, 0x1c
        /*00de*/ 	.short	(.L_996 - .L_995)


	//   ....[0]....
.L_995:
        /*00e0*/ 	.word	0x000007f0


	//   ....[1]....
        /*00e4*/ 	.word	0x00012c20


	//----- nvinfo : EIATTR_MAX_THREADS
	.align		4
.L_996:
        /*00e8*/ 	.byte	0x04, 0x05
        /*00ea*/ 	.short	(.L_998 - .L_997)
.L_997:
        /*00ec*/ 	.word	0x00000080
        /*00f0*/ 	.word	0x00000001
        /*00f4*/ 	.word	0x00000001


	//----- nvinfo : EIATTR_CRS_STACK_SIZE
	.align		4
.L_998:
        /*00f8*/ 	.byte	0x04, 0x1e
        /*00fa*/ 	.short	(.L_1000 - .L_999)
.L_999:
        /*00fc*/ 	.word	0x00000000
.L_1000:


//--------------------- .nv.info._ZN10layer_norm31ln_parallel_residual_fwd_kernelINS_13Kernel_traitsIf13__nv_bfloat16S2_S2_fjLj768ELj1ELj4ELj1ELj16ENS_18Kernel_traits_baseILj768EfS2_S2_S2_fjLj128EEEEELb1ELb1ELb0EEEvNS_9FwdParamsE --------------------------
	.section	.nv.info._ZN10layer_norm31ln_parallel_residual_fwd_kernelINS_13Kernel_traitsIf13__nv_bfloat16S2_S2_fjLj768ELj1ELj4ELj1ELj16ENS_18Kernel_traits_baseILj768EfS2_S2_S2_fjLj128EEEEELb1ELb1ELb0EEEvNS_9FwdParamsE,"",@"SHT_CUDA_INFO"
	.sectionflags	@""
	.align	4


	//----- nvinfo : EIATTR_CUDA_API_VERSION
	.align		4
        /*0000*/ 	.byte	0x04, 0x37
        /*0002*/ 	.short	(.L_1002 - .L_1001)
.L_1001:
        /*0004*/ 	.word	0x00000082


	//----- nvinfo : EIATTR_SW2861232_WAR
	.align		4
.L_1002:
        /*0008*/ 	.byte	0x01, 0x35
	.zero		2


	//----- nvinfo : EIATTR_PARAM_CBANK
	.align		4
        /*000c*/ 	.byte	0x04, 0x0a
        /*000e*/ 	.short	(.L_1004 - .L_1003)
	.align		4
.L_1003:
        /*0010*/ 	.word	index@(.nv.constant0._ZN10layer_norm31ln_parallel_residual_fwd_kernelINS_13Kernel_traitsIf13__nv_bfloat16S2_S2_fjLj768ELj1ELj4ELj1ELj16ENS_18Kernel_traits_baseILj768EfS2_S2_S2_fjLj128EEEEELb1ELb1ELb0EEEvNS_9FwdParamsE)
        /*0014*/ 	.short	0x0160
        /*0016*/ 	.short	0x00e8


	//----- nvinfo : EIATTR_CBANK_PARAM_SIZE
	.align		4
.L_1004:
        /*0018*/ 	.byte	0x03, 0x19
        /*001a*/ 	.short	0x00e8


	//----- nvinfo : EIATTR_KPARAM_INFO
	.align		4
        /*001c*/ 	.byte	0x04, 0x17
        /*001e*/ 	.short	(.L_1006 - .L_1005)
.L_1005:
        /*0020*/ 	.word	0x00000000
        /*0024*/ 	.short	0x0000
        /*0026*/ 	.short	0x0000
        /*0028*/ 	.byte	0x00, 0xf0, 0xa1, 0x03


	//----- nvinfo : EIATTR_MAXREG_COUNT
	.align		4
.L_1006:
        /*002c*/ 	.byte	0x03, 0x1b
        /*002e*/ 	.short	0x00ff


	//----- nvinfo : EIATTR_MERCURY_ISA_VERSION
	.align		4
        /*0030*/ 	.byte	0x03, 0x5f
        /*0032*/ 	.short	0x0000


	//----- nvinfo : EIATTR_COOP_GROUP_MASK_REGIDS
	.align		4
        /*0034*/ 	.byte	0x04, 0x29
        /*0036*/ 	.short	(.L_1008 - .L_1007)


	//   ....[0]....
.L_1007:
        /*0038*/ 	.word	0xffffffff


	//   ....[1]....
        /*003c*/ 	.word	0xffffffff


	//   ....[2]....
        /*0040*/ 	.word	0xffffffff


	//   ....[3]....
        /*0044*/ 	.word	0xffffffff


	//   ....[4]....
        /*0048*/ 	.word	0xffffffff


	//   ....[5]....
        /*004c*/ 	.word	0xffffffff


	//   ....[6]....
        /*0050*/ 	.word	0xffffffff


	//   ....[7]....
        /*0054*/ 	.word	0xffffffff


	//   ....[8]....
        /*0058*/ 	.word	0xffffffff


	//   ....[9]....
        /*005c*/ 	.word	0xffffffff


	//   ....[10]....
        /*0060*/ 	.word	0xffffffff


	//   ....[11]....
        /*0064*/ 	.word	0xffffffff


	//   ....[12]....
        /*0068*/ 	.word	0xffffffff


	//   ....[13]....
        /*006c*/ 	.word	0xffffffff


	//   ....[14]....
        /*0070*/ 	.word	0xffffffff


	//   ....[15]....
        /*0074*/ 	.word	0xffffffff


	//   ....[16]....
        /*0078*/ 	.word	0xffffffff


	//   ....[17]....
        /*007c*/ 	.word	0xffffffff


	//   ....[18]....
        /*0080*/ 	.word	0xffffffff


	//   ....[19]....
        /*0084*/ 	.word	0xffffffff


	//----- nvinfo : EIATTR_COOP_GROUP_INSTR_OFFSETS
	.align		4
.L_1008:
        /*0088*/ 	.byte	0x04, 0x28
        /*008a*/ 	.short	(.L_1010 - .L_1009)


	//   ....[0]....
.L_1009:
        /*008c*/ 	.word	0x00011e80


	//   ....[1]....
        /*0090*/ 	.word	0x00011eb0


	//   ....[2]....
        /*0094*/ 	.word	0x00011ee0


	//   ....[3]....
        /*0098*/ 	.word	0x00011f00


	//   ....[4]....
        /*009c*/ 	.word	0x00011f20


	//   ....[5]....
        /*00a0*/ 	.word	0x00012260


	//   ....[6]....
        /*00a4*/ 	.word	0x00012280


	//   ....[7]....
        /*00a8*/ 	.word	0x000122a0


	//   ....[8]....
        /*00ac*/ 	.word	0x000122c0


	//   ....[9]....
        /*00b0*/ 	.word	0x000122e0


	//   ....[10]....
        /*00b4*/ 	.word	0x00012b50


	//   ....[11]....
        /*00b8*/ 	.word	0x00012bd0


	//   ....[12]....
        /*00bc*/ 	.word	0x00012c30


	//   ....[13]....
        /*00c0*/ 	.word	0x00012c90


	//   ....[14]....
        /*00c4*/ 	.word	0x00012cf0


	//   ....[15]....
        /*00c8*/ 	.word	0x00013080


	//   ....[16]....
        /*00cc*/ 	.word	0x000130e0


	//   ....[17]....
        /*00d0*/ 	.word	0x00013140


	//   ....[18]....
        /*00d4*/ 	.word	0x000131a0


	//   ....[19]....
        /*00d8*/ 	.word	0x00013210


	//----- nvinfo : EIATTR_EXIT_INSTR_OFFSETS
	.align		4
.L_1010:
        /*00dc*/ 	.byte	0x04, 0x1c
        /*00de*/ 	.short	(.L_1012 - .L_1011)


	//   ....[0]....
.L_1011:
        /*00e0*/ 	.word	0x000008f0


	//   ....[1]....
        /*00e4*/ 	.word	0x00012af0


	//----- nvinfo : EIATTR_MAX_THREADS
	.align		4
.L_1012:
        /*00e8*/ 	.byte	0x04, 0x05
        /*00ea*/ 	.short	(.L_1014 - .L_1013)
.L_1013:
        /*00ec*/ 	.word	0x00000080
        /*00f0*/ 	.word	0x00000001
        /*00f4*/ 	.word	0x00000001


	//----- nvinfo : EIATTR_CRS_STACK_SIZE
	.align		4
.L_1014:
        /*00f8*/ 	.byte	0x04, 0x1e
        /*00fa*/ 	.short	(.L_1016 - .L_1015)
.L_1015:
        /*00fc*/ 	.word	0x00000000
.L_1016:


//--------------------- .nv.info._ZN10layer_norm31ln_parallel_residual_fwd_kernelINS_13Kernel_traitsIf13__nv_bfloat16S2_S2_fjLj768ELj1ELj4ELj1ELj16ENS_18Kernel_traits_baseILj768EfS2_S2_S2_fjLj128EEEEELb1ELb1ELb1EEEvNS_9FwdParamsE --------------------------
	.section	.nv.info._ZN10layer_norm31ln_parallel_residual_fwd_kernelINS_13Kernel_traitsIf13__nv_bfloat16S2_S2_fjLj768ELj1ELj4ELj1ELj16ENS_18Kernel_traits_baseILj768EfS2_S2_S2_fjLj128EEEEELb1ELb1ELb1EEEvNS_9FwdParamsE,"",@"SHT_CUDA_INFO"
	.sectionflags	@""
	.align	4


	//----- nvinfo : EIATTR_CUDA_API_VERSION
	.align		4
        /*0000*/ 	.byte	0x04, 0x37
        /*0002*/ 	.short	(.L_1018 - .L_1017)
.L_1017:
        /*0004*/ 	.word	0x00000082


	//----- nvinfo : EIATTR_SW2861232_WAR
	.align		4
.L_1018:
        /*0008*/ 	.byte	0x01, 0x35
	.zero		2


	//----- nvinfo : EIATTR_PARAM_CBANK
	.align		4
        /*000c*/ 	.byte	0x04, 0x0a
        /*000e*/ 	.short	(.L_1020 - .L_1019)
	.align		4
.L_1019:
        /*0010*/ 	.word	index@(.nv.constant0._ZN10layer_norm31ln_parallel_residual_fwd_kernelINS_13Kernel_traitsIf13__nv_bfloat16S2_S2_fjLj768ELj1ELj4ELj1ELj16ENS_18Kernel_traits_baseILj768EfS2_S2_S2_fjLj128EEEEELb1ELb1ELb1EEEvNS_9FwdParamsE)
        /*0014*/ 	.short	0x0160
        /*0016*/ 	.short	0x00e8


	//----- nvinfo : EIATTR_CBANK_PARAM_SIZE
	.align		4
.L_1020:
        /*0018*/ 	.byte	0x03, 0x19
        /*001a*/ 	.short	0x00e8


	//----- nvinfo : EIATTR_KPARAM_INFO
	.align		4
        /*001c*/ 	.byte	0x04, 0x17
        /*001e*/ 	.short	(.L_1022 - .L_1021)
.L_1021:
        /*0020*/ 	.word	0x00000000
        /*0024*/ 	.short	0x0000
        /*0026*/ 	.short	0x0000
        /*0028*/ 	.byte	0x00, 0xf0, 0xa1, 0x03


	//----- nvinfo : EIATTR_MAXREG_COUNT
	.align		4
.L_1022:
        /*002c*/ 	.byte	0x03, 0x1b
        /*002e*/ 	.short	0x00ff


	//----- nvinfo : EIATTR_MERCURY_ISA_VERSION
	.align		4
        /*0030*/ 	.byte	0x03, 0x5f
        /*0032*/ 	.short	0x0000


	//----- nvinfo : EIATTR_COOP_GROUP_MASK_REGIDS
	.align		4
        /*0034*/ 	.byte	0x04, 0x29
        /*0036*/ 	.short	(.L_1024 - .L_1023)


	//   ....[0]....
.L_1023:
        /*0038*/ 	.word	0xffffffff


	//   ....[1]....
        /*003c*/ 	.word	0xffffffff


	//   ....[2]....
        /*0040*/ 	.word	0xffffffff


	//   ....[3]....
        /*0044*/ 	.word	0xffffffff


	//   ....[4]....
        /*0048*/ 	.word	0xffffffff


	//   ....[5]....
        /*004c*/ 	.word	0xffffffff


	//   ....[6]....
        /*0050*/ 	.word	0xffffffff


	//   ....[7]....
        /*0054*/ 	.word	0xffffffff


	//   ....[8]....
        /*0058*/ 	.word	0xffffffff


	//   ....[9]....
        /*005c*/ 	.word	0xffffffff


	//   ....[10]....
        /*0060*/ 	.word	0xffffffff


	//   ....[11]....
        /*0064*/ 	.word	0xffffffff


	//   ....[12]....
        /*0068*/ 	.word	0xffffffff


	//   ....[13]....
        /*006c*/ 	.word	0xffffffff


	//   ....[14]....
        /*0070*/ 	.word	0xffffffff


	//   ....[15]....
        /*0074*/ 	.word	0xffffffff


	//   ....[16]....
        /*0078*/ 	.word	0xffffffff


	//   ....[17]....
        /*007c*/ 	.word	0xffffffff


	//   ....[18]....
        /*0080*/ 	.word	0xffffffff


	//   ....[19]....
        /*0084*/ 	.word	0xffffffff


	//----- nvinfo : EIATTR_COOP_GROUP_INSTR_OFFSETS
	.align		4
.L_1024:
        /*0088*/ 	.byte	0x04, 0x28
        /*008a*/ 	.short	(.L_1026 - .L_1025)


	//   ....[0]....
.L_1025:
        /*008c*/ 	.word	0x00011960


	//   ....[1]....
        /*0090*/ 	.word	0x00011990


	//   ....[2]....
        /*0094*/ 	.word	0x000119b0


	//   ....[3]....
        /*0098*/ 	.word	0x000119d0


	//   ....[4]....
        /*009c*/ 	.word	0x000119f0


	//   ....[5]....
        /*00a0*/ 	.word	0x00011d20


	//   ....[6]....
        /*00a4*/ 	.word	0x00011d40


	//   ....[7]....
        /*00a8*/ 	.word	0x00011d60


	//   ....[8]....
        /*00ac*/ 	.word	0x00011d80


	//   ....[9]....
        /*00b0*/ 	.word	0x00011da0


	//   ....[10]....
        /*00b4*/ 	.word	0x00012510


	//   ....[11]....
        /*00b8*/ 	.word	0x00012580


	//   ....[12]....
        /*00bc*/ 	.word	0x000125e0


	//   ....[13]....
        /*00c0*/ 	.word	0x00012640


	//   ....[14]....
        /*00c4*/ 	.word	0x000126a0


	//   ....[15]....
        /*00c8*/ 	.word	0x00012a10


	//   ....[16]....
        /*00cc*/ 	.word	0x00012a70


	//   ....[17]....
        /*00d0*/ 	.word	0x00012ad0


	//   ....[18]....
        /*00d4*/ 	.word	0x00012b30


	//   ....[19]....
        /*00d8*/ 	.word	0x00012b90


	//----- nvinfo : EIATTR_EXIT_INSTR_OFFSETS
	.align		4
.L_1026:
        /*00dc*/ 	.byte	0x04, 0x1c
        /*00de*/ 	.short	(.L_1028 - .L_1027)


	//   ....[0]....
.L_1027:
        /*00e0*/ 	.word	0x00000670


	//   ....[1]....
        /*00e4*/ 	.word	0x000124c0


	//----- nvinfo : EIATTR_MAX_THREADS
	.align		4
.L_1028:
        /*00e8*/ 	.byte	0x04, 0x05
        /*00ea*/ 	.short	(.L_1030 - .L_1029)
.L_1029:
        /*00ec*/ 	.word	0x00000080
        /*00f0*/ 	.word	0x00000001
        /*00f4*/ 	.word	0x00000001


	//----- nvinfo : EIATTR_CRS_STACK_SIZE
	.align		4
.L_1030:
        /*00f8*/ 	.byte	0x04, 0x1e
        /*00fa*/ 	.short	(.L_1032 - .L_1031)
.L_1031:
        /*00fc*/ 	.word	0x00000000
.L_1032:


//--------------------- .nv.info._ZN10layer_norm31ln_parallel_residual_fwd_kernelINS_13Kernel_traitsI13__nv_bfloat16S2_fS2_fjLj768ELj1ELj4ELj1ELj16ENS_18Kernel_traits_baseILj768ES2_S2_fS2_fjLj128EEEEELb0ELb0ELb0EEEvNS_9FwdParamsE --------------------------
	.section	.nv.info._ZN10layer_norm31ln_parallel_residual_fwd_kernelINS_13Kernel_traitsI13__nv_bfloat16S2_fS2_fjLj768ELj1ELj4ELj1ELj16ENS_18Kernel_traits_baseILj768ES2_S2_fS2_fjLj128EEEEELb0ELb0ELb0EEEvNS_9FwdParamsE,"",@"SHT_CUDA_INFO"
	.sectionflags	@""
	.align	4


	//----- nvinfo : EIATTR_CUDA_API_VERSION
	.align		4
        /*0000*/ 	.byte	0x04, 0x37
        /*0002*/ 	.short	(.L_1034 - .L_1033)
.L_1033:
        /*0004*/ 	.word	0x00000082


	//----- nvinfo : EIATTR_SW2861232_WAR
	.align		4
.L_1034:
        /*0008*/ 	.byte	0x01, 0x35
	.zero		2


	//----- nvinfo : EIATTR_PARAM_CBANK
	.align		4
        /*000c*/ 	.byte	0x04, 0x0a
        /*000e*/ 	.short	(.L_1036 - .L_1035)
	.align		4
.L_1035:
        /*0010*/ 	.word	index@(.nv.constant0._ZN10layer_norm31ln_parallel_residual_fwd_kernelINS_13Kernel_traitsI13__nv_bfloat16S2_fS2_fjLj768ELj1ELj4ELj1ELj16ENS_18Kernel_traits_baseILj768ES2_S2_fS2_fjLj128EEEEELb0ELb0ELb0EEEvNS_9FwdParamsE)
        /*0014*/ 	.short	0x0160
        /*0016*/ 	.short	0x00e8


	//----- nvinfo : EIATTR_CBANK_PARAM_SIZE
	.align		4
.L_1036:
        /*0018*/ 	.byte	0x03, 0x19
        /*001a*/ 	.short	0x00e8


	//----- nvinfo : EIATTR_KPARAM_INFO
	.align		4
        /*001c*/ 	.byte	0x04, 0x17
        /*001e*/ 	.short	(.L_1038 - .L_1037)
.L_1037:
        /*0020*/ 	.word	0x00000000
        /*0024*/ 	.short	0x0000
        /*0026*/ 	.short	0x0000
        /*0028*/ 	.byte	0x00, 0xf0, 0xa1, 0x03


	//----- nvinfo : EIATTR_MAXREG_COUNT
	.align		4
.L_1038:
        /*002c*/ 	.byte	0x03, 0x1b
        /*002e*/ 	.short	0x00ff


	//----- nvinfo : EIATTR_MERCURY_ISA_VERSION
	.align		4
        /*0030*/ 	.byte	0x03, 0x5f
        /*0032*/ 	.short	0x0000


	//----- nvinfo : EIATTR_COOP_GROUP_MASK_REGIDS
	.align		4
        /*0034*/ 	.byte	0x04, 0x29
        /*0036*/ 	.short	(.L_1040 - .L_1039)


	//   ....[0]....
.L_1039:
        /*0038*/ 	.word	0xffffffff


	//   ....[1]....
        /*003c*/ 	.word	0xffffffff


	//   ....[2]....
        /*0040*/ 	.word	0xffffffff


	//   ....[3]....
        /*0044*/ 	.word	0xffffffff


	//   ....[4]....
        /*0048*/ 	.word	0xffffffff


	//   ....[5]....
        /*004c*/ 	.word	0xffffffff


	//   ....[6]....
        /*0050*/ 	.word	0xffffffff


	//   ....[7]....
        /*0054*/ 	.word	0xffffffff


	//   ....[8]....
        /*0058*/ 	.word	0xffffffff


	//   ....[9]....
        /*005c*/ 	.word	0xffffffff


	//   ....[10]....
        /*0060*/ 	.word	0xffffffff


	//   ....[11]....
        /*0064*/ 	.word	0xffffffff


	//   ....[12]....
        /*0068*/ 	.word	0xffffffff


	//   ....[13]....
        /*006c*/ 	.word	0xffffffff


	//   ....[14]....
        /*0070*/ 	.word	0xffffffff


	//   ....[15]....
        /*0074*/ 	.word	0xffffffff


	//   ....[16]....
        /*0078*/ 	.word	0xffffffff


	//   ....[17]....
        /*007c*/ 	.word	0xffffffff


	//   ....[18]....
        /*0080*/ 	.word	0xffffffff


	//   ....[19]....
        /*0084*/ 	.word	0xffffffff


	//----- nvinfo : EIATTR_COOP_GROUP_INSTR_OFFSETS
	.align		4
.L_1040:
        /*0088*/ 	.byte	0x04, 0x28
        /*008a*/ 	.short	(.L_1042 - .L_1041)


	//   ....[0]....
.L_1041:
        /*008c*/ 	.word	0x00001ea0


	//   ....[1]....
        /*0090*/ 	.word	0x00001ed0


	//   ....[2]....
        /*0094*/ 	.word	0x00001ef0


	//   ....[3]....
        /*0098*/ 	.word	0x00001f10


	//   ....[4]....
        /*009c*/ 	.word	0x00001f30


	//   ....[5]....
        /*00a0*/ 	.word	0x00002270


	//   ....[6]....
        /*00a4*/ 	.word	0x00002290


	//   ....[7]....
        /*00a8*/ 	.word	0x000022b0


	//   ....[8]....
        /*00ac*/ 	.word	0x000022d0


	//   ....[9]....
        /*00b0*/ 	.word	0x000022f0


	//   ....[10]....
        /*00b4*/ 	.word	0x00002dc0


	//   ....[11]....
        /*00b8*/ 	.word	0x00002e40


	//   ....[12]....
        /*00bc*/ 	.word	0x00002ea0


	//   ....[13]....
        /*00c0*/ 	.word	0x00002f00


	//   ....[14]....
        /*00c4*/ 	.word	0x00002f60


	//   ....[15]....
        /*00c8*/ 	.word	0x000032e0


	//   ....[16]....
        /*00cc*/ 	.word	0x00003340


	//   ....[17]....
        /*00d0*/ 	.word	0x000033a0


	//   ....[18]....
        /*00d4*/ 	.word	0x00003400


	//   ....[19]....
        /*00d8*/ 	.word	0x00003470


	//----- nvinfo : EIATTR_EXIT_INSTR_OFFSETS
	.align		4
.L_1042:
        /*00dc*/ 	.byte	0x04, 0x1c
        /*00de*/ 	.short	(.L_1044 - .L_1043)


	//   ....[0]....
.L_1043:
        /*00e0*/ 	.word	0x000005d0


	//   ....[1]....
        /*00e4*/ 	.word	0x00002d60


	//----- nvinfo : EIATTR_MAX_THREADS
	.align		4
.L_1044:
        /*00e8*/ 	.byte	0x04, 0x05
        /*00ea*/ 	.short	(.L_1046 - .L_1045)
.L_1045:
        /*00ec*/ 	.word	0x00000080
        /*00f0*/ 	.word	0x00000001
        /*00f4*/ 	.word	0x00000001


	//----- nvinfo : EIATTR_CRS_STACK_SIZE
	.align		4
.L_1046:
        /*00f8*/ 	.byte	0x04, 0x1e
        /*00fa*/ 	.short	(.L_1048 - .L_1047)
.L_1047:
        /*00fc*/ 	.word	0x00000000
.L_1048:


//--------------------- .nv.info._ZN10layer_norm31ln_parallel_residual_fwd_kernelINS_13Kernel_traitsI13__nv_bfloat16S2_fS2_fjLj768ELj1ELj4ELj1ELj16ENS_18Kernel_traits_baseILj768ES2_S2_fS2_fjLj128EEEEELb0ELb0ELb1EEEvNS_9FwdParamsE --------------------------
	.section	.nv.info._ZN10layer_norm31ln_parallel_residual_fwd_kernelINS_13Kernel_traitsI13__nv_bfloat16S2_fS2_fjLj768ELj1ELj4ELj1ELj16ENS_18Kernel_traits_baseILj768ES2_S2_fS2_fjLj128EEEEELb0ELb0ELb1EEEvNS_9FwdParamsE,"",@"SHT_CUDA_INFO"
	.sectionflags	@""
	.align	4


	//----- nvinfo : EIATTR_CUDA_API_VERSION
	.align		4
        /*0000*/ 	.byte	0x04, 0x37
        /*0002*/ 	.short	(.L_1050 - .L_1049)
.L_1049:
        /*0004*/ 	.word	0x00000082


	//----- nvinfo : EIATTR_SW2861232_WAR
	.align		4
.L_1050:
        /*0008*/ 	.byte	0x01, 0x35
	.zero		2


	//----- nvinfo : EIATTR_PARAM_CBANK
	.align		4
        /*000c*/ 	.byte	0x04, 0x0a
        /*000e*/ 	.short	(.L_1052 - .L_1051)
	.align		4
.L_1051:
        /*0010*/ 	.word	index@(.nv.constant0._ZN10layer_norm31ln_parallel_residual_fwd_kernelINS_13Kernel_traitsI13__nv_bfloat16S2_fS2_fjLj768ELj1ELj4ELj1ELj16ENS_18Kernel_traits_baseILj768ES2_S2_fS2_fjLj128EEEEELb0ELb0ELb1EEEvNS_9FwdParamsE)
        /*0014*/ 	.short	0x0160
        /*0016*/ 	.short	0x00e8


	//----- nvinfo : EIATTR_CBANK_PARAM_SIZE
	.align		4
.L_1052:
        /*0018*/ 	.byte	0x03, 0x19
        /*001a*/ 	.short	0x00e8


	//----- nvinfo : EIATTR_KPARAM_INFO
	.align		4
        /*001c*/ 	.byte	0x04, 0x17
        /*001e*/ 	.short	(.L_1054 - .L_1053)
.L_1053:
        /*0020*/ 	.word	0x00000000
        /*0024*/ 	.short	0x0000
        /*0026*/ 	.short	0x0000
        /*0028*/ 	.byte	0x00, 0xf0, 0xa1, 0x03


	//----- nvinfo : EIATTR_MAXREG_COUNT
	.align		4
.L_1054:
        /*002c*/ 	.byte	0x03, 0x1b
        /*002e*/ 	.short	0x00ff


	//----- nvinfo : EIATTR_MERCURY_ISA_VERSION
	.align		4
        /*0030*/ 	.byte	0x03, 0x5f
        /*0032*/ 	.short	0x0000


	//----- nvinfo : EIATTR_COOP_GROUP_MASK_REGIDS
	.align		4
        /*0034*/ 	.byte	0x04, 0x29
        /*0036*/ 	.short	(.L_1056 - .L_1055)


	//   ....[0]....
.L_1055:
        /*0038*/ 	.word	0xffffffff


	//   ....[1]....
        /*003c*/ 	.word	0xffffffff


	//   ....[2]....
        /*0040*/ 	.word	0xffffffff


	//   ....[3]....
        /*0044*/ 	.word	0xffffffff


	//   ....[4]....
        /*0048*/ 	.word	0xffffffff


	//   ....[5]....
        /*004c*/ 	.word	0xffffffff


	//   ....[6]....
        /*0050*/ 	.word	0xffffffff


	//   ....[7]....
        /*0054*/ 	.word	0xffffffff


	//   ....[8]....
        /*0058*/ 	.word	0xffffffff


	//   ....[9]....
        /*005c*/ 	.word	0xffffffff


	//   ....[10]....
        /*0060*/ 	.word	0xffffffff


	//   ....[11]....
        /*0064*/ 	.word	0xffffffff


	//   ....[12]....
        /*0068*/ 	.word	0xffffffff


	//   ....[13]....
        /*006c*/ 	.word	0xffffffff


	//   ....[14]....
        /*0070*/ 	.word	0xffffffff


	//   ....[15]....
        /*0074*/ 	.word	0xffffffff


	//   ....[16]....
        /*0078*/ 	.word	0xffffffff


	//   ....[17]....
        /*007c*/ 	.word	0xffffffff


	//   ....[18]....
        /*0080*/ 	.word	0xffffffff


	//   ....[19]....
        /*0084*/ 	.word	0xffffffff


	//----- nvinfo : EIATTR_COOP_GROUP_INSTR_OFFSETS
	.align		4
.L_1056:
        /*0088*/ 	.byte	0x04, 0x28
        /*008a*/ 	.short	(.L_1058 - .L_1057)


	//   ....[0]....
.L_1057:
        /*008c*/ 	.word	0x000019f0


	//   ....[1]....
        /*0090*/ 	.word	0x00001a20


	//   ....[2]....
        /*0094*/ 	.word	0x00001a40


	//   ....[3]....
        /*0098*/ 	.word	0x00001a60


	//   ....[4]....
        /*009c*/ 	.word	0x00001a80


	//   ....[5]....
        /*00a0*/ 	.word	0x00001db0


	//   ....[6]....
        /*00a4*/ 	.word	0x00001dd0


	//   ....[7]....
        /*00a8*/ 	.word	0x00001df0


	//   ....[8]....
        /*00ac*/ 	.word	0x00001e10


	//   ....[9]....
        /*00b0*/ 	.word	0x00001e30


	//   ....[10]....
        /*00b4*/ 	.word	0x000028b0


	//   ....[11]....
        /*00b8*/ 	.word	0x00002920


	//   ....[12]....
        /*00bc*/ 	.word	0x00002980


	//   ....[13]....
        /*00c0*/ 	.word	0x000029e0


	//   ....[14]....
        /*00c4*/ 	.word	0x00002a40


	//   ....[15]....
        /*00c8*/ 	.word	0x00002db0


	//   ....[16]....
        /*00cc*/ 	.word	0x00002e10


	//   ....[17]....
        /*00d0*/ 	.word	0x00002e70


	//   ....[18]....
        /*00d4*/ 	.word	0x00002ed0


	//   ....[19]....
        /*00d8*/ 	.word	0x00002f30


	//----- nvinfo : EIATTR_EXIT_INSTR_OFFSETS
	.align		4
.L_1058:
        /*00dc*/ 	.byte	0x04, 0x1c
        /*00de*/ 	.short	(.L_1060 - .L_1059)


	//   ....[0]....
.L_1059:
        /*00e0*/ 	.word	0x000001c0


	//   ....[1]....
        /*00e4*/ 	.word	0x00002860


	//----- nvinfo : EIATTR_MAX_THREADS
	.align		4
.L_1060:
        /*00e8*/ 	.byte	0x04, 0x05
        /*00ea*/ 	.short	(.L_1062 - .L_1061)
.L_1061:
        /*00ec*/ 	.word	0x00000080
        /*00f0*/ 	.word	0x00000001
        /*00f4*/ 	.word	0x00000001


	//----- nvinfo : EIATTR_CRS_STACK_SIZE
	.align		4
.L_1062:
        /*00f8*/ 	.byte	0x04, 0x1e
        /*00fa*/ 	.short	(.L_1064 - .L_1063)
.L_1063:
        /*00fc*/ 	.word	0x00000000
.L_1064:


//--------------------- .nv.info._ZN10layer_norm31ln_parallel_residual_fwd_kernelINS_13Kernel_traitsI13__nv_bfloat16S2_fS2_fjLj768ELj1ELj4ELj1ELj16ENS_18Kernel_traits_baseILj768ES2_S2_fS2_fjLj128EEEEELb0ELb1ELb0EEEvNS_9FwdParamsE --------------------------
	.section	.nv.info._ZN10layer_norm31ln_parallel_residual_fwd_kernelINS_13Kernel_traitsI13__nv_bfloat16S2_fS2_fjLj768ELj1ELj4ELj1ELj16ENS_18Kernel_traits_baseILj768ES2_S2_fS2_fjLj128EEEEELb0ELb1ELb0EEEvNS_9FwdParamsE,"",@"SHT_CUDA_INFO"
	.sectionflags	@""
	.align	4


	//----- nvinfo : EIATTR_CUDA_API_VERSION
	.align		4
        /*0000*/ 	.byte	0x04, 0x37
        /*0002*/ 	.short	(.L_1066 - .L_1065)
.L_1065:
        /*0004*/ 	.word	0x00000082


	//----- nvinfo : EIATTR_SW2861232_WAR
	.align		4
.L_1066:
        /*0008*/ 	.byte	0x01, 0x35
	.zero		2


	//----- nvinfo : EIATTR_PARAM_CBANK
	.align		4
        /*000c*/ 	.byte	0x04, 0x0a
        /*000e*/ 	.short	(.L_1068 - .L_1067)
	.align		4
.L_1067:
        /*0010*/ 	.word	index@(.nv.constant0._ZN10layer_norm31ln_parallel_residual_fwd_kernelINS_13Kernel_traitsI13__nv_bfloat16S2_fS2_fjLj768ELj1ELj4ELj1ELj16ENS_18Kernel_traits_baseILj768ES2_S2_fS2_fjLj128EEEEELb0ELb1ELb0EEEvNS_9FwdParamsE)
        /*0014*/ 	.short	0x0160
        /*0016*/ 	.short	0x00e8


	//----- nvinfo : EIATTR_CBANK_PARAM_SIZE
	.align		4
.L_1068:
        /*0018*/ 	.byte	0x03, 0x19
        /*001a*/ 	.short	0x00e8


	//----- nvinfo : EIATTR_KPARAM_INFO
	.align		4
        /*001c*/ 	.byte	0x04, 0x17
        /*001e*/ 	.short	(.L_1070 - .L_1069)
.L_1069:
        /*0020*/ 	.word	0x00000000
        /*0024*/ 	.short	0x0000
        /*0026*/ 	.short	0x0000
        /*0028*/ 	.byte	0x00, 0xf0, 0xa1, 0x03


	//----- nvinfo : EIATTR_MAXREG_COUNT
	.align		4
.L_1070:
        /*002c*/ 	.byte	0x03, 0x1b
        /*002e*/ 	.short	0x00ff


	//----- nvinfo : EIATTR_MERCURY_ISA_VERSION
	.align		4
        /*0030*/ 	.byte	0x03, 0x5f
        /*0032*/ 	.short	0x0000


	//----- nvinfo : EIATTR_COOP_GROUP_MASK_REGIDS
	.align		4
        /*0034*/ 	.byte	0x04, 0x29
        /*0036*/ 	.short	(.L_1072 - .L_1071)


	//   ....[0]....
.L_1071:
        /*0038*/ 	.word	0xffffffff


	//   ....[1]....
        /*003c*/ 	.word	0xffffffff


	//   ....[2]....
        /*0040*/ 	.word	0xffffffff


	//   ....[3]....
        /*0044*/ 	.word	0xffffffff


	//   ....[4]....
        /*0048*/ 	.word	0xffffffff


	//   ....[5]....
        /*004c*/ 	.word	0xffffffff


	//   ....[6]....
        /*0050*/ 	.word	0xffffffff


	//   ....[7]....
        /*0054*/ 	.word	0xffffffff


	//   ....[8]....
        /*0058*/ 	.word	0xffffffff


	//   ....[9]....
        /*005c*/ 	.word	0xffffffff


	//   ....[10]....
        /*0060*/ 	.word	0xffffffff


	//   ....[11]....
        /*0064*/ 	.word	0xffffffff


	//   ....[12]....
        /*0068*/ 	.word	0xffffffff


	//   ....[13]....
        /*006c*/ 	.word	0xffffffff


	//   ....[14]....
        /*0070*/ 	.word	0xffffffff


	//   ....[15]....
        /*0074*/ 	.word	0xffffffff


	//   ....[16]....
        /*0078*/ 	.word	0xffffffff


	//   ....[17]....
        /*007c*/ 	.word	0xffffffff


	//   ....[18]....
        /*0080*/ 	.word	0xffffffff


	//   ....[19]....
        /*0084*/ 	.word	0xffffffff


	//----- nvinfo : EIATTR_COOP_GROUP_INSTR_OFFSETS
	.align		4
.L_1072:
        /*0088*/ 	.byte	0x04, 0x28
        /*008a*/ 	.short	(.L_1074 - .L_1073)


	//   ....[0]....
.L_1073:
        /*008c*/ 	.word	0x00001960


	//   ....[1]....
        /*0090*/ 	.word	0x00001990


	//   ....[2]....
        /*0094*/ 	.word	0x000019b0


	//   ....[3]....
        /*0098*/ 	.word	0x000019d0


	//   ....[4]....
        /*009c*/ 	.word	0x000019f0


	//   ....[5]....
        /*00a0*/ 	.word	0x00001d30


	//   ....[6]....
        /*00a4*/ 	.word	0x00001d50


	//   ....[7]....
        /*00a8*/ 	.word	0x00001d70


	//   ....[8]....
        /*00ac*/ 	.word	0x00001d90


	//   ....[9]....
        /*00b0*/ 	.word	0x00001db0


	//   ....[10]....
        /*00b4*/ 	.word	0x000025e0


	//   ....[11]....
        /*00b8*/ 	.word	0x00002660


	//   ....[12]....
        /*00bc*/ 	.word	0x000026c0


	//   ....[13]....
        /*00c0*/ 	.word	0x00002720


	//   ....[14]....
        /*00c4*/ 	.word	0x00002780


	//   ....[15]....
        /*00c8*/ 	.word	0x00002b00


	//   ....[16]....
        /*00cc*/ 	.word	0x00002b60


	//   ....[17]....
        /*00d0*/ 	.word	0x00002bc0


	//   ....[18]....
        /*00d4*/ 	.word	0x00002c20


	//   ....[19]....
        /*00d8*/ 	.word	0x00002c90


	//----- nvinfo : EIATTR_EXIT_INSTR_OFFSETS
	.align		4
.L_1074:
        /*00dc*/ 	.byte	0x04, 0x1c
        /*00de*/ 	.short	(.L_1076 - .L_1075)


	//   ....[0]....
.L_1075:
        /*00e0*/ 	.word	0x00000390


	//   ....[1]....
        /*00e4*/ 	.word	0x00002580


	//----- nvinfo : EIATTR_MAX_THREADS
	.align		4
.L_1076:
        /*00e8*/ 	.byte	0x04, 0x05
        /*00ea*/ 	.short	(.L_1078 - .L_1077)
.L_1077:
        /*00ec*/ 	.word	0x00000080
        /*00f0*/ 	.word	0x00000001
        /*00f4*/ 	.word	0x00000001


	//----- nvinfo : EIATTR_CRS_STACK_SIZE
	.align		4
.L_1078:
        /*00f8*/ 	.byte	0x04, 0x1e
        /*00fa*/ 	.short	(.L_1080 - .L_1079)
.L_1079:
        /*00fc*/ 	.word	0x00000000
.L_1080:


//--------------------- .nv.info._ZN10layer_norm31ln_parallel_residual_fwd_kernelINS_13Kernel_traitsI13__nv_bfloat16S2_fS2_fjLj768ELj1ELj4ELj1ELj16ENS_18Kernel_traits_baseILj768ES2_S2_fS2_fjLj128EEEEELb0ELb1ELb1EEEvNS_9FwdParamsE --------------------------
	.section	.nv.info._ZN10layer_norm31ln_parallel_residual_fwd_kernelINS_13Kernel_traitsI13__nv_bfloat16S2_fS2_fjLj768ELj1ELj4ELj1ELj16ENS_18Kernel_traits_baseILj768ES2_S2_fS2_fjLj128EEEEELb0ELb1ELb1EEEvNS_9FwdParamsE,"",@"SHT_CUDA_INFO"
	.sectionflags	@""
	.align	4


	//----- nvinfo : EIATTR_CUDA_API_VERSION
	.align		4
        /*0000*/ 	.byte	0x04, 0x37
        /*0002*/ 	.short	(.L_1082 - .L_1081)
.L_1081:
        /*0004*/ 	.word	0x00000082


	//----- nvinfo : EIATTR_SW2861232_WAR
	.align		4
.L_1082:
        /*0008*/ 	.byte	0x01, 0x35
	.zero		2


	//----- nvinfo : EIATTR_PARAM_CBANK
	.align		4
        /*000c*/ 	.byte	0x04, 0x0a
        /*000e*/ 	.short	(.L_1084 - .L_1083)
	.align		4
.L_1083:
        /*0010*/ 	.word	index@(.nv.constant0._ZN10layer_norm31ln_parallel_residual_fwd_kernelINS_13Kernel_traitsI13__nv_bfloat16S2_fS2_fjLj768ELj1ELj4ELj1ELj16ENS_18Kernel_traits_baseILj768ES2_S2_fS2_fjLj128EEEEELb0ELb1ELb1EEEvNS_9FwdParamsE)
        /*0014*/ 	.short	0x0160
        /*0016*/ 	.short	0x00e8


	//----- nvinfo : EIATTR_CBANK_PARAM_SIZE
	.align		4
.L_1084:
        /*0018*/ 	.byte	0x03, 0x19
        /*001a*/ 	.short	0x00e8


	//----- nvinfo : EIATTR_KPARAM_INFO
	.align		4
        /*001c*/ 	.byte	0x04, 0x17
        /*001e*/ 	.short	(.L_1086 - .L_1085)
.L_1085:
        /*0020*/ 	.word	0x00000000
        /*0024*/ 	.short	0x0000
        /*0026*/ 	.short	0x0000
        /*0028*/ 	.byte	0x00, 0xf0, 0xa1, 0x03


	//----- nvinfo : EIATTR_MAXREG_COUNT
	.align		4
.L_1086:
        /*002c*/ 	.byte	0x03, 0x1b
        /*002e*/ 	.short	0x00ff


	//----- nvinfo : EIATTR_MERCURY_ISA_VERSION
	.align		4
        /*0030*/ 	.byte	0x03, 0x5f
        /*0032*/ 	.short	0x0000


	//----- nvinfo : EIATTR_COOP_GROUP_MASK_REGIDS
	.align		4
        /*0034*/ 	.byte	0x04, 0x29
        /*0036*/ 	.short	(.L_1088 - .L_1087)


	//   ....[0]....
.L_1087:
        /*0038*/ 	.word	0xffffffff


	//   ....[1]....
        /*003c*/ 	.word	0xffffffff


	//   ....[2]....
        /*0040*/ 	.word	0xffffffff


	//   ....[3]....
        /*0044*/ 	.word	0xffffffff


	//   ....[4]....
        /*0048*/ 	.word	0xffffffff


	//   ....[5]....
        /*004c*/ 	.word	0xffffffff


	//   ....[6]....
        /*0050*/ 	.word	0xffffffff


	//   ....[7]....
        /*0054*/ 	.word	0xffffffff


	//   ....[8]....
        /*0058*/ 	.word	0xffffffff


	//   ....[9]....
        /*005c*/ 	.word	0xffffffff


	//   ....[10]....
        /*0060*/ 	.word	0xffffffff


	//   ....[11]....
        /*0064*/ 	.word	0xffffffff


	//   ....[12]....
        /*0068*/ 	.word	0xffffffff


	//   ....[13]....
        /*006c*/ 	.word	0xffffffff


	//   ....[14]....
        /*0070*/ 	.word	0xffffffff


	//   ....[15]....
        /*0074*/ 	.word	0xffffffff


	//   ....[16]....
        /*0078*/ 	.word	0xffffffff


	//   ....[17]....
        /*007c*/ 	.word	0xffffffff


	//   ....[18]....
        /*0080*/ 	.word	0xffffffff


	//   ....[19]....
        /*0084*/ 	.word	0xffffffff


	//----- nvinfo : EIATTR_COOP_GROUP_INSTR_OFFSETS
	.align		4
.L_1088:
        /*0088*/ 	.byte	0x04, 0x28
        /*008a*/ 	.short	(.L_1090 - .L_1089)


	//   ....[0]....
.L_1089:
        /*008c*/ 	.word	0x000015c0


	//   ....[1]....
        /*0090*/ 	.word	0x000015f0


	//   ....[2]....
        /*0094*/ 	.word	0x00001610


	//   ....[3]....
        /*0098*/ 	.word	0x00001630


	//   ....[4]....
        /*009c*/ 	.word	0x00001650


	//   ....[5]....
        /*00a0*/ 	.word	0x00001980


	//   ....[6]....
        /*00a4*/ 	.word	0x000019a0


	//   ....[7]....
        /*00a8*/ 	.word	0x000019c0


	//   ....[8]....
        /*00ac*/ 	.word	0x000019e0


	//   ....[9]....
        /*00b0*/ 	.word	0x00001a00


	//   ....[10]....
        /*00b4*/ 	.word	0x00002150


	//   ....[11]....
        /*00b8*/ 	.word	0x000021d0


	//   ....[12]....
        /*00bc*/ 	.word	0x00002230


	//   ....[13]....
        /*00c0*/ 	.word	0x00002290


	//   ....[14]....
        /*00c4*/ 	.word	0x000022f0


	//   ....[15]....
        /*00c8*/ 	.word	0x00002660


	//   ....[16]....
        /*00cc*/ 	.word	0x000026c0


	//   ....[17]....
        /*00d0*/ 	.word	0x00002720


	//   ....[18]....
        /*00d4*/ 	.word	0x00002780


	//   ....[19]....
        /*00d8*/ 	.word	0x000027e0


	//----- nvinfo : EIATTR_EXIT_INSTR_OFFSETS
	.align		4
.L_1090:
        /*00dc*/ 	.byte	0x04, 0x1c
        /*00de*/ 	.short	(.L_1092 - .L_1091)


	//   ....[0]....
.L_1091:
        /*00e0*/ 	.word	0x00000120


	//   ....[1]....
        /*00e4*/ 	.word	0x00002100


	//----- nvinfo : EIATTR_MAX_THREADS
	.align		4
.L_1092:
        /*00e8*/ 	.byte	0x04, 0x05
        /*00ea*/ 	.short	(.L_1094 - .L_1093)
.L_1093:
        /*00ec*/ 	.word	0x00000080
        /*00f0*/ 	.word	0x00000001
        /*00f4*/ 	.word	0x00000001


	//----- nvinfo : EIATTR_CRS_STACK_SIZE
	.align		4
.L_1094:
        /*00f8*/ 	.byte	0x04, 0x1e
        /*00fa*/ 	.short	(.L_1096 - .L_1095)
.L_1095:
        /*00fc*/ 	.word	0x00000000
.L_1096:


//--------------------- .nv.info._ZN10layer_norm31ln_parallel_residual_fwd_kernelINS_13Kernel_traitsI13__nv_bfloat16S2_fS2_fjLj768ELj1ELj4ELj1ELj16ENS_18Kernel_traits_baseILj768ES2_S2_fS2_fjLj128EEEEELb1ELb0ELb0EEEvNS_9FwdParamsE --------------------------
	.section	.nv.info._ZN10layer_norm31ln_parallel_residual_fwd_kernelINS_13Kernel_traitsI13__nv_bfloat16S2_fS2_fjLj768ELj1ELj4ELj1ELj16ENS_18Kernel_traits_baseILj768ES2_S2_fS2_fjLj128EEEEELb1ELb0ELb0EEEvNS_9FwdParamsE,"",@"SHT_CUDA_INFO"
	.sectionflags	@""
	.align	4


	//----- nvinfo : EIATTR_CUDA_API_VERSION
	.align		4
        /*0000*/ 	.byte	0x04, 0x37
        /*0002*/ 	.short	(.L_1098 - .L_1097)
.L_1097:
        /*0004*/ 	.word	0x00000082


	//----- nvinfo : EIATTR_SW2861232_WAR
	.align		4
.L_1098:
        /*0008*/ 	.byte	0x01, 0x35
	.zero		2


	//----- nvinfo : EIATTR_PARAM_CBANK
	.align		4
        /*000c*/ 	.byte	0x04, 0x0a
        /*000e*/ 	.short	(.L_1100 - .L_1099)
	.align		4
.L_1099:
        /*0010*/ 	.word	index@(.nv.constant0._ZN10layer_norm31ln_parallel_residual_fwd_kernelINS_13Kernel_traitsI13__nv_bfloat16S2_fS2_fjLj768ELj1ELj4ELj1ELj16ENS_18Kernel_traits_baseILj768ES2_S2_fS2_fjLj128EEEEELb1ELb0ELb0EEEvNS_9FwdParamsE)
        /*0014*/ 	.short	0x0160
        /*0016*/ 	.short	0x00e8


	//----- nvinfo : EIATTR_CBANK_PARAM_SIZE
	.align		4
.L_1100:
        /*0018*/ 	.byte	0x03, 0x19
        /*001a*/ 	.short	0x00e8


	//----- nvinfo : EIATTR_KPARAM_INFO
	.align		4
        /*001c*/ 	.byte	0x04, 0x17
        /*001e*/ 	.short	(.L_1102 - .L_1101)
.L_1101:
        /*0020*/ 	.word	0x00000000
        /*0024*/ 	.short	0x0000
        /*0026*/ 	.short	0x0000
        /*0028*/ 	.byte	0x00, 0xf0, 0xa1, 0x03


	//----- nvinfo : EIATTR_MAXREG_COUNT
	.align		4
.L_1102:
        /*002c*/ 	.byte	0x03, 0x1b
        /*002e*/ 	.short	0x00ff


	//----- nvinfo : EIATTR_MERCURY_ISA_VERSION
	.align		4
        /*0030*/ 	.byte	0x03, 0x5f
        /*0032*/ 	.short	0x0000


	//----- nvinfo : EIATTR_COOP_GROUP_MASK_REGIDS
	.align		4
        /*0034*/ 	.byte	0x04, 0x29
        /*0036*/ 	.short	(.L_1104 - .L_1103)


	//   ....[0]....
.L_1103:
        /*0038*/ 	.word	0xffffffff


	//   ....[1]....
        /*003c*/ 	.word	0xffffffff


	//   ....[2]....
        /*0040*/ 	.word	0xffffffff


	//   ....[3]....
        /*0044*/ 	.word	0xffffffff


	//   ....[4]....
        /*0048*/ 	.word	0xffffffff


	//   ....[5]....
        /*004c*/ 	.word	0xffffffff


	//   ....[6]....
        /*0050*/ 	.word	0xffffffff


	//   ....[7]....
        /*0054*/ 	.word	0xffffffff


	//   ....[8]....
        /*0058*/ 	.word	0xffffffff


	//   ....[9]....
        /*005c*/ 	.word	0xffffffff


	//   ....[10]....
        /*0060*/ 	.word	0xffffffff


	//   ....[11]....
        /*0064*/ 	.word	0xffffffff


	//   ....[12]....
        /*0068*/ 	.word	0xffffffff


	//   ....[13]....
        /*006c*/ 	.word	0xffffffff


	//   ....[14]....
        /*0070*/ 	.word	0xffffffff


	//   ....[15]....
        /*0074*/ 	.word	0xffffffff


	//   ....[16]....
        /*0078*/ 	.word	0xffffffff


	//   ....[17]....
        /*007c*/ 	.word	0xffffffff


	//   ....[18]....
        /*0080*/ 	.word	0xffffffff


	//   ....[19]....
        /*0084*/ 	.word	0xffffffff


	//----- nvinfo : EIATTR_COOP_GROUP_INSTR_OFFSETS
	.align		4
.L_1104:
        /*0088*/ 	.byte	0x04, 0x28
        /*008a*/ 	.short	(.L_1106 - .L_1105)


	//   ....[0]....
.L_1105:
        /*008c*/ 	.word	0x00012380


	//   ....[1]....
        /*0090*/ 	.word	0x000123b0


	//   ....[2]....
        /*0094*/ 	.word	0x000123e0


	//   ....[3]....
        /*0098*/ 	.word	0x00012400


	//   ....[4]....
        /*009c*/ 	.word	0x00012420


	//   ....[5]....
        /*00a0*/ 	.word	0x00012760


	//   ....[6]....
        /*00a4*/ 	.word	0x00012780


	//   ....[7]....
        /*00a8*/ 	.word	0x000127a0


	//   ....[8]....
        /*00ac*/ 	.word	0x000127c0


	//   ....[9]....
        /*00b0*/ 	.word	0x000127e0


	//   ....[10]....
        /*00b4*/ 	.word	0x000132d0


	//   ....[11]....
        /*00b8*/ 	.word	0x00013350


	//   ....[12]....
        /*00bc*/ 	.word	0x000133b0


	//   ....[13]....
        /*00c0*/ 	.word	0x00013410


	//   ....[14]....
        /*00c4*/ 	.word	0x00013470


	//   ....[15]....
        /*00c8*/ 	.word	0x00013800


	//   ....[16]....
        /*00cc*/ 	.word	0x00013860


	//   ....[17]....
        /*00d0*/ 	.word	0x000138c0


	//   ....[18]....
        /*00d4*/ 	.word	0x00013920


	//   ....[19]....
        /*00d8*/ 	.word	0x00013990


	//----- nvinfo : EIATTR_EXIT_INSTR_OFFSETS
	.align		4
.L_1106:
        /*00dc*/ 	.byte	0x04, 0x1c
        /*00de*/ 	.short	(.L_1108 - .L_1107)


	//   ....[0]....
.L_1107:
        /*00e0*/ 	.word	0x00000870


	//   ....[1]....
        /*00e4*/ 	.word	0x00013280


	//----- nvinfo : EIATTR_MAX_THREADS
	.align		4
.L_1108:
        /*00e8*/ 	.byte	0x04, 0x05
        /*00ea*/ 	.short	(.L_1110 - .L_1109)
.L_1109:
        /*00ec*/ 	.word	0x00000080
        /*00f0*/ 	.word	0x00000001
        /*00f4*/ 	.word	0x00000001


	//----- nvinfo : EIATTR_CRS_STACK_SIZE
	.align		4
.L_1110:
        /*00f8*/ 	.byte	0x04, 0x1e
        /*00fa*/ 	.short	(.L_1112 - .L_1111)
.L_1111:
        /*00fc*/ 	.word	0x00000000
.L_1112:


//--------------------- .nv.info._ZN10layer_norm31ln_parallel_residual_fwd_kernelINS_13Kernel_traitsI13__nv_bfloat16S2_fS2_fjLj768ELj1ELj4ELj1ELj16ENS_18Kernel_traits_baseILj768ES2_S2_fS2_fjLj128EEEEELb1ELb0ELb1EEEvNS_9FwdParamsE --------------------------
	.section	.nv.info._ZN10layer_norm31ln_parallel_residual_fwd_kernelINS_13Kernel_traitsI13__nv_bfloat16S2_fS2_fjLj768ELj1ELj4ELj1ELj16ENS_18Kernel_traits_baseILj768ES2_S2_fS2_fjLj128EEEEELb1ELb0ELb1EEEvNS_9FwdParamsE,"",@"SHT_CUDA_INFO"
	.sectionflags	@""
	.align	4


	//----- nvinfo : EIATTR_CUDA_API_VERSION
	.align		4
        /*0000*/ 	.byte	0x04, 0x37
        /*0002*/ 	.short	(.L_1114 - .L_1113)
.L_1113:
        /*0004*/ 	.word	0x00000082


	//----- nvinfo : EIATTR_SW2861232_WAR
	.align		4
.L_1114:
        /*0008*/ 	.byte	0x01, 0x35
	.zero		2


	//----- nvinfo : EIATTR_PARAM_CBANK
	.align		4
        /*000c*/ 	.byte	0x04, 0x0a
        /*000e*/ 	.short	(.L_1116 - .L_1115)
	.align		4
.L_1115:
        /*0010*/ 	.word	index@(.nv.constant0._ZN10layer_norm31ln_parallel_residual_fwd_kernelINS_13Kernel_traitsI13__nv_bfloat16S2_fS2_fjLj768ELj1ELj4ELj1ELj16ENS_18Kernel_traits_baseILj768ES2_S2_fS2_fjLj128EEEEELb1ELb0ELb1EEEvNS_9FwdParamsE)
        /*0014*/ 	.short	0x0160
        /*0016*/ 	.short	0x00e8


	//----- nvinfo : EIATTR_CBANK_PARAM_SIZE
	.align		4
.L_1116:
        /*0018*/ 	.byte	0x03, 0x19
        /*001a*/ 	.short	0x00e8


	//----- nvinfo : EIATTR_KPARAM_INFO
	.align		4
        /*001c*/ 	.byte	0x04, 0x17
        /*001e*/ 	.short	(.L_1118 - .L_1117)
.L_1117:
        /*0020*/ 	.word	0x00000000
        /*0024*/ 	.short	0x0000
        /*0026*/ 	.short	0x0000
        /*0028*/ 	.byte	0x00, 0xf0, 0xa1, 0x03


	//----- nvinfo : EIATTR_MAXREG_COUNT
	.align		4
.L_1118:
        /*002c*/ 	.byte	0x03, 0x1b
        /*002e*/ 	.short	0x00ff


	//----- nvinfo : EIATTR_MERCURY_ISA_VERSION
	.align		4
        /*0030*/ 	.byte	0x03, 0x5f
        /*0032*/ 	.short	0x0000


	//----- nvinfo : EIATTR_COOP_GROUP_MASK_REGIDS
	.align		4
        /*0034*/ 	.byte	0x04, 0x29
        /*0036*/ 	.short	(.L_1120 - .L_1119)


	//   ....[0]....
.L_1119:
        /*0038*/ 	.word	0xffffffff


	//   ....[1]....
        /*003c*/ 	.word	0xffffffff


	//   ....[2]....
        /*0040*/ 	.word	0xffffffff


	//   ....[3]....
        /*0044*/ 	.word	0xffffffff


	//   ....[4]....
        /*0048*/ 	.word	0xffffffff


	//   ....[5]....
        /*004c*/ 	.word	0xffffffff


	//   ....[6]....
        /*0050*/ 	.word	0xffffffff


	//   ....[7]....
        /*0054*/ 	.word	0xffffffff


	//   ....[8]....
        /*0058*/ 	.word	0xffffffff


	//   ....[9]....
        /*005c*/ 	.word	0xffffffff


	//   ....[10]....
        /*0060*/ 	.word	0xffffffff


	//   ....[11]....
        /*0064*/ 	.word	0xffffffff


	//   ....[12]....
        /*0068*/ 	.word	0xffffffff


	//   ....[13]....
        /*006c*/ 	.word	0xffffffff


	//   ....[14]....
        /*0070*/ 	.word	0xffffffff


	//   ....[15]....
        /*0074*/ 	.word	0xffffffff


	//   ....[16]....
        /*0078*/ 	.word	0xffffffff


	//   ....[17]....
        /*007c*/ 	.word	0xffffffff


	//   ....[18]....
        /*0080*/ 	.word	0xffffffff


	//   ....[19]....
        /*0084*/ 	.word	0xffffffff


	//----- nvinfo : EIATTR_COOP_GROUP_INSTR_OFFSETS
	.align		4
.L_1120:
        /*0088*/ 	.byte	0x04, 0x28
        /*008a*/ 	.short	(.L_1122 - .L_1121)


	//   ....[0]....
.L_1121:
        /*008c*/ 	.word	0x000119b0


	//   ....[1]....
        /*0090*/ 	.word	0x000119e0


	//   ....[2]....
        /*0094*/ 	.word	0x00011a00


	//   ....[3]....
        /*0098*/ 	.word	0x00011a20


	//   ....[4]....
        /*009c*/ 	.word	0x00011a40


	//   ....[5]....
        /*00a0*/ 	.word	0x00011d70


	//   ....[6]....
        /*00a4*/ 	.word	0x00011d90


	//   ....[7]....
        /*00a8*/ 	.word	0x00011db0


	//   ....[8]....
        /*00ac*/ 	.word	0x00011dd0


	//   ....[9]....
        /*00b0*/ 	.word	0x00011df0


	//   ....[10]....
        /*00b4*/ 	.word	0x00012b60


	//   ....[11]....
        /*00b8*/ 	.word	0x00012bc0


	//   ....[12]....
        /*00bc*/ 	.word	0x00012c20


	//   ....[13]....
        /*00c0*/ 	.word	0x00012c80


	//   ....[14]....
        /*00c4*/ 	.word	0x00012ce0


	//   ....[15]....
        /*00c8*/ 	.word	0x00013050


	//   ....[16]....
        /*00cc*/ 	.word	0x000130b0


	//   ....[17]....
        /*00d0*/ 	.word	0x00013110


	//   ....[18]....
        /*00d4*/ 	.word	0x00013170


	//   ....[19]....
        /*00d8*/ 	.word	0x000131d0


	//----- nvinfo : EIATTR_EXIT_INSTR_OFFSETS
	.align		4
.L_1122:
        /*00dc*/ 	.byte	0x04, 0x1c
        /*00de*/ 	.short	(.L_1124 - .L_1123)


	//   ....[0]....
.L_1123:
        /*00e0*/ 	.word	0x00000630


	//   ....[1]....
        /*00e4*/ 	.word	0x00012b10


	//----- nvinfo : EIATTR_MAX_THREADS
	.align		4
.L_1124:
        /*00e8*/ 	.byte	0x04, 0x05
        /*00ea*/ 	.short	(.L_1126 - .L_1125)
.L_1125:
        /*00ec*/ 	.word	0x00000080
        /*00f0*/ 	.word	0x00000001
        /*00f4*/ 	.word	0x00000001


	//----- nvinfo : EIATTR_CRS_STACK_SIZE
	.align		4
.L_1126:
        /*00f8*/ 	.byte	0x04, 0x1e
        /*00fa*/ 	.short	(.L_1128 - .L_1127)
.L_1127:
        /*00fc*/ 	.word	0x00000000
.L_1128:


//--------------------- .nv.info._ZN10layer_norm31ln_parallel_residual_fwd_kernelINS_13Kernel_traitsI13__nv_bfloat16S2_fS2_fjLj768ELj1ELj4ELj1ELj16ENS_18Kernel_traits_baseILj768ES2_S2_fS2_fjLj128EEEEELb1ELb1ELb0EEEvNS_9FwdParamsE --------------------------
	.section	.nv.info._ZN10layer_norm31ln_parallel_residual_fwd_kernelINS_13Kernel_traitsI13__nv_bfloat16S2_fS2_fjLj768ELj1ELj4ELj1ELj16ENS_18Kernel_traits_baseILj768ES2_S2_fS2_fjLj128EEEEELb1ELb1ELb0EEEvNS_9FwdParamsE,"",@"SHT_CUDA_INFO"
	.sectionflags	@""
	.align	4


	//----- nvinfo : EIATTR_CUDA_API_VERSION
	.align		4
        /*0000*/ 	.byte	0x04, 0x37
        /*0002*/ 	.short	(.L_1130 - .L_1129)
.L_1129:
        /*0004*/ 	.word	0x00000082


	//----- nvinfo : EIATTR_SW2861232_WAR
	.align		4
.L_1130:
        /*0008*/ 	.byte	0x01, 0x35
	.zero		2


	//----- nvinfo : EIATTR_PARAM_CBANK
	.align		4
        /*000c*/ 	.byte	0x04, 0x0a
        /*000e*/ 	.short	(.L_1132 - .L_1131)
	.align		4
.L_1131:
        /*0010*/ 	.word	index@(.nv.constant0._ZN10layer_norm31ln_parallel_residual_fwd_kernelINS_13Kernel_traitsI13__nv_bfloat16S2_fS2_fjLj768ELj1ELj4ELj1ELj16ENS_18Kernel_traits_baseILj768ES2_S2_fS2_fjLj128EEEEELb1ELb1ELb0EEEvNS_9FwdParamsE)
        /*0014*/ 	.short	0x0160
        /*0016*/ 	.short	0x00e8


	//----- nvinfo : EIATTR_CBANK_PARAM_SIZE
	.align		4
.L_1132:
        /*0018*/ 	.byte	0x03, 0x19
        /*001a*/ 	.short	0x00e8


	//----- nvinfo : EIATTR_KPARAM_INFO
	.align		4
        /*001c*/ 	.byte	0x04, 0x17
        /*001e*/ 	.short	(.L_1134 - .L_1133)
.L_1133:
        /*0020*/ 	.word	0x00000000
        /*0024*/ 	.short	0x0000
        /*0026*/ 	.short	0x0000
        /*0028*/ 	.byte	0x00, 0xf0, 0xa1, 0x03


	//----- nvinfo : EIATTR_MAXREG_COUNT
	.align		4
.L_1134:
        /*002c*/ 	.byte	0x03, 0x1b
        /*002e*/ 	.short	0x00ff


	//----- nvinfo : EIATTR_MERCURY_ISA_VERSION
	.align		4
        /*0030*/ 	.byte	0x03, 0x5f
        /*0032*/ 	.short	0x0000


	//----- nvinfo : EIATTR_COOP_GROUP_MASK_REGIDS
	.align		4
        /*0034*/ 	.byte	0x04, 0x29
        /*0036*/ 	.short	(.L_1136 - .L_1135)


	//   ....[0]....
.L_1135:
        /*0038*/ 	.word	0xffffffff


	//   ....[1]....
        /*003c*/ 	.word	0xffffffff


	//   ....[2]....
        /*0040*/ 	.word	0xffffffff


	//   ....[3]....
        /*0044*/ 	.word	0xffffffff


	//   ....[4]....
        /*0048*/ 	.word	0xffffffff


	//   ....[5]....
        /*004c*/ 	.word	0xffffffff


	//   ....[6]....
        /*0050*/ 	.word	0xffffffff


	//   ....[7]....
        /*0054*/ 	.word	0xffffffff


	//   ....[8]....
        /*0058*/ 	.word	0xffffffff


	//   ....[9]....
        /*005c*/ 	.word	0xffffffff


	//   ....[10]....
        /*0060*/ 	.word	0xffffffff


	//   ....[11]....
        /*0064*/ 	.word	0xffffffff


	//   ....[12]....
        /*0068*/ 	.word	0xffffffff


	//   ....[13]....
        /*006c*/ 	.word	0xffffffff


	//   ....[14]....
        /*0070*/ 	.word	0xffffffff


	//   ....[15]....
        /*0074*/ 	.word	0xffffffff


	//   ....[16]....
        /*0078*/ 	.word	0xffffffff


	//   ....[17]....
        /*007c*/ 	.word	0xffffffff


	//   ....[18]....
        /*0080*/ 	.word	0xffffffff


	//   ....[19]....
        /*0084*/ 	.word	0xffffffff


	//----- nvinfo : EIATTR_COOP_GROUP_INSTR_OFFSETS
	.align		4
.L_1136:
        /*0088*/ 	.byte	0x04, 0x28
        /*008a*/ 	.short	(.L_1138 - .L_1137)


	//   ....[0]....
.L_1137:
        /*008c*/ 	.word	0x00011d60


	//   ....[1]....
        /*0090*/ 	.word	0x00011d90


	//   ....[2]....
        /*0094*/ 	.word	0x00011dc0


	//   ....[3]....
        /*0098*/ 	.word	0x00011de0


	//   ....[4]....
        /*009c*/ 	.word	0x00011e00


	//   ....[5]....
        /*00a0*/ 	.word	0x00012140


	//   ....[6]....
        /*00a4*/ 	.word	0x00012160


	//   ....[7]....
        /*00a8*/ 	.word	0x00012180


	//   ....[8]....
        /*00ac*/ 	.word	0x000121a0


	//   ....[9]....
        /*00b0*/ 	.word	0x000121c0


	//   ....[10]....
        /*00b4*/ 	.word	0x00012a30


	//   ....[11]....
        /*00b8*/ 	.word	0x00012ab0


	//   ....[12]....
        /*00bc*/ 	.word	0x00012b10


	//   ....[13]....
        /*00c0*/ 	.word	0x00012b70


	//   ....[14]....
        /*00c4*/ 	.word	0x00012bd0


	//   ....[15]....
        /*00c8*/ 	.word	0x00012f60


	//   ....[16]....
        /*00cc*/ 	.word	0x00012fc0


	//   ....[17]....
        /*00d0*/ 	.word	0x00013020


	//   ....[18]....
        /*00d4*/ 	.word	0x00013080


	//   ....[19]....
        /*00d8*/ 	.word	0x000130f0


	//----- nvinfo : EIATTR_EXIT_INSTR_OFFSETS
	.align		4
.L_1138:
        /*00dc*/ 	.byte	0x04, 0x1c
        /*00de*/ 	.short	(.L_1140 - .L_1139)


	//   ....[0]....
.L_1139:
        /*00e0*/ 	.word	0x00000840


	//   ....[1]....
        /*00e4*/ 	.word	0x000129d0


	//----- nvinfo : EIATTR_MAX_THREADS
	.align		4
.L_1140:
        /*00e8*/ 	.byte	0x04, 0x05
        /*00ea*/ 	.short	(.L_1142 - .L_1141)
.L_1141:
        /*00ec*/ 	.word	0x00000080
        /*00f0*/ 	.word	0x00000001
        /*00f4*/ 	.word	0x00000001


	//----- nvinfo : EIATTR_CRS_STACK_SIZE
	.align		4
.L_1142:
        /*00f8*/ 	.byte	0x04, 0x1e
        /*00fa*/ 	.short	(.L_1144 - .L_1143)
.L_1143:
        /*00fc*/ 	.word	0x00000000
.L_1144:


//--------------------- .nv.info._ZN10layer_norm31ln_parallel_residual_fwd_kernelINS_13Kernel_traitsI13__nv_bfloat16S2_fS2_fjLj768ELj1ELj4ELj1ELj16ENS_18Kernel_traits_baseILj768ES2_S2_fS2_fjLj128EEEEELb1ELb1ELb1EEEvNS_9FwdParamsE --------------------------
	.section	.nv.info._ZN10layer_norm31ln_parallel_residual_fwd_kernelINS_13Kernel_traitsI13__nv_bfloat16S2_fS2_fjLj768ELj1ELj4ELj1ELj16ENS_18Kernel_traits_baseILj768ES2_S2_fS2_fjLj128EEEEELb1ELb1ELb1EEEvNS_9FwdParamsE,"",@"SHT_CUDA_INFO"
	.sectionflags	@""
	.align	4


	//----- nvinfo : EIATTR_CUDA_API_VERSION
	.align		4
        /*0000*/ 	.byte	0x04, 0x37
        /*0002*/ 	.short	(.L_1146 - .L_1145)
.L_1145:
        /*0004*/ 	.word	0x00000082


	//----- nvinfo : EIATTR_SW2861232_WAR
	.align		4
.L_1146:
        /*0008*/ 	.byte	0x01, 0x35
	.zero		2


	//----- nvinfo : EIATTR_PARAM_CBANK
	.align		4
        /*000c*/ 	.byte	0x04, 0x0a
        /*000e*/ 	.short	(.L_1148 - .L_1147)
	.align		4
.L_1147:
        /*0010*/ 	.word	index@(.nv.constant0._ZN10layer_norm31ln_parallel_residual_fwd_kernelINS_13Kernel_traitsI13__nv_bfloat16S2_fS2_fjLj768ELj1ELj4ELj1ELj16ENS_18Kernel_traits_baseILj768ES2_S2_fS2_fjLj128EEEEELb1ELb1ELb1EEEvNS_9FwdParamsE)
        /*0014*/ 	.short	0x0160
        /*0016*/ 	.short	0x00e8


	//----- nvinfo : EIATTR_CBANK_PARAM_SIZE
	.align		4
.L_1148:
        /*0018*/ 	.byte	0x03, 0x19
        /*001a*/ 	.short	0x00e8


	//----- nvinfo : EIATTR_KPARAM_INFO
	.align		4
        /*001c*/ 	.byte	0x04, 0x17
        /*001e*/ 	.short	(.L_1150 - .L_1149)
.L_1149:
        /*0020*/ 	.word	0x00000000
        /*0024*/ 	.short	0x0000
        /*0026*/ 	.short	0x0000
        /*0028*/ 	.byte	0x00, 0xf0, 0xa1, 0x03


	//----- nvinfo : EIATTR_MAXREG_COUNT
	.align		4
.L_1150:
        /*002c*/ 	.byte	0x03, 0x1b
        /*002e*/ 	.short	0x00ff


	//----- nvinfo : EIATTR_MERCURY_ISA_VERSION
	.align		4
        /*0030*/ 	.byte	0x03, 0x5f
        /*0032*/ 	.short	0x0000


	//----- nvinfo : EIATTR_COOP_GROUP_MASK_REGIDS
	.align		4
        /*0034*/ 	.byte	0x04, 0x29
        /*0036*/ 	.short	(.L_1152 - .L_1151)


	//   ....[0]....
.L_1151:
        /*0038*/ 	.word	0xffffffff


	//   ....[1]....
        /*003c*/ 	.word	0xffffffff


	//   ....[2]....
        /*0040*/ 	.word	0xffffffff


	//   ....[3]....
        /*0044*/ 	.word	0xffffffff


	//   ....[4]....
        /*0048*/ 	.word	0xffffffff


	//   ....[5]....
        /*004c*/ 	.word	0xffffffff


	//   ....[6]....
        /*0050*/ 	.word	0xffffffff


	//   ....[7]....
        /*0054*/ 	.word	0xffffffff


	//   ....[8]....
        /*0058*/ 	.word	0xffffffff


	//   ....[9]....
        /*005c*/ 	.word	0xffffffff


	//   ....[10]....
        /*0060*/ 	.word	0xffffffff


	//   ....[11]....
        /*0064*/ 	.word	0xffffffff


	//   ....[12]....
        /*0068*/ 	.word	0xffffffff


	//   ....[13]....
        /*006c*/ 	.word	0xffffffff


	//   ....[14]....
        /*0070*/ 	.word	0xffffffff


	//   ....[15]....
        /*0074*/ 	.word	0xffffffff


	//   ....[16]....
        /*0078*/ 	.word	0xffffffff


	//   ....[17]....
        /*007c*/ 	.word	0xffffffff


	//   ....[18]....
        /*0080*/ 	.word	0xffffffff


	//   ....[19]....
        /*0084*/ 	.word	0xffffffff


	//----- nvinfo : EIATTR_COOP_GROUP_INSTR_OFFSETS
	.align		4
.L_1152:
        /*0088*/ 	.byte	0x04, 0x28
        /*008a*/ 	.short	(.L_1154 - .L_1153)


	//   ....[0]....
.L_1153:
        /*008c*/ 	.word	0x00011400


	//   ....[1]....
        /*0090*/ 	.word	0x00011430


	//   ....[2]....
        /*0094*/ 	.word	0x00011450


	//   ....[3]....
        /*0098*/ 	.word	0x00011470


	//   ....[4]....
        /*009c*/ 	.word	0x00011490


	//   ....[5]....
        /*00a0*/ 	.word	0x000117c0


	//   ....[6]....
        /*00a4*/ 	.word	0x000117e0


	//   ....[7]....
        /*00a8*/ 	.word	0x00011800


	//   ....[8]....
        /*00ac*/ 	.word	0x00011820


	//   ....[9]....
        /*00b0*/ 	.word	0x00011840


	//   ....[10]....
        /*00b4*/ 	.word	0x00012130


	//   ....[11]....
        /*00b8*/ 	.word	0x000121a0


	//   ....[12]....
        /*00bc*/ 	.word	0x00012200


	//   ....[13]....
        /*00c0*/ 	.word	0x00012260


	//   ....[14]....
        /*00c4*/ 	.word	0x000122c0


	//   ....[15]....
        /*00c8*/ 	.word	0x00012630


	//   ....[16]....
        /*00cc*/ 	.word	0x00012690


	//   ....[17]....
        /*00d0*/ 	.word	0x000126f0


	//   ....[18]....
        /*00d4*/ 	.word	0x00012750


	//   ....[19]....
        /*00d8*/ 	.word	0x000127b0


	//----- nvinfo : EIATTR_EXIT_INSTR_OFFSETS
	.align		4
.L_1154:
        /*00dc*/ 	.byte	0x04, 0x1c
        /*00de*/ 	.short	(.L_1156 - .L_1155)


	//   ....[0]....
.L_1155:
        /*00e0*/ 	.word	0x00000580


	//   ....[1]....
        /*00e4*/ 	.word	0x000120e0


	//----- nvinfo : EIATTR_MAX_THREADS
	.align		4
.L_1156:
        /*00e8*/ 	.byte	0x04, 0x05
        /*00ea*/ 	.short	(.L_1158 - .L_1157)
.L_1157:
        /*00ec*/ 	.word	0x00000080
        /*00f0*/ 	.word	0x00000001
        /*00f4*/ 	.word	0x00000001


	//----- nvinfo : EIATTR_CRS_STACK_SIZE
	.align		4
.L_1158:
        /*00f8*/ 	.byte	0x04, 0x1e
        /*00fa*/ 	.short	(.L_1160 - .L_1159)
.L_1159:
        /*00fc*/ 	.word	0x00000000
.L_1160:


//--------------------- .nv.info._ZN10layer_norm31ln_parallel_residual_fwd_kernelINS_13Kernel_traitsIf13__nv_bfloat16fS2_fjLj768ELj1ELj4ELj1ELj16ENS_18Kernel_traits_baseILj768EfS2_fS2_fjLj128EEEEELb0ELb0ELb0EEEvNS_9FwdParamsE --------------------------
	.section	.nv.info._ZN10layer_norm31ln_parallel_residual_fwd_kernelINS_13Kernel_traitsIf13__nv_bfloat16fS2_fjLj768ELj1ELj4ELj1ELj16ENS_18Kernel_traits_baseILj768EfS2_fS2_fjLj128EEEEELb0ELb0ELb0EEEvNS_9FwdParamsE,"",@"SHT_CUDA_INFO"
	.sectionflags	@""
	.align	4


	//----- nvinfo : EIATTR_CUDA_API_VERSION
	.align		4
        /*0000*/ 	.byte	0x04, 0x37
        /*0002*/ 	.short	(.L_1162 - .L_1161)
.L_1161:
        /*0004*/ 	.word	0x00000082


	//----- nvinfo : EIATTR_SW2861232_WAR
	.align		4
.L_1162:
        /*0008*/ 	.byte	0x01, 0x35
	.zero		2


	//----- nvinfo : EIATTR_PARAM_CBANK
	.align		4
        /*000c*/ 	.byte	0x04, 0x0a
        /*000e*/ 	.short	(.L_1164 - .L_1163)
	.align		4
.L_1163:
        /*0010*/ 	.word	index@(.nv.constant0._ZN10layer_norm31ln_parallel_residual_fwd_kernelINS_13Kernel_traitsIf13__nv_bfloat16fS2_fjLj768ELj1ELj4ELj1ELj16ENS_18Kernel_traits_baseILj768EfS2_fS2_fjLj128EEEEELb0ELb0ELb0EEEvNS_9FwdParamsE)
        /*0014*/ 	.short	0x0160
        /*0016*/ 	.short	0x00e8


	//----- nvinfo : EIATTR_CBANK_PARAM_SIZE
	.align		4
.L_1164:
        /*0018*/ 	.byte	0x03, 0x19
        /*001a*/ 	.short	0x00e8


	//----- nvinfo : EIATTR_KPARAM_INFO
	.align		4
        /*001c*/ 	.byte	0x04, 0x17
        /*001e*/ 	.short	(.L_1166 - .L_1165)
.L_1165:
        /*0020*/ 	.word	0x00000000
        /*0024*/ 	.short	0x0000
        /*0026*/ 	.short	0x0000
        /*0028*/ 	.byte	0x00, 0xf0, 0xa1, 0x03


	//----- nvinfo : EIATTR_MAXREG_COUNT
	.align		4
.L_1166:
        /*002c*/ 	.byte	0x03, 0x1b
        /*002e*/ 	.short	0x00ff


	//----- nvinfo : EIATTR_MERCURY_ISA_VERSION
	.align		4
        /*0030*/ 	.byte	0x03, 0x5f
        /*0032*/ 	.short	0x0000


	//----- nvinfo : EIATTR_COOP_GROUP_MASK_REGIDS
	.align		4
        /*0034*/ 	.byte	0x04, 0x29
        /*0036*/ 	.short	(.L_1168 - .L_1167)


	//   ....[0]....
.L_1167:
        /*0038*/ 	.word	0xffffffff


	//   ....[1]....
        /*003c*/ 	.word	0xffffffff


	//   ....[2]....
        /*0040*/ 	.word	0xffffffff


	//   ....[3]....
        /*0044*/ 	.word	0xffffffff


	//   ....[4]....
        /*0048*/ 	.word	0xffffffff


	//   ....[5]....
        /*004c*/ 	.word	0xffffffff


	//   ....[6]....
        /*0050*/ 	.word	0xffffffff


	//   ....[7]....
        /*0054*/ 	.word	0xffffffff


	//   ....[8]....
        /*0058*/ 	.word	0xffffffff


	//   ....[9]....
        /*005c*/ 	.word	0xffffffff


	//   ....[10]....
        /*0060*/ 	.word	0xffffffff


	//   ....[11]....
        /*0064*/ 	.word	0xffffffff


	//   ....[12]....
        /*0068*/ 	.word	0xffffffff


	//   ....[13]....
        /*006c*/ 	.word	0xffffffff


	//   ....[14]....
        /*0070*/ 	.word	0xffffffff


	//   ....[15]....
        /*0074*/ 	.word	0xffffffff


	//   ....[16]....
        /*0078*/ 	.word	0xffffffff


	//   ....[17]....
        /*007c*/ 	.word	0xffffffff


	//   ....[18]....
        /*0080*/ 	.word	0xffffffff


	//   ....[19]....
        /*0084*/ 	.word	0xffffffff


	//----- nvinfo : EIATTR_COOP_GROUP_INSTR_OFFSETS
	.align		4
.L_1168:
        /*0088*/ 	.byte	0x04, 0x28
        /*008a*/ 	.short	(.L_1170 - .L_1169)


	//   ....[0]....
.L_1169:
        /*008c*/ 	.word	0x00001a30


	//   ....[1]....
        /*0090*/ 	.word	0x00001a60


	//   ....[2]....
        /*0094*/ 	.word	0x00001a80


	//   ....[3]....
        /*0098*/ 	.word	0x00001aa0


	//   ....[4]....
        /*009c*/ 	.word	0x00001ac0


	//   ....[5]....
        /*00a0*/ 	.word	0x00001e00


	//   ....[6]....
        /*00a4*/ 	.word	0x00001e20


	//   ....[7]....
        /*00a8*/ 	.word	0x00001e40


	//   ....[8]....
        /*00ac*/ 	.word	0x00001e60


	//   ....[9]....
        /*00b0*/ 	.word	0x00001e80


	//   ....[10]....
        /*00b4*/ 	.word	0x00002940


	//   ....[11]....
        /*00b8*/ 	.word	0x000029b0


	//   ....[12]....
        /*00bc*/ 	.word	0x00002a10


	//   ....[13]....
        /*00c0*/ 	.word	0x00002a70


	//   ....[14]....
        /*00c4*/ 	.word	0x00002ad0


	//   ....[15]....
        /*00c8*/ 	.word	0x00002e50


	//   ....[16]....
        /*00cc*/ 	.word	0x00002eb0


	//   ....[17]....
        /*00d0*/ 	.word	0x00002f10


	//   ....[18]....
        /*00d4*/ 	.word	0x00002f70


	//   ....[19]....
        /*00d8*/ 	.word	0x00002fe0


	//----- nvinfo : EIATTR_EXIT_INSTR_OFFSETS
	.align		4
.L_1170:
        /*00dc*/ 	.byte	0x04, 0x1c
        /*00de*/ 	.short	(.L_1172 - .L_1171)


	//   ....[0]....
.L_1171:
        /*00e0*/ 	.word	0x00000750


	//   ....[1]....
        /*00e4*/ 	.word	0x000028f0


	//----- nvinfo : EIATTR_MAX_THREADS
	.align		4
.L_1172:
        /*00e8*/ 	.byte	0x04, 0x05
        /*00ea*/ 	.short	(.L_1174 - .L_1173)
.L_1173:
        /*00ec*/ 	.word	0x00000080
        /*00f0*/ 	.word	0x00000001
        /*00f4*/ 	.word	0x00000001


	//----- nvinfo : EIATTR_CRS_STACK_SIZE
	.align		4
.L_1174:
        /*00f8*/ 	.byte	0x04, 0x1e
        /*00fa*/ 	.short	(.L_1176 - .L_1175)
.L_1175:
        /*00fc*/ 	.word	0x00000000
.L_1176:


//--------------------- .nv.info._ZN10layer_norm31ln_parallel_residual_fwd_kernelINS_13Kernel_traitsIf13__nv_bfloat16fS2_fjLj768ELj1ELj4ELj1ELj16ENS_18Kernel_traits_baseILj768EfS2_fS2_fjLj128EEEEELb0ELb0ELb1EEEvNS_9FwdParamsE --------------------------
	.section	.nv.info._ZN10layer_norm31ln_parallel_residual_fwd_kernelINS_13Kernel_traitsIf13__nv_bfloat16fS2_fjLj768ELj1ELj4ELj1ELj16ENS_18Kernel_traits_baseILj768EfS2_fS2_fjLj128EEEEELb0ELb0ELb1EEEvNS_9FwdParamsE,"",@"SHT_CUDA_INFO"
	.sectionflags	@""
	.align	4


	//----- nvinfo : EIATTR_CUDA_API_VERSION
	.align		4
        /*0000*/ 	.byte	0x04, 0x37
        /*0002*/ 	.short	(.L_1178 - .L_1177)
.L_1177:
        /*0004*/ 	.word	0x00000082


	//----- nvinfo : EIATTR_SW2861232_WAR
	.align		4
.L_1178:
        /*0008*/ 	.byte	0x01, 0x35
	.zero		2


	//----- nvinfo : EIATTR_PARAM_CBANK
	.align		4
        /*000c*/ 	.byte	0x04, 0x0a
        /*000e*/ 	.short	(.L_1180 - .L_1179)
	.align		4
.L_1179:
        /*0010*/ 	.word	index@(.nv.constant0._ZN10layer_norm31ln_parallel_residual_fwd_kernelINS_13Kernel_traitsIf13__nv_bfloat16fS2_fjLj768ELj1ELj4ELj1ELj16ENS_18Kernel_traits_baseILj768EfS2_fS2_fjLj128EEEEELb0ELb0ELb1EEEvNS_9FwdParamsE)
        /*0014*/ 	.short	0x0160
        /*0016*/ 	.short	0x00e8


	//----- nvinfo : EIATTR_CBANK_PARAM_SIZE
	.align		4
.L_1180:
        /*0018*/ 	.byte	0x03, 0x19
        /*001a*/ 	.short	0x00e8


	//----- nvinfo : EIATTR_KPARAM_INFO
	.align		4
        /*001c*/ 	.byte	0x04, 0x17
        /*001e*/ 	.short	(.L_1182 - .L_1181)
.L_1181:
        /*0020*/ 	.word	0x00000000
        /*0024*/ 	.short	0x0000
        /*0026*/ 	.short	0x0000
        /*0028*/ 	.byte	0x00, 0xf0, 0xa1, 0x03


	//----- nvinfo : EIATTR_MAXREG_COUNT
	.align		4
.L_1182:
        /*002c*/ 	.byte	0x03, 0x1b
        /*002e*/ 	.short	0x00ff


	//----- nvinfo : EIATTR_MERCURY_ISA_VERSION
	.align		4
        /*0030*/ 	.byte	0x03, 0x5f
        /*0032*/ 	.short	0x0000


	//----- nvinfo : EIATTR_COOP_GROUP_MASK_REGIDS
	.align		4
        /*0034*/ 	.byte	0x04, 0x29
        /*0036*/ 	.short	(.L_1184 - .L_1183)


	//   ....[0]....
.L_1183:
        /*0038*/ 	.word	0xffffffff


	//   ....[1]....
        /*003c*/ 	.word	0xffffffff


	//   ....[2]....
        /*0040*/ 	.word	0xffffffff


	//   ....[3]....
        /*0044*/ 	.word	0xffffffff


	//   ....[4]....
        /*0048*/ 	.word	0xffffffff


	//   ....[5]....
        /*004c*/ 	.word	0xffffffff


	//   ....[6]....
        /*0050*/ 	.word	0xffffffff


	//   ....[7]....
        /*0054*/ 	.word	0xffffffff


	//   ....[8]....
        /*0058*/ 	.word	0xffffffff


	//   ....[9]....
        /*005c*/ 	.word	0xffffffff


	//   ....[10]....
        /*0060*/ 	.word	0xffffffff


	//   ....[11]....
        /*0064*/ 	.word	0xffffffff


	//   ....[12]....
        /*0068*/ 	.word	0xffffffff


	//   ....[13]....
        /*006c*/ 	.word	0xffffffff


	//   ....[14]....
        /*0070*/ 	.word	0xffffffff


	//   ....[15]....
        /*0074*/ 	.word	0xffffffff


	//   ....[16]....
        /*0078*/ 	.word	0xffffffff


	//   ....[17]....
        /*007c*/ 	.word	0xffffffff


	//   ....[18]....
        /*0080*/ 	.word	0xffffffff


	//   ....[19]....
        /*0084*/ 	.word	0xffffffff


	//----- nvinfo : EIATTR_COOP_GROUP_INSTR_OFFSETS
	.align		4
.L_1184:
        /*0088*/ 	.byte	0x04, 0x28
        /*008a*/ 	.short	(.L_1186 - .L_1185)


	//   ....[0]....
.L_1185:
        /*008c*/ 	.word	0x00001580


	//   ....[1]....
        /*0090*/ 	.word	0x000015b0


	//   ....[2]....
        /*0094*/ 	.word	0x000015d0


	//   ....[3]....
        /*0098*/ 	.word	0x000015f0


	//   ....[4]....
        /*009c*/ 	.word	0x00001610


	//   ....[5]....
        /*00a0*/ 	.word	0x00001940


	//   ....[6]....
        /*00a4*/ 	.word	0x00001960


	//   ....[7]....
        /*00a8*/ 	.word	0x00001980


	//   ....[8]....
        /*00ac*/ 	.word	0x000019a0


	//   ....[9]....
        /*00b0*/ 	.word	0x000019c0


	//   ....[10]....
        /*00b4*/ 	.word	0x00002440


	//   ....[11]....
        /*00b8*/ 	.word	0x000024b0


	//   ....[12]....
        /*00bc*/ 	.word	0x00002510


	//   ....[13]....
        /*00c0*/ 	.word	0x00002570


	//   ....[14]....
        /*00c4*/ 	.word	0x000025d0


	//   ....[15]....
        /*00c8*/ 	.word	0x00002940


	//   ....[16]....
        /*00cc*/ 	.word	0x000029a0


	//   ....[17]....
        /*00d0*/ 	.word	0x00002a00


	//   ....[18]....
        /*00d4*/ 	.word	0x00002a60


	//   ....[19]....
        /*00d8*/ 	.word	0x00002ac0


	//----- nvinfo : EIATTR_EXIT_INSTR_OFFSETS
	.align		4
.L_1186:
        /*00dc*/ 	.byte	0x04, 0x1c
        /*00de*/ 	.short	(.L_1188 - .L_1187)


	//   ....[0]....
.L_1187:
        /*00e0*/ 	.word	0x000003b0


	//   ....[1]....
        /*00e4*/ 	.word	0x000023f0


	//----- nvinfo : EIATTR_MAX_THREADS
	.align		4
.L_1188:
        /*00e8*/ 	.byte	0x04, 0x05
        /*00ea*/ 	.short	(.L_1190 - .L_1189)
.L_1189:
        /*00ec*/ 	.word	0x00000080
        /*00f0*/ 	.word	0x00000001
        /*00f4*/ 	.word	0x00000001


	//----- nvinfo : EIATTR_CRS_STACK_SIZE
	.align		4
.L_1190:
        /*00f8*/ 	.byte	0x04, 0x1e
        /*00fa*/ 	.short	(.L_1192 - .L_1191)
.L_1191:
        /*00fc*/ 	.word	0x00000000
.L_1192:


//--------------------- .nv.info._ZN10layer_norm31ln_parallel_residual_fwd_kernelINS_13Kernel_traitsIf13__nv_bfloat16fS2_fjLj768ELj1ELj4ELj1ELj16ENS_18Kernel_traits_baseILj768EfS2_fS2_fjLj128EEEEELb0ELb1ELb0EEEvNS_9FwdParamsE --------------------------
	.section	.nv.info._ZN10layer_norm31ln_parallel_residual_fwd_kernelINS_13Kernel_traitsIf13__nv_bfloat16fS2_fjLj768ELj1ELj4ELj1ELj16ENS_18Kernel_traits_baseILj768EfS2_fS2_fjLj128EEEEELb0ELb1ELb0EEEvNS_9FwdParamsE,"",@"SHT_CUDA_INFO"
	.sectionflags	@""
	.align	4


	//----- nvinfo : EIATTR_CUDA_API_VERSION
	.align		4
        /*0000*/ 	.byte	0x04, 0x37
        /*0002*/ 	.short	(.L_1194 - .L_1193)
.L_1193:
        /*0004*/ 	.word	0x00000082


	//----- nvinfo : EIATTR_SW2861232_WAR
	.align		4
.L_1194:
        /*0008*/ 	.byte	0x01, 0x35
	.zero		2


	//----- nvinfo : EIATTR_PARAM_CBANK
	.align		4
        /*000c*/ 	.byte	0x04, 0x0a
        /*000e*/ 	.short	(.L_1196 - .L_1195)
	.align		4
.L_1195:
        /*0010*/ 	.word	index@(.nv.constant0._ZN10layer_norm31ln_parallel_residual_fwd_kernelINS_13Kernel_traitsIf13__nv_bfloat16fS2_fjLj768ELj1ELj4ELj1ELj16ENS_18Kernel_traits_baseILj768EfS2_fS2_fjLj128EEEEELb0ELb1ELb0EEEvNS_9FwdParamsE)
        /*0014*/ 	.short	0x0160
        /*0016*/ 	.short	0x00e8


	//----- nvinfo : EIATTR_CBANK_PARAM_SIZE
	.align		4
.L_1196:
        /*0018*/ 	.byte	0x03, 0x19
        /*001a*/ 	.short	0x00e8


	//----- nvinfo : EIATTR_KPARAM_INFO
	.align		4
        /*001c*/ 	.byte	0x04, 0x17
        /*001e*/ 	.short	(.L_1198 - .L_1197)
.L_1197:
        /*0020*/ 	.word	0x00000000
        /*0024*/ 	.short	0x0000
        /*0026*/ 	.short	0x0000
        /*0028*/ 	.byte	0x00, 0xf0, 0xa1, 0x03


	//----- nvinfo : EIATTR_MAXREG_COUNT
	.align		4
.L_1198:
        /*002c*/ 	.byte	0x03, 0x1b
        /*002e*/ 	.short	0x00ff


	//----- nvinfo : EIATTR_MERCURY_ISA_VERSION
	.align		4
        /*0030*/ 	.byte	0x03, 0x5f
        /*0032*/ 	.short	0x0000


	//----- nvinfo : EIATTR_COOP_GROUP_MASK_REGIDS
	.align		4
        /*0034*/ 	.byte	0x04, 0x29
        /*0036*/ 	.short	(.L_1200 - .L_1199)


	//   ....[0]....
.L_1199:
        /*0038*/ 	.word	0xffffffff


	//   ....[1]....
        /*003c*/ 	.word	0xffffffff


	//   ....[2]....
        /*0040*/ 	.word	0xffffffff


	//   ....[3]....
        /*0044*/ 	.word	0xffffffff


	//   ....[4]....
        /*0048*/ 	.word	0xffffffff


	//   ....[5]....
        /*004c*/ 	.word	0xffffffff


	//   ....[6]....
        /*0050*/ 	.word	0xffffffff


	//   ....[7]....
        /*0054*/ 	.word	0xffffffff


	//   ....[8]....
        /*0058*/ 	.word	0xffffffff


	//   ....[9]....
        /*005c*/ 	.word	0xffffffff


	//   ....[10]....
        /*0060*/ 	.word	0xffffffff


	//   ....[11]....
        /*0064*/ 	.word	0xffffffff


	//   ....[12]....
        /*0068*/ 	.word	0xffffffff


	//   ....[13]....
        /*006c*/ 	.word	0xffffffff


	//   ....[14]....
        /*0070*/ 	.word	0xffffffff


	//   ....[15]....
        /*0074*/ 	.word	0xffffffff


	//   ....[16]....
        /*0078*/ 	.word	0xffffffff


	//   ....[17]....
        /*007c*/ 	.word	0xffffffff


	//   ....[18]....
        /*0080*/ 	.word	0xffffffff


	//   ....[19]....
        /*0084*/ 	.word	0xffffffff


	//----- nvinfo : EIATTR_COOP_GROUP_INSTR_OFFSETS
	.align		4
.L_1200:
        /*0088*/ 	.byte	0x04, 0x28
        /*008a*/ 	.short	(.L_1202 - .L_1201)


	//   ....[0]....
.L_1201:
        /*008c*/ 	.word	0x00001730


	//   ....[1]....
        /*0090*/ 	.word	0x00001760


	//   ....[2]....
        /*0094*/ 	.word	0x00001780


	//   ....[3]....
        /*0098*/ 	.word	0x000017a0


	//   ....[4]....
        /*009c*/ 	.word	0x000017c0


	//   ....[5]....
        /*00a0*/ 	.word	0x00001b00


	//   ....[6]....
        /*00a4*/ 	.word	0x00001b20


	//   ....[7]....
        /*00a8*/ 	.word	0x00001b40


	//   ....[8]....
        /*00ac*/ 	.word	0x00001b60


	//   ....[9]....
        /*00b0*/ 	.word	0x00001b80


	//   ....[10]....
        /*00b4*/ 	.word	0x000023a0


	//   ....[11]....
        /*00b8*/ 	.word	0x00002410


	//   ....[12]....
        /*00bc*/ 	.word	0x00002470


	//   ....[13]....
        /*00c0*/ 	.word	0x000024d0


	//   ....[14]....
        /*00c4*/ 	.word	0x00002530


	//   ....[15]....
        /*00c8*/ 	.word	0x000028b0


	//   ....[16]....
        /*00cc*/ 	.word	0x00002910


	//   ....[17]....
        /*00d0*/ 	.word	0x00002970


	//   ....[18]....
        /*00d4*/ 	.word	0x000029d0


	//   ....[19]....
        /*00d8*/ 	.word	0x00002a40


	//----- nvinfo : EIATTR_EXIT_INSTR_OFFSETS
	.align		4
.L_1202:
        /*00dc*/ 	.byte	0x04, 0x1c
        /*00de*/ 	.short	(.L_1204 - .L_1203)


	//   ....[0]....
.L_1203:
        /*00e0*/ 	.word	0x00000450


	//   ....[1]....
        /*00e4*/ 	.word	0x00002350


	//----- nvinfo : EIATTR_MAX_THREADS
	.align		4
.L_1204:
        /*00e8*/ 	.byte	0x04, 0x05
        /*00ea*/ 	.short	(.L_1206 - .L_1205)
.L_1205:
        /*00ec*/ 	.word	0x00000080
        /*00f0*/ 	.word	0x00000001
        /*00f4*/ 	.word	0x00000001


	//----- nvinfo : EIATTR_CRS_STACK_SIZE
	.align		4
.L_1206:
        /*00f8*/ 	.byte	0x04, 0x1e
        /*00fa*/ 	.short	(.L_1208 - .L_1207)
.L_1207:
        /*00fc*/ 	.word	0x00000000
.L_1208:


//--------------------- .nv.info._ZN10layer_norm31ln_parallel_residual_fwd_kernelINS_13Kernel_traitsIf13__nv_bfloat16fS2_fjLj768ELj1ELj4ELj1ELj16ENS_18Kernel_traits_baseILj768EfS2_fS2_fjLj128EEEEELb0ELb1ELb1EEEvNS_9FwdParamsE --------------------------
	.section	.nv.info._ZN10layer_norm31ln_parallel_residual_fwd_kernelINS_13Kernel_traitsIf13__nv_bfloat16fS2_fjLj768ELj1ELj4ELj1ELj16ENS_18Kernel_traits_baseILj768EfS2_fS2_fjLj128EEEEELb0ELb1ELb1EEEvNS_9FwdParamsE,"",@"SHT_CUDA_INFO"
	.sectionflags	@""
	.align	4


	//----- nvinfo : EIATTR_CUDA_API_VERSION
	.align		4
        /*0000*/ 	.byte	0x04, 0x37
        /*0002*/ 	.short	(.L_1210 - .L_1209)
.L_1209:
        /*0004*/ 	.word	0x00000082


	//----- nvinfo : EIATTR_SW2861232_WAR
	.align		4
.L_1210:
        /*0008*/ 	.byte	0x01, 0x35
	.zero		2


	//----- nvinfo : EIATTR_PARAM_CBANK
	.align		4
        /*000c*/ 	.byte	0x04, 0x0a
        /*000e*/ 	.short	(.L_1212 - .L_1211)
	.align		4
.L_1211:
        /*0010*/ 	.word	index@(.nv.constant0._ZN10layer_norm31ln_parallel_residual_fwd_kernelINS_13Kernel_traitsIf13__nv_bfloat16fS2_fjLj768ELj1ELj4ELj1ELj16ENS_18Kernel_traits_baseILj768EfS2_fS2_fjLj128EEEEELb0ELb1ELb1EEEvNS_9FwdParamsE)
        /*0014*/ 	.short	0x0160
        /*0016*/ 	.short	0x00e8


	//----- nvinfo : EIATTR_CBANK_PARAM_SIZE
	.align		4
.L_1212:
        /*0018*/ 	.byte	0x03, 0x19
        /*001a*/ 	.short	0x00e8


	//----- nvinfo : EIATTR_KPARAM_INFO
	.align		4
        /*001c*/ 	.byte	0x04, 0x17
        /*001e*/ 	.short	(.L_1214 - .L_1213)
.L_1213:
        /*0020*/ 	.word	0x00000000
        /*0024*/ 	.short	0x0000
        /*0026*/ 	.short	0x0000
        /*0028*/ 	.byte	0x00, 0xf0, 0xa1, 0x03


	//----- nvinfo : EIATTR_MAXREG_COUNT
	.align		4
.L_1214:
        /*002c*/ 	.byte	0x03, 0x1b
        /*002e*/ 	.short	0x00ff


	//----- nvinfo : EIATTR_MERCURY_ISA_VERSION
	.align		4
        /*0030*/ 	.byte	0x03, 0x5f
        /*0032*/ 	.short	0x0000


	//----- nvinfo : EIATTR_COOP_GROUP_MASK_REGIDS
	.align		4
        /*0034*/ 	.byte	0x04, 0x29
        /*0036*/ 	.short	(.L_1216 - .L_1215)


	//   ....[0]....
.L_1215:
        /*0038*/ 	.word	0xffffffff


	//   ....[1]....
        /*003c*/ 	.word	0xffffffff


	//   ....[2]....
        /*0040*/ 	.word	0xffffffff


	//   ....[3]....
        /*0044*/ 	.word	0xffffffff


	//   ....[4]....
        /*0048*/ 	.word	0xffffffff


	//   ....[5]....
        /*004c*/ 	.word	0xffffffff


	//   ....[6]....
        /*0050*/ 	.word	0xffffffff


	//   ....[7]....
        /*0054*/ 	.word	0xffffffff


	//   ....[8]....
        /*0058*/ 	.word	0xffffffff


	//   ....[9]....
        /*005c*/ 	.word	0xffffffff


	//   ....[10]....
        /*0060*/ 	.word	0xffffffff


	//   ....[11]....
        /*0064*/ 	.word	0xffffffff


	//   ....[12]....
        /*0068*/ 	.word	0xffffffff


	//   ....[13]....
        /*006c*/ 	.word	0xffffffff


	//   ....[14]....
        /*0070*/ 	.word	0xffffffff


	//   ....[15]....
        /*0074*/ 	.word	0xffffffff


	//   ....[16]....
        /*0078*/ 	.word	0xffffffff


	//   ....[17]....
        /*007c*/ 	.word	0xffffffff


	//   ....[18]....
        /*0080*/ 	.word	0xffffffff


	//   ....[19]....
        /*0084*/ 	.word	0xffffffff


	//----- nvinfo : EIATTR_COOP_GROUP_INSTR_OFFSETS
	.align		4
.L_1216:
        /*0088*/ 	.byte	0x04, 0x28
        /*008a*/ 	.short	(.L_1218 - .L_1217)


	//   ....[0]....
.L_1217:
        /*008c*/ 	.word	0x00001390


	//   ....[1]....
        /*0090*/ 	.word	0x000013c0


	//   ....[2]....
        /*0094*/ 	.word	0x000013e0


	//   ....[3]....
        /*0098*/ 	.word	0x00001400


	//   ....[4]....
        /*009c*/ 	.word	0x00001420


	//   ....[5]....
        /*00a0*/ 	.word	0x00001750


	//   ....[6]....
        /*00a4*/ 	.word	0x00001770


	//   ....[7]....
        /*00a8*/ 	.word	0x00001790


	//   ....[8]....
        /*00ac*/ 	.word	0x000017b0


	//   ....[9]....
        /*00b0*/ 	.word	0x000017d0


	//   ....[10]....
        /*00b4*/ 	.word	0x00001f20


	//   ....[11]....
        /*00b8*/ 	.word	0x00001f90


	//   ....[12]....
        /*00bc*/ 	.word	0x00001ff0


	//   ....[13]....
        /*00c0*/ 	.word	0x00002050


	//   ....[14]....
        /*00c4*/ 	.word	0x000020b0


	//   ....[15]....
        /*00c8*/ 	.word	0x00002420


	//   ....[16]....
        /*00cc*/ 	.word	0x00002480


	//   ....[17]....
        /*00d0*/ 	.word	0x000024e0


	//   ....[18]....
        /*00d4*/ 	.word	0x00002540


	//   ....[19]....
        /*00d8*/ 	.word	0x000025a0


	//----- nvinfo : EIATTR_EXIT_INSTR_OFFSETS
	.align		4
.L_1218:
        /*00dc*/ 	.byte	0x04, 0x1c
        /*00de*/ 	.short	(.L_1220 - .L_1219)


	//   ....[0]....
.L_1219:
        /*00e0*/ 	.word	0x00000210


	//   ....[1]....
        /*00e4*/ 	.word	0x00001ed0


	//----- nvinfo : EIATTR_MAX_THREADS
	.align		4
.L_1220:
        /*00e8*/ 	.byte	0x04, 0x05
        /*00ea*/ 	.short	(.L_1222 - .L_1221)
.L_1221:
        /*00ec*/ 	.word	0x00000080
        /*00f0*/ 	.word	0x00000001
        /*00f4*/ 	.word	0x00000001


	//----- nvinfo : EIATTR_CRS_STACK_SIZE
	.align		4
.L_1222:
        /*00f8*/ 	.byte	0x04, 0x1e
        /*00fa*/ 	.short	(.L_1224 - .L_1223)
.L_1223:
        /*00fc*/ 	.word	0x00000000
.L_1224:


//--------------------- .nv.info._ZN10layer_norm31ln_parallel_residual_fwd_kernelINS_13Kernel_traitsIf13__nv_bfloat16fS2_fjLj768ELj1ELj4ELj1ELj16ENS_18Kernel_traits_baseILj768EfS2_fS2_fjLj128EEEEELb1ELb0ELb0EEEvNS_9FwdParamsE --------------------------
	.section	.nv.info._ZN10layer_norm31ln_parallel_residual_fwd_kernelINS_13Kernel_traitsIf13__nv_bfloat16fS2_fjLj768ELj1ELj4ELj1ELj16ENS_18Kernel_traits_baseILj768EfS2_fS2_fjLj128EEEEELb1ELb0ELb0EEEvNS_9FwdParamsE,"",@"SHT_CUDA_INFO"
	.sectionflags	@""
	.align	4


	//----- nvinfo : EIATTR_CUDA_API_VERSION
	.align		4
        /*0000*/ 	.byte	0x04, 0x37
        /*0002*/ 	.short	(.L_1226 - .L_1225)
.L_1225:
        /*0004*/ 	.word	0x00000082


	//----- nvinfo : EIATTR_SW2861232_WAR
	.align		4
.L_1226:
        /*0008*/ 	.byte	0x01, 0x35
	.zero		2


	//----- nvinfo : EIATTR_PARAM_CBANK
	.align		4
        /*000c*/ 	.byte	0x04, 0x0a
        /*000e*/ 	.short	(.L_1228 - .L_1227)
	.align		4
.L_1227:
        /*0010*/ 	.word	index@(.nv.constant0._ZN10layer_norm31ln_parallel_residual_fwd_kernelINS_13Kernel_traitsIf13__nv_bfloat16fS2_fjLj768ELj1ELj4ELj1ELj16ENS_18Kernel_traits_baseILj768EfS2_fS2_fjLj128EEEEELb1ELb0ELb0EEEvNS_9FwdParamsE)
        /*0014*/ 	.short	0x0160
        /*0016*/ 	.short	0x00e8


	//----- nvinfo : EIATTR_CBANK_PARAM_SIZE
	.align		4
.L_1228:
        /*0018*/ 	.byte	0x03, 0x19
        /*001a*/ 	.short	0x00e8


	//----- nvinfo : EIATTR_KPARAM_INFO
	.align		4
        /*001c*/ 	.byte	0x04, 0x17
        /*001e*/ 	.short	(.L_1230 - .L_1229)
.L_1229:
        /*0020*/ 	.word	0x00000000
        /*0024*/ 	.short	0x0000
        /*0026*/ 	.short	0x0000
        /*0028*/ 	.byte	0x00, 0xf0, 0xa1, 0x03


	//----- nvinfo : EIATTR_MAXREG_COUNT
	.align		4
.L_1230:
        /*002c*/ 	.byte	0x03, 0x1b
        /*002e*/ 	.short	0x00ff


	//----- nvinfo : EIATTR_MERCURY_ISA_VERSION
	.align		4
        /*0030*/ 	.byte	0x03, 0x5f
        /*0032*/ 	.short	0x0000


	//----- nvinfo : EIATTR_COOP_GROUP_MASK_REGIDS
	.align		4
        /*0034*/ 	.byte	0x04, 0x29
        /*0036*/ 	.short	(.L_1232 - .L_1231)


	//   ....[0]....
.L_1231:
        /*0038*/ 	.word	0xffffffff


	//   ....[1]....
        /*003c*/ 	.word	0xffffffff


	//   ....[2]....
        /*0040*/ 	.word	0xffffffff


	//   ....[3]....
        /*0044*/ 	.word	0xffffffff


	//   ....[4]....
        /*0048*/ 	.word	0xffffffff


	//   ....[5]....
        /*004c*/ 	.word	0xffffffff


	//   ....[6]....
        /*0050*/ 	.word	0xffffffff


	//   ....[7]....
        /*0054*/ 	.word	0xffffffff


	//   ....[8]....
        /*0058*/ 	.word	0xffffffff


	//   ....[9]....
        /*005c*/ 	.word	0xffffffff


	//   ....[10]....
        /*0060*/ 	.word	0xffffffff


	//   ....[11]....
        /*0064*/ 	.word	0xffffffff


	//   ....[12]....
        /*0068*/ 	.word	0xffffffff


	//   ....[13]....
        /*006c*/ 	.word	0xffffffff


	//   ....[14]....
        /*0070*/ 	.word	0xffffffff


	//   ....[15]....
        /*0074*/ 	.word	0xffffffff


	//   ....[16]....
        /*0078*/ 	.word	0xffffffff


	//   ....[17]....
        /*007c*/ 	.word	0xffffffff


	//   ....[18]....
        /*0080*/ 	.word	0xffffffff


	//   ....[19]....
        /*0084*/ 	.word	0xffffffff


	//----- nvinfo : EIATTR_COOP_GROUP_INSTR_OFFSETS
	.align		4
.L_1232:
        /*0088*/ 	.byte	0x04, 0x28
        /*008a*/ 	.short	(.L_1234 - .L_1233)


	//   ....[0]....
.L_1233:
        /*008c*/ 	.word	0x00012020


	//   ....[1]....
        /*0090*/ 	.word	0x00012050


	//   ....[2]....
        /*0094*/ 	.word	0x00012080


	//   ....[3]....
        /*0098*/ 	.word	0x000120a0


	//   ....[4]....
        /*009c*/ 	.word	0x000120c0


	//   ....[5]....
        /*00a0*/ 	.word	0x00012400


	//   ....[6]....
        /*00a4*/ 	.word	0x00012420


	//   ....[7]....
        /*00a8*/ 	.word	0x00012440


	//   ....[8]....
        /*00ac*/ 	.word	0x00012460


	//   ....[9]....
        /*00b0*/ 	.word	0x00012480


	//   ....[10]....
        /*00b4*/ 	.word	0x00012f70


	//   ....[11]....
        /*00b8*/ 	.word	0x00012fe0


	//   ....[12]....
        /*00bc*/ 	.word	0x00013040


	//   ....[13]....
        /*00c0*/ 	.word	0x000130a0


	//   ....[14]....
        /*00c4*/ 	.word	0x00013100


	//   ....[15]....
        /*00c8*/ 	.word	0x000134a0


	//   ....[16]....
        /*00cc*/ 	.word	0x00013500


	//   ....[17]....
        /*00d0*/ 	.word	0x00013560


	//   ....[18]....
        /*00d4*/ 	.word	0x000135c0


	//   ....[19]....
        /*00d8*/ 	.word	0x00013630


	//----- nvinfo : EIATTR_EXIT_INSTR_OFFSETS
	.align		4
.L_1234:
        /*00dc*/ 	.byte	0x04, 0x1c
        /*00de*/ 	.short	(.L_1236 - .L_1235)


	//   ....[0]....
.L_1235:
        /*00e0*/ 	.word	0x00000bf0


	//   ....[1]....
        /*00e4*/ 	.word	0x00012f20


	//----- nvinfo : EIATTR_MAX_THREADS
	.align		4
.L_1236:
        /*00e8*/ 	.byte	0x04, 0x05
        /*00ea*/ 	.short	(.L_1238 - .L_1237)
.L_1237:
        /*00ec*/ 	.word	0x00000080
        /*00f0*/ 	.word	0x00000001
        /*00f4*/ 	.word	0x00000001


	//----- nvinfo : EIATTR_CRS_STACK_SIZE
	.align		4
.L_1238:
        /*00f8*/ 	.byte	0x04, 0x1e
        /*00fa*/ 	.short	(.L_1240 - .L_1239)
.L_1239:
        /*00fc*/ 	.word	0x00000000
.L_1240:


//--------------------- .nv.info._ZN10layer_norm31ln_parallel_residual_fwd_kernelINS_13Kernel_traitsIf13__nv_bfloat16fS2_fjLj768ELj1ELj4ELj1ELj16ENS_18Kernel_traits_baseILj768EfS2_fS2_fjLj128EEEEELb1ELb0ELb1EEEvNS_9FwdParamsE --------------------------
	.section	.nv.info._ZN10layer_norm31ln_parallel_residual_fwd_kernelINS_13Kernel_traitsIf13__nv_bfloat16fS2_fjLj768ELj1ELj4ELj1ELj16ENS_18Kernel_traits_baseILj768EfS2_fS2_fjLj128EEEEELb1ELb0ELb1EEEvNS_9FwdParamsE,"",@"SHT_CUDA_INFO"
	.sectionflags	@""
	.align	4


	//----- nvinfo : EIATTR_CUDA_API_VERSION
	.align		4
        /*0000*/ 	.byte	0x04, 0x37
        /*0002*/ 	.short	(.L_1242 - .L_1241)
.L_1241:
        /*0004*/ 	.word	0x00000082


	//----- nvinfo : EIATTR_SW2861232_WAR
	.align		4
.L_1242:
        /*0008*/ 	.byte	0x01, 0x35
	.zero		2


	//----- nvinfo : EIATTR_PARAM_CBANK
	.align		4
        /*000c*/ 	.byte	0x04, 0x0a
        /*000e*/ 	.short	(.L_1244 - .L_1243)
	.align		4
.L_1243:
        /*0010*/ 	.word	index@(.nv.constant0._ZN10layer_norm31ln_parallel_residual_fwd_kernelINS_13Kernel_traitsIf13__nv_bfloat16fS2_fjLj768ELj1ELj4ELj1ELj16ENS_18Kernel_traits_baseILj768EfS2_fS2_fjLj128EEEEELb1ELb0ELb1EEEvNS_9FwdParamsE)
        /*0014*/ 	.short	0x0160
        /*0016*/ 	.short	0x00e8


	//----- nvinfo : EIATTR_CBANK_PARAM_SIZE
	.align		4
.L_1244:
        /*0018*/ 	.byte	0x03, 0x19
        /*001a*/ 	.short	0x00e8


	//----- nvinfo : EIATTR_KPARAM_INFO
	.align		4
        /*001c*/ 	.byte	0x04, 0x17
        /*001e*/ 	.short	(.L_1246 - .L_1245)
.L_1245:
        /*0020*/ 	.word	0x00000000
        /*0024*/ 	.short	0x0000
        /*0026*/ 	.short	0x0000
        /*0028*/ 	.byte	0x00, 0xf0, 0xa1, 0x03


	//----- nvinfo : EIATTR_MAXREG_COUNT
	.align		4
.L_1246:
        /*002c*/ 	.byte	0x03, 0x1b
        /*002e*/ 	.short	0x00ff


	//----- nvinfo : EIATTR_MERCURY_ISA_VERSION
	.align		4
        /*0030*/ 	.byte	0x03, 0x5f
        /*0032*/ 	.short	0x0000


	//----- nvinfo : EIATTR_COOP_GROUP_MASK_REGIDS
	.align		4
        /*0034*/ 	.byte	0x04, 0x29
        /*0036*/ 	.short	(.L_1248 - .L_1247)


	//   ....[0]....
.L_1247:
        /*0038*/ 	.word	0xffffffff


	//   ....[1]....
        /*003c*/ 	.word	0xffffffff


	//   ....[2]....
        /*0040*/ 	.word	0xffffffff


	//   ....[3]....
        /*0044*/ 	.word	0xffffffff


	//   ....[4]....
        /*0048*/ 	.word	0xffffffff


	//   ....[5]....
        /*004c*/ 	.word	0xffffffff


	//   ....[6]....
        /*0050*/ 	.word	0xffffffff


	//   ....[7]....
        /*0054*/ 	.word	0xffffffff


	//   ....[8]....
        /*0058*/ 	.word	0xffffffff


	//   ....[9]....
        /*005c*/ 	.word	0xffffffff


	//   ....[10]....
        /*0060*/ 	.word	0xffffffff


	//   ....[11]....
        /*0064*/ 	.word	0xffffffff


	//   ....[12]....
        /*0068*/ 	.word	0xffffffff


	//   ....[13]....
        /*006c*/ 	.word	0xffffffff


	//   ....[14]....
        /*0070*/ 	.word	0xffffffff


	//   ....[15]....
        /*0074*/ 	.word	0xffffffff


	//   ....[16]....
        /*0078*/ 	.word	0xffffffff


	//   ....[17]....
        /*007c*/ 	.word	0xffffffff


	//   ....[18]....
        /*0080*/ 	.word	0xffffffff


	//   ....[19]....
        /*0084*/ 	.word	0xffffffff


	//----- nvinfo : EIATTR_COOP_GROUP_INSTR_OFFSETS
	.align		4
.L_1248:
        /*0088*/ 	.byte	0x04, 0x28
        /*008a*/ 	.short	(.L_1250 - .L_1249)


	//   ....[0]....
.L_1249:
        /*008c*/ 	.word	0x00011c00


	//   ....[1]....
        /*0090*/ 	.word	0x00011c30


	//   ....[2]....
        /*0094*/ 	.word	0x00011c50


	//   ....[3]....
        /*0098*/ 	.word	0x00011c70


	//   ....[4]....
        /*009c*/ 	.word	0x00011c90


	//   ....[5]....
        /*00a0*/ 	.word	0x00011fc0


	//   ....[6]....
        /*00a4*/ 	.word	0x00011fe0


	//   ....[7]....
        /*00a8*/ 	.word	0x00012000


	//   ....[8]....
        /*00ac*/ 	.word	0x00012020


	//   ....[9]....
        /*00b0*/ 	.word	0x00012040


	//   ....[10]....
        /*00b4*/ 	.word	0x00012ab0


	//   ....[11]....
        /*00b8*/ 	.word	0x00012b10


	//   ....[12]....
        /*00bc*/ 	.word	0x00012b70


	//   ....[13]....
        /*00c0*/ 	.word	0x00012bd0


	//   ....[14]....
        /*00c4*/ 	.word	0x00012c30


	//   ....[15]....
        /*00c8*/ 	.word	0x00012fa0


	//   ....[16]....
        /*00cc*/ 	.word	0x00013000


	//   ....[17]....
        /*00d0*/ 	.word	0x00013060


	//   ....[18]....
        /*00d4*/ 	.word	0x000130c0


	//   ....[19]....
        /*00d8*/ 	.word	0x00013120


	//----- nvinfo : EIATTR_EXIT_INSTR_OFFSETS
	.align		4
.L_1250:
        /*00dc*/ 	.byte	0x04, 0x1c
        /*00de*/ 	.short	(.L_1252 - .L_1251)


	//   ....[0]....
.L_1251:
        /*00e0*/ 	.word	0x00000800


	//   ....[1]....
        /*00e4*/ 	.word	0x00012a60


	//----- nvinfo : EIATTR_MAX_THREADS
	.align		4
.L_1252:
        /*00e8*/ 	.byte	0x04, 0x05
        /*00ea*/ 	.short	(.L_1254 - .L_1253)
.L_1253:
        /*00ec*/ 	.word	0x00000080
        /*00f0*/ 	.word	0x00000001
        /*00f4*/ 	.word	0x00000001


	//----- nvinfo : EIATTR_CRS_STACK_SIZE
	.align		4
.L_1254:
        /*00f8*/ 	.byte	0x04, 0x1e
        /*00fa*/ 	.short	(.L_1256 - .L_1255)
.L_1255:
        /*00fc*/ 	.word	0x00000000
.L_1256:


//--------------------- .nv.info._ZN10layer_norm31ln_parallel_residual_fwd_kernelINS_13Kernel_traitsIf13__nv_bfloat16fS2_fjLj768ELj1ELj4ELj1ELj16ENS_18Kernel_traits_baseILj768EfS2_fS2_fjLj128EEEEELb1ELb1ELb0EEEvNS_9FwdParamsE --------------------------
	.section	.nv.info._ZN10layer_norm31ln_parallel_residual_fwd_kernelINS_13Kernel_traitsIf13__nv_bfloat16fS2_fjLj768ELj1ELj4ELj1ELj16ENS_18Kernel_traits_baseILj768EfS2_fS2_fjLj128EEEEELb1ELb1ELb0EEEvNS_9FwdParamsE,"",@"SHT_CUDA_INFO"
	.sectionflags	@""
	.align	4


	//----- nvinfo : EIATTR_CUDA_API_VERSION
	.align		4
        /*0000*/ 	.byte	0x04, 0x37
        /*0002*/ 	.short	(.L_1258 - .L_1257)
.L_1257:
        /*0004*/ 	.word	0x00000082


	//----- nvinfo : EIATTR_SW2861232_WAR
	.align		4
.L_1258:
        /*0008*/ 	.byte	0x01, 0x35
	.zero		2


	//----- nvinfo : EIATTR_PARAM_CBANK
	.align		4
        /*000c*/ 	.byte	0x04, 0x0a
        /*000e*/ 	.short	(.L_1260 - .L_1259)
	.align		4
.L_1259:
        /*0010*/ 	.word	index@(.nv.constant0._ZN10layer_norm31ln_parallel_residual_fwd_kernelINS_13Kernel_traitsIf13__nv_bfloat16fS2_fjLj768ELj1ELj4ELj1ELj16ENS_18Kernel_traits_baseILj768EfS2_fS2_fjLj128EEEEELb1ELb1ELb0EEEvNS_9FwdParamsE)
        /*0014*/ 	.short	0x0160
        /*0016*/ 	.short	0x00e8


	//----- nvinfo : EIATTR_CBANK_PARAM_SIZE
	.align		4
.L_1260:
        /*0018*/ 	.byte	0x03, 0x19
        /*001a*/ 	.short	0x00e8


	//----- nvinfo : EIATTR_KPARAM_INFO
	.align		4
        /*001c*/ 	.byte	0x04, 0x17
        /*001e*/ 	.short	(.L_1262 - .L_1261)
.L_1261:
        /*0020*/ 	.word	0x00000000
        /*0024*/ 	.short	0x0000
        /*0026*/ 	.short	0x0000
        /*0028*/ 	.byte	0x00, 0xf0, 0xa1, 0x03


	//----- nvinfo : EIATTR_MAXREG_COUNT
	.align		4
.L_1262:
        /*002c*/ 	.byte	0x03, 0x1b
        /*002e*/ 	.short	0x00ff


	//----- nvinfo : EIATTR_MERCURY_ISA_VERSION
	.align		4
        /*0030*/ 	.byte	0x03, 0x5f
        /*0032*/ 	.short	0x0000


	//----- nvinfo : EIATTR_COOP_GROUP_MASK_REGIDS
	.align		4
        /*0034*/ 	.byte	0x04, 0x29
        /*0036*/ 	.short	(.L_1264 - .L_1263)


	//   ....[0]....
.L_1263:
        /*0038*/ 	.word	0xffffffff


	//   ....[1]....
        /*003c*/ 	.word	0xffffffff


	//   ....[2]....
        /*0040*/ 	.word	0xffffffff


	//   ....[3]....
        /*0044*/ 	.word	0xffffffff


	//   ....[4]....
        /*0048*/ 	.word	0xffffffff


	//   ....[5]....
        /*004c*/ 	.word	0xffffffff


	//   ....[6]....
        /*0050*/ 	.word	0xffffffff


	//   ....[7]....
        /*0054*/ 	.word	0xffffffff


	//   ....[8]....
        /*0058*/ 	.word	0xffffffff


	//   ....[9]....
        /*005c*/ 	.word	0xffffffff


	//   ....[10]....
        /*0060*/ 	.word	0xffffffff


	//   ....[11]....
        /*0064*/ 	.word	0xffffffff


	//   ....[12]....
        /*0068*/ 	.word	0xffffffff


	//   ....[13]....
        /*006c*/ 	.word	0xffffffff


	//   ....[14]....
        /*0070*/ 	.word	0xffffffff


	//   ....[15]....
        /*0074*/ 	.word	0xffffffff


	//   ....[16]....
        /*0078*/ 	.word	0xffffffff


	//   ....[17]....
        /*007c*/ 	.word	0xffffffff


	//   ....[18]....
        /*0080*/ 	.word	0xffffffff


	//   ....[19]....
        /*0084*/ 	.word	0xffffffff


	//----- nvinfo : EIATTR_COOP_GROUP_INSTR_OFFSETS
	.align		4
.L_1264:
        /*0088*/ 	.byte	0x04, 0x28
        /*008a*/ 	.short	(.L_1266 - .L_1265)


	//   ....[0]....
.L_1265:
        /*008c*/ 	.word	0x00011e00


	//   ....[1]....
        /*0090*/ 	.word	0x00011e30


	//   ....[2]....
        /*0094*/ 	.word	0x00011e60


	//   ....[3]....
        /*0098*/ 	.word	0x00011e80


	//   ....[4]....
        /*009c*/ 	.word	0x00011ea0


	//   ....[5]....
        /*00a0*/ 	.word	0x000121e0


	//   ....[6]....
        /*00a4*/ 	.word	0x00012200


	//   ....[7]....
        /*00a8*/ 	.word	0x00012220


	//   ....[8]....
        /*00ac*/ 	.word	0x00012240


	//   ....[9]....
        /*00b0*/ 	.word	0x00012260


	//   ....[10]....
        /*00b4*/ 	.word	0x00012ad0


	//   ....[11]....
        /*00b8*/ 	.word	0x00012b50


	//   ....[12]....
        /*00bc*/ 	.word	0x00012bb0


	//   ....[13]....
        /*00c0*/ 	.word	0x00012c10


	//   ....[14]....
        /*00c4*/ 	.word	0x00012c70


	//   ....[15]....
        /*00c8*/ 	.word	0x00013000


	//   ....[16]....
        /*00cc*/ 	.word	0x00013060


	//   ....[17]....
        /*00d0*/ 	.word	0x000130c0


	//   ....[18]....
        /*00d4*/ 	.word	0x00013120


	//   ....[19]....
        /*00d8*/ 	.word	0x00013190


	//----- nvinfo : EIATTR_EXIT_INSTR_OFFSETS
	.align		4
.L_1266:
        /*00dc*/ 	.byte	0x04, 0x1c
        /*00de*/ 	.short	(.L_1268 - .L_1267)


	//   ....[0]....
.L_1267:
        /*00e0*/ 	.word	0x000008e0


	//   ....[1]....
        /*00e4*/ 	.word	0x00012a70


	//----- nvinfo : EIATTR_MAX_THREADS
	.align		4
.L_1268:
        /*00e8*/ 	.byte	0x04, 0x05
        /*00ea*/ 	.short	(.L_1270 - .L_1269)
.L_1269:
        /*00ec*/ 	.word	0x00000080
        /*00f0*/ 	.word	0x00000001
        /*00f4*/ 	.word	0x00000001


	//----- nvinfo : EIATTR_CRS_STACK_SIZE
	.align		4
.L_1270:
        /*00f8*/ 	.byte	0x04, 0x1e
        /*00fa*/ 	.short	(.L_1272 - .L_1271)
.L_1271:
        /*00fc*/ 	.word	0x00000000
.L_1272:


//--------------------- .nv.info._ZN10layer_norm31ln_parallel_residual_fwd_kernelINS_13Kernel_traitsIf13__nv_bfloat16fS2_fjLj768ELj1ELj4ELj1ELj16ENS_18Kernel_traits_baseILj768EfS2_fS2_fjLj128EEEEELb1ELb1ELb1EEEvNS_9FwdParamsE --------------------------
	.section	.nv.info._ZN10layer_norm31ln_parallel_residual_fwd_kernelINS_13Kernel_traitsIf13__nv_bfloat16fS2_fjLj768ELj1ELj4ELj1ELj16ENS_18Kernel_traits_baseILj768EfS2_fS2_fjLj128EEEEELb1ELb1ELb1EEEvNS_9FwdParamsE,"",@"SHT_CUDA_INFO"
	.sectionflags	@""
	.align	4


	//----- nvinfo : EIATTR_CUDA_API_VERSION
	.align		4
        /*0000*/ 	.byte	0x04, 0x37
        /*0002*/ 	.short	(.L_1274 - .L_1273)
.L_1273:
        /*0004*/ 	.word	0x00000082


	//----- nvinfo : EIATTR_SW2861232_WAR
	.align		4
.L_1274:
        /*0008*/ 	.byte	0x01, 0x35
	.zero		2


	//----- nvinfo : EIATTR_PARAM_CBANK
	.align		4
        /*000c*/ 	.byte	0x04, 0x0a
        /*000e*/ 	.short	(.L_1276 - .L_1275)
	.align		4
.L_1275:
        /*0010*/ 	.word	index@(.nv.constant0._ZN10layer_norm31ln_parallel_residual_fwd_kernelINS_13Kernel_traitsIf13__nv_bfloat16fS2_fjLj768ELj1ELj4ELj1ELj16ENS_18Kernel_traits_baseILj768EfS2_fS2_fjLj128EEEEELb1ELb1ELb1EEEvNS_9FwdParamsE)
        /*0014*/ 	.short	0x0160
        /*0016*/ 	.short	0x00e8


	//----- nvinfo : EIATTR_CBANK_PARAM_SIZE
	.align		4
.L_1276:
        /*0018*/ 	.byte	0x03, 0x19
        /*001a*/ 	.short	0x00e8


	//----- nvinfo : EIATTR_KPARAM_INFO
	.align		4
        /*001c*/ 	.byte	0x04, 0x17
        /*001e*/ 	.short	(.L_1278 - .L_1277)
.L_1277:
        /*0020*/ 	.word	0x00000000
        /*0024*/ 	.short	0x0000
        /*0026*/ 	.short	0x0000
        /*0028*/ 	.byte	0x00, 0xf0, 0xa1, 0x03


	//----- nvinfo : EIATTR_MAXREG_COUNT
	.align		4
.L_1278:
        /*002c*/ 	.byte	0x03, 0x1b
        /*002e*/ 	.short	0x00ff


	//----- nvinfo : EIATTR_MERCURY_ISA_VERSION
	.align		4
        /*0030*/ 	.byte	0x03, 0x5f
        /*0032*/ 	.short	0x0000


	//----- nvinfo : EIATTR_COOP_GROUP_MASK_REGIDS
	.align		4
        /*0034*/ 	.byte	0x04, 0x29
        /*0036*/ 	.short	(.L_1280 - .L_1279)


	//   ....[0]....
.L_1279:
        /*0038*/ 	.word	0xffffffff


	//   ....[1]....
        /*003c*/ 	.word	0xffffffff


	//   ....[2]....
        /*0040*/ 	.word	0xffffffff


	//   ....[3]....
        /*0044*/ 	.word	0xffffffff


	//   ....[4]....
        /*0048*/ 	.word	0xffffffff


	//   ....[5]....
        /*004c*/ 	.word	0xffffffff


	//   ....[6]....
        /*0050*/ 	.word	0xffffffff


	//   ....[7]....
        /*0054*/ 	.word	0xffffffff


	//   ....[8]....
        /*0058*/ 	.word	0xffffffff


	//   ....[9]....
        /*005c*/ 	.word	0xffffffff


	//   ....[10]....
        /*0060*/ 	.word	0xffffffff


	//   ....[11]....
        /*0064*/ 	.word	0xffffffff


	//   ....[12]....
        /*0068*/ 	.word	0xffffffff


	//   ....[13]....
        /*006c*/ 	.word	0xffffffff


	//   ....[14]....
        /*0070*/ 	.word	0xffffffff


	//   ....[15]....
        /*0074*/ 	.word	0xffffffff


	//   ....[16]....
        /*0078*/ 	.word	0xffffffff


	//   ....[17]....
        /*007c*/ 	.word	0xffffffff


	//   ....[18]....
        /*0080*/ 	.word	0xffffffff


	//   ....[19]....
        /*0084*/ 	.word	0xffffffff


	//----- nvinfo : EIATTR_COOP_GROUP_INSTR_OFFSETS
	.align		4
.L_1280:
        /*0088*/ 	.byte	0x04, 0x28
        /*008a*/ 	.short	(.L_1282 - .L_1281)


	//   ....[0]....
.L_1281:
        /*008c*/ 	.word	0x00011760


	//   ....[1]....
        /*0090*/ 	.word	0x00011790


	//   ....[2]....
        /*0094*/ 	.word	0x000117b0


	//   ....[3]....
        /*0098*/ 	.word	0x000117d0


	//   ....[4]....
        /*009c*/ 	.word	0x000117f0


	//   ....[5]....
        /*00a0*/ 	.word	0x00011b20


	//   ....[6]....
        /*00a4*/ 	.word	0x00011b40


	//   ....[7]....
        /*00a8*/ 	.word	0x00011b60


	//   ....[8]....
        /*00ac*/ 	.word	0x00011b80


	//   ....[9]....
        /*00b0*/ 	.word	0x00011ba0


	//   ....[10]....
        /*00b4*/ 	.word	0x00012310


	//   ....[11]....
        /*00b8*/ 	.word	0x00012370


	//   ....[12]....
        /*00bc*/ 	.word	0x000123d0


	//   ....[13]....
        /*00c0*/ 	.word	0x00012430


	//   ....[14]....
        /*00c4*/ 	.word	0x00012490


	//   ....[15]....
        /*00c8*/ 	.word	0x00012800


	//   ....[16]....
        /*00cc*/ 	.word	0x00012860


	//   ....[17]....
        /*00d0*/ 	.word	0x000128c0


	//   ....[18]....
        /*00d4*/ 	.word	0x00012920


	//   ....[19]....
        /*00d8*/ 	.word	0x00012980


	//----- nvinfo : EIATTR_EXIT_INSTR_OFFSETS
	.align		4
.L_1282:
        /*00dc*/ 	.byte	0x04, 0x1c
        /*00de*/ 	.short	(.L_1284 - .L_1283)


	//   ....[0]....
.L_1283:
        /*00e0*/ 	.word	0x00000670


	//   ....[1]....
        /*00e4*/ 	.word	0x000122c0


	//----- nvinfo : EIATTR_MAX_THREADS
	.align		4
.L_1284:
        /*00e8*/ 	.byte	0x04, 0x05
        /*00ea*/ 	.short	(.L_1286 - .L_1285)
.L_1285:
        /*00ec*/ 	.word	0x00000080
        /*00f0*/ 	.word	0x00000001
        /*00f4*/ 	.word	0x00000001


	//----- nvinfo : EIATTR_CRS_STACK_SIZE
	.align		4
.L_1286:
        /*00f8*/ 	.byte	0x04, 0x1e
        /*00fa*/ 	.short	(.L_1288 - .L_1287)
.L_1287:
        /*00fc*/ 	.word	0x00000000
.L_1288:


//--------------------- .nv.info._ZN10layer_norm31ln_parallel_residual_fwd_kernelINS_13Kernel_traitsIf6__halfS2_S2_fjLj768ELj1ELj4ELj1ELj16ENS_18Kernel_traits_baseILj768EfS2_S2_S2_fjLj128EEEEELb0ELb0ELb0EEEvNS_9FwdParamsE --------------------------
	.section	.nv.info._ZN10layer_norm31ln_parallel_residual_fwd_kernelINS_13Kernel_traitsIf6__halfS2_S2_fjLj768ELj1ELj4ELj1ELj16ENS_18Kernel_traits_baseILj768EfS2_S2_S2_fjLj128EEEEELb0ELb0ELb0EEEvNS_9FwdParamsE,"",@"SHT_CUDA_INFO"
	.sectionflags	@""
	.align	4


	//----- nvinfo : EIATTR_CUDA_API_VERSION
	.align		4
        /*0000*/ 	.byte	0x04, 0x37
        /*0002*/ 	.short	(.L_1290 - .L_1289)
.L_1289:
        /*0004*/ 	.word	0x00000082


	//----- nvinfo : EIATTR_SW2861232_WAR
	.align		4
.L_1290:
        /*0008*/ 	.byte	0x01, 0x35
	.zero		2


	//----- nvinfo : EIATTR_PARAM_CBANK
	.align		4
        /*000c*/ 	.byte	0x04, 0x0a
        /*000e*/ 	.short	(.L_1292 - .L_1291)
	.align		4
.L_1291:
        /*0010*/ 	.word	index@(.nv.constant0._ZN10layer_norm31ln_parallel_residual_fwd_kernelINS_13Kernel_traitsIf6__halfS2_S2_fjLj768ELj1ELj4ELj1ELj16ENS_18Kernel_traits_baseILj768EfS2_S2_S2_fjLj128EEEEELb0ELb0ELb0EEEvNS_9FwdParamsE)
        /*0014*/ 	.short	0x0160
        /*0016*/ 	.short	0x00e8


	//----- nvinfo : EIATTR_CBANK_PARAM_SIZE
	.align		4
.L_1292:
        /*0018*/ 	.byte	0x03, 0x19
        /*001a*/ 	.short	0x00e8


	//----- nvinfo : EIATTR_KPARAM_INFO
	.align		4
        /*001c*/ 	.byte	0x04, 0x17
        /*001e*/ 	.short	(.L_1294 - .L_1293)
.L_1293:
        /*0020*/ 	.word	0x00000000
        /*0024*/ 	.short	0x0000
        /*0026*/ 	.short	0x0000
        /*0028*/ 	.byte	0x00, 0xf0, 0xa1, 0x03


	//----- nvinfo : EIATTR_MAXREG_COUNT
	.align		4
.L_1294:
        /*002c*/ 	.byte	0x03, 0x1b
        /*002e*/ 	.short	0x00ff


	//----- nvinfo : EIATTR_MERCURY_ISA_VERSION
	.align		4
        /*0030*/ 	.byte	0x03, 0x5f
        /*0032*/ 	.short	0x0000


	//----- nvinfo : EIATTR_COOP_GROUP_MASK_REGIDS
	.align		4
        /*0034*/ 	.byte	0x04, 0x29
        /*0036*/ 	.short	(.L_1296 - .L_1295)


	//   ....[0]....
.L_1295:
        /*0038*/ 	.word	0xffffffff


	//   ....[1]....
        /*003c*/ 	.word	0xffffffff


	//   ....[2]....
        /*0040*/ 	.word	0xffffffff


	//   ....[3]....
        /*0044*/ 	.word	0xffffffff


	//   ....[4]....
        /*0048*/ 	.word	0xffffffff


	//   ....[5]....
        /*004c*/ 	.word	0xffffffff


	//   ....[6]....
        /*0050*/ 	.word	0xffffffff


	//   ....[7]....
        /*0054*/ 	.word	0xffffffff


	//   ....[8]....
        /*0058*/ 	.word	0xffffffff


	//   ....[9]....
        /*005c*/ 	.word	0xffffffff


	//   ....[10]....
        /*0060*/ 	.word	0xffffffff


	//   ....[11]....
        /*0064*/ 	.word	0xffffffff


	//   ....[12]....
        /*0068*/ 	.word	0xffffffff


	//   ....[13]....
        /*006c*/ 	.word	0xffffffff


	//   ....[14]....
        /*0070*/ 	.word	0xffffffff


	//   ....[15]....
        /*0074*/ 	.word	0xffffffff


	//   ....[16]....
        /*0078*/ 	.word	0xffffffff


	//   ....[17]....
        /*007c*/ 	.word	0xffffffff


	//   ....[18]....
        /*0080*/ 	.word	0xffffffff


	//   ....[19]....
        /*0084*/ 	.word	0xffffffff


	//----- nvinfo : EIATTR_COOP_GROUP_INSTR_OFFSETS
	.align		4
.L_1296:
        /*0088*/ 	.byte	0x04, 0x28
        /*008a*/ 	.short	(.L_1298 - .L_1297)


	//   ....[0]....
.L_1297:
        /*008c*/ 	.word	0x00002600


	//   ....[1]....
        /*0090*/ 	.word	0x00002630


	//   ....[2]....
        /*0094*/ 	.word	0x00002650


	//   ....[3]....
        /*0098*/ 	.word	0x00002670


	//   ....[4]....
        /*009c*/ 	.word	0x00002690


	//   ....[5]....
        /*00a0*/ 	.word	0x000029d0


	//   ....[6]....
        /*00a4*/ 	.word	0x000029f0


	//   ....[7]....
        /*00a8*/ 	.word	0x00002a10


	//   ....[8]....
        /*00ac*/ 	.word	0x00002a30


	//   ....[9]....
        /*00b0*/ 	.word	0x00002a50


	//   ....[10]....
        /*00b4*/ 	.word	0x00003520


	//   ....[11]....
        /*00b8*/ 	.word	0x000035a0


	//   ....[12]....
        /*00bc*/ 	.word	0x00003600


	//   ....[13]....
        /*00c0*/ 	.word	0x00003660


	//   ....[14]....
        /*00c4*/ 	.word	0x000036c0


	//   ....[15]....
        /*00c8*/ 	.word	0x00003a40


	//   ....[16]....
        /*00cc*/ 	.word	0x00003aa0


	//   ....[17]....
        /*00d0*/ 	.word	0x00003b00


	//   ....[18]....
        /*00d4*/ 	.word	0x00003b60


	//   ....[19]....
        /*00d8*/ 	.word	0x00003bd0


	//----- nvinfo : EIATTR_EXIT_INSTR_OFFSETS
	.align		4
.L_1298:
        /*00dc*/ 	.byte	0x04, 0x1c
        /*00de*/ 	.short	(.L_1300 - .L_1299)


	//   ....[0]....
.L_1299:
        /*00e0*/ 	.word	0x00000790


	//   ....[1]....
        /*00e4*/ 	.word	0x000034c0


	//----- nvinfo : EIATTR_MAX_THREADS
	.align		4
.L_1300:
        /*00e8*/ 	.byte	0x04, 0x05
        /*00ea*/ 	.short	(.L_1302 - .L_1301)
.L_1301:
        /*00ec*/ 	.word	0x00000080
        /*00f0*/ 	.word	0x00000001
        /*00f4*/ 	.word	0x00000001


	//----- nvinfo : EIATTR_CRS_STACK_SIZE
	.align		4
.L_1302:
        /*00f8*/ 	.byte	0x04, 0x1e
        /*00fa*/ 	.short	(.L_1304 - .L_1303)
.L_1303:
        /*00fc*/ 	.word	0x00000000
.L_1304:


//--------------------- .nv.info._ZN10layer_norm31ln_parallel_residual_fwd_kernelINS_13Kernel_traitsIf6__halfS2_S2_fjLj768ELj1ELj4ELj1ELj16ENS_18Kernel_traits_baseILj768EfS2_S2_S2_fjLj128EEEEELb0ELb0ELb1EEEvNS_9FwdParamsE --------------------------
	.section	.nv.info._ZN10layer_norm31ln_parallel_residual_fwd_kernelINS_13Kernel_traitsIf6__halfS2_S2_fjLj768ELj1ELj4ELj1ELj16ENS_18Kernel_traits_baseILj768EfS2_S2_S2_fjLj128EEEEELb0ELb0ELb1EEEvNS_9FwdParamsE,"",@"SHT_CUDA_INFO"
	.sectionflags	@""
	.align	4


	//----- nvinfo : EIATTR_CUDA_API_VERSION
	.align		4
        /*0000*/ 	.byte	0x04, 0x37
        /*0002*/ 	.short	(.L_1306 - .L_1305)
.L_1305:
        /*0004*/ 	.word	0x00000082


	//----- nvinfo : EIATTR_SW2861232_WAR
	.align		4
.L_1306:
        /*0008*/ 	.byte	0x01, 0x35
	.zero		2


	//----- nvinfo : EIATTR_PARAM_CBANK
	.align		4
        /*000c*/ 	.byte	0x04, 0x0a
        /*000e*/ 	.short	(.L_1308 - .L_1307)
	.align		4
.L_1307:
        /*0010*/ 	.word	index@(.nv.constant0._ZN10layer_norm31ln_parallel_residual_fwd_kernelINS_13Kernel_traitsIf6__halfS2_S2_fjLj768ELj1ELj4ELj1ELj16ENS_18Kernel_traits_baseILj768EfS2_S2_S2_fjLj128EEEEELb0ELb0ELb1EEEvNS_9FwdParamsE)
        /*0014*/ 	.short	0x0160
        /*0016*/ 	.short	0x00e8


	//----- nvinfo : EIATTR_CBANK_PARAM_SIZE
	.align		4
.L_1308:
        /*0018*/ 	.byte	0x03, 0x19
        /*001a*/ 	.short	0x00e8


	//----- nvinfo : EIATTR_KPARAM_INFO
	.align		4
        /*001c*/ 	.byte	0x04, 0x17
        /*001e*/ 	.short	(.L_1310 - .L_1309)
.L_1309:
        /*0020*/ 	.word	0x00000000
        /*0024*/ 	.short	0x0000
        /*0026*/ 	.short	0x0000
        /*0028*/ 	.byte	0x00, 0xf0, 0xa1, 0x03


	//----- nvinfo : EIATTR_MAXREG_COUNT
	.align		4
.L_1310:
        /*002c*/ 	.byte	0x03, 0x1b
        /*002e*/ 	.short	0x00ff


	//----- nvinfo : EIATTR_MERCURY_ISA_VERSION
	.align		4
        /*0030*/ 	.byte	0x03, 0x5f
        /*0032*/ 	.short	0x0000


	//----- nvinfo : EIATTR_COOP_GROUP_MASK_REGIDS
	.align		4
        /*0034*/ 	.byte	0x04, 0x29
        /*0036*/ 	.short	(.L_1312 - .L_1311)


	//   ....[0]....
.L_1311:
        /*0038*/ 	.word	0xffffffff


	//   ....[1]....
        /*003c*/ 	.word	0xffffffff


	//   ....[2]....
        /*0040*/ 	.word	0xffffffff


	//   ....[3]....
        /*0044*/ 	.word	0xffffffff


	//   ....[4]....
        /*0048*/ 	.word	0xffffffff


	//   ....[5]....
        /*004c*/ 	.word	0xffffffff


	//   ....[6]....
        /*0050*/ 	.word	0xffffffff


	//   ....[7]....
        /*0054*/ 	.word	0xffffffff


	//   ....[8]....
        /*0058*/ 	.word	0xffffffff


	//   ....[9]....
        /*005c*/ 	.word	0xffffffff


	//   ....[10]....
        /*0060*/ 	.word	0xffffffff


	//   ....[11]....
        /*0064*/ 	.word	0xffffffff


	//   ....[12]....
        /*0068*/ 	.word	0xffffffff


	//   ....[13]....
        /*006c*/ 	.word	0xffffffff


	//   ....[14]....
        /*0070*/ 	.word	0xffffffff


	//   ....[15]....
        /*0074*/ 	.word	0xffffffff


	//   ....[16]....
        /*0078*/ 	.word	0xffffffff


	//   ....[17]....
        /*007c*/ 	.word	0xffffffff


	//   ....[18]....
        /*0080*/ 	.word	0xffffffff


	//   ....[19]....
        /*0084*/ 	.word	0xffffffff


	//----- nvinfo : EIATTR_COOP_GROUP_INSTR_OFFSETS
	.align		4
.L_1312:
        /*0088*/ 	.byte	0x04, 0x28
        /*008a*/ 	.short	(.L_1314 - .L_1313)


	//   ....[0]....
.L_1313:
        /*008c*/ 	.word	0x00002160


	//   ....[1]....
        /*0090*/ 	.word	0x00002190


	//   ....[2]....
        /*0094*/ 	.word	0x000021b0


	//   ....[3]....
        /*0098*/ 	.word	0x000021d0


	//   ....[4]....
        /*009c*/ 	.word	0x000021f0


	//   ....[5]....
        /*00a0*/ 	.word	0x00002520


	//   ....[6]....
        /*00a4*/ 	.word	0x00002540


	//   ....[7]....
        /*00a8*/ 	.word	0x00002560


	//   ....[8]....
        /*00ac*/ 	.word	0x00002580


	//   ....[9]....
        /*00b0*/ 	.word	0x000025a0


	//   ....[10]....
        /*00b4*/ 	.word	0x00003020


	//   ....[11]....
        /*00b8*/ 	.word	0x00003090


	//   ....[12]....
        /*00bc*/ 	.word	0x000030f0


	//   ....[13]....
        /*00c0*/ 	.word	0x00003150


	//   ....[14]....
        /*00c4*/ 	.word	0x000031b0


	//   ....[15]....
        /*00c8*/ 	.word	0x00003520


	//   ....[16]....
        /*00cc*/ 	.word	0x00003580


	//   ....[17]....
        /*00d0*/ 	.word	0x000035e0


	//   ....[18]....
        /*00d4*/ 	.word	0x00003640


	//   ....[19]....
        /*00d8*/ 	.word	0x000036a0


	//----- nvinfo : EIATTR_EXIT_INSTR_OFFSETS
	.align		4
.L_1314:
        /*00dc*/ 	.byte	0x04, 0x1c
        /*00de*/ 	.short	(.L_1316 - .L_1315)


	//   ....[0]....
.L_1315:
        /*00e0*/ 	.word	0x000003b0


	//   ....[1]....
        /*00e4*/ 	.word	0x00002fd0


	//----- nvinfo : EIATTR_MAX_THREADS
	.align		4
.L_1316:
        /*00e8*/ 	.byte	0x04, 0x05
        /*00ea*/ 	.short	(.L_1318 - .L_1317)
.L_1317:
        /*00ec*/ 	.word	0x00000080
        /*00f0*/ 	.word	0x00000001
        /*00f4*/ 	.word	0x00000001


	//----- nvinfo : EIATTR_CRS_STACK_SIZE
	.align		4
.L_1318:
        /*00f8*/ 	.byte	0x04, 0x1e
        /*00fa*/ 	.short	(.L_1320 - .L_1319)
.L_1319:
        /*00fc*/ 	.word	0x00000000
.L_1320:


//--------------------- .nv.info._ZN10layer_norm31ln_parallel_residual_fwd_kernelINS_13Kernel_traitsIf6__halfS2_S2_fjLj768ELj1ELj4ELj1ELj16ENS_18Kernel_traits_baseILj768EfS2_S2_S2_fjLj128EEEEELb0ELb1ELb0EEEvNS_9FwdParamsE --------------------------
	.section	.nv.info._ZN10layer_norm31ln_parallel_residual_fwd_kernelINS_13Kernel_traitsIf6__halfS2_S2_fjLj768ELj1ELj4ELj1ELj16ENS_18Kernel_traits_baseILj768EfS2_S2_S2_fjLj128EEEEELb0ELb1ELb0EEEvNS_9FwdParamsE,"",@"SHT_CUDA_INFO"
	.sectionflags	@""
	.align	4


	//----- nvinfo : EIATTR_CUDA_API_VERSION
	.align		4
        /*0000*/ 	.byte	0x04, 0x37
        /*0002*/ 	.short	(.L_1322 - .L_1321)
.L_1321:
        /*0004*/ 	.word	0x00000082


	//----- nvinfo : EIATTR_SW2861232_WAR
	.align		4
.L_1322:
        /*0008*/ 	.byte	0x01, 0x35
	.zero		2


	//----- nvinfo : EIATTR_PARAM_CBANK
	.align		4
        /*000c*/ 	.byte	0x04, 0x0a
        /*000e*/ 	.short	(.L_1324 - .L_1323)
	.align		4
.L_1323:
        /*0010*/ 	.word	index@(.nv.constant0._ZN10layer_norm31ln_parallel_residual_fwd_kernelINS_13Kernel_traitsIf6__halfS2_S2_fjLj768ELj1ELj4ELj1ELj16ENS_18Kernel_traits_baseILj768EfS2_S2_S2_fjLj128EEEEELb0ELb1ELb0EEEvNS_9FwdParamsE)
        /*0014*/ 	.short	0x0160
        /*0016*/ 	.short	0x00e8


	//----- nvinfo : EIATTR_CBANK_PARAM_SIZE
	.align		4
.L_1324:
        /*0018*/ 	.byte	0x03, 0x19
        /*001a*/ 	.short	0x00e8


	//----- nvinfo : EIATTR_KPARAM_INFO
	.align		4
        /*001c*/ 	.byte	0x04, 0x17
        /*001e*/ 	.short	(.L_1326 - .L_1325)
.L_1325:
        /*0020*/ 	.word	0x00000000
        /*0024*/ 	.short	0x0000
        /*0026*/ 	.short	0x0000
        /*0028*/ 	.byte	0x00, 0xf0, 0xa1, 0x03


	//----- nvinfo : EIATTR_MAXREG_COUNT
	.align		4
.L_1326:
        /*002c*/ 	.byte	0x03, 0x1b
        /*002e*/ 	.short	0x00ff


	//----- nvinfo : EIATTR_MERCURY_ISA_VERSION
	.align		4
        /*0030*/ 	.byte	0x03, 0x5f
        /*0032*/ 	.short	0x0000


	//----- nvinfo : EIATTR_COOP_GROUP_MASK_REGIDS
	.align		4
        /*0034*/ 	.byte	0x04, 0x29
        /*0036*/ 	.short	(.L_1328 - .L_1327)


	//   ....[0]....
.L_1327:
        /*0038*/ 	.word	0xffffffff


	//   ....[1]....
        /*003c*/ 	.word	0xffffffff


	//   ....[2]....
        /*0040*/ 	.word	0xffffffff


	//   ....[3]....
        /*0044*/ 	.word	0xffffffff


	//   ....[4]....
        /*0048*/ 	.word	0xffffffff


	//   ....[5]....
        /*004c*/ 	.word	0xffffffff


	//   ....[6]....
        /*0050*/ 	.word	0xffffffff


	//   ....[7]....
        /*0054*/ 	.word	0xffffffff


	//   ....[8]....
        /*0058*/ 	.word	0xffffffff


	//   ....[9]....
        /*005c*/ 	.word	0xffffffff


	//   ....[10]....
        /*0060*/ 	.word	0xffffffff


	//   ....[11]....
        /*0064*/ 	.word	0xffffffff


	//   ....[12]....
        /*0068*/ 	.word	0xffffffff


	//   ....[13]....
        /*006c*/ 	.word	0xffffffff


	//   ....[14]....
        /*0070*/ 	.word	0xffffffff


	//   ....[15]....
        /*0074*/ 	.word	0xffffffff


	//   ....[16]....
        /*0078*/ 	.word	0xffffffff


	//   ....[17]....
        /*007c*/ 	.word	0xffffffff


	//   ....[18]....
        /*0080*/ 	.word	0xffffffff


	//   ....[19]....
        /*0084*/ 	.word	0xffffffff


	//----- nvinfo : EIATTR_COOP_GROUP_INSTR_OFFSETS
	.align		4
.L_1328:
        /*0088*/ 	.byte	0x04, 0x28
        /*008a*/ 	.short	(.L_1330 - .L_1329)


	//   ....[0]....
.L_1329:
        /*008c*/ 	.word	0x00002310


	//   ....[1]....
        /*0090*/ 	.word	0x00002340


	//   ....[2]....
        /*0094*/ 	.word	0x00002360


	//   ....[3]....
        /*0098*/ 	.word	0x00002380


	//   ....[4]....
        /*009c*/ 	.word	0x000023a0


	//   ....[5]....
        /*00a0*/ 	.word	0x000026e0


	//   ....[6]....
        /*00a4*/ 	.word	0x00002700


	//   ....[7]....
        /*00a8*/ 	.word	0x00002720


	//   ....[8]....
        /*00ac*/ 	.word	0x00002740


	//   ....[9]....
        /*00b0*/ 	.word	0x00002760


	//   ....[10]....
        /*00b4*/ 	.word	0x00002f90


	//   ....[11]....
        /*00b8*/ 	.word	0x00003000


	//   ....[12]....
        /*00bc*/ 	.word	0x00003060


	//   ....[13]....
        /*00c0*/ 	.word	0x000030c0


	//   ....[14]....
        /*00c4*/ 	.word	0x00003120


	//   ....[15]....
        /*00c8*/ 	.word	0x000034a0


	//   ....[16]....
        /*00cc*/ 	.word	0x00003500


	//   ....[17]....
        /*00d0*/ 	.word	0x00003560


	//   ....[18]....
        /*00d4*/ 	.word	0x000035c0


	//   ....[19]....
        /*00d8*/ 	.word	0x00003630


	//----- nvinfo : EIATTR_EXIT_INSTR_OFFSETS
	.align		4
.L_1330:
        /*00dc*/ 	.byte	0x04, 0x1c
        /*00de*/ 	.short	(.L_1332 - .L_1331)


	//   ....[0]....
.L_1331:
        /*00e0*/ 	.word	0x00000490


	//   ....[1]....
        /*00e4*/ 	.word	0x00002f30


	//----- nvinfo : EIATTR_MAX_THREADS
	.align		4
.L_1332:
        /*00e8*/ 	.byte	0x04, 0x05
        /*00ea*/ 	.short	(.L_1334 - .L_1333)
.L_1333:
        /*00ec*/ 	.word	0x00000080
        /*00f0*/ 	.word	0x00000001
        /*00f4*/ 	.word	0x00000001


	//----- nvinfo : EIATTR_CRS_STACK_SIZE
	.align		4
.L_1334:
        /*00f8*/ 	.byte	0x04, 0x1e
        /*00fa*/ 	.short	(.L_1336 - .L_1335)
.L_1335:
        /*00fc*/ 	.word	0x00000000
.L_1336:


//--------------------- .nv.info._ZN10layer_norm31ln_parallel_residual_fwd_kernelINS_13Kernel_traitsIf6__halfS2_S2_fjLj768ELj1ELj4ELj1ELj16ENS_18Kernel_traits_baseILj768EfS2_S2_S2_fjLj128EEEEELb0ELb1ELb1EEEvNS_9FwdParamsE --------------------------
	.section	.nv.info._ZN10layer_norm31ln_parallel_residual_fwd_kernelINS_13Kernel_traitsIf6__halfS2_S2_fjLj768ELj1ELj4ELj1ELj16ENS_18Kernel_traits_baseILj768EfS2_S2_S2_fjLj128EEEEELb0ELb1ELb1EEEvNS_9FwdParamsE,"",@"SHT_CUDA_INFO"
	.sectionflags	@""
	.align	4


	//----- nvinfo : EIATTR_CUDA_API_VERSION
	.align		4
        /*0000*/ 	.byte	0x04, 0x37
        /*0002*/ 	.short	(.L_1338 - .L_1337)
.L_1337:
        /*0004*/ 	.word	0x00000082


	//----- nvinfo : EIATTR_SW2861232_WAR
	.align		4
.L_1338:
        /*0008*/ 	.byte	0x01, 0x35
	.zero		2


	//----- nvinfo : EIATTR_PARAM_CBANK
	.align		4
        /*000c*/ 	.byte	0x04, 0x0a
        /*000e*/ 	.short	(.L_1340 - .L_1339)
	.align		4
.L_1339:
        /*0010*/ 	.word	index@(.nv.constant0._ZN10layer_norm31ln_parallel_residual_fwd_kernelINS_13Kernel_traitsIf6__halfS2_S2_fjLj768ELj1ELj4ELj1ELj16ENS_18Kernel_traits_baseILj768EfS2_S2_S2_fjLj128EEEEELb0ELb1ELb1EEEvNS_9FwdParamsE)
        /*0014*/ 	.short	0x0160
        /*0016*/ 	.short	0x00e8


	//----- nvinfo : EIATTR_CBANK_PARAM_SIZE
	.align		4
.L_1340:
        /*0018*/ 	.byte	0x03, 0x19
        /*001a*/ 	.short	0x00e8


	//----- nvinfo : EIATTR_KPARAM_INFO
	.align		4
        /*001c*/ 	.byte	0x04, 0x17
        /*001e*/ 	.short	(.L_1342 - .L_1341)
.L_1341:
        /*0020*/ 	.word	0x00000000
        /*0024*/ 	.short	0x0000
        /*0026*/ 	.short	0x0000
        /*0028*/ 	.byte	0x00, 0xf0, 0xa1, 0x03


	//----- nvinfo : EIATTR_MAXREG_COUNT
	.align		4
.L_1342:
        /*002c*/ 	.byte	0x03, 0x1b
        /*002e*/ 	.short	0x00ff


	//----- nvinfo : EIATTR_MERCURY_ISA_VERSION
	.align		4
        /*0030*/ 	.byte	0x03, 0x5f
        /*0032*/ 	.short	0x0000


	//----- nvinfo : EIATTR_COOP_GROUP_MASK_REGIDS
	.align		4
        /*0034*/ 	.byte	0x04, 0x29
        /*0036*/ 	.short	(.L_1344 - .L_1343)


	//   ....[0]....
.L_1343:
        /*0038*/ 	.word	0xffffffff


	//   ....[1]....
        /*003c*/ 	.word	0xffffffff


	//   ....[2]....
        /*0040*/ 	.word	0xffffffff


	//   ....[3]....
        /*0044*/ 	.word	0xffffffff


	//   ....[4]....
        /*0048*/ 	.word	0xffffffff


	//   ....[5]....
        /*004c*/ 	.word	0xffffffff


	//   ....[6]....
        /*0050*/ 	.word	0xffffffff


	//   ....[7]....
        /*0054*/ 	.word	0xffffffff


	//   ....[8]....
        /*0058*/ 	.word	0xffffffff


	//   ....[9]....
        /*005c*/ 	.word	0xffffffff


	//   ....[10]....
        /*0060*/ 	.word	0xffffffff


	//   ....[11]....
        /*0064*/ 	.word	0xffffffff


	//   ....[12]....
        /*0068*/ 	.word	0xffffffff


	//   ....[13]....
        /*006c*/ 	.word	0xffffffff


	//   ....[14]....
        /*0070*/ 	.word	0xffffffff


	//   ....[15]....
        /*0074*/ 	.word	0xffffffff


	//   ....[16]....
        /*0078*/ 	.word	0xffffffff


	//   ....[17]....
        /*007c*/ 	.word	0xffffffff


	//   ....[18]....
        /*0080*/ 	.word	0xffffffff


	//   ....[19]....
        /*0084*/ 	.word	0xffffffff


	//----- nvinfo : EIATTR_COOP_GROUP_INSTR_OFFSETS
	.align		4
.L_1344:
        /*0088*/ 	.byte	0x04, 0x28
        /*008a*/ 	.short	(.L_1346 - .L_1345)


	//   ....[0]....
.L_1345:
        /*008c*/ 	.word	0x00001ef0


	//   ....[1]....
        /*0090*/ 	.word	0x00001f20


	//   ....[2]....
        /*0094*/ 	.word	0x00001f40


	//   ....[3]....
        /*0098*/ 	.word	0x00001f60


	//   ....[4]....
        /*009c*/ 	.word	0x00001f80


	//   ....[5]....
        /*00a0*/ 	.word	0x000022b0


	//   ....[6]....
        /*00a4*/ 	.word	0x000022d0


	//   ....[7]....
        /*00a8*/ 	.word	0x000022f0


	//   ....[8]....
        /*00ac*/ 	.word	0x00002310


	//   ....[9]....
        /*00b0*/ 	.word	0x00002330


	//   ....[10]....
        /*00b4*/ 	.word	0x00002a60


	//   ....[11]....
        /*00b8*/ 	.word	0x00002ad0


	//   ....[12]....
        /*00bc*/ 	.word	0x00002b30


	//   ....[13]....
        /*00c0*/ 	.word	0x00002b90


	//   ....[14]....
        /*00c4*/ 	.word	0x00002bf0


	//   ....[15]....
        /*00c8*/ 	.word	0x00002f60


	//   ....[16]....
        /*00cc*/ 	.word	0x00002fc0


	//   ....[17]....
        /*00d0*/ 	.word	0x00003020


	//   ....[18]....
        /*00d4*/ 	.word	0x00003080


	//   ....[19]....
        /*00d8*/ 	.word	0x000030e0


	//----- nvinfo : EIATTR_EXIT_INSTR_OFFSETS
	.align		4
.L_1346:
        /*00dc*/ 	.byte	0x04, 0x1c
        /*00de*/ 	.short	(.L_1348 - .L_1347)


	//   ....[0]....
.L_1347:
        /*00e0*/ 	.word	0x00000210


	//   ....[1]....
        /*00e4*/ 	.word	0x00002a10


	//----- nvinfo : EIATTR_MAX_THREADS
	.align		4
.L_1348:
        /*00e8*/ 	.byte	0x04, 0x05
        /*00ea*/ 	.short	(.L_1350 - .L_1349)
.L_1349:
        /*00ec*/ 	.word	0x00000080
        /*00f0*/ 	.word	0x00000001
        /*00f4*/ 	.word	0x00000001


	//----- nvinfo : EIATTR_CRS_STACK_SIZE
	.align		4
.L_1350:
        /*00f8*/ 	.byte	0x04, 0x1e
        /*00fa*/ 	.short	(.L_1352 - .L_1351)
.L_1351:
        /*00fc*/ 	.word	0x00000000
.L_1352:


//--------------------- .nv.info._ZN10layer_norm31ln_parallel_residual_fwd_kernelINS_13Kernel_traitsIf6__halfS2_S2_fjLj768ELj1ELj4ELj1ELj16ENS_18Kernel_traits_baseILj768EfS2_S2_S2_fjLj128EEEEELb1ELb0ELb0EEEvNS_9FwdParamsE --------------------------
	.section	.nv.info._ZN10layer_norm31ln_parallel_residual_fwd_kernelINS_13Kernel_traitsIf6__halfS2_S2_fjLj768ELj1ELj4ELj1ELj16ENS_18Kernel_traits_baseILj768EfS2_S2_S2_fjLj128EEEEELb1ELb0ELb0EEEvNS_9FwdParamsE,"",@"SHT_CUDA_INFO"
	.sectionflags	@""
	.align	4


	//----- nvinfo : EIATTR_CUDA_API_VERSION
	.align		4
        /*0000*/ 	.byte	0x04, 0x37
        /*0002*/ 	.short	(.L_1354 - .L_1353)
.L_1353:
        /*0004*/ 	.word	0x00000082


	//----- nvinfo : EIATTR_SW2861232_WAR
	.align		4
.L_1354:
        /*0008*/ 	.byte	0x01, 0x35
	.zero		2


	//----- nvinfo : EIATTR_PARAM_CBANK
	.align		4
        /*000c*/ 	.byte	0x04, 0x0a
        /*000e*/ 	.short	(.L_1356 - .L_1355)
	.align		4
.L_1355:
        /*0010*/ 	.word	index@(.nv.constant0._ZN10layer_norm31ln_parallel_residual_fwd_kernelINS_13Kernel_traitsIf6__halfS2_S2_fjLj768ELj1ELj4ELj1ELj16ENS_18Kernel_traits_baseILj768EfS2_S2_S2_fjLj128EEEEELb1ELb0ELb0EEEvNS_9FwdParamsE)
        /*0014*/ 	.short	0x0160
        /*0016*/ 	.short	0x00e8


	//----- nvinfo : EIATTR_CBANK_PARAM_SIZE
	.align		4
.L_1356:
        /*0018*/ 	.byte	0x03, 0x19
        /*001a*/ 	.short	0x00e8


	//----- nvinfo : EIATTR_KPARAM_INFO
	.align		4
        /*001c*/ 	.byte	0x04, 0x17
        /*001e*/ 	.short	(.L_1358 - .L_1357)
.L_1357:
        /*0020*/ 	.word	0x00000000
        /*0024*/ 	.short	0x0000
        /*0026*/ 	.short	0x0000
        /*0028*/ 	.byte	0x00, 0xf0, 0xa1, 0x03


	//----- nvinfo : EIATTR_MAXREG_COUNT
	.align		4
.L_1358:
        /*002c*/ 	.byte	0x03, 0x1b
        /*002e*/ 	.short	0x00ff


	//----- nvinfo : EIATTR_MERCURY_ISA_VERSION
	.align		4
        /*0030*/ 	.byte	0x03, 0x5f
        /*0032*/ 	.short	0x0000


	//----- nvinfo : EIATTR_COOP_GROUP_MASK_REGIDS
	.align		4
        /*0034*/ 	.byte	0x04, 0x29
        /*0036*/ 	.short	(.L_1360 - .L_1359)


	//   ....[0]....
.L_1359:
        /*0038*/ 	.word	0xffffffff


	//   ....[1]....
        /*003c*/ 	.word	0xffffffff


	//   ....[2]....
        /*0040*/ 	.word	0xffffffff


	//   ....[3]....
        /*0044*/ 	.word	0xffffffff


	//   ....[4]....
        /*0048*/ 	.word	0xffffffff


	//   ....[5]....
        /*004c*/ 	.word	0xffffffff


	//   ....[6]....
        /*0050*/ 	.word	0xffffffff


	//   ....[7]....
        /*0054*/ 	.word	0xffffffff


	//   ....[8]....
        /*0058*/ 	.word	0xffffffff


	//   ....[9]....
        /*005c*/ 	.word	0xffffffff


	//   ....[10]....
        /*0060*/ 	.word	0xffffffff


	//   ....[11]....
        /*0064*/ 	.word	0xffffffff


	//   ....[12]....
        /*0068*/ 	.word	0xffffffff


	//   ....[13]....
        /*006c*/ 	.word	0xffffffff


	//   ....[14]....
        /*0070*/ 	.word	0xffffffff


	//   ....[15]....
        /*0074*/ 	.word	0xffffffff


	//   ....[16]....
        /*0078*/ 	.word	0xffffffff


	//   ....[17]....
        /*007c*/ 	.word	0xffffffff


	//   ....[18]....
        /*0080*/ 	.word	0xffffffff


	//   ....[19]....
        /*0084*/ 	.word	0xffffffff


	//----- nvinfo : EIATTR_COOP_GROUP_INSTR_OFFSETS
	.align		4
.L_1360:
        /*0088*/ 	.byte	0x04, 0x28
        /*008a*/ 	.short	(.L_1362 - .L_1361)


	//   ....[0]....
.L_1361:
        /*008c*/ 	.word	0x00012700


	//   ....[1]....
        /*0090*/ 	.word	0x00012730


	//   ....[2]....
        /*0094*/ 	.word	0x00012760


	//   ....[3]....
        /*0098*/ 	.word	0x00012780


	//   ....[4]....
        /*009c*/ 	.word	0x000127a0


	//   ....[5]....
        /*00a0*/ 	.word	0x00012ae0


	//   ....[6]....
        /*00a4*/ 	.word	0x00012b00


	//   ....[7]....
        /*00a8*/ 	.word	0x00012b20


	//   ....[8]....
        /*00ac*/ 	.word	0x00012b40


	//   ....[9]....
        /*00b0*/ 	.word	0x00012b60


	//   ....[10]....
        /*00b4*/ 	.word	0x00013680


	//   ....[11]....
        /*00b8*/ 	.word	0x000136f0


	//   ....[12]....
        /*00bc*/ 	.word	0x00013750


	//   ....[13]....
        /*00c0*/ 	.word	0x000137b0


	//   ....[14]....
        /*00c4*/ 	.word	0x00013810


	//   ....[15]....
        /*00c8*/ 	.word	0x00013ba0


	//   ....[16]....
        /*00cc*/ 	.word	0x00013c00


	//   ....[17]....
        /*00d0*/ 	.word	0x00013c60


	//   ....[18]....
        /*00d4*/ 	.word	0x00013cc0


	//   ....[19]....
        /*00d8*/ 	.word	0x00013d30


	//----- nvinfo : EIATTR_EXIT_INSTR_OFFSETS
	.align		4
.L_1362:
        /*00dc*/ 	.byte	0x04, 0x1c
        /*00de*/ 	.short	(.L_1364 - .L_1363)


	//   ....[0]....
.L_1363:
        /*00e0*/ 	.word	0x00000c10


	//   ....[1]....
        /*00e4*/ 	.word	0x00013630


	//----- nvinfo : EIATTR_MAX_THREADS
	.align		4
.L_1364:
        /*00e8*/ 	.byte	0x04, 0x05
        /*00ea*/ 	.short	(.L_1366 - .L_1365)
.L_1365:
        /*00ec*/ 	.word	0x00000080
        /*00f0*/ 	.word	0x00000001
        /*00f4*/ 	.word	0x00000001


	//----- nvinfo : EIATTR_CRS_STACK_SIZE
	.align		4
.L_1366:
        /*00f8*/ 	.byte	0x04, 0x1e
        /*00fa*/ 	.short	(.L_1368 - .L_1367)
.L_1367:
        /*00fc*/ 	.word	0x00000000
.L_1368:


//--------------------- .nv.info._ZN10layer_norm31ln_parallel_residual_fwd_kernelINS_13Kernel_traitsIf6__halfS2_S2_fjLj768ELj1ELj4ELj1ELj16ENS_18Kernel_traits_baseILj768EfS2_S2_S2_fjLj128EEEEELb1ELb0ELb1EEEvNS_9FwdParamsE --------------------------
	.section	.nv.info._ZN10layer_norm31ln_parallel_residual_fwd_kernelINS_13Kernel_traitsIf6__halfS2_S2_fjLj768ELj1ELj4ELj1ELj16ENS_18Kernel_traits_baseILj768EfS2_S2_S2_fjLj128EEEEELb1ELb0ELb1EEEvNS_9FwdParamsE,"",@"SHT_CUDA_INFO"
	.sectionflags	@""
	.align	4


	//----- nvinfo : EIATTR_CUDA_API_VERSION
	.align		4
        /*0000*/ 	.byte	0x04, 0x37
        /*0002*/ 	.short	(.L_1370 - .L_1369)
.L_1369:
        /*0004*/ 	.word	0x00000082


	//----- nvinfo : EIATTR_SW2861232_WAR
	.align		4
.L_1370:
        /*0008*/ 	.byte	0x01, 0x35
	.zero		2


	//----- nvinfo : EIATTR_PARAM_CBANK
	.align		4
        /*000c*/ 	.byte	0x04, 0x0a
        /*000e*/ 	.short	(.L_1372 - .L_1371)
	.align		4
.L_1371:
        /*0010*/ 	.word	index@(.nv.constant0._ZN10layer_norm31ln_parallel_residual_fwd_kernelINS_13Kernel_traitsIf6__halfS2_S2_fjLj768ELj1ELj4ELj1ELj16ENS_18Kernel_traits_baseILj768EfS2_S2_S2_fjLj128EEEEELb1ELb0ELb1EEEvNS_9FwdParamsE)
        /*0014*/ 	.short	0x0160
        /*0016*/ 	.short	0x00e8


	//----- nvinfo : EIATTR_CBANK_PARAM_SIZE
	.align		4
.L_1372:
        /*0018*/ 	.byte	0x03, 0x19
        /*001a*/ 	.short	0x00e8


	//----- nvinfo : EIATTR_KPARAM_INFO
	.align		4
        /*001c*/ 	.byte	0x04, 0x17
        /*001e*/ 	.short	(.L_1374 - .L_1373)
.L_1373:
        /*0020*/ 	.word	0x00000000
        /*0024*/ 	.short	0x0000
        /*0026*/ 	.short	0x0000
        /*0028*/ 	.byte	0x00, 0xf0, 0xa1, 0x03


	//----- nvinfo : EIATTR_MAXREG_COUNT
	.align		4
.L_1374:
        /*002c*/ 	.byte	0x03, 0x1b
        /*002e*/ 	.short	0x00ff


	//----- nvinfo : EIATTR_MERCURY_ISA_VERSION
	.align		4
        /*0030*/ 	.byte	0x03, 0x5f
        /*0032*/ 	.short	0x0000


	//----- nvinfo : EIATTR_COOP_GROUP_MASK_REGIDS
	.align		4
        /*0034*/ 	.byte	0x04, 0x29
        /*0036*/ 	.short	(.L_1376 - .L_1375)


	//   ....[0]....
.L_1375:
        /*0038*/ 	.word	0xffffffff


	//   ....[1]....
        /*003c*/ 	.word	0xffffffff


	//   ....[2]....
        /*0040*/ 	.word	0xffffffff


	//   ....[3]....
        /*0044*/ 	.word	0xffffffff


	//   ....[4]....
        /*0048*/ 	.word	0xffffffff


	//   ....[5]....
        /*004c*/ 	.word	0xffffffff


	//   ....[6]....
        /*0050*/ 	.word	0xffffffff


	//   ....[7]....
        /*0054*/ 	.word	0xffffffff


	//   ....[8]....
        /*0058*/ 	.word	0xffffffff


	//   ....[9]....
        /*005c*/ 	.word	0xffffffff


	//   ....[10]....
        /*0060*/ 	.word	0xffffffff


	//   ....[11]....
        /*0064*/ 	.word	0xffffffff


	//   ....[12]....
        /*0068*/ 	.word	0xffffffff


	//   ....[13]....
        /*006c*/ 	.word	0xffffffff


	//   ....[14]....
        /*0070*/ 	.word	0xffffffff


	//   ....[15]....
        /*0074*/ 	.word	0xffffffff


	//   ....[16]....
        /*0078*/ 	.word	0xffffffff


	//   ....[17]....
        /*007c*/ 	.word	0xffffffff


	//   ....[18]....
        /*0080*/ 	.word	0xffffffff


	//   ....[19]....
        /*0084*/ 	.word	0xffffffff


	//----- nvinfo : EIATTR_COOP_GROUP_INSTR_OFFSETS
	.align		4
.L_1376:
        /*0088*/ 	.byte	0x04, 0x28
        /*008a*/ 	.short	(.L_1378 - .L_1377)


	//   ....[0]....
.L_1377:
        /*008c*/ 	.word	0x00011dc0


	//   ....[1]....
        /*0090*/ 	.word	0x00011df0


	//   ....[2]....
        /*0094*/ 	.word	0x00011e10


	//   ....[3]....
        /*0098*/ 	.word	0x00011e30


	//   ....[4]....
        /*009c*/ 	.word	0x00011e50


	//   ....[5]....
        /*00a0*/ 	.word	0x00012180


	//   ....[6]....
        /*00a4*/ 	.word	0x000121a0


	//   ....[7]....
        /*00a8*/ 	.word	0x000121c0


	//   ....[8]....
        /*00ac*/ 	.word	0x000121e0


	//   ....[9]....
        /*00b0*/ 	.word	0x00012200


	//   ....[10]....
        /*00b4*/ 	.word	0x00012c70


	//   ....[11]....
        /*00b8*/ 	.word	0x00012cd0


	//   ....[12]....
        /*00bc*/ 	.word	0x00012d30


	//   ....[13]....
        /*00c0*/ 	.word	0x00012d90


	//   ....[14]....
        /*00c4*/ 	.word	0x00012df0


	//   ....[15]....
        /*00c8*/ 	.word	0x00013160


	//   ....[16]....
        /*00cc*/ 	.word	0x000131c0


	//   ....[17]....
        /*00d0*/ 	.word	0x00013220


	//   ....[18]....
        /*00d4*/ 	.word	0x00013280


	//   ....[19]....
        /*00d8*/ 	.word	0x000132e0


	//----- nvinfo : EIATTR_EXIT_INSTR_OFFSETS
	.align		4
.L_1378:
        /*00dc*/ 	.byte	0x04, 0x1c
        /*00de*/ 	.short	(.L_1380 - .L_1379)


	//   ....[0]....
.L_1379:
        /*00e0*/ 	.word	0x000007f0


	//   ....[1]....
        /*00e4*/ 	.word	0x00012c20


	//----- nvinfo : EIATTR_MAX_THREADS
	.align		4
.L_1380:
        /*00e8*/ 	.byte	0x04, 0x05
        /*00ea*/ 	.short	(.L_1382 - .L_1381)
.L_1381:
        /*00ec*/ 	.word	0x00000080
        /*00f0*/ 	.word	0x00000001
        /*00f4*/ 	.word	0x00000001


	//----- nvinfo : EIATTR_CRS_STACK_SIZE
	.align		4
.L_1382:
        /*00f8*/ 	.byte	0x04, 0x1e
        /*00fa*/ 	.short	(.L_1384 - .L_1383)
.L_1383:
        /*00fc*/ 	.word	0x00000000
.L_1384:


//--------------------- .nv.info._ZN10layer_norm31ln_parallel_residual_fwd_kernelINS_13Kernel_traitsIf6__halfS2_S2_fjLj768ELj1ELj4ELj1ELj16ENS_18Kernel_traits_baseILj768EfS2_S2_S2_fjLj128EEEEELb1ELb1ELb0EEEvNS_9FwdParamsE --------------------------
	.section	.nv.info._ZN10layer_norm31ln_parallel_residual_fwd_kernelINS_13Kernel_traitsIf6__halfS2_S2_fjLj768ELj1ELj4ELj1ELj16ENS_18Kernel_traits_baseILj768EfS2_S2_S2_fjLj128EEEEELb1ELb1ELb0EEEvNS_9FwdParamsE,"",@"SHT_CUDA_INFO"
	.sectionflags	@""
	.align	4


	//----- nvinfo : EIATTR_CUDA_API_VERSION
	.align		4
        /*0000*/ 	.byte	0x04, 0x37
        /*0002*/ 	.short	(.L_1386 - .L_1385)
.L_1385:
        /*0004*/ 	.word	0x00000082


	//----- nvinfo : EIATTR_SW2861232_WAR
	.align		4
.L_1386:
        /*0008*/ 	.byte	0x01, 0x35
	.zero		2


	//----- nvinfo : EIATTR_PARAM_CBANK
	.align		4
        /*000c*/ 	.byte	0x04, 0x0a
        /*000e*/ 	.short	(.L_1388 - .L_1387)
	.align		4
.L_1387:
        /*0010*/ 	.word	index@(.nv.constant0._ZN10layer_norm31ln_parallel_residual_fwd_kernelINS_13Kernel_traitsIf6__halfS2_S2_fjLj768ELj1ELj4ELj1ELj16ENS_18Kernel_traits_baseILj768EfS2_S2_S2_fjLj128EEEEELb1ELb1ELb0EEEvNS_9FwdParamsE)
        /*0014*/ 	.short	0x0160
        /*0016*/ 	.short	0x00e8


	//----- nvinfo : EIATTR_CBANK_PARAM_SIZE
	.align		4
.L_1388:
        /*0018*/ 	.byte	0x03, 0x19
        /*001a*/ 	.short	0x00e8


	//----- nvinfo : EIATTR_KPARAM_INFO
	.align		4
        /*001c*/ 	.byte	0x04, 0x17
        /*001e*/ 	.short	(.L_1390 - .L_1389)
.L_1389:
        /*0020*/ 	.word	0x00000000
        /*0024*/ 	.short	0x0000
        /*0026*/ 	.short	0x0000
        /*0028*/ 	.byte	0x00, 0xf0, 0xa1, 0x03


	//----- nvinfo : EIATTR_MAXREG_COUNT
	.align		4
.L_1390:
        /*002c*/ 	.byte	0x03, 0x1b
        /*002e*/ 	.short	0x00ff


	//----- nvinfo : EIATTR_MERCURY_ISA_VERSION
	.align		4
        /*0030*/ 	.byte	0x03, 0x5f
        /*0032*/ 	.short	0x0000


	//----- nvinfo : EIATTR_COOP_GROUP_MASK_REGIDS
	.align		4
        /*0034*/ 	.byte	0x04, 0x29
        /*0036*/ 	.short	(.L_1392 - .L_1391)


	//   ....[0]....
.L_1391:
        /*0038*/ 	.word	0xffffffff


	//   ....[1]....
        /*003c*/ 	.word	0xffffffff


	//   ....[2]....
        /*0040*/ 	.word	0xffffffff


	//   ....[3]....
        /*0044*/ 	.word	0xffffffff


	//   ....[4]....
        /*0048*/ 	.word	0xffffffff


	//   ....[5]....
        /*004c*/ 	.word	0xffffffff


	//   ....[6]....
        /*0050*/ 	.word	0xffffffff


	//   ....[7]....
        /*0054*/ 	.word	0xffffffff


	//   ....[8]....
        /*0058*/ 	.word	0xffffffff


	//   ....[9]....
        /*005c*/ 	.word	0xffffffff


	//   ....[10]....
        /*0060*/ 	.word	0xffffffff


	//   ....[11]....
        /*0064*/ 	.word	0xffffffff


	//   ....[12]....
        /*0068*/ 	.word	0xffffffff


	//   ....[13]....
        /*006c*/ 	.word	0xffffffff


	//   ....[14]....
        /*0070*/ 	.word	0xffffffff


	//   ....[15]....
        /*0074*/ 	.word	0xffffffff


	//   ....[16]....
        /*0078*/ 	.word	0xffffffff


	//   ....[17]....
        /*007c*/ 	.word	0xffffffff


	//   ....[18]....
        /*0080*/ 	.word	0xffffffff


	//   ....[19]....
        /*0084*/ 	.word	0xffffffff


	//----- nvinfo : EIATTR_COOP_GROUP_INSTR_OFFSETS
	.align		4
.L_1392:
        /*0088*/ 	.byte	0x04, 0x28
        /*008a*/ 	.short	(.L_1394 - .L_1393)


	//   ....[0]....
.L_1393:
        /*008c*/ 	.word	0x00011e80


	//   ....[1]....
        /*0090*/ 	.word	0x00011eb0


	//   ....[2]....
        /*0094*/ 	.word	0x00011ee0


	//   ....[3]....
        /*0098*/ 	.word	0x00011f00


	//   ....[4]....
        /*009c*/ 	.word	0x00011f20


	//   ....[5]....
        /*00a0*/ 	.word	0x00012260


	//   ....[6]....
        /*00a4*/ 	.word	0x00012280


	//   ....[7]....
        /*00a8*/ 	.word	0x000122a0


	//   ....[8]....
        /*00ac*/ 	.word	0x000122c0


	//   ....[9]....
        /*00b0*/ 	.word	0x000122e0


	//   ....[10]....
        /*00b4*/ 	.word	0x00012b50


	//   ....[11]....
        /*00b8*/ 	.word	0x00012bd0


	//   ....[12]....
        /*00bc*/ 	.word	0x00012c30


	//   ....[13]....
        /*00c0*/ 	.word	0x00012c90


	//   ....[14]....
        /*00c4*/ 	.word	0x00012cf0


	//   ....[15]....
        /*00c8*/ 	.word	0x00013080


	//   ....[16]....
        /*00cc*/ 	.word	0x000130e0


	//   ....[17]....
        /*00d0*/ 	.word	0x00013140


	//   ....[18]....
        /*00d4*/ 	.word	0x000131a0


	//   ....[19]....
        /*00d8*/ 	.word	0x00013210


	//----- nvinfo : EIATTR_EXIT_INSTR_OFFSETS
	.align		4
.L_1394:
        /*00dc*/ 	.byte	0x04, 0x1c
        /*00de*/ 	.short	(.L_1396 - .L_1395)


	//   ....[0]....
.L_1395:
        /*00e0*/ 	.word	0x000008f0


	//   ....[1]....
        /*00e4*/ 	.word	0x00012af0


	//----- nvinfo : EIATTR_MAX_THREADS
	.align		4
.L_1396:
        /*00e8*/ 	.byte	0x04, 0x05
        /*00ea*/ 	.short	(.L_1398 - .L_1397)
.L_1397:
        /*00ec*/ 	.word	0x00000080
        /*00f0*/ 	.word	0x00000001
        /*00f4*/ 	.word	0x00000001


	//----- nvinfo : EIATTR_CRS_STACK_SIZE
	.align		4
.L_1398:
        /*00f8*/ 	.byte	0x04, 0x1e
        /*00fa*/ 	.short	(.L_1400 - .L_1399)
.L_1399:
        /*00fc*/ 	.word	0x00000000
.L_1400:


//--------------------- .nv.info._ZN10layer_norm31ln_parallel_residual_fwd_kernelINS_13Kernel_traitsIf6__halfS2_S2_fjLj768ELj1ELj4ELj1ELj16ENS_18Kernel_traits_baseILj768EfS2_S2_S2_fjLj128EEEEELb1ELb1ELb1EEEvNS_9FwdParamsE --------------------------
	.section	.nv.info._ZN10layer_norm31ln_parallel_residual_fwd_kernelINS_13Kernel_traitsIf6__halfS2_S2_fjLj768ELj1ELj4ELj1ELj16ENS_18Kernel_traits_baseILj768EfS2_S2_S2_fjLj128EEEEELb1ELb1ELb1EEEvNS_9FwdParamsE,"",@"SHT_CUDA_INFO"
	.sectionflags	@""
	.align	4


	//----- nvinfo : EIATTR_CUDA_API_VERSION
	.align		4
        /*0000*/ 	.byte	0x04, 0x37
        /*0002*/ 	.short	(.L_1402 - .L_1401)
.L_1401:
        /*0004*/ 	.word	0x00000082


	//----- nvinfo : EIATTR_SW2861232_WAR
	.align		4
.L_1402:
        /*0008*/ 	.byte	0x01, 0x35
	.zero		2


	//----- nvinfo : EIATTR_PARAM_CBANK
	.align		4
        /*000c*/ 	.byte	0x04, 0x0a
        /*000e*/ 	.short	(.L_1404 - .L_1403)
	.align		4
.L_1403:
        /*0010*/ 	.word	index@(.nv.constant0._ZN10layer_norm31ln_parallel_residual_fwd_kernelINS_13Kernel_traitsIf6__halfS2_S2_fjLj768ELj1ELj4ELj1ELj16ENS_18Kernel_traits_baseILj768EfS2_S2_S2_fjLj128EEEEELb1ELb1ELb1EEEvNS_9FwdParamsE)
        /*0014*/ 	.short	0x0160
        /*0016*/ 	.short	0x00e8


	//----- nvinfo : EIATTR_CBANK_PARAM_SIZE
	.align		4
.L_1404:
        /*0018*/ 	.byte	0x03, 0x19
        /*001a*/ 	.short	0x00e8


	//----- nvinfo : EIATTR_KPARAM_INFO
	.align		4
        /*001c*/ 	.byte	0x04, 0x17
        /*001e*/ 	.short	(.L_1406 - .L_1405)
.L_1405:
        /*0020*/ 	.word	0x00000000
        /*0024*/ 	.short	0x0000
        /*0026*/ 	.short	0x0000
        /*0028*/ 	.byte	0x00, 0xf0, 0xa1, 0x03


	//----- nvinfo : EIATTR_MAXREG_COUNT
	.align		4
.L_1406:
        /*002c*/ 	.byte	0x03, 0x1b
        /*002e*/ 	.short	0x00ff


	//----- nvinfo : EIATTR_MERCURY_ISA_VERSION
	.align		4
        /*0030*/ 	.byte	0x03, 0x5f
        /*0032*/ 	.short	0x0000


	//----- nvinfo : EIATTR_COOP_GROUP_MASK_REGIDS
	.align		4
        /*0034*/ 	.byte	0x04, 0x29
        /*0036*/ 	.short	(.L_1408 - .L_1407)


	//   ....[0]....
.L_1407:
        /*0038*/ 	.word	0xffffffff


	//   ....[1]....
        /*003c*/ 	.word	0xffffffff


	//   ....[2]....
        /*0040*/ 	.word	0xffffffff


	//   ....[3]....
        /*0044*/ 	.word	0xffffffff


	//   ....[4]....
        /*0048*/ 	.word	0xffffffff


	//   ....[5]....
        /*004c*/ 	.word	0xffffffff


	//   ....[6]....
        /*0050*/ 	.word	0xffffffff


	//   ....[7]....
        /*0054*/ 	.word	0xffffffff


	//   ....[8]....
        /*0058*/ 	.word	0xffffffff


	//   ....[9]....
        /*005c*/ 	.word	0xffffffff


	//   ....[10]....
        /*0060*/ 	.word	0xffffffff


	//   ....[11]....
        /*0064*/ 	.word	0xffffffff


	//   ....[12]....
        /*0068*/ 	.word	0xffffffff


	//   ....[13]....
        /*006c*/ 	.word	0xffffffff


	//   ....[14]....
        /*0070*/ 	.word	0xffffffff


	//   ....[15]....
        /*0074*/ 	.word	0xffffffff


	//   ....[16]....
        /*0078*/ 	.word	0xffffffff


	//   ....[17]....
        /*007c*/ 	.word	0xffffffff


	//   ....[18]....
        /*0080*/ 	.word	0xffffffff


	//   ....[19]....
        /*0084*/ 	.word	0xffffffff


	//----- nvinfo : EIATTR_COOP_GROUP_INSTR_OFFSETS
	.align		4
.L_1408:
        /*0088*/ 	.byte	0x04, 0x28
        /*008a*/ 	.short	(.L_1410 - .L_1409)


	//   ....[0]....
.L_1409:
        /*008c*/ 	.word	0x00011960


	//   ....[1]....
        /*0090*/ 	.word	0x00011990


	//   ....[2]....
        /*0094*/ 	.word	0x000119b0


	//   ....[3]....
        /*0098*/ 	.word	0x000119d0


	//   ....[4]....
        /*009c*/ 	.word	0x000119f0


	//   ....[5]....
        /*00a0*/ 	.word	0x00011d20


	//   ....[6]....
        /*00a4*/ 	.word	0x00011d40


	//   ....[7]....
        /*00a8*/ 	.word	0x00011d60


	//   ....[8]....
        /*00ac*/ 	.word	0x00011d80


	//   ....[9]....
        /*00b0*/ 	.word	0x00011da0


	//   ....[10]....
        /*00b4*/ 	.word	0x00012510


	//   ....[11]....
        /*00b8*/ 	.word	0x00012580


	//   ....[12]....
        /*00bc*/ 	.word	0x000125e0


	//   ....[13]....
        /*00c0*/ 	.word	0x00012640


	//   ....[14]....
        /*00c4*/ 	.word	0x000126a0


	//   ....[15]....
        /*00c8*/ 	.word	0x00012a10


	//   ....[16]....
        /*00cc*/ 	.word	0x00012a70


	//   ....[17]....
        /*00d0*/ 	.word	0x00012ad0


	//   ....[18]....
        /*00d4*/ 	.word	0x00012b30


	//   ....[19]....
        /*00d8*/ 	.word	0x00012b90


	//----- nvinfo : EIATTR_EXIT_INSTR_OFFSETS
	.align		4
.L_1410:
        /*00dc*/ 	.byte	0x04, 0x1c
        /*00de*/ 	.short	(.L_1412 - .L_1411)


	//   ....[0]....
.L_1411:
        /*00e0*/ 	.word	0x00000670


	//   ....[1]....
        /*00e4*/ 	.word	0x000124c0


	//----- nvinfo : EIATTR_MAX_THREADS
	.align		4
.L_1412:
        /*00e8*/ 	.byte	0x04, 0x05
        /*00ea*/ 	.short	(.L_1414 - .L_1413)
.L_1413:
        /*00ec*/ 	.word	0x00000080
        /*00f0*/ 	.word	0x00000001
        /*00f4*/ 	.word	0x00000001


	//----- nvinfo : EIATTR_CRS_STACK_SIZE
	.align		4
.L_1414:
        /*00f8*/ 	.byte	0x04, 0x1e
        /*00fa*/ 	.short	(.L_1416 - .L_1415)
.L_1415:
        /*00fc*/ 	.word	0x00000000
.L_1416:


//--------------------- .nv.info._ZN10layer_norm31ln_parallel_residual_fwd_kernelINS_13Kernel_traitsI6__halfS2_fS2_fjLj768ELj1ELj4ELj1ELj16ENS_18Kernel_traits_baseILj768ES2_S2_fS2_fjLj128EEEEELb0ELb0ELb0EEEvNS_9FwdParamsE --------------------------
	.section	.nv.info._ZN10layer_norm31ln_parallel_residual_fwd_kernelINS_13Kernel_traitsI6__halfS2_fS2_fjLj768ELj1ELj4ELj1ELj16ENS_18Kernel_traits_baseILj768ES2_S2_fS2_fjLj128EEEEELb0ELb0ELb0EEEvNS_9FwdParamsE,"",@"SHT_CUDA_INFO"
	.sectionflags	@""
	.align	4


	//----- nvinfo : EIATTR_CUDA_API_VERSION
	.align		4
        /*0000*/ 	.byte	0x04, 0x37
        /*0002*/ 	.short	(.L_1418 - .L_1417)
.L_1417:
        /*0004*/ 	.word	0x00000082


	//----- nvinfo : EIATTR_SW2861232_WAR
	.align		4
.L_1418:
        /*0008*/ 	.byte	0x01, 0x35
	.zero		2


	//----- nvinfo : EIATTR_PARAM_CBANK
	.align		4
        /*000c*/ 	.byte	0x04, 0x0a
        /*000e*/ 	.short	(.L_1420 - .L_1419)
	.align		4
.L_1419:
        /*0010*/ 	.word	index@(.nv.constant0._ZN10layer_norm31ln_parallel_residual_fwd_kernelINS_13Kernel_traitsI6__halfS2_fS2_fjLj768ELj1ELj4ELj1ELj16ENS_18Kernel_traits_baseILj768ES2_S2_fS2_fjLj128EEEEELb0ELb0ELb0EEEvNS_9FwdParamsE)
        /*0014*/ 	.short	0x0160
        /*0016*/ 	.short	0x00e8


	//----- nvinfo : EIATTR_CBANK_PARAM_SIZE
	.align		4
.L_1420:
        /*0018*/ 	.byte	0x03, 0x19
        /*001a*/ 	.short	0x00e8


	//----- nvinfo : EIATTR_KPARAM_INFO
	.align		4
        /*001c*/ 	.byte	0x04, 0x17
        /*001e*/ 	.short	(.L_1422 - .L_1421)
.L_1421:
        /*0020*/ 	.word	0x00000000
        /*0024*/ 	.short	0x0000
        /*0026*/ 	.short	0x0000
        /*0028*/ 	.byte	0x00, 0xf0, 0xa1, 0x03


	//----- nvinfo : EIATTR_MAXREG_COUNT
	.align		4
.L_1422:
        /*002c*/ 	.byte	0x03, 0x1b
        /*002e*/ 	.short	0x00ff


	//----- nvinfo : EIATTR_MERCURY_ISA_VERSION
	.align		4
        /*0030*/ 	.byte	0x03, 0x5f
        /*0032*/ 	.short	0x0000


	//----- nvinfo : EIATTR_COOP_GROUP_MASK_REGIDS
	.align		4
        /*0034*/ 	.byte	0x04, 0x29
        /*0036*/ 	.short	(.L_1424 - .L_1423)


	//   ....[0]....
.L_1423:
        /*0038*/ 	.word	0xffffffff


	//   ....[1]....
        /*003c*/ 	.word	0xffffffff


	//   ....[2]....
        /*0040*/ 	.word	0xffffffff


	//   ....[3]....
        /*0044*/ 	.word	0xffffffff


	//   ....[4]....
        /*0048*/ 	.word	0xffffffff


	//   ....[5]....
        /*004c*/ 	.word	0xffffffff


	//   ....[6]....
        /*0050*/ 	.word	0xffffffff


	//   ....[7]....
        /*0054*/ 	.word	0xffffffff


	//   ....[8]....
        /*0058*/ 	.word	0xffffffff


	//   ....[9]....
        /*005c*/ 	.word	0xffffffff


	//   ....[10]....
        /*0060*/ 	.word	0xffffffff


	//   ....[11]....
        /*0064*/ 	.word	0xffffffff


	//   ....[12]....
        /*0068*/ 	.word	0xffffffff


	//   ....[13]....
        /*006c*/ 	.word	0xffffffff


	//   ....[14]....
        /*0070*/ 	.word	0xffffffff


	//   ....[15]....
        /*0074*/ 	.word	0xffffffff


	//   ....[16]....
        /*0078*/ 	.word	0xffffffff


	//   ....[17]....
        /*007c*/ 	.word	0xffffffff


	//   ....[18]....
        /*0080*/ 	.word	0xffffffff


	//   ....[19]....
        /*0084*/ 	.word	0xffffffff


	//----- nvinfo : EIATTR_COOP_GROUP_INSTR_OFFSETS
	.align		4
.L_1424:
        /*0088*/ 	.byte	0x04, 0x28
        /*008a*/ 	.short	(.L_1426 - .L_1425)


	//   ....[0]....
.L_1425:
        /*008c*/ 	.word	0x00001ea0


	//   ....[1]....
        /*0090*/ 	.word	0x00001ed0


	//   ....[2]....
        /*0094*/ 	.word	0x00001ef0


	//   ....[3]....
        /*0098*/ 	.word	0x00001f10


	//   ....[4]....
        /*009c*/ 	.word	0x00001f30


	//   ....[5]....
        /*00a0*/ 	.word	0x00002270


	//   ....[6]....
        /*00a4*/ 	.word	0x00002290


	//   ....[7]....
        /*00a8*/ 	.word	0x000022b0


	//   ....[8]....
        /*00ac*/ 	.word	0x000022d0


	//   ....[9]....
        /*00b0*/ 	.word	0x000022f0


	//   ....[10]....
        /*00b4*/ 	.word	0x00002dc0


	//   ....[11]....
        /*00b8*/ 	.word	0x00002e40


	//   ....[12]....
        /*00bc*/ 	.word	0x00002ea0


	//   ....[13]....
        /*00c0*/ 	.word	0x00002f00


	//   ....[14]....
        /*00c4*/ 	.word	0x00002f60


	//   ....[15]....
        /*00c8*/ 	.word	0x000032e0


	//   ....[16]....
        /*00cc*/ 	.word	0x00003340


	//   ....[17]....
        /*00d0*/ 	.word	0x000033a0


	//   ....[18]....
        /*00d4*/ 	.word	0x00003400


	//   ....[19]....
        /*00d8*/ 	.word	0x00003470


	//----- nvinfo : EIATTR_EXIT_INSTR_OFFSETS
	.align		4
.L_1426:
        /*00dc*/ 	.byte	0x04, 0x1c
        /*00de*/ 	.short	(.L_1428 - .L_1427)


	//   ....[0]....
.L_1427:
        /*00e0*/ 	.word	0x000005d0


	//   ....[1]....
        /*00e4*/ 	.word	0x00002d60


	//----- nvinfo : EIATTR_MAX_THREADS
	.align		4
.L_1428:
        /*00e8*/ 	.byte	0x04, 0x05
        /*00ea*/ 	.short	(.L_1430 - .L_1429)
.L_1429:
        /*00ec*/ 	.word	0x00000080
        /*00f0*/ 	.word	0x00000001
        /*00f4*/ 	.word	0x00000001


	//----- nvinfo : EIATTR_CRS_STACK_SIZE
	.align		4
.L_1430:
        /*00f8*/ 	.byte	0x04, 0x1e
        /*00fa*/ 	.short	(.L_1432 - .L_1431)
.L_1431:
        /*00fc*/ 	.word	0x00000000
.L_1432:


//--------------------- .nv.info._ZN10layer_norm31ln_parallel_residual_fwd_kernelINS_13Kernel_traitsI6__halfS2_fS2_fjLj768ELj1ELj4ELj1ELj16ENS_18Kernel_traits_baseILj768ES2_S2_fS2_fjLj128EEEEELb0ELb0ELb1EEEvNS_9FwdParamsE --------------------------
	.section	.nv.info._ZN10layer_norm31ln_parallel_residual_fwd_kernelINS_13Kernel_traitsI6__halfS2_fS2_fjLj768ELj1ELj4ELj1ELj16ENS_18Kernel_traits_baseILj768ES2_S2_fS2_fjLj128EEEEELb0ELb0ELb1EEEvNS_9FwdParamsE,"",@"SHT_CUDA_INFO"
	.sectionflags	@""
	.align	4


	//----- nvinfo : EIATTR_CUDA_API_VERSION
	.align		4
        /*0000*/ 	.byte	0x04, 0x37
        /*0002*/ 	.short	(.L_1434 - .L_1433)
.L_1433:
        /*0004*/ 	.word	0x00000082


	//----- nvinfo : EIATTR_SW2861232_WAR
	.align		4
.L_1434:
        /*0008*/ 	.byte	0x01, 0x35
	.zero		2


	//----- nvinfo : EIATTR_PARAM_CBANK
	.align		4
        /*000c*/ 	.byte	0x04, 0x0a
        /*000e*/ 	.short	(.L_1436 - .L_1435)
	.align		4
.L_1435:
        /*0010*/ 	.word	index@(.nv.constant0._ZN10layer_norm31ln_parallel_residual_fwd_kernelINS_13Kernel_traitsI6__halfS2_fS2_fjLj768ELj1ELj4ELj1ELj16ENS_18Kernel_traits_baseILj768ES2_S2_fS2_fjLj128EEEEELb0ELb0ELb1EEEvNS_9FwdParamsE)
        /*0014*/ 	.short	0x0160
        /*0016*/ 	.short	0x00e8


	//----- nvinfo : EIATTR_CBANK_PARAM_SIZE
	.align		4
.L_1436:
        /*0018*/ 	.byte	0x03, 0x19
        /*001a*/ 	.short	0x00e8


	//----- nvinfo : EIATTR_KPARAM_INFO
	.align		4
        /*001c*/ 	.byte	0x04, 0x17
        /*001e*/ 	.short	(.L_1438 - .L_1437)
.L_1437:
        /*0020*/ 	.word	0x00000000
        /*0024*/ 	.short	0x0000
        /*0026*/ 	.short	0x0000
        /*0028*/ 	.byte	0x00, 0xf0, 0xa1, 0x03


	//----- nvinfo : EIATTR_MAXREG_COUNT
	.align		4
.L_1438:
        /*002c*/ 	.byte	0x03, 0x1b
        /*002e*/ 	.short	0x00ff


	//----- nvinfo : EIATTR_MERCURY_ISA_VERSION
	.align		4
        /*0030*/ 	.byte	0x03, 0x5f
        /*0032*/ 	.short	0x0000


	//----- nvinfo : EIATTR_COOP_GROUP_MASK_REGIDS
	.align		4
        /*0034*/ 	.byte	0x04, 0x29
        /*0036*/ 	.short	(.L_1440 - .L_1439)


	//   ....[0]....
.L_1439:
        /*0038*/ 	.word	0xffffffff


	//   ....[1]....
        /*003c*/ 	.word	0xffffffff


	//   ....[2]....
        /*0040*/ 	.word	0xffffffff


	//   ....[3]....
        /*0044*/ 	.word	0xffffffff


	//   ....[4]....
        /*0048*/ 	.word	0xffffffff


	//   ....[5]....
        /*004c*/ 	.word	0xffffffff


	//   ....[6]....
        /*0050*/ 	.word	0xffffffff


	//   ....[7]....
        /*0054*/ 	.word	0xffffffff


	//   ....[8]....
        /*0058*/ 	.word	0xffffffff


	//   ....[9]....
        /*005c*/ 	.word	0xffffffff


	//   ....[10]....
        /*0060*/ 	.word	0xffffffff


	//   ....[11]....
        /*0064*/ 	.word	0xffffffff


	//   ....[12]....
        /*0068*/ 	.word	0xffffffff


	//   ....[13]....
        /*006c*/ 	.word	0xffffffff


	//   ....[14]....
        /*0070*/ 	.word	0xffffffff


	//   ....[15]....
        /*0074*/ 	.word	0xffffffff


	//   ....[16]....
        /*0078*/ 	.word	0xffffffff


	//   ....[17]....
        /*007c*/ 	.word	0xffffffff


	//   ....[18]....
        /*0080*/ 	.word	0xffffffff


	//   ....[19]....
        /*0084*/ 	.word	0xffffffff


	//----- nvinfo : EIATTR_COOP_GROUP_INSTR_OFFSETS
	.align		4
.L_1440:
        /*0088*/ 	.byte	0x04, 0x28
        /*008a*/ 	.short	(.L_1442 - .L_1441)


	//   ....[0]....
.L_1441:
        /*008c*/ 	.word	0x000019f0


	//   ....[1]....
        /*0090*/ 	.word	0x00001a20


	//   ....[2]....
        /*0094*/ 	.word	0x00001a40


	//   ....[3]....
        /*0098*/ 	.word	0x00001a60


	//   ....[4]....
        /*009c*/ 	.word	0x00001a80


	//   ....[5]....
        /*00a0*/ 	.word	0x00001db0


	//   ....[6]....
        /*00a4*/ 	.word	0x00001dd0


	//   ....[7]....
        /*00a8*/ 	.word	0x00001df0


	//   ....[8]....
        /*00ac*/ 	.word	0x00001e10


	//   ....[9]....
        /*00b0*/ 	.word	0x00001e30


	//   ....[10]....
        /*00b4*/ 	.word	0x000028b0


	//   ....[11]....
        /*00b8*/ 	.word	0x00002920


	//   ....[12]....
        /*00bc*/ 	.word	0x00002980


	//   ....[13]....
        /*00c0*/ 	.word	0x000029e0


	//   ....[14]....
        /*00c4*/ 	.word	0x00002a40


	//   ....[15]....
        /*00c8*/ 	.word	0x00002db0


	//   ....[16]....
        /*00cc*/ 	.word	0x00002e10


	//   ....[17]....
        /*00d0*/ 	.word	0x00002e70


	//   ....[18]....
        /*00d4*/ 	.word	0x00002ed0


	//   ....[19]....
        /*00d8*/ 	.word	0x00002f30


	//----- nvinfo : EIATTR_EXIT_INSTR_OFFSETS
	.align		4
.L_1442:
        /*00dc*/ 	.byte	0x04, 0x1c
        /*00de*/ 	.short	(.L_1444 - .L_1443)


	//   ....[0]....
.L_1443:
        /*00e0*/ 	.word	0x000001c0


	//   ....[1]....
        /*00e4*/ 	.word	0x00002860


	//----- nvinfo : EIATTR_MAX_THREADS
	.align		4
.L_1444:
        /*00e8*/ 	.byte	0x04, 0x05
        /*00ea*/ 	.short	(.L_1446 - .L_1445)
.L_1445:
        /*00ec*/ 	.word	0x00000080
        /*00f0*/ 	.word	0x00000001
        /*00f4*/ 	.word	0x00000001


	//----- nvinfo : EIATTR_CRS_STACK_SIZE
	.align		4
.L_1446:
        /*00f8*/ 	.byte	0x04, 0x1e
        /*00fa*/ 	.short	(.L_1448 - .L_1447)
.L_1447:
        /*00fc*/ 	.word	0x00000000
.L_1448:


//--------------------- .nv.info._ZN10layer_norm31ln_parallel_residual_fwd_kernelINS_13Kernel_traitsI6__halfS2_fS2_fjLj768ELj1ELj4ELj1ELj16ENS_18Kernel_traits_baseILj768ES2_S2_fS2_fjLj128EEEEELb0ELb1ELb0EEEvNS_9FwdParamsE --------------------------
	.section	.nv.info._ZN10layer_norm31ln_parallel_residual_fwd_kernelINS_13Kernel_traitsI6__halfS2_fS2_fjLj768ELj1ELj4ELj1ELj16ENS_18Kernel_traits_baseILj768ES2_S2_fS2_fjLj128EEEEELb0ELb1ELb0EEEvNS_9FwdParamsE,"",@"SHT_CUDA_INFO"
	.sectionflags	@""
	.align	4


	//----- nvinfo : EIATTR_CUDA_API_VERSION
	.align		4
        /*0000*/ 	.byte	0x04, 0x37
        /*0002*/ 	.short	(.L_1450 - .L_1449)
.L_1449:
        /*0004*/ 	.word	0x00000082


	//----- nvinfo : EIATTR_SW2861232_WAR
	.align		4
.L_1450:
        /*0008*/ 	.byte	0x01, 0x35
	.zero		2


	//----- nvinfo : EIATTR_PARAM_CBANK
	.align		4
        /*000c*/ 	.byte	0x04, 0x0a
        /*000e*/ 	.short	(.L_1452 - .L_1451)
	.align		4
.L_1451:
        /*0010*/ 	.word	index@(.nv.constant0._ZN10layer_norm31ln_parallel_residual_fwd_kernelINS_13Kernel_traitsI6__halfS2_fS2_fjLj768ELj1ELj4ELj1ELj16ENS_18Kernel_traits_baseILj768ES2_S2_fS2_fjLj128EEEEELb0ELb1ELb0EEEvNS_9FwdParamsE)
        /*0014*/ 	.short	0x0160
        /*0016*/ 	.short	0x00e8


	//----- nvinfo : EIATTR_CBANK_PARAM_SIZE
	.align		4
.L_1452:
        /*0018*/ 	.byte	0x03, 0x19
        /*001a*/ 	.short	0x00e8


	//----- nvinfo : EIATTR_KPARAM_INFO
	.align		4
        /*001c*/ 	.byte	0x04, 0x17
        /*001e*/ 	.short	(.L_1454 - .L_1453)
.L_1453:
        /*0020*/ 	.word	0x00000000
        /*0024*/ 	.short	0x0000
        /*0026*/ 	.short	0x0000
        /*0028*/ 	.byte	0x00, 0xf0, 0xa1, 0x03


	//----- nvinfo : EIATTR_MAXREG_COUNT
	.align		4
.L_1454:
        /*002c*/ 	.byte	0x03, 0x1b
        /*002e*/ 	.short	0x00ff


	//----- nvinfo : EIATTR_MERCURY_ISA_VERSION
	.align		4
        /*0030*/ 	.byte	0x03, 0x5f
        /*0032*/ 	.short	0x0000


	//----- nvinfo : EIATTR_COOP_GROUP_MASK_REGIDS
	.align		4
        /*0034*/ 	.byte	0x04, 0x29
        /*0036*/ 	.short	(.L_1456 - .L_1455)


	//   ....[0]....
.L_1455:
        /*0038*/ 	.word	0xffffffff


	//   ....[1]....
        /*003c*/ 	.word	0xffffffff


	//   ....[2]....
        /*0040*/ 	.word	0xffffffff


	//   ....[3]....
        /*0044*/ 	.word	0xffffffff


	//   ....[4]....
        /*0048*/ 	.word	0xffffffff


	//   ....[5]....
        /*004c*/ 	.word	0xffffffff


	//   ....[6]....
        /*0050*/ 	.word	0xffffffff


	//   ....[7]....
        /*0054*/ 	.word	0xffffffff


	//   ....[8]....
        /*0058*/ 	.word	0xffffffff


	//   ....[9]....
        /*005c*/ 	.word	0xffffffff


	//   ....[10]....
        /*0060*/ 	.word	0xffffffff


	//   ....[11]....
        /*0064*/ 	.word	0xffffffff


	//   ....[12]....
        /*0068*/ 	.word	0xffffffff


	//   ....[13]....
        /*006c*/ 	.word	0xffffffff


	//   ....[14]....
        /*0070*/ 	.word	0xffffffff


	//   ....[15]....
        /*0074*/ 	.word	0xffffffff


	//   ....[16]....
        /*0078*/ 	.word	0xffffffff


	//   ....[17]....
        /*007c*/ 	.word	0xffffffff


	//   ....[18]....
        /*0080*/ 	.word	0xffffffff


	//   ....[19]....
        /*0084*/ 	.word	0xffffffff


	//----- nvinfo : EIATTR_COOP_GROUP_INSTR_OFFSETS
	.align		4
.L_1456:
        /*0088*/ 	.byte	0x04, 0x28
        /*008a*/ 	.short	(.L_1458 - .L_1457)


	//   ....[0]....
.L_1457:
        /*008c*/ 	.word	0x00001960


	//   ....[1]....
        /*0090*/ 	.word	0x00001990


	//   ....[2]....
        /*0094*/ 	.word	0x000019b0


	//   ....[3]....
        /*0098*/ 	.word	0x000019d0


	//   ....[4]....
        /*009c*/ 	.word	0x000019f0


	//   ....[5]....
        /*00a0*/ 	.word	0x00001d30


	//   ....[6]....
        /*00a4*/ 	.word	0x00001d50


	//   ....[7]....
        /*00a8*/ 	.word	0x00001d70


	//   ....[8]....
        /*00ac*/ 	.word	0x00001d90


	//   ....[9]....
        /*00b0*/ 	.word	0x00001db0


	//   ....[10]....
        /*00b4*/ 	.word	0x000025e0


	//   ....[11]....
        /*00b8*/ 	.word	0x00002660


	//   ....[12]....
        /*00bc*/ 	.word	0x000026c0


	//   ....[13]....
        /*00c0*/ 	.word	0x00002720


	//   ....[14]....
        /*00c4*/ 	.word	0x00002780


	//   ....[15]....
        /*00c8*/ 	.word	0x00002b00


	//   ....[16]....
        /*00cc*/ 	.word	0x00002b60


	//   ....[17]....
        /*00d0*/ 	.word	0x00002bc0


	//   ....[18]....
        /*00d4*/ 	.word	0x00002c20


	//   ....[19]....
        /*00d8*/ 	.word	0x00002c90


	//----- nvinfo : EIATTR_EXIT_INSTR_OFFSETS
	.align		4
.L_1458:
        /*00dc*/ 	.byte	0x04, 0x1c
        /*00de*/ 	.short	(.L_1460 - .L_1459)


	//   ....[0]....
.L_1459:
        /*00e0*/ 	.word	0x00000390


	//   ....[1]....
        /*00e4*/ 	.word	0x00002580


	//----- nvinfo : EIATTR_MAX_THREADS
	.align		4
.L_1460:
        /*00e8*/ 	.byte	0x04, 0x05
        /*00ea*/ 	.short	(.L_1462 - .L_1461)
.L_1461:
        /*00ec*/ 	.word	0x00000080
        /*00f0*/ 	.word	0x00000001
        /*00f4*/ 	.word	0x00000001


	//----- nvinfo : EIATTR_CRS_STACK_SIZE
	.align		4
.L_1462:
        /*00f8*/ 	.byte	0x04, 0x1e
        /*00fa*/ 	.short	(.L_1464 - .L_1463)
.L_1463:
        /*00fc*/ 	.word	0x00000000
.L_1464:


//--------------------- .nv.info._ZN10layer_norm31ln_parallel_residual_fwd_kernelINS_13Kernel_traitsI6__halfS2_fS2_fjLj768ELj1ELj4ELj1ELj16ENS_18Kernel_traits_baseILj768ES2_S2_fS2_fjLj128EEEEELb0ELb1ELb1EEEvNS_9FwdParamsE --------------------------
	.section	.nv.info._ZN10layer_norm31ln_parallel_residual_fwd_kernelINS_13Kernel_traitsI6__halfS2_fS2_fjLj768ELj1ELj4ELj1ELj16ENS_18Kernel_traits_baseILj768ES2_S2_fS2_fjLj128EEEEELb0ELb1ELb1EEEvNS_9FwdParamsE,"",@"SHT_CUDA_INFO"
	.sectionflags	@""
	.align	4


	//----- nvinfo : EIATTR_CUDA_API_VERSION
	.align		4
        /*0000*/ 	.byte	0x04, 0x37
        /*0002*/ 	.short	(.L_1466 - .L_1465)
.L_1465:
        /*0004*/ 	.word	0x00000082


	//----- nvinfo : EIATTR_SW2861232_WAR
	.align		4
.L_1466:
        /*0008*/ 	.byte	0x01, 0x35
	.zero		2


	//----- nvinfo : EIATTR_PARAM_CBANK
	.align		4
        /*000c*/ 	.byte	0x04, 0x0a
        /*000e*/ 	.short	(.L_1468 - .L_1467)
	.align		4
.L_1467:
        /*0010*/ 	.word	index@(.nv.constant0._ZN10layer_norm31ln_parallel_residual_fwd_kernelINS_13Kernel_traitsI6__halfS2_fS2_fjLj768ELj1ELj4ELj1ELj16ENS_18Kernel_traits_baseILj768ES2_S2_fS2_fjLj128EEEEELb0ELb1ELb1EEEvNS_9FwdParamsE)
        /*0014*/ 	.short	0x0160
        /*0016*/ 	.short	0x00e8


	//----- nvinfo : EIATTR_CBANK_PARAM_SIZE
	.align		4
.L_1468:
        /*0018*/ 	.byte	0x03, 0x19
        /*001a*/ 	.short	0x00e8


	//----- nvinfo : EIATTR_KPARAM_INFO
	.align		4
        /*001c*/ 	.byte	0x04, 0x17
        /*001e*/ 	.short	(.L_1470 - .L_1469)
.L_1469:
        /*0020*/ 	.word	0x00000000
        /*0024*/ 	.short	0x0000
        /*0026*/ 	.short	0x0000
        /*0028*/ 	.byte	0x00, 0xf0, 0xa1, 0x03


	//----- nvinfo : EIATTR_MAXREG_COUNT
	.align		4
.L_1470:
        /*002c*/ 	.byte	0x03, 0x1b
        /*002e*/ 	.short	0x00ff


	//----- nvinfo : EIATTR_MERCURY_ISA_VERSION
	.align		4
        /*0030*/ 	.byte	0x03, 0x5f
        /*0032*/ 	.short	0x0000


	//----- nvinfo : EIATTR_COOP_GROUP_MASK_REGIDS
	.align		4
        /*0034*/ 	.byte	0x04, 0x29
        /*0036*/ 	.short	(.L_1472 - .L_1471)


	//   ....[0]....
.L_1471:
        /*0038*/ 	.word	0xffffffff


	//   ....[1]....
        /*003c*/ 	.word	0xffffffff


	//   ....[2]....
        /*0040*/ 	.word	0xffffffff


	//   ....[3]....
        /*0044*/ 	.word	0xffffffff


	//   ....[4]....
        /*0048*/ 	.word	0xffffffff


	//   ....[5]....
        /*004c*/ 	.word	0xffffffff


	//   ....[6]....
        /*0050*/ 	.word	0xffffffff


	//   ....[7]....
        /*0054*/ 	.word	0xffffffff


	//   ....[8]....
        /*0058*/ 	.word	0xffffffff


	//   ....[9]....
        /*005c*/ 	.word	0xffffffff


	//   ....[10]....
        /*0060*/ 	.word	0xffffffff


	//   ....[11]....
        /*0064*/ 	.word	0xffffffff


	//   ....[12]....
        /*0068*/ 	.word	0xffffffff


	//   ....[13]....
        /*006c*/ 	.word	0xffffffff


	//   ....[14]....
        /*0070*/ 	.word	0xffffffff


	//   ....[15]....
        /*0074*/ 	.word	0xffffffff


	//   ....[16]....
        /*0078*/ 	.word	0xffffffff


	//   ....[17]....
        /*007c*/ 	.word	0xffffffff


	//   ....[18]....
        /*0080*/ 	.word	0xffffffff


	//   ....[19]....
        /*0084*/ 	.word	0xffffffff


	//----- nvinfo : EIATTR_COOP_GROUP_INSTR_OFFSETS
	.align		4
.L_1472:
        /*0088*/ 	.byte	0x04, 0x28
        /*008a*/ 	.short	(.L_1474 - .L_1473)


	//   ....[0]....
.L_1473:
        /*008c*/ 	.word	0x000015c0


	//   ....[1]....
        /*0090*/ 	.word	0x000015f0


	//   ....[2]....
        /*0094*/ 	.word	0x00001610


	//   ....[3]....
        /*0098*/ 	.word	0x00001630


	//   ....[4]....
        /*009c*/ 	.word	0x00001650


	//   ....[5]....
        /*00a0*/ 	.word	0x00001980


	//   ....[6]....
        /*00a4*/ 	.word	0x000019a0


	//   ....[7]....
        /*00a8*/ 	.word	0x000019c0


	//   ....[8]....
        /*00ac*/ 	.word	0x000019e0


	//   ....[9]....
        /*00b0*/ 	.word	0x00001a00


	//   ....[10]....
        /*00b4*/ 	.word	0x00002150


	//   ....[11]....
        /*00b8*/ 	.word	0x000021d0


	//   ....[12]....
        /*00bc*/ 	.word	0x00002230


	//   ....[13]....
        /*00c0*/ 	.word	0x00002290


	//   ....[14]....
        /*00c4*/ 	.word	0x000022f0


	//   ....[15]....
        /*00c8*/ 	.word	0x00002660


	//   ....[16]....
        /*00cc*/ 	.word	0x000026c0


	//   ....[17]....
        /*00d0*/ 	.word	0x00002720


	//   ....[18]....
        /*00d4*/ 	.word	0x00002780


	//   ....[19]....
        /*00d8*/ 	.word	0x000027e0


	//----- nvinfo : EIATTR_EXIT_INSTR_OFFSETS
	.align		4
.L_1474:
        /*00dc*/ 	.byte	0x04, 0x1c
        /*00de*/ 	.short	(.L_1476 - .L_1475)


	//   ....[0]....
.L_1475:
        /*00e0*/ 	.word	0x00000120


	//   ....[1]....
        /*00e4*/ 	.word	0x00002100


	//----- nvinfo : EIATTR_MAX_THREADS
	.align		4
.L_1476:
        /*00e8*/ 	.byte	0x04, 0x05
        /*00ea*/ 	.short	(.L_1478 - .L_1477)
.L_1477:
        /*00ec*/ 	.word	0x00000080
        /*00f0*/ 	.word	0x00000001
        /*00f4*/ 	.word	0x00000001


	//----- nvinfo : EIATTR_CRS_STACK_SIZE
	.align		4
.L_1478:
        /*00f8*/ 	.byte	0x04, 0x1e
        /*00fa*/ 	.short	(.L_1480 - .L_1479)
.L_1479:
        /*00fc*/ 	.word	0x00000000
.L_1480:


//--------------------- .nv.info._ZN10layer_norm31ln_parallel_residual_fwd_kernelINS_13Kernel_traitsI6__halfS2_fS2_fjLj768ELj1ELj4ELj1ELj16ENS_18Kernel_traits_baseILj768ES2_S2_fS2_fjLj128EEEEELb1ELb0ELb0EEEvNS_9FwdParamsE --------------------------
	.section	.nv.info._ZN10layer_norm31ln_parallel_residual_fwd_kernelINS_13Kernel_traitsI6__halfS2_fS2_fjLj768ELj1ELj4ELj1ELj16ENS_18Kernel_traits_baseILj768ES2_S2_fS2_fjLj128EEEEELb1ELb0ELb0EEEvNS_9FwdParamsE,"",@"SHT_CUDA_INFO"
	.sectionflags	@""
	.align	4


	//----- nvinfo : EIATTR_CUDA_API_VERSION
	.align		4
        /*0000*/ 	.byte	0x04, 0x37
        /*0002*/ 	.short	(.L_1482 - .L_1481)
.L_1481:
        /*0004*/ 	.word	0x00000082


	//----- nvinfo : EIATTR_SW2861232_WAR
	.align		4
.L_1482:
        /*0008*/ 	.byte	0x01, 0x35
	.zero		2


	//----- nvinfo : EIATTR_PARAM_CBANK
	.align		4
        /*000c*/ 	.byte	0x04, 0x0a
        /*000e*/ 	.short	(.L_1484 - .L_1483)
	.align		4
.L_1483:
        /*0010*/ 	.word	index@(.nv.constant0._ZN10layer_norm31ln_parallel_residual_fwd_kernelINS_13Kernel_traitsI6__halfS2_fS2_fjLj768ELj1ELj4ELj1ELj16ENS_18Kernel_traits_baseILj768ES2_S2_fS2_fjLj128EEEEELb1ELb0ELb0EEEvNS_9FwdParamsE)
        /*0014*/ 	.short	0x0160
        /*0016*/ 	.short	0x00e8


	//----- nvinfo : EIATTR_CBANK_PARAM_SIZE
	.align		4
.L_1484:
        /*0018*/ 	.byte	0x03, 0x19
        /*001a*/ 	.short	0x00e8


	//----- nvinfo : EIATTR_KPARAM_INFO
	.align		4
        /*001c*/ 	.byte	0x04, 0x17
        /*001e*/ 	.short	(.L_1486 - .L_1485)
.L_1485:
        /*0020*/ 	.word	0x00000000
        /*0024*/ 	.short	0x0000
        /*0026*/ 	.short	0x0000
        /*0028*/ 	.byte	0x00, 0xf0, 0xa1, 0x03


	//----- nvinfo : EIATTR_MAXREG_COUNT
	.align		4
.L_1486:
        /*002c*/ 	.byte	0x03, 0x1b
        /*002e*/ 	.short	0x00ff


	//----- nvinfo : EIATTR_MERCURY_ISA_VERSION
	.align		4
        /*0030*/ 	.byte	0x03, 0x5f
        /*0032*/ 	.short	0x0000


	//----- nvinfo : EIATTR_COOP_GROUP_MASK_REGIDS
	.align		4
        /*0034*/ 	.byte	0x04, 0x29
        /*0036*/ 	.short	(.L_1488 - .L_1487)


	//   ....[0]....
.L_1487:
        /*0038*/ 	.word	0xffffffff


	//   ....[1]....
        /*003c*/ 	.word	0xffffffff


	//   ....[2]....
        /*0040*/ 	.word	0xffffffff


	//   ....[3]....
        /*0044*/ 	.word	0xffffffff


	//   ....[4]....
        /*0048*/ 	.word	0xffffffff


	//   ....[5]....
        /*004c*/ 	.word	0xffffffff


	//   ....[6]....
        /*0050*/ 	.word	0xffffffff


	//   ....[7]....
        /*0054*/ 	.word	0xffffffff


	//   ....[8]....
        /*0058*/ 	.word	0xffffffff


	//   ....[9]....
        /*005c*/ 	.word	0xffffffff


	//   ....[10]....
        /*0060*/ 	.word	0xffffffff


	//   ....[11]....
        /*0064*/ 	.word	0xffffffff


	//   ....[12]....
        /*0068*/ 	.word	0xffffffff


	//   ....[13]....
        /*006c*/ 	.word	0xffffffff


	//   ....[14]....
        /*0070*/ 	.word	0xffffffff


	//   ....[15]....
        /*0074*/ 	.word	0xffffffff


	//   ....[16]....
        /*0078*/ 	.word	0xffffffff


	//   ....[17]....
        /*007c*/ 	.word	0xffffffff


	//   ....[18]....
        /*0080*/ 	.word	0xffffffff


	//   ....[19]....
        /*0084*/ 	.word	0xffffffff


	//----- nvinfo : EIATTR_COOP_GROUP_INSTR_OFFSETS
	.align		4
.L_1488:
        /*0088*/ 	.byte	0x04, 0x28
        /*008a*/ 	.short	(.L_1490 - .L_1489)


	//   ....[0]....
.L_1489:
        /*008c*/ 	.word	0x00012080


	//   ....[1]....
        /*0090*/ 	.word	0x000120b0


	//   ....[2]....
        /*0094*/ 	.word	0x000120e0


	//   ....[3]....
        /*0098*/ 	.word	0x00012100


	//   ....[4]....
        /*009c*/ 	.word	0x00012120


	//   ....[5]....
        /*00a0*/ 	.word	0x00012460


	//   ....[6]....
        /*00a4*/ 	.word	0x00012480


	//   ....[7]....
        /*00a8*/ 	.word	0x000124a0


	//   ....[8]....
        /*00ac*/ 	.word	0x000124c0


	//   ....[9]....
        /*00b0*/ 	.word	0x000124e0


	//   ....[10]....
        /*00b4*/ 	.word	0x00012fd0


	//   ....[11]....
        /*00b8*/ 	.word	0x00013050


	//   ....[12]....
        /*00bc*/ 	.word	0x000130b0


	//   ....[13]....
        /*00c0*/ 	.word	0x00013110


	//   ....[14]....
        /*00c4*/ 	.word	0x00013170


	//   ....[15]....
        /*00c8*/ 	.word	0x00013500


	//   ....[16]....
        /*00cc*/ 	.word	0x00013560


	//   ....[17]....
        /*00d0*/ 	.word	0x000135c0


	//   ....[18]....
        /*00d4*/ 	.word	0x00013620


	//   ....[19]....
        /*00d8*/ 	.word	0x00013690


	//----- nvinfo : EIATTR_EXIT_INSTR_OFFSETS
	.align		4
.L_1490:
        /*00dc*/ 	.byte	0x04, 0x1c
        /*00de*/ 	.short	(.L_1492 - .L_1491)


	//   ....[0]....
.L_1491:
        /*00e0*/ 	.word	0x00000870


	//   ....[1]....
        /*00e4*/ 	.word	0x00012f80


	//----- nvinfo : EIATTR_MAX_THREADS
	.align		4
.L_1492:
        /*00e8*/ 	.byte	0x04, 0x05
        /*00ea*/ 	.short	(.L_1494 - .L_1493)
.L_1493:
        /*00ec*/ 	.word	0x00000080
        /*00f0*/ 	.word	0x00000001
        /*00f4*/ 	.word	0x00000001


	//----- nvinfo : EIATTR_CRS_STACK_SIZE
	.align		4
.L_1494:
        /*00f8*/ 	.byte	0x04, 0x1e
        /*00fa*/ 	.short	(.L_1496 - .L_1495)
.L_1495:
        /*00fc*/ 	.word	0x00000000
.L_1496:


//--------------------- .nv.info._ZN10layer_norm31ln_parallel_residual_fwd_kernelINS_13Kernel_traitsI6__halfS2_fS2_fjLj768ELj1ELj4ELj1ELj16ENS_18Kernel_traits_baseILj768ES2_S2_fS2_fjLj128EEEEELb1ELb0ELb1EEEvNS_9FwdParamsE --------------------------
	.section	.nv.info._ZN10layer_norm31ln_parallel_residual_fwd_kernelINS_13Kernel_traitsI6__halfS2_fS2_fjLj768ELj1ELj4ELj1ELj16ENS_18Kernel_traits_baseILj768ES2_S2_fS2_fjLj128EEEEELb1ELb0ELb1EEEvNS_9FwdParamsE,"",@"SHT_CUDA_INFO"
	.sectionflags	@""
	.align	4


	//----- nvinfo : EIATTR_CUDA_API_VERSION
	.align		4
        /*0000*/ 	.byte	0x04, 0x37
        /*0002*/ 	.short	(.L_1498 - .L_1497)
.L_1497:
        /*0004*/ 	.word	0x00000082


	//----- nvinfo : EIATTR_SW2861232_WAR
	.align		4
.L_1498:
        /*0008*/ 	.byte	0x01, 0x35
	.zero		2


	//----- nvinfo : EIATTR_PARAM_CBANK
	.align		4
        /*000c*/ 	.byte	0x04, 0x0a
        /*000e*/ 	.short	(.L_1500 - .L_1499)
	.align		4
.L_1499:
        /*0010*/ 	.word	index@(.nv.constant0._ZN10layer_norm31ln_parallel_residual_fwd_kernelINS_13Kernel_traitsI6__halfS2_fS2_fjLj768ELj1ELj4ELj1ELj16ENS_18Kernel_traits_baseILj768ES2_S2_fS2_fjLj128EEEEELb1ELb0ELb1EEEvNS_9FwdParamsE)
        /*0014*/ 	.short	0x0160
        /*0016*/ 	.short	0x00e8


	//----- nvinfo : EIATTR_CBANK_PARAM_SIZE
	.align		4
.L_1500:
        /*0018*/ 	.byte	0x03, 0x19
        /*001a*/ 	.short	0x00e8


	//----- nvinfo : EIATTR_KPARAM_INFO
	.align		4
        /*001c*/ 	.byte	0x04, 0x17
        /*001e*/ 	.short	(.L_1502 - .L_1501)
.L_1501:
        /*0020*/ 	.word	0x00000000
        /*0024*/ 	.short	0x0000
        /*0026*/ 	.short	0x0000
        /*0028*/ 	.byte	0x00, 0xf0, 0xa1, 0x03


	//----- nvinfo : EIATTR_MAXREG_COUNT
	.align		4
.L_1502:
        /*002c*/ 	.byte	0x03, 0x1b
        /*002e*/ 	.short	0x00ff


	//----- nvinfo : EIATTR_MERCURY_ISA_VERSION
	.align		4
        /*0030*/ 	.byte	0x03, 0x5f
        /*0032*/ 	.short	0x0000


	//----- nvinfo : EIATTR_COOP_GROUP_MASK_REGIDS
	.align		4
        /*0034*/ 	.byte	0x04, 0x29
        /*0036*/ 	.short	(.L_1504 - .L_1503)


	//   ....[0]....
.L_1503:
        /*0038*/ 	.word	0xffffffff


	//   ....[1]....
        /*003c*/ 	.word	0xffffffff


	//   ....[2]....
        /*0040*/ 	.word	0xffffffff


	//   ....[3]....
        /*0044*/ 	.word	0xffffffff


	//   ....[4]....
        /*0048*/ 	.word	0xffffffff


	//   ....[5]....
        /*004c*/ 	.word	0xffffffff


	//   ....[6]....
        /*0050*/ 	.word	0xffffffff


	//   ....[7]....
        /*0054*/ 	.word	0xffffffff


	//   ....[8]....
        /*0058*/ 	.word	0xffffffff


	//   ....[9]....
        /*005c*/ 	.word	0xffffffff


	//   ....[10]....
        /*0060*/ 	.word	0xffffffff


	//   ....[11]....
        /*0064*/ 	.word	0xffffffff


	//   ....[12]....
        /*0068*/ 	.word	0xffffffff


	//   ....[13]....
        /*006c*/ 	.word	0xffffffff


	//   ....[14]....
        /*0070*/ 	.word	0xffffffff


	//   ....[15]....
        /*0074*/ 	.word	0xffffffff


	//   ....[16]....
        /*0078*/ 	.word	0xffffffff


	//   ....[17]....
        /*007c*/ 	.word	0xffffffff


	//   ....[18]....
        /*0080*/ 	.word	0xffffffff


	//   ....[19]....
        /*0084*/ 	.word	0xffffffff


	//----- nvinfo : EIATTR_COOP_GROUP_INSTR_OFFSETS
	.align		4
.L_1504:
        /*0088*/ 	.byte	0x04, 0x28
        /*008a*/ 	.short	(.L_1506 - .L_1505)


	//   ....[0]....
.L_1505:
        /*008c*/ 	.word	0x000116b0


	//   ....[1]....
        /*0090*/ 	.word	0x000116e0


	//   ....[2]....
        /*0094*/ 	.word	0x00011700


	//   ....[3]....
        /*0098*/ 	.word	0x00011720


	//   ....[4]....
        /*009c*/ 	.word	0x00011740


	//   ....[5]....
        /*00a0*/ 	.word	0x00011a70


	//   ....[6]....
        /*00a4*/ 	.word	0x00011a90


	//   ....[7]....
        /*00a8*/ 	.word	0x00011ab0


	//   ....[8]....
        /*00ac*/ 	.word	0x00011ad0


	//   ....[9]....
        /*00b0*/ 	.word	0x00011af0


	//   ....[10]....
        /*00b4*/ 	.word	0x00012860


	//   ....[11]....
        /*00b8*/ 	.word	0x000128d0


	//   ....[12]....
        /*00bc*/ 	.word	0x00012930


	//   ....[13]....
        /*00c0*/ 	.word	0x00012990


	//   ....[14]....
        /*00c4*/ 	.word	0x000129f0


	//   ....[15]....
        /*00c8*/ 	.word	0x00012d60


	//   ....[16]....
        /*00cc*/ 	.word	0x00012dc0


	//   ....[17]....
        /*00d0*/ 	.word	0x00012e20


	//   ....[18]....
        /*00d4*/ 	.word	0x00012e80


	//   ....[19]....
        /*00d8*/ 	.word	0x00012ee0


	//----- nvinfo : EIATTR_EXIT_INSTR_OFFSETS
	.align		4
.L_1506:
        /*00dc*/ 	.byte	0x04, 0x1c
        /*00de*/ 	.short	(.L_1508 - .L_1507)


	//   ....[0]....
.L_1507:
        /*00e0*/ 	.word	0x00000630


	//   ....[1]....
        /*00e4*/ 	.word	0x00012810


	//----- nvinfo : EIATTR_MAX_THREADS
	.align		4
.L_1508:
        /*00e8*/ 	.byte	0x04, 0x05
        /*00ea*/ 	.short	(.L_1510 - .L_1509)
.L_1509:
        /*00ec*/ 	.word	0x00000080
        /*00f0*/ 	.word	0x00000001
        /*00f4*/ 	.word	0x00000001


	//----- nvinfo : EIATTR_CRS_STACK_SIZE
	.align		4
.L_1510:
        /*00f8*/ 	.byte	0x04, 0x1e
        /*00fa*/ 	.short	(.L_1512 - .L_1511)
.L_1511:
        /*00fc*/ 	.word	0x00000000
.L_1512:


//--------------------- .nv.info._ZN10layer_norm31ln_parallel_residual_fwd_kernelINS_13Kernel_traitsI6__halfS2_fS2_fjLj768ELj1ELj4ELj1ELj16ENS_18Kernel_traits_baseILj768ES2_S2_fS2_fjLj128EEEEELb1ELb1ELb0EEEvNS_9FwdParamsE --------------------------
	.section	.nv.info._ZN10layer_norm31ln_parallel_residual_fwd_kernelINS_13Kernel_traitsI6__halfS2_fS2_fjLj768ELj1ELj4ELj1ELj16ENS_18Kernel_traits_baseILj768ES2_S2_fS2_fjLj128EEEEELb1ELb1ELb0EEEvNS_9FwdParamsE,"",@"SHT_CUDA_INFO"
	.sectionflags	@""
	.align	4


	//----- nvinfo : EIATTR_CUDA_API_VERSION
	.align		4
        /*0000*/ 	.byte	0x04, 0x37
        /*0002*/ 	.short	(.L_1514 - .L_1513)
.L_1513:
        /*0004*/ 	.word	0x00000082


	//----- nvinfo : EIATTR_SW2861232_WAR
	.align		4
.L_1514:
        /*0008*/ 	.byte	0x01, 0x35
	.zero		2


	//----- nvinfo : EIATTR_PARAM_CBANK
	.align		4
        /*000c*/ 	.byte	0x04, 0x0a
        /*000e*/ 	.short	(.L_1516 - .L_1515)
	.align		4
.L_1515:
        /*0010*/ 	.word	index@(.nv.constant0._ZN10layer_norm31ln_parallel_residual_fwd_kernelINS_13Kernel_traitsI6__halfS2_fS2_fjLj768ELj1ELj4ELj1ELj16ENS_18Kernel_traits_baseILj768ES2_S2_fS2_fjLj128EEEEELb1ELb1ELb0EEEvNS_9FwdParamsE)
        /*0014*/ 	.short	0x0160
        /*0016*/ 	.short	0x00e8


	//----- nvinfo : EIATTR_CBANK_PARAM_SIZE
	.align		4
.L_1516:
        /*0018*/ 	.byte	0x03, 0x19
        /*001a*/ 	.short	0x00e8


	//----- nvinfo : EIATTR_KPARAM_INFO
	.align		4
        /*001c*/ 	.byte	0x04, 0x17
        /*001e*/ 	.short	(.L_1518 - .L_1517)
.L_1517:
        /*0020*/ 	.word	0x00000000
        /*0024*/ 	.short	0x0000
        /*0026*/ 	.short	0x0000
        /*0028*/ 	.byte	0x00, 0xf0, 0xa1, 0x03


	//----- nvinfo : EIATTR_MAXREG_COUNT
	.align		4
.L_1518:
        /*002c*/ 	.byte	0x03, 0x1b
        /*002e*/ 	.short	0x00ff


	//----- nvinfo : EIATTR_MERCURY_ISA_VERSION
	.align		4
        /*0030*/ 	.byte	0x03, 0x5f
        /*0032*/ 	.short	0x0000


	//----- nvinfo : EIATTR_COOP_GROUP_MASK_REGIDS
	.align		4
        /*0034*/ 	.byte	0x04, 0x29
        /*0036*/ 	.short	(.L_1520 - .L_1519)


	//   ....[0]....
.L_1519:
        /*0038*/ 	.word	0xffffffff


	//   ....[1]....
        /*003c*/ 	.word	0xffffffff


	//   ....[2]....
        /*0040*/ 	.word	0xffffffff


	//   ....[3]....
        /*0044*/ 	.word	0xffffffff


	//   ....[4]....
        /*0048*/ 	.word	0xffffffff


	//   ....[5]....
        /*004c*/ 	.word	0xffffffff


	//   ....[6]....
        /*0050*/ 	.word	0xffffffff


	//   ....[7]....
        /*0054*/ 	.word	0xffffffff


	//   ....[8]....
        /*0058*/ 	.word	0xffffffff


	//   ....[9]....
        /*005c*/ 	.word	0xffffffff


	//   ....[10]....
        /*0060*/ 	.word	0xffffffff


	//   ....[11]....
        /*0064*/ 	.word	0xffffffff


	//   ....[12]....
        /*0068*/ 	.word	0xffffffff


	//   ....[13]....
        /*006c*/ 	.word	0xffffffff


	//   ....[14]....
        /*0070*/ 	.word	0xffffffff


	//   ....[15]....
        /*0074*/ 	.word	0xffffffff


	//   ....[16]....
        /*0078*/ 	.word	0xffffffff


	//   ....[17]....
        /*007c*/ 	.word	0xffffffff


	//   ....[18]....
        /*0080*/ 	.word	0xffffffff


	//   ....[19]....
        /*0084*/ 	.word	0xffffffff


	//----- nvinfo : EIATTR_COOP_GROUP_INSTR_OFFSETS
	.align		4
.L_1520:
        /*0088*/ 	.byte	0x04, 0x28
        /*008a*/ 	.short	(.L_1522 - .L_1521)


	//   ....[0]....
.L_1521:
        /*008c*/ 	.word	0x00011a60


	//   ....[1]....
        /*0090*/ 	.word	0x00011a90


	//   ....[2]....
        /*0094*/ 	.word	0x00011ac0


	//   ....[3]....
        /*0098*/ 	.word	0x00011ae0


	//   ....[4]....
        /*009c*/ 	.word	0x00011b00


	//   ....[5]....
        /*00a0*/ 	.word	0x00011e40


	//   ....[6]....
        /*00a4*/ 	.word	0x00011e60


	//   ....[7]....
        /*00a8*/ 	.word	0x00011e80


	//   ....[8]....
        /*00ac*/ 	.word	0x00011ea0


	//   ....[9]....
        /*00b0*/ 	.word	0x00011ec0


	//   ....[10]....
        /*00b4*/ 	.word	0x00012730


	//   ....[11]....
        /*00b8*/ 	.word	0x000127b0


	//   ....[12]....
        /*00bc*/ 	.word	0x00012810


	//   ....[13]....
        /*00c0*/ 	.word	0x00012870


	//   ....[14]....
        /*00c4*/ 	.word	0x000128d0


	//   ....[15]....
        /*00c8*/ 	.word	0x00012c60


	//   ....[16]....
        /*00cc*/ 	.word	0x00012cc0


	//   ....[17]....
        /*00d0*/ 	.word	0x00012d20


	//   ....[18]....
        /*00d4*/ 	.word	0x00012d80


	//   ....[19]....
        /*00d8*/ 	.word	0x00012df0


	//----- nvinfo : EIATTR_EXIT_INSTR_OFFSETS
	.align		4
.L_1522:
        /*00dc*/ 	.byte	0x04, 0x1c
        /*00de*/ 	.short	(.L_1524 - .L_1523)


	//   ....[0]....
.L_1523:
        /*00e0*/ 	.word	0x00000840


	//   ....[1]....
        /*00e4*/ 	.word	0x000126d0


	//----- nvinfo : EIATTR_MAX_THREADS
	.align		4
.L_1524:
        /*00e8*/ 	.byte	0x04, 0x05
        /*00ea*/ 	.short	(.L_1526 - .L_1525)
.L_1525:
        /*00ec*/ 	.word	0x00000080
        /*00f0*/ 	.word	0x00000001
        /*00f4*/ 	.word	0x00000001


	//----- nvinfo : EIATTR_CRS_STACK_SIZE
	.align		4
.L_1526:
        /*00f8*/ 	.byte	0x04, 0x1e
        /*00fa*/ 	.short	(.L_1528 - .L_1527)
.L_1527:
        /*00fc*/ 	.word	0x00000000
.L_1528:


//--------------------- .nv.info._ZN10layer_norm31ln_parallel_residual_fwd_kernelINS_13Kernel_traitsI6__halfS2_fS2_fjLj768ELj1ELj4ELj1ELj16ENS_18Kernel_traits_baseILj768ES2_S2_fS2_fjLj128EEEEELb1ELb1ELb1EEEvNS_9FwdParamsE --------------------------
	.section	.nv.info._ZN10layer_norm31ln_parallel_residual_fwd_kernelINS_13Kernel_traitsI6__halfS2_fS2_fjLj768ELj1ELj4ELj1ELj16ENS_18Kernel_traits_baseILj768ES2_S2_fS2_fjLj128EEEEELb1ELb1ELb1EEEvNS_9FwdParamsE,"",@"SHT_CUDA_INFO"
	.sectionflags	@""
	.align	4


	//----- nvinfo : EIATTR_CUDA_API_VERSION
	.align		4
        /*0000*/ 	.byte	0x04, 0x37
        /*0002*/ 	.short	(.L_1530 - .L_1529)
.L_1529:
        /*0004*/ 	.word	0x00000082


	//----- nvinfo : EIATTR_SW2861232_WAR
	.align		4
.L_1530:
        /*0008*/ 	.byte	0x01, 0x35
	.zero		2


	//----- nvinfo : EIATTR_PARAM_CBANK
	.align		4
        /*000c*/ 	.byte	0x04, 0x0a
        /*000e*/ 	.short	(.L_1532 - .L_1531)
	.align		4
.L_1531:
        /*0010*/ 	.word	index@(.nv.constant0._ZN10layer_norm31ln_parallel_residual_fwd_kernelINS_13Kernel_traitsI6__halfS2_fS2_fjLj768ELj1ELj4ELj1ELj16ENS_18Kernel_traits_baseILj768ES2_S2_fS2_fjLj128EEEEELb1ELb1ELb1EEEvNS_9FwdParamsE)
        /*0014*/ 	.short	0x0160
        /*0016*/ 	.short	0x00e8


	//----- nvinfo : EIATTR_CBANK_PARAM_SIZE
	.align		4
.L_1532:
        /*0018*/ 	.byte	0x03, 0x19
        /*001a*/ 	.short	0x00e8


	//----- nvinfo : EIATTR_KPARAM_INFO
	.align		4
        /*001c*/ 	.byte	0x04, 0x17
        /*001e*/ 	.short	(.L_1534 - .L_1533)
.L_1533:
        /*0020*/ 	.word	0x00000000
        /*0024*/ 	.short	0x0000
        /*0026*/ 	.short	0x0000
        /*0028*/ 	.byte	0x00, 0xf0, 0xa1, 0x03


	//----- nvinfo : EIATTR_MAXREG_COUNT
	.align		4
.L_1534:
        /*002c*/ 	.byte	0x03, 0x1b
        /*002e*/ 	.short	0x00ff


	//----- nvinfo : EIATTR_MERCURY_ISA_VERSION
	.align		4
        /*0030*/ 	.byte	0x03, 0x5f
        /*0032*/ 	.short	0x0000


	//----- nvinfo : EIATTR_COOP_GROUP_MASK_REGIDS
	.align		4
        /*0034*/ 	.byte	0x04, 0x29
        /*0036*/ 	.short	(.L_1536 - .L_1535)


	//   ....[0]....
.L_1535:
        /*0038*/ 	.word	0xffffffff


	//   ....[1]....
        /*003c*/ 	.word	0xffffffff


	//   ....[2]....
        /*0040*/ 	.word	0xffffffff


	//   ....[3]....
        /*0044*/ 	.word	0xffffffff


	//   ....[4]....
        /*0048*/ 	.word	0xffffffff


	//   ....[5]....
        /*004c*/ 	.word	0xffffffff


	//   ....[6]....
        /*0050*/ 	.word	0xffffffff


	//   ....[7]....
        /*0054*/ 	.word	0xffffffff


	//   ....[8]....
        /*0058*/ 	.word	0xffffffff


	//   ....[9]....
        /*005c*/ 	.word	0xffffffff


	//   ....[10]....
        /*0060*/ 	.word	0xffffffff


	//   ....[11]....
        /*0064*/ 	.word	0xffffffff


	//   ....[12]....
        /*0068*/ 	.word	0xffffffff


	//   ....[13]....
        /*006c*/ 	.word	0xffffffff


	//   ....[14]....
        /*0070*/ 	.word	0xffffffff


	//   ....[15]....
        /*0074*/ 	.word	0xffffffff


	//   ....[16]....
        /*0078*/ 	.word	0xffffffff


	//   ....[17]....
        /*007c*/ 	.word	0xffffffff


	//   ....[18]....
        /*0080*/ 	.word	0xffffffff


	//   ....[19]....
        /*0084*/ 	.word	0xffffffff


	//----- nvinfo : EIATTR_COOP_GROUP_INSTR_OFFSETS
	.align		4
.L_1536:
        /*0088*/ 	.byte	0x04, 0x28
        /*008a*/ 	.short	(.L_1538 - .L_1537)


	//   ....[0]....
.L_1537:
        /*008c*/ 	.word	0x00011430


	//   ....[1]....
        /*0090*/ 	.word	0x00011460


	//   ....[2]....
        /*0094*/ 	.word	0x00011480


	//   ....[3]....
        /*0098*/ 	.word	0x000114a0


	//   ....[4]....
        /*009c*/ 	.word	0x000114c0


	//   ....[5]....
        /*00a0*/ 	.word	0x000117f0


	//   ....[6]....
        /*00a4*/ 	.word	0x00011810


	//   ....[7]....
        /*00a8*/ 	.word	0x00011830


	//   ....[8]....
        /*00ac*/ 	.word	0x00011850


	//   ....[9]....
        /*00b0*/ 	.word	0x00011870


	//   ....[10]....
        /*00b4*/ 	.word	0x00012160


	//   ....[11]....
        /*00b8*/ 	.word	0x000121d0


	//   ....[12]....
        /*00bc*/ 	.word	0x00012230


	//   ....[13]....
        /*00c0*/ 	.word	0x00012290


	//   ....[14]....
        /*00c4*/ 	.word	0x000122f0


	//   ....[15]....
        /*00c8*/ 	.word	0x00012660


	//   ....[16]....
        /*00cc*/ 	.word	0x000126c0


	//   ....[17]....
        /*00d0*/ 	.word	0x00012720


	//   ....[18]....
        /*00d4*/ 	.word	0x00012780


	//   ....[19]....
        /*00d8*/ 	.word	0x000127e0


	//----- nvinfo : EIATTR_EXIT_INSTR_OFFSETS
	.align		4
.L_1538:
        /*00dc*/ 	.byte	0x04, 0x1c
        /*00de*/ 	.short	(.L_1540 - .L_1539)


	//   ....[0]....
.L_1539:
        /*00e0*/ 	.word	0x00000580


	//   ....[1]....
        /*00e4*/ 	.word	0x00012110


	//----- nvinfo : EIATTR_MAX_THREADS
	.align		4
.L_1540:
        /*00e8*/ 	.byte	0x04, 0x05
        /*00ea*/ 	.short	(.L_1542 - .L_1541)
.L_1541:
        /*00ec*/ 	.word	0x00000080
        /*00f0*/ 	.word	0x00000001
        /*00f4*/ 	.word	0x00000001


	//----- nvinfo : EIATTR_CRS_STACK_SIZE
	.align		4
.L_1542:
        /*00f8*/ 	.byte	0x04, 0x1e
        /*00fa*/ 	.short	(.L_1544 - .L_1543)
.L_1543:
        /*00fc*/ 	.word	0x00000000
.L_1544:


//--------------------- .nv.info._ZN10layer_norm31ln_parallel_residual_fwd_kernelINS_13Kernel_traitsIf6__halffS2_fjLj768ELj1ELj4ELj1ELj16ENS_18Kernel_traits_baseILj768EfS2_fS2_fjLj128EEEEELb0ELb0ELb0EEEvNS_9FwdParamsE --------------------------
	.section	.nv.info._ZN10layer_norm31ln_parallel_residual_fwd_kernelINS_13Kernel_traitsIf6__halffS2_fjLj768ELj1ELj4ELj1ELj16ENS_18Kernel_traits_baseILj768EfS2_fS2_fjLj128EEEEELb0ELb0ELb0EEEvNS_9FwdParamsE,"",@"SHT_CUDA_INFO"
	.sectionflags	@""
	.align	4


	//----- nvinfo : EIATTR_CUDA_API_VERSION
	.align		4
        /*0000*/ 	.byte	0x04, 0x37
        /*0002*/ 	.short	(.L_1546 - .L_1545)
.L_1545:
        /*0004*/ 	.word	0x00000082


	//----- nvinfo : EIATTR_SW2861232_WAR
	.align		4
.L_1546:
        /*0008*/ 	.byte	0x01, 0x35
	.zero		2


	//----- nvinfo : EIATTR_PARAM_CBANK
	.align		4
        /*000c*/ 	.byte	0x04, 0x0a
        /*000e*/ 	.short	(.L_1548 - .L_1547)
	.align		4
.L_1547:
        /*0010*/ 	.word	index@(.nv.constant0._ZN10layer_norm31ln_parallel_residual_fwd_kernelINS_13Kernel_traitsIf6__halffS2_fjLj768ELj1ELj4ELj1ELj16ENS_18Kernel_traits_baseILj768EfS2_fS2_fjLj128EEEEELb0ELb0ELb0EEEvNS_9FwdParamsE)
        /*0014*/ 	.short	0x0160
        /*0016*/ 	.short	0x00e8


	//----- nvinfo : EIATTR_CBANK_PARAM_SIZE
	.align		4
.L_1548:
        /*0018*/ 	.byte	0x03, 0x19
        /*001a*/ 	.short	0x00e8


	//----- nvinfo : EIATTR_KPARAM_INFO
	.align		4
        /*001c*/ 	.byte	0x04, 0x17
        /*001e*/ 	.short	(.L_1550 - .L_1549)
.L_1549:
        /*0020*/ 	.word	0x00000000
        /*0024*/ 	.short	0x0000
        /*0026*/ 	.short	0x0000
        /*0028*/ 	.byte	0x00, 0xf0, 0xa1, 0x03


	//----- nvinfo : EIATTR_MAXREG_COUNT
	.align		4
.L_1550:
        /*002c*/ 	.byte	0x03, 0x1b
        /*002e*/ 	.short	0x00ff


	//----- nvinfo : EIATTR_MERCURY_ISA_VERSION
	.align		4
        /*0030*/ 	.byte	0x03, 0x5f
        /*0032*/ 	.short	0x0000


	//----- nvinfo : EIATTR_COOP_GROUP_MASK_REGIDS
	.align		4
        /*0034*/ 	.byte	0x04, 0x29
        /*0036*/ 	.short	(.L_1552 - .L_1551)


	//   ....[0]....
.L_1551:
        /*0038*/ 	.word	0xffffffff


	//   ....[1]....
        /*003c*/ 	.word	0xffffffff


	//   ....[2]....
        /*0040*/ 	.word	0xffffffff


	//   ....[3]....
        /*0044*/ 	.word	0xffffffff


	//   ....[4]....
        /*0048*/ 	.word	0xffffffff


	//   ....[5]....
        /*004c*/ 	.word	0xffffffff


	//   ....[6]....
        /*0050*/ 	.word	0xffffffff


	//   ....[7]....
        /*0054*/ 	.word	0xffffffff


	//   ....[8]....
        /*0058*/ 	.word	0xffffffff


	//   ....[9]....
        /*005c*/ 	.word	0xffffffff


	//   ....[10]....
        /*0060*/ 	.word	0xffffffff


	//   ....[11]....
        /*0064*/ 	.word	0xffffffff


	//   ....[12]....
        /*0068*/ 	.word	0xffffffff


	//   ....[13]....
        /*006c*/ 	.word	0xffffffff


	//   ....[14]....
        /*0070*/ 	.word	0xffffffff


	//   ....[15]....
        /*0074*/ 	.word	0xffffffff


	//   ....[16]....
        /*0078*/ 	.word	0xffffffff


	//   ....[17]....
        /*007c*/ 	.word	0xffffffff


	//   ....[18]....
        /*0080*/ 	.word	0xffffffff


	//   ....[19]....
        /*0084*/ 	.word	0xffffffff


	//----- nvinfo : EIATTR_COOP_GROUP_INSTR_OFFSETS
	.align		4
.L_1552:
        /*0088*/ 	.byte	0x04, 0x28
        /*008a*/ 	.short	(.L_1554 - .L_1553)


	//   ....[0]....
.L_1553:
        /*008c*/ 	.word	0x00001a30


	//   ....[1]....
        /*0090*/ 	.word	0x00001a60


	//   ....[2]....
        /*0094*/ 	.word	0x00001a80


	//   ....[3]....
        /*0098*/ 	.word	0x00001aa0


	//   ....[4]....
        /*009c*/ 	.word	0x00001ac0


	//   ....[5]....
        /*00a0*/ 	.word	0x00001e00


	//   ....[6]....
        /*00a4*/ 	.word	0x00001e20


	//   ....[7]....
        /*00a8*/ 	.word	0x00001e40


	//   ....[8]....
        /*00ac*/ 	.word	0x00001e60


	//   ....[9]....
        /*00b0*/ 	.word	0x00001e80


	//   ....[10]....
        /*00b4*/ 	.word	0x00002940


	//   ....[11]....
        /*00b8*/ 	.word	0x000029b0


	//   ....[12]....
        /*00bc*/ 	.word	0x00002a10


	//   ....[13]....
        /*00c0*/ 	.word	0x00002a70


	//   ....[14]....
        /*00c4*/ 	.word	0x00002ad0


	//   ....[15]....
        /*00c8*/ 	.word	0x00002e50


	//   ....[16]....
        /*00cc*/ 	.word	0x00002eb0


	//   ....[17]....
        /*00d0*/ 	.word	0x00002f10


	//   ....[18]....
        /*00d4*/ 	.word	0x00002f70


	//   ....[19]....
        /*00d8*/ 	.word	0x00002fe0


	//----- nvinfo : EIATTR_EXIT_INSTR_OFFSETS
	.align		4
.L_1554:
        /*00dc*/ 	.byte	0x04, 0x1c
        /*00de*/ 	.short	(.L_1556 - .L_1555)


	//   ....[0]....
.L_1555:
        /*00e0*/ 	.word	0x00000750


	//   ....[1]....
        /*00e4*/ 	.word	0x000028f0


	//----- nvinfo : EIATTR_MAX_THREADS
	.align		4
.L_1556:
        /*00e8*/ 	.byte	0x04, 0x05
        /*00ea*/ 	.short	(.L_1558 - .L_1557)
.L_1557:
        /*00ec*/ 	.word	0x00000080
        /*00f0*/ 	.word	0x00000001
        /*00f4*/ 	.word	0x00000001


	//----- nvinfo : EIATTR_CRS_STACK_SIZE
	.align		4
.L_1558:
        /*00f8*/ 	.byte	0x04, 0x1e
        /*00fa*/ 	.short	(.L_1560 - .L_1559)
.L_1559:
        /*00fc*/ 	.word	0x00000000
.L_1560:


//--------------------- .nv.info._ZN10layer_norm31ln_parallel_residual_fwd_kernelINS_13Kernel_traitsIf6__halffS2_fjLj768ELj1ELj4ELj1ELj16ENS_18Kernel_traits_baseILj768EfS2_fS2_fjLj128EEEEELb0ELb0ELb1EEEvNS_9FwdParamsE --------------------------
	.section	.nv.info._ZN10layer_norm31ln_parallel_residual_fwd_kernelINS_13Kernel_traitsIf6__halffS2_fjLj768ELj1ELj4ELj1ELj16ENS_18Kernel_traits_baseILj768EfS2_fS2_fjLj128EEEEELb0ELb0ELb1EEEvNS_9FwdParamsE,"",@"SHT_CUDA_INFO"
	.sectionflags	@""
	.align	4


	//----- nvinfo : EIATTR_CUDA_API_VERSION
	.align		4
        /*0000*/ 	.byte	0x04, 0x37
        /*0002*/ 	.short	(.L_1562 - .L_1561)
.L_1561:
        /*0004*/ 	.word	0x00000082


	//----- nvinfo : EIATTR_SW2861232_WAR
	.align		4
.L_1562:
        /*0008*/ 	.byte	0x01, 0x35
	.zero		2


	//----- nvinfo : EIATTR_PARAM_CBANK
	.align		4
        /*000c*/ 	.byte	0x04, 0x0a
        /*000e*/ 	.short	(.L_1564 - .L_1563)
	.align		4
.L_1563:
        /*0010*/ 	.word	index@(.nv.constant0._ZN10layer_norm31ln_parallel_residual_fwd_kernelINS_13Kernel_traitsIf6__halffS2_fjLj768ELj1ELj4ELj1ELj16ENS_18Kernel_traits_baseILj768EfS2_fS2_fjLj128EEEEELb0ELb0ELb1EEEvNS_9FwdParamsE)
        /*0014*/ 	.short	0x0160
        /*0016*/ 	.short	0x00e8


	//----- nvinfo : EIATTR_CBANK_PARAM_SIZE
	.align		4
.L_1564:
        /*0018*/ 	.byte	0x03, 0x19
        /*001a*/ 	.short	0x00e8


	//----- nvinfo : EIATTR_KPARAM_INFO
	.align		4
        /*001c*/ 	.byte	0x04, 0x17
        /*001e*/ 	.short	(.L_1566 - .L_1565)
.L_1565:
        /*0020*/ 	.word	0x00000000
        /*0024*/ 	.short	0x0000
        /*0026*/ 	.short	0x0000
        /*0028*/ 	.byte	0x00, 0xf0, 0xa1, 0x03


	//----- nvinfo : EIATTR_MAXREG_COUNT
	.align		4
.L_1566:
        /*002c*/ 	.byte	0x03, 0x1b
        /*002e*/ 	.short	0x00ff


	//----- nvinfo : EIATTR_MERCURY_ISA_VERSION
	.align		4
        /*0030*/ 	.byte	0x03, 0x5f
        /*0032*/ 	.short	0x0000


	//----- nvinfo : EIATTR_COOP_GROUP_MASK_REGIDS
	.align		4
        /*0034*/ 	.byte	0x04, 0x29
        /*0036*/ 	.short	(.L_1568 - .L_1567)


	//   ....[0]....
.L_1567:
        /*0038*/ 	.word	0xffffffff


	//   ....[1]....
        /*003c*/ 	.word	0xffffffff


	//   ....[2]....
        /*0040*/ 	.word	0xffffffff


	//   ....[3]....
        /*0044*/ 	.word	0xffffffff


	//   ....[4]....
        /*0048*/ 	.word	0xffffffff


	//   ....[5]....
        /*004c*/ 	.word	0xffffffff


	//   ....[6]....
        /*0050*/ 	.word	0xffffffff


	//   ....[7]....
        /*0054*/ 	.word	0xffffffff


	//   ....[8]....
        /*0058*/ 	.word	0xffffffff


	//   ....[9]....
        /*005c*/ 	.word	0xffffffff


	//   ....[10]....
        /*0060*/ 	.word	0xffffffff


	//   ....[11]....
        /*0064*/ 	.word	0xffffffff


	//   ....[12]....
        /*0068*/ 	.word	0xffffffff


	//   ....[13]....
        /*006c*/ 	.word	0xffffffff


	//   ....[14]....
        /*0070*/ 	.word	0xffffffff


	//   ....[15]....
        /*0074*/ 	.word	0xffffffff


	//   ....[16]....
        /*0078*/ 	.word	0xffffffff


	//   ....[17]....
        /*007c*/ 	.word	0xffffffff


	//   ....[18]....
        /*0080*/ 	.word	0xffffffff


	//   ....[19]....
        /*0084*/ 	.word	0xffffffff


	//----- nvinfo : EIATTR_COOP_GROUP_INSTR_OFFSETS
	.align		4
.L_1568:
        /*0088*/ 	.byte	0x04, 0x28
        /*008a*/ 	.short	(.L_1570 - .L_1569)


	//   ....[0]....
.L_1569:
        /*008c*/ 	.word	0x00001580


	//   ....[1]....
        /*0090*/ 	.word	0x000015b0


	//   ....[2]....
        /*0094*/ 	.word	0x000015d0


	//   ....[3]....
        /*0098*/ 	.word	0x000015f0


	//   ....[4]....
        /*009c*/ 	.word	0x00001610


	//   ....[5]....
        /*00a0*/ 	.word	0x00001940


	//   ....[6]....
        /*00a4*/ 	.word	0x00001960


	//   ....[7]....
        /*00a8*/ 	.word	0x00001980


	//   ....[8]....
        /*00ac*/ 	.word	0x000019a0


	//   ....[9]....
        /*00b0*/ 	.word	0x000019c0


	//   ....[10]....
        /*00b4*/ 	.word	0x00002440


	//   ....[11]....
        /*00b8*/ 	.word	0x000024b0


	//   ....[12]....
        /*00bc*/ 	.word	0x00002510


	//   ....[13]....
        /*00c0*/ 	.word	0x00002570


	//   ....[14]....
        /*00c4*/ 	.word	0x000025d0


	//   ....[15]....
        /*00c8*/ 	.word	0x00002940


	//   ....[16]....
        /*00cc*/ 	.word	0x000029a0


	//   ....[17]....
        /*00d0*/ 	.word	0x00002a00


	//   ....[18]....
        /*00d4*/ 	.word	0x00002a60


	//   ....[19]....
        /*00d8*/ 	.word	0x00002ac0


	//----- nvinfo : EIATTR_EXIT_INSTR_OFFSETS
	.align		4
.L_1570:
        /*00dc*/ 	.byte	0x04, 0x1c
        /*00de*/ 	.short	(.L_1572 - .L_1571)


	//   ....[0]....
.L_1571:
        /*00e0*/ 	.word	0x000003b0


	//   ....[1]....
        /*00e4*/ 	.word	0x000023f0


	//----- nvinfo : EIATTR_MAX_THREADS
	.align		4
.L_1572:
        /*00e8*/ 	.byte	0x04, 0x05
        /*00ea*/ 	.short	(.L_1574 - .L_1573)
.L_1573:
        /*00ec*/ 	.word	0x00000080
        /*00f0*/ 	.word	0x00000001
        /*00f4*/ 	.word	0x00000001


	//----- nvinfo : EIATTR_CRS_STACK_SIZE
	.align		4
.L_1574:
        /*00f8*/ 	.byte	0x04, 0x1e
        /*00fa*/ 	.short	(.L_1576 - .L_1575)
.L_1575:
        /*00fc*/ 	.word	0x00000000
.L_1576:


//--------------------- .nv.info._ZN10layer_norm31ln_parallel_residual_fwd_kernelINS_13Kernel_traitsIf6__halffS2_fjLj768ELj1ELj4ELj1ELj16ENS_18Kernel_traits_baseILj768EfS2_fS2_fjLj128EEEEELb0ELb1ELb0EEEvNS_9FwdParamsE --------------------------
	.section	.nv.info._ZN10layer_norm31ln_parallel_residual_fwd_kernelINS_13Kernel_traitsIf6__halffS2_fjLj768ELj1ELj4ELj1ELj16ENS_18Kernel_traits_baseILj768EfS2_fS2_fjLj128EEEEELb0ELb1ELb0EEEvNS_9FwdParamsE,"",@"SHT_CUDA_INFO"
	.sectionflags	@""
	.align	4


	//----- nvinfo : EIATTR_CUDA_API_VERSION
	.align		4
        /*0000*/ 	.byte	0x04, 0x37
        /*0002*/ 	.short	(.L_1578 - .L_1577)
.L_1577:
        /*0004*/ 	.word	0x00000082


	//----- nvinfo : EIATTR_SW2861232_WAR
	.align		4
.L_1578:
        /*0008*/ 	.byte	0x01, 0x35
	.zero		2


	//----- nvinfo : EIATTR_PARAM_CBANK
	.align		4
        /*000c*/ 	.byte	0x04, 0x0a
        /*000e*/ 	.short	(.L_1580 - .L_1579)
	.align		4
.L_1579:
        /*0010*/ 	.word	index@(.nv.constant0._ZN10layer_norm31ln_parallel_residual_fwd_kernelINS_13Kernel_traitsIf6__halffS2_fjLj768ELj1ELj4ELj1ELj16ENS_18Kernel_traits_baseILj768EfS2_fS2_fjLj128EEEEELb0ELb1ELb0EEEvNS_9FwdParamsE)
        /*0014*/ 	.short	0x0160
        /*0016*/ 	.short	0x00e8


	//----- nvinfo : EIATTR_CBANK_PARAM_SIZE
	.align		4
.L_1580:
        /*0018*/ 	.byte	0x03, 0x19
        /*001a*/ 	.short	0x00e8


	//----- nvinfo : EIATTR_KPARAM_INFO
	.align		4
        /*001c*/ 	.byte	0x04, 0x17
        /*001e*/ 	.short	(.L_1582 - .L_1581)
.L_1581:
        /*0020*/ 	.word	0x00000000
        /*0024*/ 	.short	0x0000
        /*0026*/ 	.short	0x0000
        /*0028*/ 	.byte	0x00, 0xf0, 0xa1, 0x03


	//----- nvinfo : EIATTR_MAXREG_COUNT
	.align		4
.L_1582:
        /*002c*/ 	.byte	0x03, 0x1b
        /*002e*/ 	.short	0x00ff


	//----- nvinfo : EIATTR_MERCURY_ISA_VERSION
	.align		4
        /*0030*/ 	.byte	0x03, 0x5f
        /*0032*/ 	.short	0x0000


	//----- nvinfo : EIATTR_COOP_GROUP_MASK_REGIDS
	.align		4
        /*0034*/ 	.byte	0x04, 0x29
        /*0036*/ 	.short	(.L_1584 - .L_1583)


	//   ....[0]....
.L_1583:
        /*0038*/ 	.word	0xffffffff


	//   ....[1]....
        /*003c*/ 	.word	0xffffffff


	//   ....[2]....
        /*0040*/ 	.word	0xffffffff


	//   ....[3]....
        /*0044*/ 	.word	0xffffffff


	//   ....[4]....
        /*0048*/ 	.word	0xffffffff


	//   ....[5]....
        /*004c*/ 	.word	0xffffffff


	//   ....[6]....
        /*0050*/ 	.word	0xffffffff


	//   ....[7]....
        /*0054*/ 	.word	0xffffffff


	//   ....[8]....
        /*0058*/ 	.word	0xffffffff


	//   ....[9]....
        /*005c*/ 	.word	0xffffffff


	//   ....[10]....
        /*0060*/ 	.word	0xffffffff


	//   ....[11]....
        /*0064*/ 	.word	0xffffffff


	//   ....[12]....
        /*0068*/ 	.word	0xffffffff


	//   ....[13]....
        /*006c*/ 	.word	0xffffffff


	//   ....[14]....
        /*0070*/ 	.word	0xffffffff


	//   ....[15]....
        /*0074*/ 	.word	0xffffffff


	//   ....[16]....
        /*0078*/ 	.word	0xffffffff


	//   ....[17]....
        /*007c*/ 	.word	0xffffffff


	//   ....[18]....
        /*0080*/ 	.word	0xffffffff


	//   ....[19]....
        /*0084*/ 	.word	0xffffffff


	//----- nvinfo : EIATTR_COOP_GROUP_INSTR_OFFSETS
	.align		4
.L_1584:
        /*0088*/ 	.byte	0x04, 0x28
        /*008a*/ 	.short	(.L_1586 - .L_1585)


	//   ....[0]....
.L_1585:
        /*008c*/ 	.word	0x00001730


	//   ....[1]....
        /*0090*/ 	.word	0x00001760


	//   ....[2]....
        /*0094*/ 	.word	0x00001780


	//   ....[3]....
        /*0098*/ 	.word	0x000017a0


	//   ....[4]....
        /*009c*/ 	.word	0x000017c0


	//   ....[5]....
        /*00a0*/ 	.word	0x00001b00


	//   ....[6]....
        /*00a4*/ 	.word	0x00001b20


	//   ....[7]....
        /*00a8*/ 	.word	0x00001b40


	//   ....[8]....
        /*00ac*/ 	.word	0x00001b60


	//   ....[9]....
        /*00b0*/ 	.word	0x00001b80


	//   ....[10]....
        /*00b4*/ 	.word	0x000023a0


	//   ....[11]....
        /*00b8*/ 	.word	0x00002410


	//   ....[12]....
        /*00bc*/ 	.word	0x00002470


	//   ....[13]....
        /*00c0*/ 	.word	0x000024d0


	//   ....[14]....
        /*00c4*/ 	.word	0x00002530


	//   ....[15]....
        /*00c8*/ 	.word	0x000028b0


	//   ....[16]....
        /*00cc*/ 	.word	0x00002910


	//   ....[17]....
        /*00d0*/ 	.word	0x00002970


	//   ....[18]....
        /*00d4*/ 	.word	0x000029d0


	//   ....[19]....
        /*00d8*/ 	.word	0x00002a40


	//----- nvinfo : EIATTR_EXIT_INSTR_OFFSETS
	.align		4
.L_1586:
        /*00dc*/ 	.byte	0x04, 0x1c
        /*00de*/ 	.short	(.L_1588 - .L_1587)


	//   ....[0]....
.L_1587:
        /*00e0*/ 	.word	0x00000450


	//   ....[1]....
        /*00e4*/ 	.word	0x00002350


	//----- nvinfo : EIATTR_MAX_THREADS
	.align		4
.L_1588:
        /*00e8*/ 	.byte	0x04, 0x05
        /*00ea*/ 	.short	(.L_1590 - .L_1589)
.L_1589:
        /*00ec*/ 	.word	0x00000080
        /*00f0*/ 	.word	0x00000001
        /*00f4*/ 	.word	0x00000001


	//----- nvinfo : EIATTR_CRS_STACK_SIZE
	.align		4
.L_1590:
        /*00f8*/ 	.byte	0x04, 0x1e
        /*00fa*/ 	.short	(.L_1592 - .L_1591)
.L_1591:
        /*00fc*/ 	.word	0x00000000
.L_1592:


//--------------------- .nv.info._ZN10layer_norm31ln_parallel_residual_fwd_kernelINS_13Kernel_traitsIf6__halffS2_fjLj768ELj1ELj4ELj1ELj16ENS_18Kernel_traits_baseILj768EfS2_fS2_fjLj128EEEEELb0ELb1ELb1EEEvNS_9FwdParamsE --------------------------
	.section	.nv.info._ZN10layer_norm31ln_parallel_residual_fwd_kernelINS_13Kernel_traitsIf6__halffS2_fjLj768ELj1ELj4ELj1ELj16ENS_18Kernel_traits_baseILj768EfS2_fS2_fjLj128EEEEELb0ELb1ELb1EEEvNS_9FwdParamsE,"",@"SHT_CUDA_INFO"
	.sectionflags	@""
	.align	4


	//----- nvinfo : EIATTR_CUDA_API_VERSION
	.align		4
        /*0000*/ 	.byte	0x04, 0x37
        /*0002*/ 	.short	(.L_1594 - .L_1593)
.L_1593:
        /*0004*/ 	.word	0x00000082


	//----- nvinfo : EIATTR_SW2861232_WAR
	.align		4
.L_1594:
        /*0008*/ 	.byte	0x01, 0x35
	.zero		2


	//----- nvinfo : EIATTR_PARAM_CBANK
	.align		4
        /*000c*/ 	.byte	0x04, 0x0a
        /*000e*/ 	.short	(.L_1596 - .L_1595)
	.align		4
.L_1595:
        /*0010*/ 	.word	index@(.nv.constant0._ZN10layer_norm31ln_parallel_residual_fwd_kernelINS_13Kernel_traitsIf6__halffS2_fjLj768ELj1ELj4ELj1ELj16ENS_18Kernel_traits_baseILj768EfS2_fS2_fjLj128EEEEELb0ELb1ELb1EEEvNS_9FwdParamsE)
        /*0014*/ 	.short	0x0160
        /*0016*/ 	.short	0x00e8


	//----- nvinfo : EIATTR_CBANK_PARAM_SIZE
	.align		4
.L_1596:
        /*0018*/ 	.byte	0x03, 0x19
        /*001a*/ 	.short	0x00e8


	//----- nvinfo : EIATTR_KPARAM_INFO
	.align		4
        /*001c*/ 	.byte	0x04, 0x17
        /*001e*/ 	.short	(.L_1598 - .L_1597)
.L_1597:
        /*0020*/ 	.word	0x00000000
        /*0024*/ 	.short	0x0000
        /*0026*/ 	.short	0x0000
        /*0028*/ 	.byte	0x00, 0xf0, 0xa1, 0x03


	//----- nvinfo : EIATTR_MAXREG_COUNT
	.align		4
.L_1598:
        /*002c*/ 	.byte	0x03, 0x1b
        /*002e*/ 	.short	0x00ff


	//----- nvinfo : EIATTR_MERCURY_ISA_VERSION
	.align		4
        /*0030*/ 	.byte	0x03, 0x5f
        /*0032*/ 	.short	0x0000


	//----- nvinfo : EIATTR_COOP_GROUP_MASK_REGIDS
	.align		4
        /*0034*/ 	.byte	0x04, 0x29
        /*0036*/ 	.short	(.L_1600 - .L_1599)


	//   ....[0]....
.L_1599:
        /*0038*/ 	.word	0xffffffff


	//   ....[1]....
        /*003c*/ 	.word	0xffffffff


	//   ....[2]....
        /*0040*/ 	.word	0xffffffff


	//   ....[3]....
        /*0044*/ 	.word	0xffffffff


	//   ....[4]....
        /*0048*/ 	.word	0xffffffff


	//   ....[5]....
        /*004c*/ 	.word	0xffffffff


	//   ....[6]....
        /*0050*/ 	.word	0xffffffff


	//   ....[7]....
        /*0054*/ 	.word	0xffffffff


	//   ....[8]....
        /*0058*/ 	.word	0xffffffff


	//   ....[9]....
        /*005c*/ 	.word	0xffffffff


	//   ....[10]....
        /*0060*/ 	.word	0xffffffff


	//   ....[11]....
        /*0064*/ 	.word	0xffffffff


	//   ....[12]....
        /*0068*/ 	.word	0xffffffff


	//   ....[13]....
        /*006c*/ 	.word	0xffffffff


	//   ....[14]....
        /*0070*/ 	.word	0xffffffff


	//   ....[15]....
        /*0074*/ 	.word	0xffffffff


	//   ....[16]....
        /*0078*/ 	.word	0xffffffff


	//   ....[17]....
        /*007c*/ 	.word	0xffffffff


	//   ....[18]....
        /*0080*/ 	.word	0xffffffff


	//   ....[19]....
        /*0084*/ 	.word	0xffffffff


	//----- nvinfo : EIATTR_COOP_GROUP_INSTR_OFFSETS
	.align		4
.L_1600:
        /*0088*/ 	.byte	0x04, 0x28
        /*008a*/ 	.short	(.L_1602 - .L_1601)


	//   ....[0]....
.L_1601:
        /*008c*/ 	.word	0x00001390


	//   ....[1]....
        /*0090*/ 	.word	0x000013c0


	//   ....[2]....
        /*0094*/ 	.word	0x000013e0


	//   ....[3]....
        /*0098*/ 	.word	0x00001400


	//   ....[4]....
        /*009c*/ 	.word	0x00001420


	//   ....[5]....
        /*00a0*/ 	.word	0x00001750


	//   ....[6]....
        /*00a4*/ 	.word	0x00001770


	//   ....[7]....
        /*00a8*/ 	.word	0x00001790


	//   ....[8]....
        /*00ac*/ 	.word	0x000017b0


	//   ....[9]....
        /*00b0*/ 	.word	0x000017d0


	//   ....[10]....
        /*00b4*/ 	.word	0x00001f20


	//   ....[11]....
        /*00b8*/ 	.word	0x00001f90


	//   ....[12]....
        /*00bc*/ 	.word	0x00001ff0


	//   ....[13]....
        /*00c0*/ 	.word	0x00002050


	//   ....[14]....
        /*00c4*/ 	.word	0x000020b0


	//   ....[15]....
        /*00c8*/ 	.word	0x00002420


	//   ....[16]....
        /*00cc*/ 	.word	0x00002480


	//   ....[17]....
        /*00d0*/ 	.word	0x000024e0


	//   ....[18]....
        /*00d4*/ 	.word	0x00002540


	//   ....[19]....
        /*00d8*/ 	.word	0x000025a0


	//----- nvinfo : EIATTR_EXIT_INSTR_OFFSETS
	.align		4
.L_1602:
        /*00dc*/ 	.byte	0x04, 0x1c
        /*00de*/ 	.short	(.L_1604 - .L_1603)


	//   ....[0]....
.L_1603:
        /*00e0*/ 	.word	0x00000210


	//   ....[1]....
        /*00e4*/ 	.word	0x00001ed0


	//----- nvinfo : EIATTR_MAX_THREADS
	.align		4
.L_1604:
        /*00e8*/ 	.byte	0x04, 0x05
        /*00ea*/ 	.short	(.L_1606 - .L_1605)
.L_1605:
        /*00ec*/ 	.word	0x00000080
        /*00f0*/ 	.word	0x00000001
        /*00f4*/ 	.word	0x00000001


	//----- nvinfo : EIATTR_CRS_STACK_SIZE
	.align		4
.L_1606:
        /*00f8*/ 	.byte	0x04, 0x1e
        /*00fa*/ 	.short	(.L_1608 - .L_1607)
.L_1607:
        /*00fc*/ 	.word	0x00000000
.L_1608:


//--------------------- .nv.info._ZN10layer_norm31ln_parallel_residual_fwd_kernelINS_13Kernel_traitsIf6__halffS2_fjLj768ELj1ELj4ELj1ELj16ENS_18Kernel_traits_baseILj768EfS2_fS2_fjLj128EEEEELb1ELb0ELb0EEEvNS_9FwdParamsE --------------------------
	.section	.nv.info._ZN10layer_norm31ln_parallel_residual_fwd_kernelINS_13Kernel_traitsIf6__halffS2_fjLj768ELj1ELj4ELj1ELj16ENS_18Kernel_traits_baseILj768EfS2_fS2_fjLj128EEEEELb1ELb0ELb0EEEvNS_9FwdParamsE,"",@"SHT_CUDA_INFO"
	.sectionflags	@""
	.align	4


	//----- nvinfo : EIATTR_CUDA_API_VERSION
	.align		4
        /*0000*/ 	.byte	0x04, 0x37
        /*0002*/ 	.short	(.L_1610 - .L_1609)
.L_1609:
        /*0004*/ 	.word	0x00000082


	//----- nvinfo : EIATTR_SW2861232_WAR
	.align		4
.L_1610:
        /*0008*/ 	.byte	0x01, 0x35
	.zero		2


	//----- nvinfo : EIATTR_PARAM_CBANK
	.align		4
        /*000c*/ 	.byte	0x04, 0x0a
        /*000e*/ 	.short	(.L_1612 - .L_1611)
	.align		4
.L_1611:
        /*0010*/ 	.word	index@(.nv.constant0._ZN10layer_norm31ln_parallel_residual_fwd_kernelINS_13Kernel_traitsIf6__halffS2_fjLj768ELj1ELj4ELj1ELj16ENS_18Kernel_traits_baseILj768EfS2_fS2_fjLj128EEEEELb1ELb0ELb0EEEvNS_9FwdParamsE)
        /*0014*/ 	.short	0x0160
        /*0016*/ 	.short	0x00e8


	//----- nvinfo : EIATTR_CBANK_PARAM_SIZE
	.align		4
.L_1612:
        /*0018*/ 	.byte	0x03, 0x19
        /*001a*/ 	.short	0x00e8


	//----- nvinfo : EIATTR_KPARAM_INFO
	.align		4
        /*001c*/ 	.byte	0x04, 0x17
        /*001e*/ 	.short	(.L_1614 - .L_1613)
.L_1613:
        /*0020*/ 	.word	0x00000000
        /*0024*/ 	.short	0x0000
        /*0026*/ 	.short	0x0000
        /*0028*/ 	.byte	0x00, 0xf0, 0xa1, 0x03


	//----- nvinfo : EIATTR_MAXREG_COUNT
	.align		4
.L_1614:
        /*002c*/ 	.byte	0x03, 0x1b
        /*002e*/ 	.short	0x00ff


	//----- nvinfo : EIATTR_MERCURY_ISA_VERSION
	.align		4
        /*0030*/ 	.byte	0x03, 0x5f
        /*0032*/ 	.short	0x0000


	//----- nvinfo : EIATTR_COOP_GROUP_MASK_REGIDS
	.align		4
        /*0034*/ 	.byte	0x04, 0x29
        /*0036*/ 	.short	(.L_1616 - .L_1615)


	//   ....[0]....
.L_1615:
        /*0038*/ 	.word	0xffffffff


	//   ....[1]....
        /*003c*/ 	.word	0xffffffff


	//   ....[2]....
        /*0040*/ 	.word	0xffffffff


	//   ....[3]....
        /*0044*/ 	.word	0xffffffff


	//   ....[4]....
        /*0048*/ 	.word	0xffffffff


	//   ....[5]....
        /*004c*/ 	.word	0xffffffff


	//   ....[6]....
        /*0050*/ 	.word	0xffffffff


	//   ....[7]....
        /*0054*/ 	.word	0xffffffff


	//   ....[8]....
        /*0058*/ 	.word	0xffffffff


	//   ....[9]....
        /*005c*/ 	.word	0xffffffff


	//   ....[10]....
        /*0060*/ 	.word	0xffffffff


	//   ....[11]....
        /*0064*/ 	.word	0xffffffff


	//   ....[12]....
        /*0068*/ 	.word	0xffffffff


	//   ....[13]....
        /*006c*/ 	.word	0xffffffff


	//   ....[14]....
        /*0070*/ 	.word	0xffffffff


	//   ....[15]....
        /*0074*/ 	.word	0xffffffff


	//   ....[16]....
        /*0078*/ 	.word	0xffffffff


	//   ....[17]....
        /*007c*/ 	.word	0xffffffff


	//   ....[18]....
        /*0080*/ 	.word	0xffffffff


	//   ....[19]....
        /*0084*/ 	.word	0xffffffff


	//----- nvinfo : EIATTR_COOP_GROUP_INSTR_OFFSETS
	.align		4
.L_1616:
        /*0088*/ 	.byte	0x04, 0x28
        /*008a*/ 	.short	(.L_1618 - .L_1617)


	//   ....[0]....
.L_1617:
        /*008c*/ 	.word	0x00012020


	//   ....[1]....
        /*0090*/ 	.word	0x00012050


	//   ....[2]....
        /*0094*/ 	.word	0x00012080


	//   ....[3]....
        /*0098*/ 	.word	0x000120a0


	//   ....[4]....
        /*009c*/ 	.word	0x000120c0


	//   ....[5]....
        /*00a0*/ 	.word	0x00012400


	//   ....[6]....
        /*00a4*/ 	.word	0x00012420


	//   ....[7]....
        /*00a8*/ 	.word	0x00012440


	//   ....[8]....
        /*00ac*/ 	.word	0x00012460


	//   ....[9]....
        /*00b0*/ 	.word	0x00012480


	//   ....[10]....
        /*00b4*/ 	.word	0x00012f70


	//   ....[11]....
        /*00b8*/ 	.word	0x00012fe0


	//   ....[12]....
        /*00bc*/ 	.word	0x00013040


	//   ....[13]....
        /*00c0*/ 	.word	0x000130a0


	//   ....[14]....
        /*00c4*/ 	.word	0x00013100


	//   ....[15]....
        /*00c8*/ 	.word	0x000134a0


	//   ....[16]....
        /*00cc*/ 	.word	0x00013500


	//   ....[17]....
        /*00d0*/ 	.word	0x00013560


	//   ....[18]....
        /*00d4*/ 	.word	0x000135c0


	//   ....[19]....
        /*00d8*/ 	.word	0x00013630


	//----- nvinfo : EIATTR_EXIT_INSTR_OFFSETS
	.align		4
.L_1618:
        /*00dc*/ 	.byte	0x04, 0x1c
        /*00de*/ 	.short	(.L_1620 - .L_1619)


	//   ....[0]....
.L_1619:
        /*00e0*/ 	.word	0x00000bf0


	//   ....[1]....
        /*00e4*/ 	.word	0x00012f20


	//----- nvinfo : EIATTR_MAX_THREADS
	.align		4
.L_1620:
        /*00e8*/ 	.byte	0x04, 0x05
        /*00ea*/ 	.short	(.L_1622 - .L_1621)
.L_1621:
        /*00ec*/ 	.word	0x00000080
        /*00f0*/ 	.word	0x00000001
        /*00f4*/ 	.word	0x00000001


	//----- nvinfo : EIATTR_CRS_STACK_SIZE
	.align		4
.L_1622:
        /*00f8*/ 	.byte	0x04, 0x1e
        /*00fa*/ 	.short	(.L_1624 - .L_1623)
.L_1623:
        /*00fc*/ 	.word	0x00000000
.L_1624:


//--------------------- .nv.info._ZN10layer_norm31ln_parallel_residual_fwd_kernelINS_13Kernel_traitsIf6__halffS2_fjLj768ELj1ELj4ELj1ELj16ENS_18Kernel_traits_baseILj768EfS2_fS2_fjLj128EEEEELb1ELb0ELb1EEEvNS_9FwdParamsE --------------------------
	.section	.nv.info._ZN10layer_norm31ln_parallel_residual_fwd_kernelINS_13Kernel_traitsIf6__halffS2_fjLj768ELj1ELj4ELj1ELj16ENS_18Kernel_traits_baseILj768EfS2_fS2_fjLj128EEEEELb1ELb0ELb1EEEvNS_9FwdParamsE,"",@"SHT_CUDA_INFO"
	.sectionflags	@""
	.align	4


	//----- nvinfo : EIATTR_CUDA_API_VERSION
	.align		4
        /*0000*/ 	.byte	0x04, 0x37
        /*0002*/ 	.short	(.L_1626 - .L_1625)
.L_1625:
        /*0004*/ 	.word	0x00000082


	//----- nvinfo : EIATTR_SW2861232_WAR
	.align		4
.L_1626:
        /*0008*/ 	.byte	0x01, 0x35
	.zero		2


	//----- nvinfo : EIATTR_PARAM_CBANK
	.align		4
        /*000c*/ 	.byte	0x04, 0x0a
        /*000e*/ 	.short	(.L_1628 - .L_1627)
	.align		4
.L_1627:
        /*0010*/ 	.word	index@(.nv.constant0._ZN10layer_norm31ln_parallel_residual_fwd_kernelINS_13Kernel_traitsIf6__halffS2_fjLj768ELj1ELj4ELj1ELj16ENS_18Kernel_traits_baseILj768EfS2_fS2_fjLj128EEEEELb1ELb0ELb1EEEvNS_9FwdParamsE)
        /*0014*/ 	.short	0x0160
        /*0016*/ 	.short	0x00e8


	//----- nvinfo : EIATTR_CBANK_PARAM_SIZE
	.align		4
.L_1628:
        /*0018*/ 	.byte	0x03, 0x19
        /*001a*/ 	.short	0x00e8


	//----- nvinfo : EIATTR_KPARAM_INFO
	.align		4
        /*001c*/ 	.byte	0x04, 0x17
        /*001e*/ 	.short	(.L_1630 - .L_1629)
.L_1629:
        /*0020*/ 	.word	0x00000000
        /*0024*/ 	.short	0x0000
        /*0026*/ 	.short	0x0000
        /*0028*/ 	.byte	0x00, 0xf0, 0xa1, 0x03


	//----- nvinfo : EIATTR_MAXREG_COUNT
	.align		4
.L_1630:
        /*002c*/ 	.byte	0x03, 0x1b
        /*002e*/ 	.short	0x00ff


	//----- nvinfo : EIATTR_MERCURY_ISA_VERSION
	.align		4
        /*0030*/ 	.byte	0x03, 0x5f
        /*0032*/ 	.short	0x0000


	//----- nvinfo : EIATTR_COOP_GROUP_MASK_REGIDS
	.align		4
        /*0034*/ 	.byte	0x04, 0x29
        /*0036*/ 	.short	(.L_1632 - .L_1631)


	//   ....[0]....
.L_1631:
        /*0038*/ 	.word	0xffffffff


	//   ....[1]....
        /*003c*/ 	.word	0xffffffff


	//   ....[2]....
        /*0040*/ 	.word	0xffffffff


	//   ....[3]....
        /*0044*/ 	.word	0xffffffff


	//   ....[4]....
        /*0048*/ 	.word	0xffffffff


	//   ....[5]....
        /*004c*/ 	.word	0xffffffff


	//   ....[6]....
        /*0050*/ 	.word	0xffffffff


	//   ....[7]....
        /*0054*/ 	.word	0xffffffff


	//   ....[8]....
        /*0058*/ 	.word	0xffffffff


	//   ....[9]....
        /*005c*/ 	.word	0xffffffff


	//   ....[10]....
        /*0060*/ 	.word	0xffffffff


	//   ....[11]....
        /*0064*/ 	.word	0xffffffff


	//   ....[12]....
        /*0068*/ 	.word	0xffffffff


	//   ....[13]....
        /*006c*/ 	.word	0xffffffff


	//   ....[14]....
        /*0070*/ 	.word	0xffffffff


	//   ....[15]....
        /*0074*/ 	.word	0xffffffff


	//   ....[16]....
        /*0078*/ 	.word	0xffffffff


	//   ....[17]....
        /*007c*/ 	.word	0xffffffff


	//   ....[18]....
        /*0080*/ 	.word	0xffffffff


	//   ....[19]....
        /*0084*/ 	.word	0xffffffff


	//----- nvinfo : EIATTR_COOP_GROUP_INSTR_OFFSETS
	.align		4
.L_1632:
        /*0088*/ 	.byte	0x04, 0x28
        /*008a*/ 	.short	(.L_1634 - .L_1633)


	//   ....[0]....
.L_1633:
        /*008c*/ 	.word	0x00011c00


	//   ....[1]....
        /*0090*/ 	.word	0x00011c30


	//   ....[2]....
        /*0094*/ 	.word	0x00011c50


	//   ....[3]....
        /*0098*/ 	.word	0x00011c70


	//   ....[4]....
        /*009c*/ 	.word	0x00011c90


	//   ....[5]....
        /*00a0*/ 	.word	0x00011fc0


	//   ....[6]....
        /*00a4*/ 	.word	0x00011fe0


	//   ....[7]....
        /*00a8*/ 	.word	0x00012000


	//   ....[8]....
        /*00ac*/ 	.word	0x00012020


	//   ....[9]....
        /*00b0*/ 	.word	0x00012040


	//   ....[10]....
        /*00b4*/ 	.word	0x00012ab0


	//   ....[11]....
        /*00b8*/ 	.word	0x00012b10


	//   ....[12]....
        /*00bc*/ 	.word	0x00012b70


	//   ....[13]....
        /*00c0*/ 	.word	0x00012bd0


	//   ....[14]....
        /*00c4*/ 	.word	0x00012c30


	//   ....[15]....
        /*00c8*/ 	.word	0x00012fa0


	//   ....[16]....
        /*00cc*/ 	.word	0x00013000


	//   ....[17]....
        /*00d0*/ 	.word	0x00013060


	//   ....[18]....
        /*00d4*/ 	.word	0x000130c0


	//   ....[19]....
        /*00d8*/ 	.word	0x00013120


	//----- nvinfo : EIATTR_EXIT_INSTR_OFFSETS
	.align		4
.L_1634:
        /*00dc*/ 	.byte	0x04, 0x1c
        /*00de*/ 	.short	(.L_1636 - .L_1635)


	//   ....[0]....
.L_1635:
        /*00e0*/ 	.word	0x00000800


	//   ....[1]....
        /*00e4*/ 	.word	0x00012a60


	//----- nvinfo : EIATTR_MAX_THREADS
	.align		4
.L_1636:
        /*00e8*/ 	.byte	0x04, 0x05
        /*00ea*/ 	.short	(.L_1638 - .L_1637)
.L_1637:
        /*00ec*/ 	.word	0x00000080
        /*00f0*/ 	.word	0x00000001
        /*00f4*/ 	.word	0x00000001


	//----- nvinfo : EIATTR_CRS_STACK_SIZE
	.align		4
.L_1638:
        /*00f8*/ 	.byte	0x04, 0x1e
        /*00fa*/ 	.short	(.L_1640 - .L_1639)
.L_1639:
        /*00fc*/ 	.word	0x00000000
.L_1640:


//--------------------- .nv.info._ZN10layer_norm31ln_parallel_residual_fwd_kernelINS_13Kernel_traitsIf6__halffS2_fjLj768ELj1ELj4ELj1ELj16ENS_18Kernel_traits_baseILj768EfS2_fS2_fjLj128EEEEELb1ELb1ELb0EEEvNS_9FwdParamsE --------------------------
	.section	.nv.info._ZN10layer_norm31ln_parallel_residual_fwd_kernelINS_13Kernel_traitsIf6__halffS2_fjLj768ELj1ELj4ELj1ELj16ENS_18Kernel_traits_baseILj768EfS2_fS2_fjLj128EEEEELb1ELb1ELb0EEEvNS_9FwdParamsE,"",@"SHT_CUDA_INFO"
	.sectionflags	@""
	.align	4


	//----- nvinfo : EIATTR_CUDA_API_VERSION
	.align		4
        /*0000*/ 	.byte	0x04, 0x37
        /*0002*/ 	.short	(.L_1642 - .L_1641)
.L_1641:
        /*0004*/ 	.word	0x00000082


	//----- nvinfo : EIATTR_SW2861232_WAR
	.align		4
.L_1642:
        /*0008*/ 	.byte	0x01, 0x35
	.zero		2


	//----- nvinfo : EIATTR_PARAM_CBANK
	.align		4
        /*000c*/ 	.byte	0x04, 0x0a
        /*000e*/ 	.short	(.L_1644 - .L_1643)
	.align		4
.L_1643:
        /*0010*/ 	.word	index@(.nv.constant0._ZN10layer_norm31ln_parallel_residual_fwd_kernelINS_13Kernel_traitsIf6__halffS2_fjLj768ELj1ELj4ELj1ELj16ENS_18Kernel_traits_baseILj768EfS2_fS2_fjLj128EEEEELb1ELb1ELb0EEEvNS_9FwdParamsE)
        /*0014*/ 	.short	0x0160
        /*0016*/ 	.short	0x00e8


	//----- nvinfo : EIATTR_CBANK_PARAM_SIZE
	.align		4
.L_1644:
        /*0018*/ 	.byte	0x03, 0x19
        /*001a*/ 	.short	0x00e8


	//----- nvinfo : EIATTR_KPARAM_INFO
	.align		4
        /*001c*/ 	.byte	0x04, 0x17
        /*001e*/ 	.short	(.L_1646 - .L_1645)
.L_1645:
        /*0020*/ 	.word	0x00000000
        /*0024*/ 	.short	0x0000
        /*0026*/ 	.short	0x0000
        /*0028*/ 	.byte	0x00, 0xf0, 0xa1, 0x03


	//----- nvinfo : EIATTR_MAXREG_COUNT
	.align		4
.L_1646:
        /*002c*/ 	.byte	0x03, 0x1b
        /*002e*/ 	.short	0x00ff


	//----- nvinfo : EIATTR_MERCURY_ISA_VERSION
	.align		4
        /*0030*/ 	.byte	0x03, 0x5f
        /*0032*/ 	.short	0x0000


	//----- nvinfo : EIATTR_COOP_GROUP_MASK_REGIDS
	.align		4
        /*0034*/ 	.byte	0x04, 0x29
        /*0036*/ 	.short	(.L_1648 - .L_1647)


	//   ....[0]....
.L_1647:
        /*0038*/ 	.word	0xffffffff


	//   ....[1]....
        /*003c*/ 	.word	0xffffffff


	//   ....[2]....
        /*0040*/ 	.word	0xffffffff


	//   ....[3]....
        /*0044*/ 	.word	0xffffffff


	//   ....[4]....
        /*0048*/ 	.word	0xffffffff


	//   ....[5]....
        /*004c*/ 	.word	0xffffffff


	//   ....[6]....
        /*0050*/ 	.word	0xffffffff


	//   ....[7]....
        /*0054*/ 	.word	0xffffffff


	//   ....[8]....
        /*0058*/ 	.word	0xffffffff


	//   ....[9]....
        /*005c*/ 	.word	0xffffffff


	//   ....[10]....
        /*0060*/ 	.word	0xffffffff


	//   ....[11]....
        /*0064*/ 	.word	0xffffffff


	//   ....[12]....
        /*0068*/ 	.word	0xffffffff


	//   ....[13]....
        /*006c*/ 	.word	0xffffffff


	//   ....[14]....
        /*0070*/ 	.word	0xffffffff


	//   ....[15]....
        /*0074*/ 	.word	0xffffffff


	//   ....[16]....
        /*0078*/ 	.word	0xffffffff


	//   ....[17]....
        /*007c*/ 	.word	0xffffffff


	//   ....[18]....
        /*0080*/ 	.word	0xffffffff


	//   ....[19]....
        /*0084*/ 	.word	0xffffffff


	//----- nvinfo : EIATTR_COOP_GROUP_INSTR_OFFSETS
	.align		4
.L_1648:
        /*0088*/ 	.byte	0x04, 0x28
        /*008a*/ 	.short	(.L_1650 - .L_1649)


	//   ....[0]....
.L_1649:
        /*008c*/ 	.word	0x00011e00


	//   ....[1]....
        /*0090*/ 	.word	0x00011e30


	//   ....[2]....
        /*0094*/ 	.word	0x00011e60


	//   ....[3]....
        /*0098*/ 	.word	0x00011e80


	//   ....[4]....
        /*009c*/ 	.word	0x00011ea0


	//   ....[5]....
        /*00a0*/ 	.word	0x000121e0


	//   ....[6]....
        /*00a4*/ 	.word	0x00012200


	//   ....[7]....
        /*00a8*/ 	.word	0x00012220


	//   ....[8]....
        /*00ac*/ 	.word	0x00012240


	//   ....[9]....
        /*00b0*/ 	.word	0x00012260


	//   ....[10]....
        /*00b4*/ 	.word	0x00012ad0


	//   ....[11]....
        /*00b8*/ 	.word	0x00012b50


	//   ....[12]....
        /*00bc*/ 	.word	0x00012bb0


	//   ....[13]....
        /*00c0*/ 	.word	0x00012c10


	//   ....[14]....
        /*00c4*/ 	.word	0x00012c70


	//   ....[15]....
        /*00c8*/ 	.word	0x00013000


	//   ....[16]....
        /*00cc*/ 	.word	0x00013060


	//   ....[17]....
        /*00d0*/ 	.word	0x000130c0


	//   ....[18]....
        /*00d4*/ 	.word	0x00013120


	//   ....[19]....
        /*00d8*/ 	.word	0x00013190


	//----- nvinfo : EIATTR_EXIT_INSTR_OFFSETS
	.align		4
.L_1650:
        /*00dc*/ 	.byte	0x04, 0x1c
        /*00de*/ 	.short	(.L_1652 - .L_1651)


	//   ....[0]....
.L_1651:
        /*00e0*/ 	.word	0x000008e0


	//   ....[1]....
        /*00e4*/ 	.word	0x00012a70


	//----- nvinfo : EIATTR_MAX_THREADS
	.align		4
.L_1652:
        /*00e8*/ 	.byte	0x04, 0x05
        /*00ea*/ 	.short	(.L_1654 - .L_1653)
.L_1653:
        /*00ec*/ 	.word	0x00000080
        /*00f0*/ 	.word	0x00000001
        /*00f4*/ 	.word	0x00000001


	//----- nvinfo : EIATTR_CRS_STACK_SIZE
	.align		4
.L_1654:
        /*00f8*/ 	.byte	0x04, 0x1e
        /*00fa*/ 	.short	(.L_1656 - .L_1655)
.L_1655:
        /*00fc*/ 	.word	0x00000000
.L_1656:


//--------------------- .nv.info._ZN10layer_norm31ln_parallel_residual_fwd_kernelINS_13Kernel_traitsIf6__halffS2_fjLj768ELj1ELj4ELj1ELj16ENS_18Kernel_traits_baseILj768EfS2_fS2_fjLj128EEEEELb1ELb1ELb1EEEvNS_9FwdParamsE --------------------------
	.section	.nv.info._ZN10layer_norm31ln_parallel_residual_fwd_kernelINS_13Kernel_traitsIf6__halffS2_fjLj768ELj1ELj4ELj1ELj16ENS_18Kernel_traits_baseILj768EfS2_fS2_fjLj128EEEEELb1ELb1ELb1EEEvNS_9FwdParamsE,"",@"SHT_CUDA_INFO"
	.sectionflags	@""
	.align	4


	//----- nvinfo : EIATTR_CUDA_API_VERSION
	.align		4
        /*0000*/ 	.byte	0x04, 0x37
        /*0002*/ 	.short	(.L_1658 - .L_1657)
.L_1657:
        /*0004*/ 	.word	0x00000082


	//----- nvinfo : EIATTR_SW2861232_WAR
	.align		4
.L_1658:
        /*0008*/ 	.byte	0x01, 0x35
	.zero		2


	//----- nvinfo : EIATTR_PARAM_CBANK
	.align		4
        /*000c*/ 	.byte	0x04, 0x0a
        /*000e*/ 	.short	(.L_1660 - .L_1659)
	.align		4
.L_1659:
        /*0010*/ 	.word	index@(.nv.constant0._ZN10layer_norm31ln_parallel_residual_fwd_kernelINS_13Kernel_traitsIf6__halffS2_fjLj768ELj1ELj4ELj1ELj16ENS_18Kernel_traits_baseILj768EfS2_fS2_fjLj128EEEEELb1ELb1ELb1EEEvNS_9FwdParamsE)
        /*0014*/ 	.short	0x0160
        /*0016*/ 	.short	0x00e8


	//----- nvinfo : EIATTR_CBANK_PARAM_SIZE
	.align		4
.L_1660:
        /*0018*/ 	.byte	0x03, 0x19
        /*001a*/ 	.short	0x00e8


	//----- nvinfo : EIATTR_KPARAM_INFO
	.align		4
        /*001c*/ 	.byte	0x04, 0x17
        /*001e*/ 	.short	(.L_1662 - .L_1661)
.L_1661:
        /*0020*/ 	.word	0x00000000
        /*0024*/ 	.short	0x0000
        /*0026*/ 	.short	0x0000
        /*0028*/ 	.byte	0x00, 0xf0, 0xa1, 0x03


	//----- nvinfo : EIATTR_MAXREG_COUNT
	.align		4
.L_1662:
        /*002c*/ 	.byte	0x03, 0x1b
        /*002e*/ 	.short	0x00ff


	//----- nvinfo : EIATTR_MERCURY_ISA_VERSION
	.align		4
        /*0030*/ 	.byte	0x03, 0x5f
        /*0032*/ 	.short	0x0000


	//----- nvinfo : EIATTR_COOP_GROUP_MASK_REGIDS
	.align		4
        /*0034*/ 	.byte	0x04, 0x29
        /*0036*/ 	.short	(.L_1664 - .L_1663)


	//   ....[0]....
.L_1663:
        /*0038*/ 	.word	0xffffffff


	//   ....[1]....
        /*003c*/ 	.word	0xffffffff


	//   ....[2]....
        /*0040*/ 	.word	0xffffffff


	//   ....[3]....
        /*0044*/ 	.word	0xffffffff


	//   ....[4]....
        /*0048*/ 	.word	0xffffffff


	//   ....[5]....
        /*004c*/ 	.word	0xffffffff


	//   ....[6]....
        /*0050*/ 	.word	0xffffffff


	//   ....[7]....
        /*0054*/ 	.word	0xffffffff


	//   ....[8]....
        /*0058*/ 	.word	0xffffffff


	//   ....[9]....
        /*005c*/ 	.word	0xffffffff


	//   ....[10]....
        /*0060*/ 	.word	0xffffffff


	//   ....[11]....
        /*0064*/ 	.word	0xffffffff


	//   ....[12]....
        /*0068*/ 	.word	0xffffffff


	//   ....[13]....
        /*006c*/ 	.word	0xffffffff


	//   ....[14]....
        /*0070*/ 	.word	0xffffffff


	//   ....[15]....
        /*0074*/ 	.word	0xffffffff


	//   ....[16]....
        /*0078*/ 	.word	0xffffffff


	//   ....[17]....
        /*007c*/ 	.word	0xffffffff


	//   ....[18]....
        /*0080*/ 	.word	0xffffffff


	//   ....[19]....
        /*0084*/ 	.word	0xffffffff


	//----- nvinfo : EIATTR_COOP_GROUP_INSTR_OFFSETS
	.align		4
.L_1664:
        /*0088*/ 	.byte	0x04, 0x28
        /*008a*/ 	.short	(.L_1666 - .L_1665)


	//   ....[0]....
.L_1665:
        /*008c*/ 	.word	0x00011760


	//   ....[1]....
        /*0090*/ 	.word	0x00011790


	//   ....[2]....
        /*0094*/ 	.word	0x000117b0


	//   ....[3]....
        /*0098*/ 	.word	0x000117d0


	//   ....[4]....
        /*009c*/ 	.word	0x000117f0


	//   ....[5]....
        /*00a0*/ 	.word	0x00011b20


	//   ....[6]....
        /*00a4*/ 	.word	0x00011b40


	//   ....[7]....
        /*00a8*/ 	.word	0x00011b60


	//   ....[8]....
        /*00ac*/ 	.word	0x00011b80


	//   ....[9]....
        /*00b0*/ 	.word	0x00011ba0


	//   ....[10]....
        /*00b4*/ 	.word	0x00012310


	//   ....[11]....
        /*00b8*/ 	.word	0x00012370


	//   ....[12]....
        /*00bc*/ 	.word	0x000123d0


	//   ....[13]....
        /*00c0*/ 	.word	0x00012430


	//   ....[14]....
        /*00c4*/ 	.word	0x00012490


	//   ....[15]....
        /*00c8*/ 	.word	0x00012800


	//   ....[16]....
        /*00cc*/ 	.word	0x00012860


	//   ....[17]....
        /*00d0*/ 	.word	0x000128c0


	//   ....[18]....
        /*00d4*/ 	.word	0x00012920


	//   ....[19]....
        /*00d8*/ 	.word	0x00012980


	//----- nvinfo : EIATTR_EXIT_INSTR_OFFSETS
	.align		4
.L_1666:
        /*00dc*/ 	.byte	0x04, 0x1c
        /*00de*/ 	.short	(.L_1668 - .L_1667)


	//   ....[0]....
.L_1667:
        /*00e0*/ 	.word	0x00000670


	//   ....[1]....
        /*00e4*/ 	.word	0x000122c0


	//----- nvinfo : EIATTR_MAX_THREADS
	.align		4
.L_1668:
        /*00e8*/ 	.byte	0x04, 0x05
        /*00ea*/ 	.short	(.L_1670 - .L_1669)
.L_1669:
        /*00ec*/ 	.word	0x00000080
        /*00f0*/ 	.word	0x00000001
        /*00f4*/ 	.word	0x00000001


	//----- nvinfo : EIATTR_CRS_STACK_SIZE
	.align		4
.L_1670:
        /*00f8*/ 	.byte	0x04, 0x1e
        /*00fa*/ 	.short	(.L_1672 - .L_1671)
.L_1671:
        /*00fc*/ 	.word	0x00000000
.L_1672:


//--------------------- .nv.info._ZN10layer_norm31ln_parallel_residual_fwd_kernelINS_13Kernel_traitsI6__halfffffjLj768ELj1ELj4ELj1ELj16ENS_18Kernel_traits_baseILj768ES2_ffffjLj128EEEEELb0ELb0ELb0EEEvNS_9FwdParamsE --------------------------
	.section	.nv.info._ZN10layer_norm31ln_parallel_residual_fwd_kernelINS_13Kernel_traitsI6__halfffffjLj768ELj1ELj4ELj1ELj16ENS_18Kernel_traits_baseILj768ES2_ffffjLj128EEEEELb0ELb0ELb0EEEvNS_9FwdParamsE,"",@"SHT_CUDA_INFO"
	.sectionflags	@""
	.align	4


	//----- nvinfo : EIATTR_CUDA_API_VERSION
	.align		4
        /*0000*/ 	.byte	0x04, 0x37
        /*0002*/ 	.short	(.L_1674 - .L_1673)
.L_1673:
        /*0004*/ 	.word	0x00000082


	//----- nvinfo : EIATTR_SW2861232_WAR
	.align		4
.L_1674:
        /*0008*/ 	.byte	0x01, 0x35
	.zero		2


	//----- nvinfo : EIATTR_PARAM_CBANK
	.align		4
        /*000c*/ 	.byte	0x04, 0x0a
        /*000e*/ 	.short	(.L_1676 - .L_1675)
	.align		4
.L_1675:
        /*0010*/ 	.word	index@(.nv.constant0._ZN10layer_norm31ln_parallel_residual_fwd_kernelINS_13Kernel_traitsI6__halfffffjLj768ELj1ELj4ELj1ELj16ENS_18Kernel_traits_baseILj768ES2_ffffjLj128EEEEELb0ELb0ELb0EEEvNS_9FwdParamsE)
        /*0014*/ 	.short	0x0160
        /*0016*/ 	.short	0x00e8


	//----- nvinfo : EIATTR_CBANK_PARAM_SIZE
	.align		4
.L_1676:
        /*0018*/ 	.byte	0x03, 0x19
        /*001a*/ 	.short	0x00e8


	//----- nvinfo : EIATTR_KPARAM_INFO
	.align		4
        /*001c*/ 	.byte	0x04, 0x17
        /*001e*/ 	.short	(.L_1678 - .L_1677)
.L_1677:
        /*0020*/ 	.word	0x00000000
        /*0024*/ 	.short	0x0000
        /*0026*/ 	.short	0x0000
        /*0028*/ 	.byte	0x00, 0xf0, 0xa1, 0x03


	//----- nvinfo : EIATTR_MAXREG_COUNT
	.align		4
.L_1678:
        /*002c*/ 	.byte	0x03, 0x1b
        /*002e*/ 	.short	0x00ff


	//----- nvinfo : EIATTR_MERCURY_ISA_VERSION
	.align		4
        /*0030*/ 	.byte	0x03, 0x5f
        /*0032*/ 	.short	0x0000


	//----- nvinfo : EIATTR_COOP_GROUP_MASK_REGIDS
	.align		4
        /*0034*/ 	.byte	0x04, 0x29
        /*0036*/ 	.short	(.L_1680 - .L_1679)


	//   ....[0]....
.L_1679:
        /*0038*/ 	.word	0xffffffff


	//   ....[1]....
        /*003c*/ 	.word	0xffffffff


	//   ....[2]....
        /*0040*/ 	.word	0xffffffff


	//   ....[3]....
        /*0044*/ 	.word	0xffffffff


	//   ....[4]....
        /*0048*/ 	.word	0xffffffff


	//   ....[5]....
        /*004c*/ 	.word	0xffffffff


	//   ....[6]....
        /*0050*/ 	.word	0xffffffff


	//   ....[7]....
        /*0054*/ 	.word	0xffffffff


	//   ....[8]....
        /*0058*/ 	.word	0xffffffff


	//   ....[9]....
        /*005c*/ 	.word	0xffffffff


	//   ....[10]....
        /*0060*/ 	.word	0xffffffff


	//   ....[11]....
        /*0064*/ 	.word	0xffffffff


	//   ....[12]....
        /*0068*/ 	.word	0xffffffff


	//   ....[13]....
        /*006c*/ 	.word	0xffffffff


	//   ....[14]....
        /*0070*/ 	.word	0xffffffff


	//   ....[15]....
        /*0074*/ 	.word	0xffffffff


	//   ....[16]....
        /*0078*/ 	.word	0xffffffff


	//   ....[17]....
        /*007c*/ 	.word	0xffffffff


	//   ....[18]....
        /*0080*/ 	.word	0xffffffff


	//   ....[19]....
        /*0084*/ 	.word	0xffffffff


	//----- nvinfo : EIATTR_COOP_GROUP_INSTR_OFFSETS
	.align		4
.L_1680:
        /*0088*/ 	.byte	0x04, 0x28
        /*008a*/ 	.short	(.L_1682 - .L_1681)


	//   ....[0]....
.L_1681:
        /*008c*/ 	.word	0x000030d0


	//   ....[1]....
        /*0090*/ 	.word	0x00003100


	//   ....[2]....
        /*0094*/ 	.word	0x00003140


	//   ....[3]....
        /*0098*/ 	.word	0x00003160


	//   ....[4]....
        /*009c*/ 	.word	0x00003180


	//   ....[5]....
        /*00a0*/ 	.word	0x000034d0


	//   ....[6]....
        /*00a4*/ 	.word	0x000034f0


	//   ....[7]....
        /*00a8*/ 	.word	0x00003510


	//   ....[8]....
        /*00ac*/ 	.word	0x00003530


	//   ....[9]....
        /*00b0*/ 	.word	0x00003550


	//   ....[10]....
        /*00b4*/ 	.word	0x000040a0


	//   ....[11]....
        /*00b8*/ 	.word	0x00004120


	//   ....[12]....
        /*00bc*/ 	.word	0x00004180


	//   ....[13]....
        /*00c0*/ 	.word	0x000041e0


	//   ....[14]....
        /*00c4*/ 	.word	0x00004240


	//   ....[15]....
        /*00c8*/ 	.word	0x000045f0


	//   ....[16]....
        /*00cc*/ 	.word	0x00004650


	//   ....[17]....
        /*00d0*/ 	.word	0x000046b0


	//   ....[18]....
        /*00d4*/ 	.word	0x00004710


	//   ....[19]....
        /*00d8*/ 	.word	0x00004780


	//----- nvinfo : EIATTR_EXIT_INSTR_OFFSETS
	.align		4
.L_1682:
        /*00dc*/ 	.byte	0x04, 0x1c
        /*00de*/ 	.short	(.L_1684 - .L_1683)


	//   ....[0]....
.L_1683:
        /*00e0*/ 	.word	0x00000ab0


	//   ....[1]....
        /*00e4*/ 	.word	0x00004040


	//----- nvinfo : EIATTR_MAX_THREADS
	.align		4
.L_1684:
        /*00e8*/ 	.byte	0x04, 0x05
        /*00ea*/ 	.short	(.L_1686 - .L_1685)
.L_1685:
        /*00ec*/ 	.word	0x00000080
        /*00f0*/ 	.word	0x00000001
        /*00f4*/ 	.word	0x00000001


	//----- nvinfo : EIATTR_CRS_STACK_SIZE
	.align		4
.L_1686:
        /*00f8*/ 	.byte	0x04, 0x1e
        /*00fa*/ 	.short	(.L_1688 - .L_1687)
.L_1687:
        /*00fc*/ 	.word	0x00000000
.L_1688:


//--------------------- .nv.info._ZN10layer_norm31ln_parallel_residual_fwd_kernelINS_13Kernel_traitsI6__halfffffjLj768ELj1ELj4ELj1ELj16ENS_18Kernel_traits_baseILj768ES2_ffffjLj128EEEEELb0ELb0ELb1EEEvNS_9FwdParamsE --------------------------
	.section	.nv.info._ZN10layer_norm31ln_parallel_residual_fwd_kernelINS_13Kernel_traitsI6__halfffffjLj768ELj1ELj4ELj1ELj16ENS_18Kernel_traits_baseILj768ES2_ffffjLj128EEEEELb0ELb0ELb1EEEvNS_9FwdParamsE,"",@"SHT_CUDA_INFO"
	.sectionflags	@""
	.align	4


	//----- nvinfo : EIATTR_CUDA_API_VERSION
	.align		4
        /*0000*/ 	.byte	0x04, 0x37
        /*0002*/ 	.short	(.L_1690 - .L_1689)
.L_1689:
        /*0004*/ 	.word	0x00000082


	//----- nvinfo : EIATTR_SW2861232_WAR
	.align		4
.L_1690:
        /*0008*/ 	.byte	0x01, 0x35
	.zero		2


	//----- nvinfo : EIATTR_PARAM_CBANK
	.align		4
        /*000c*/ 	.byte	0x04, 0x0a
        /*000e*/ 	.short	(.L_1692 - .L_1691)
	.align		4
.L_1691:
        /*0010*/ 	.word	index@(.nv.constant0._ZN10layer_norm31ln_parallel_residual_fwd_kernelINS_13Kernel_traitsI6__halfffffjLj768ELj1ELj4ELj1ELj16ENS_18Kernel_traits_baseILj768ES2_ffffjLj128EEEEELb0ELb0ELb1EEEvNS_9FwdParamsE)
        /*0014*/ 	.short	0x0160
        /*0016*/ 	.short	0x00e8


	//----- nvinfo : EIATTR_CBANK_PARAM_SIZE
	.align		4
.L_1692:
        /*0018*/ 	.byte	0x03, 0x19
        /*001a*/ 	.short	0x00e8


	//----- nvinfo : EIATTR_KPARAM_INFO
	.align		4
        /*001c*/ 	.byte	0x04, 0x17
        /*001e*/ 	.short	(.L_1694 - .L_1693)
.L_1693:
        /*0020*/ 	.word	0x00000000
        /*0024*/ 	.short	0x0000
        /*0026*/ 	.short	0x0000
        /*0028*/ 	.byte	0x00, 0xf0, 0xa1, 0x03


	//----- nvinfo : EIATTR_MAXREG_COUNT
	.align		4
.L_1694:
        /*002c*/ 	.byte	0x03, 0x1b
        /*002e*/ 	.short	0x00ff


	//----- nvinfo : EIATTR_MERCURY_ISA_VERSION
	.align		4
        /*0030*/ 	.byte	0x03, 0x5f
        /*0032*/ 	.short	0x0000


	//----- nvinfo : EIATTR_COOP_GROUP_MASK_REGIDS
	.align		4
        /*0034*/ 	.byte	0x04, 0x29
        /*0036*/ 	.short	(.L_1696 - .L_1695)


	//   ....[0]....
.L_1695:
        /*0038*/ 	.word	0xffffffff


	//   ....[1]....
        /*003c*/ 	.word	0xffffffff


	//   ....[2]....
        /*0040*/ 	.word	0xffffffff


	//   ....[3]....
        /*0044*/ 	.word	0xffffffff


	//   ....[4]....
        /*0048*/ 	.word	0xffffffff


	//   ....[5]....
        /*004c*/ 	.word	0xffffffff


	//   ....[6]....
        /*0050*/ 	.word	0xffffffff


	//   ....[7]....
        /*0054*/ 	.word	0xffffffff


	//   ....[8]....
        /*0058*/ 	.word	0xffffffff


	//   ....[9]....
        /*005c*/ 	.word	0xffffffff


	//   ....[10]....
        /*0060*/ 	.word	0xffffffff


	//   ....[11]....
        /*0064*/ 	.word	0xffffffff


	//   ....[12]....
        /*0068*/ 	.word	0xffffffff


	//   ....[13]....
        /*006c*/ 	.word	0xffffffff


	//   ....[14]....
        /*0070*/ 	.word	0xffffffff


	//   ....[15]....
        /*0074*/ 	.word	0xffffffff


	//   ....[16]....
        /*0078*/ 	.word	0xffffffff


	//   ....[17]....
        /*007c*/ 	.word	0xffffffff


	//   ....[18]....
        /*0080*/ 	.word	0xffffffff


	//   ....[19]....
        /*0084*/ 	.word	0xffffffff


	//----- nvinfo : EIATTR_COOP_GROUP_INSTR_OFFSETS
	.align		4
.L_1696:
        /*0088*/ 	.byte	0x04, 0x28
        /*008a*/ 	.short	(.L_1698 - .L_1697)


	//   ....[0]....
.L_1697:
        /*008c*/ 	.word	0x00002330


	//   ....[1]....
        /*0090*/ 	.word	0x00002360


	//   ....[2]....
        /*0094*/ 	.word	0x00002380


	//   ....[3]....
        /*0098*/ 	.word	0x000023a0


	//   ....[4]....
        /*009c*/ 	.word	0x000023c0


	//   ....[5]....
        /*00a0*/ 	.word	0x000026f0


	//   ....[6]....
        /*00a4*/ 	.word	0x00002710


	//   ....[7]....
        /*00a8*/ 	.word	0x00002730


	//   ....[8]....
        /*00ac*/ 	.word	0x00002750


	//   ....[9]....
        /*00b0*/ 	.word	0x00002770


	//   ....[10]....
        /*00b4*/ 	.word	0x000030d0


	//   ....[11]....
        /*00b8*/ 	.word	0x00003130


	//   ....[12]....
        /*00bc*/ 	.word	0x00003190


	//   ....[13]....
        /*00c0*/ 	.word	0x000031f0


	//   ....[14]....
        /*00c4*/ 	.word	0x00003250


	//   ....[15]....
        /*00c8*/ 	.word	0x000035c0


	//   ....[16]....
        /*00cc*/ 	.word	0x00003620


	//   ....[17]....
        /*00d0*/ 	.word	0x00003680


	//   ....[18]....
        /*00d4*/ 	.word	0x000036e0


	//   ....[19]....
        /*00d8*/ 	.word	0x00003740


	//----- nvinfo : EIATTR_EXIT_INSTR_OFFSETS
	.align		4
.L_1698:
        /*00dc*/ 	.byte	0x04, 0x1c
        /*00de*/ 	.short	(.L_1700 - .L_1699)


	//   ....[0]....
.L_1699:
        /*00e0*/ 	.word	0x00000210


	//   ....[1]....
        /*00e4*/ 	.word	0x00003080


	//----- nvinfo : EIATTR_MAX_THREADS
	.align		4
.L_1700:
        /*00e8*/ 	.byte	0x04, 0x05
        /*00ea*/ 	.short	(.L_1702 - .L_1701)
.L_1701:
        /*00ec*/ 	.word	0x00000080
        /*00f0*/ 	.word	0x00000001
        /*00f4*/ 	.word	0x00000001


	//----- nvinfo : EIATTR_CRS_STACK_SIZE
	.align		4
.L_1702:
        /*00f8*/ 	.byte	0x04, 0x1e
        /*00fa*/ 	.short	(.L_1704 - .L_1703)
.L_1703:
        /*00fc*/ 	.word	0x00000000
.L_1704:


//--------------------- .nv.info._ZN10layer_norm31ln_parallel_residual_fwd_kernelINS_13Kernel_traitsI6__halfffffjLj768ELj1ELj4ELj1ELj16ENS_18Kernel_traits_baseILj768ES2_ffffjLj128EEEEELb0ELb1ELb0EEEvNS_9FwdParamsE --------------------------
	.section	.nv.info._ZN10layer_norm31ln_parallel_residual_fwd_kernelINS_13Kernel_traitsI6__halfffffjLj768ELj1ELj4ELj1ELj16ENS_18Kernel_traits_baseILj768ES2_ffffjLj128EEEEELb0ELb1ELb0EEEvNS_9FwdParamsE,"",@"SHT_CUDA_INFO"
	.sectionflags	@""
	.align	4


	//----- nvinfo : EIATTR_CUDA_API_VERSION
	.align		4
        /*0000*/ 	.byte	0x04, 0x37
        /*0002*/ 	.short	(.L_1706 - .L_1705)
.L_1705:
        /*0004*/ 	.word	0x00000082


	//----- nvinfo : EIATTR_SW2861232_WAR
	.align		4
.L_1706:
        /*0008*/ 	.byte	0x01, 0x35
	.zero		2


	//----- nvinfo : EIATTR_PARAM_CBANK
	.align		4
        /*000c*/ 	.byte	0x04, 0x0a
        /*000e*/ 	.short	(.L_1708 - .L_1707)
	.align		4
.L_1707:
        /*0010*/ 	.word	index@(.nv.constant0._ZN10layer_norm31ln_parallel_residual_fwd_kernelINS_13Kernel_traitsI6__halfffffjLj768ELj1ELj4ELj1ELj16ENS_18Kernel_traits_baseILj768ES2_ffffjLj128EEEEELb0ELb1ELb0EEEvNS_9FwdParamsE)
        /*0014*/ 	.short	0x0160
        /*0016*/ 	.short	0x00e8


	//----- nvinfo : EIATTR_CBANK_PARAM_SIZE
	.align		4
.L_1708:
        /*0018*/ 	.byte	0x03, 0x19
        /*001a*/ 	.short	0x00e8


	//----- nvinfo : EIATTR_KPARAM_INFO
	.align		4
        /*001c*/ 	.byte	0x04, 0x17
        /*001e*/ 	.short	(.L_1710 - .L_1709)
.L_1709:
        /*0020*/ 	.word	0x00000000
        /*0024*/ 	.short	0x0000
        /*0026*/ 	.short	0x0000
        /*0028*/ 	.byte	0x00, 0xf0, 0xa1, 0x03


	//----- nvinfo : EIATTR_MAXREG_COUNT
	.align		4
.L_1710:
        /*002c*/ 	.byte	0x03, 0x1b
        /*002e*/ 	.short	0x00ff


	//----- nvinfo : EIATTR_MERCURY_ISA_VERSION
	.align		4
        /*0030*/ 	.byte	0x03, 0x5f
        /*0032*/ 	.short	0x0000


	//----- nvinfo : EIATTR_COOP_GROUP_MASK_REGIDS
	.align		4
        /*0034*/ 	.byte	0x04, 0x29
        /*0036*/ 	.short	(.L_1712 - .L_1711)


	//   ....[0]....
.L_1711:
        /*0038*/ 	.word	0xffffffff


	//   ....[1]....
        /*003c*/ 	.word	0xffffffff


	//   ....[2]....
        /*0040*/ 	.word	0xffffffff


	//   ....[3]....
        /*0044*/ 	.word	0xffffffff


	//   ....[4]....
        /*0048*/ 	.word	0xffffffff


	//   ....[5]....
        /*004c*/ 	.word	0xffffffff


	//   ....[6]....
        /*0050*/ 	.word	0xffffffff


	//   ....[7]....
        /*0054*/ 	.word	0xffffffff


	//   ....[8]....
        /*0058*/ 	.word	0xffffffff


	//   ....[9]....
        /*005c*/ 	.word	0xffffffff


	//   ....[10]....
        /*0060*/ 	.word	0xffffffff


	//   ....[11]....
        /*0064*/ 	.word	0xffffffff


	//   ....[12]....
        /*0068*/ 	.word	0xffffffff


	//   ....[13]....
        /*006c*/ 	.word	0xffffffff


	//   ....[14]....
        /*0070*/ 	.word	0xffffffff


	//   ....[15]....
        /*0074*/ 	.word	0xffffffff


	//   ....[16]....
        /*0078*/ 	.word	0xffffffff


	//   ....[17]....
        /*007c*/ 	.word	0xffffffff


	//   ....[18]....
        /*0080*/ 	.word	0xffffffff


	//   ....[19]....
        /*0084*/ 	.word	0xffffffff


	//----- nvinfo : EIATTR_COOP_GROUP_INSTR_OFFSETS
	.align		4
.L_1712:
        /*0088*/ 	.byte	0x04, 0x28
        /*008a*/ 	.short	(.L_1714 - .L_1713)


	//   ....[0]....
.L_1713:
        /*008c*/ 	.word	0x00002780


	//   ....[1]....
        /*0090*/ 	.word	0x000027b0


	//   ....[2]....
        /*0094*/ 	.word	0x000027f0


	//   ....[3]....
        /*0098*/ 	.word	0x00002810


	//   ....[4]....
        /*009c*/ 	.word	0x00002830


	//   ....[5]....
        /*00a0*/ 	.word	0x00002b80


	//   ....[6]....
        /*00a4*/ 	.word	0x00002ba0


	//   ....[7]....
        /*00a8*/ 	.word	0x00002bc0


	//   ....[8]....
        /*00ac*/ 	.word	0x00002be0


	//   ....[9]....
        /*00b0*/ 	.word	0x00002c00


	//   ....[10]....
        /*00b4*/ 	.word	0x00003510


	//   ....[11]....
        /*00b8*/ 	.word	0x00003590


	//   ....[12]....
        /*00bc*/ 	.word	0x000035f0


	//   ....[13]....
        /*00c0*/ 	.word	0x00003650


	//   ....[14]....
        /*00c4*/ 	.word	0x000036b0


	//   ....[15]....
        /*00c8*/ 	.word	0x00003a60


	//   ....[16]....
        /*00cc*/ 	.word	0x00003ac0


	//   ....[17]....
        /*00d0*/ 	.word	0x00003b20


	//   ....[18]....
        /*00d4*/ 	.word	0x00003b80


	//   ....[19]....
        /*00d8*/ 	.word	0x00003bf0


	//----- nvinfo : EIATTR_EXIT_INSTR_OFFSETS
	.align		4
.L_1714:
        /*00dc*/ 	.byte	0x04, 0x1c
        /*00de*/ 	.short	(.L_1716 - .L_1715)


	//   ....[0]....
.L_1715:
        /*00e0*/ 	.word	0x00000690


	//   ....[1]....
        /*00e4*/ 	.word	0x000034b0


	//----- nvinfo : EIATTR_MAX_THREADS
	.align		4
.L_1716:
        /*00e8*/ 	.byte	0x04, 0x05
        /*00ea*/ 	.short	(.L_1718 - .L_1717)
.L_1717:
        /*00ec*/ 	.word	0x00000080
        /*00f0*/ 	.word	0x00000001
        /*00f4*/ 	.word	0x00000001


	//----- nvinfo : EIATTR_CRS_STACK_SIZE
	.align		4
.L_1718:
        /*00f8*/ 	.byte	0x04, 0x1e
        /*00fa*/ 	.short	(.L_1720 - .L_1719)
.L_1719:
        /*00fc*/ 	.word	0x00000000
.L_1720:


//--------------------- .nv.info._ZN10layer_norm31ln_parallel_residual_fwd_kernelINS_13Kernel_traitsI6__halfffffjLj768ELj1ELj4ELj1ELj16ENS_18Kernel_traits_baseILj768ES2_ffffjLj128EEEEELb0ELb1ELb1EEEvNS_9FwdParamsE --------------------------
	.section	.nv.info._ZN10layer_norm31ln_parallel_residual_fwd_kernelINS_13Kernel_traitsI6__halfffffjLj768ELj1ELj4ELj1ELj16ENS_18Kernel_traits_baseILj768ES2_ffffjLj128EEEEELb0ELb1ELb1EEEvNS_9FwdParamsE,"",@"SHT_CUDA_INFO"
	.sectionflags	@""
	.align	4


	//----- nvinfo : EIATTR_CUDA_API_VERSION
	.align		4
        /*0000*/ 	.byte	0x04, 0x37
        /*0002*/ 	.short	(.L_1722 - .L_1721)
.L_1721:
        /*0004*/ 	.word	0x00000082


	//----- nvinfo : EIATTR_SW2861232_WAR
	.align		4
.L_1722:
        /*0008*/ 	.byte	0x01, 0x35
	.zero		2


	//----- nvinfo : EIATTR_PARAM_CBANK
	.align		4
        /*000c*/ 	.byte	0x04, 0x0a
        /*000e*/ 	.short	(.L_1724 - .L_1723)
	.align		4
.L_1723:
        /*0010*/ 	.word	index@(.nv.constant0._ZN10layer_norm31ln_parallel_residual_fwd_kernelINS_13Kernel_traitsI6__halfffffjLj768ELj1ELj4ELj1ELj16ENS_18Kernel_traits_baseILj768ES2_ffffjLj128EEEEELb0ELb1ELb1EEEvNS_9FwdParamsE)
        /*0014*/ 	.short	0x0160
        /*0016*/ 	.short	0x00e8


	//----- nvinfo : EIATTR_CBANK_PARAM_SIZE
	.align		4
.L_1724:
        /*0018*/ 	.byte	0x03, 0x19
        /*001a*/ 	.short	0x00e8


	//----- nvinfo : EIATTR_KPARAM_INFO
	.align		4
        /*001c*/ 	.byte	0x04, 0x17
        /*001e*/ 	.short	(.L_1726 - .L_1725)
.L_1725:
        /*0020*/ 	.word	0x00000000
        /*0024*/ 	.short	0x0000
        /*0026*/ 	.short	0x0000
        /*0028*/ 	.byte	0x00, 0xf0, 0xa1, 0x03


	//----- nvinfo : EIATTR_MAXREG_COUNT
	.align		4
.L_1726:
        /*002c*/ 	.byte	0x03, 0x1b
        /*002e*/ 	.short	0x00ff


	//----- nvinfo : EIATTR_MERCURY_ISA_VERSION
	.align		4
        /*0030*/ 	.byte	0x03, 0x5f
        /*0032*/ 	.short	0x0000


	//----- nvinfo : EIATTR_COOP_GROUP_MASK_REGIDS
	.align		4
        /*0034*/ 	.byte	0x04, 0x29
        /*0036*/ 	.short	(.L_1728 - .L_1727)


	//   ....[0]....
.L_1727:
        /*0038*/ 	.word	0xffffffff


	//   ....[1]....
        /*003c*/ 	.word	0xffffffff


	//   ....[2]....
        /*0040*/ 	.word	0xffffffff


	//   ....[3]....
        /*0044*/ 	.word	0xffffffff


	//   ....[4]....
        /*0048*/ 	.word	0xffffffff


	//   ....[5]....
        /*004c*/ 	.word	0xffffffff


	//   ....[6]....
        /*0050*/ 	.word	0xffffffff


	//   ....[7]....
        /*0054*/ 	.word	0xffffffff


	//   ....[8]....
        /*0058*/ 	.word	0xffffffff


	//   ....[9]....
        /*005c*/ 	.word	0xffffffff


	//   ....[10]....
        /*0060*/ 	.word	0xffffffff


	//   ....[11]....
        /*0064*/ 	.word	0xffffffff


	//   ....[12]....
        /*0068*/ 	.word	0xffffffff


	//   ....[13]....
        /*006c*/ 	.word	0xffffffff


	//   ....[14]....
        /*0070*/ 	.word	0xffffffff


	//   ....[15]....
        /*0074*/ 	.word	0xffffffff


	//   ....[16]....
        /*0078*/ 	.word	0xffffffff


	//   ....[17]....
        /*007c*/ 	.word	0xffffffff


	//   ....[18]....
        /*0080*/ 	.word	0xffffffff


	//   ....[19]....
        /*0084*/ 	.word	0xffffffff


	//----- nvinfo : EIATTR_COOP_GROUP_INSTR_OFFSETS
	.align		4
.L_1728:
        /*0088*/ 	.byte	0x04, 0x28
        /*008a*/ 	.short	(.L_1730 - .L_1729)


	//   ....[0]....
.L_1729:
        /*008c*/ 	.word	0x00001d70


	//   ....[1]....
        /*0090*/ 	.word	0x00001da0


	//   ....[2]....
        /*0094*/ 	.word	0x00001dc0


	//   ....[3]....
        /*0098*/ 	.word	0x00001de0


	//   ....[4]....
        /*009c*/ 	.word	0x00001e00


	//   ....[5]....
        /*00a0*/ 	.word	0x00002130


	//   ....[6]....
        /*00a4*/ 	.word	0x00002150


	//   ....[7]....
        /*00a8*/ 	.word	0x00002170


	//   ....[8]....
        /*00ac*/ 	.word	0x00002190


	//   ....[9]....
        /*00b0*/ 	.word	0x000021b0


	//   ....[10]....
        /*00b4*/ 	.word	0x000028f0


	//   ....[11]....
        /*00b8*/ 	.word	0x00002970


	//   ....[12]....
        /*00bc*/ 	.word	0x000029d0


	//   ....[13]....
        /*00c0*/ 	.word	0x00002a30


	//   ....[14]....
        /*00c4*/ 	.word	0x00002a90


	//   ....[15]....
        /*00c8*/ 	.word	0x00002e00


	//   ....[16]....
        /*00cc*/ 	.word	0x00002e60


	//   ....[17]....
        /*00d0*/ 	.word	0x00002ec0


	//   ....[18]....
        /*00d4*/ 	.word	0x00002f20


	//   ....[19]....
        /*00d8*/ 	.word	0x00002f80


	//----- nvinfo : EIATTR_EXIT_INSTR_OFFSETS
	.align		4
.L_1730:
        /*00dc*/ 	.byte	0x04, 0x1c
        /*00de*/ 	.short	(.L_1732 - .L_1731)


	//   ....[0]....
.L_1731:
        /*00e0*/ 	.word	0x00000150


	//   ....[1]....
        /*00e4*/ 	.word	0x000028a0


	//----- nvinfo : EIATTR_MAX_THREADS
	.align		4
.L_1732:
        /*00e8*/ 	.byte	0x04, 0x05
        /*00ea*/ 	.short	(.L_1734 - .L_1733)
.L_1733:
        /*00ec*/ 	.word	0x00000080
        /*00f0*/ 	.word	0x00000001
        /*00f4*/ 	.word	0x00000001


	//----- nvinfo : EIATTR_CRS_STACK_SIZE
	.align		4
.L_1734:
        /*00f8*/ 	.byte	0x04, 0x1e
        /*00fa*/ 	.short	(.L_1736 - .L_1735)
.L_1735:
        /*00fc*/ 	.word	0x00000000
.L_1736:


//--------------------- .nv.info._ZN10layer_norm31ln_parallel_residual_fwd_kernelINS_13Kernel_traitsI6__halfffffjLj768ELj1ELj4ELj1ELj16ENS_18Kernel_traits_baseILj768ES2_ffffjLj128EEEEELb1ELb0ELb0EEEvNS_9FwdParamsE --------------------------
	.section	.nv.info._ZN10layer_norm31ln_parallel_residual_fwd_kernelINS_13Kernel_traitsI6__halfffffjLj768ELj1ELj4ELj1ELj16ENS_18Kernel_traits_baseILj768ES2_ffffjLj128EEEEELb1ELb0ELb0EEEvNS_9FwdParamsE,"",@"SHT_CUDA_INFO"
	.sectionflags	@""
	.align	4


	//----- nvinfo : EIATTR_CUDA_API_VERSION
	.align		4
        /*0000*/ 	.byte	0x04, 0x37
        /*0002*/ 	.short	(.L_1738 - .L_1737)
.L_1737:
        /*0004*/ 	.word	0x00000082


	//----- nvinfo : EIATTR_SW2861232_WAR
	.align		4
.L_1738:
        /*0008*/ 	.byte	0x01, 0x35
	.zero		2


	//----- nvinfo : EIATTR_PARAM_CBANK
	.align		4
        /*000c*/ 	.byte	0x04, 0x0a
        /*000e*/ 	.short	(.L_1740 - .L_1739)
	.align		4
.L_1739:
        /*0010*/ 	.word	index@(.nv.constant0._ZN10layer_norm31ln_parallel_residual_fwd_kernelINS_13Kernel_traitsI6__halfffffjLj768ELj1ELj4ELj1ELj16ENS_18Kernel_traits_baseILj768ES2_ffffjLj128EEEEELb1ELb0ELb0EEEvNS_9FwdParamsE)
        /*0014*/ 	.short	0x0160
        /*0016*/ 	.short	0x00e8


	//----- nvinfo : EIATTR_CBANK_PARAM_SIZE
	.align		4
.L_1740:
        /*0018*/ 	.byte	0x03, 0x19
        /*001a*/ 	.short	0x00e8


	//----- nvinfo : EIATTR_KPARAM_INFO
	.align		4
        /*001c*/ 	.byte	0x04, 0x17
        /*001e*/ 	.short	(.L_1742 - .L_1741)
.L_1741:
        /*0020*/ 	.word	0x00000000
        /*0024*/ 	.short	0x0000
        /*0026*/ 	.short	0x0000
        /*0028*/ 	.byte	0x00, 0xf0, 0xa1, 0x03


	//----- nvinfo : EIATTR_MAXREG_COUNT
	.align		4
.L_1742:
        /*002c*/ 	.byte	0x03, 0x1b
        /*002e*/ 	.short	0x00ff


	//----- nvinfo : EIATTR_MERCURY_ISA_VERSION
	.align		4
        /*0030*/ 	.byte	0x03, 0x5f
        /*0032*/ 	.short	0x0000


	//----- nvinfo : EIATTR_COOP_GROUP_MASK_REGIDS
	.align		4
        /*0034*/ 	.byte	0x04, 0x29
        /*0036*/ 	.short	(.L_1744 - .L_1743)


	//   ....[0]....
.L_1743:
        /*0038*/ 	.word	0xffffffff


	//   ....[1]....
        /*003c*/ 	.word	0xffffffff


	//   ....[2]....
        /*0040*/ 	.word	0xffffffff


	//   ....[3]....
        /*0044*/ 	.word	0xffffffff


	//   ....[4]....
        /*0048*/ 	.word	0xffffffff


	//   ....[5]....
        /*004c*/ 	.word	0xffffffff


	//   ....[6]....
        /*0050*/ 	.word	0xffffffff


	//   ....[7]....
        /*0054*/ 	.word	0xffffffff


	//   ....[8]....
        /*0058*/ 	.word	0xffffffff


	//   ....[9]....
        /*005c*/ 	.word	0xffffffff


	//   ....[10]....
        /*0060*/ 	.word	0xffffffff


	//   ....[11]....
        /*0064*/ 	.word	0xffffffff


	//   ....[12]....
        /*0068*/ 	.word	0xffffffff


	//   ....[13]....
        /*006c*/ 	.word	0xffffffff


	//   ....[14]....
        /*0070*/ 	.word	0xffffffff


	//   ....[15]....
        /*0074*/ 	.word	0xffffffff


	//   ....[16]....
        /*0078*/ 	.word	0xffffffff


	//   ....[17]....
        /*007c*/ 	.word	0xffffffff


	//   ....[18]....
        /*0080*/ 	.word	0xffffffff


	//   ....[19]....
        /*0084*/ 	.word	0xffffffff


	//----- nvinfo : EIATTR_COOP_GROUP_INSTR_OFFSETS
	.align		4
.L_1744:
        /*0088*/ 	.byte	0x04, 0x28
        /*008a*/ 	.short	(.L_1746 - .L_1745)


	//   ....[0]....
.L_1745:
        /*008c*/ 	.word	0x00012fa0


	//   ....[1]....
        /*0090*/ 	.word	0x00012fd0


	//   ....[2]....
        /*0094*/ 	.word	0x00013000


	//   ....[3]....
        /*0098*/ 	.word	0x00013020


	//   ....[4]....
        /*009c*/ 	.word	0x00013040


	//   ....[5]....
        /*00a0*/ 	.word	0x00013380


	//   ....[6]....
        /*00a4*/ 	.word	0x000133a0


	//   ....[7]....
        /*00a8*/ 	.word	0x000133c0


	//   ....[8]....
        /*00ac*/ 	.word	0x000133e0


	//   ....[9]....
        /*00b0*/ 	.word	0x00013400


	//   ....[10]....
        /*00b4*/ 	.word	0x00013f60


	//   ....[11]....
        /*00b8*/ 	.word	0x00013fd0


	//   ....[12]....
        /*00bc*/ 	.word	0x00014030


	//   ....[13]....
        /*00c0*/ 	.word	0x00014090


	//   ....[14]....
        /*00c4*/ 	.word	0x000140f0


	//   ....[15]....
        /*00c8*/ 	.word	0x00014490


	//   ....[16]....
        /*00cc*/ 	.word	0x000144f0


	//   ....[17]....
        /*00d0*/ 	.word	0x00014550


	//   ....[18]....
        /*00d4*/ 	.word	0x000145b0


	//   ....[19]....
        /*00d8*/ 	.word	0x00014620


	//----- nvinfo : EIATTR_EXIT_INSTR_OFFSETS
	.align		4
.L_1746:
        /*00dc*/ 	.byte	0x04, 0x1c
        /*00de*/ 	.short	(.L_1748 - .L_1747)


	//   ....[0]....
.L_1747:
        /*00e0*/ 	.word	0x00000f00


	//   ....[1]....
        /*00e4*/ 	.word	0x00013f10


	//----- nvinfo : EIATTR_MAX_THREADS
	.align		4
.L_1748:
        /*00e8*/ 	.byte	0x04, 0x05
        /*00ea*/ 	.short	(.L_1750 - .L_1749)
.L_1749:
        /*00ec*/ 	.word	0x00000080
        /*00f0*/ 	.word	0x00000001
        /*00f4*/ 	.word	0x00000001


	//----- nvinfo : EIATTR_CRS_STACK_SIZE
	.align		4
.L_1750:
        /*00f8*/ 	.byte	0x04, 0x1e
        /*00fa*/ 	.short	(.L_1752 - .L_1751)
.L_1751:
        /*00fc*/ 	.word	0x00000000
.L_1752:


//--------------------- .nv.info._ZN10layer_norm31ln_parallel_residual_fwd_kernelINS_13Kernel_traitsI6__halfffffjLj768ELj1ELj4ELj1ELj16ENS_18Kernel_traits_baseILj768ES2_ffffjLj128EEEEELb1ELb0ELb1EEEvNS_9FwdParamsE --------------------------
	.section	.nv.info._ZN10layer_norm31ln_parallel_residual_fwd_kernelINS_13Kernel_traitsI6__halfffffjLj768ELj1ELj4ELj1ELj16ENS_18Kernel_traits_baseILj768ES2_ffffjLj128EEEEELb1ELb0ELb1EEEvNS_9FwdParamsE,"",@"SHT_CUDA_INFO"
	.sectionflags	@""
	.align	4


	//----- nvinfo : EIATTR_CUDA_API_VERSION
	.align		4
        /*0000*/ 	.byte	0x04, 0x37
        /*0002*/ 	.short	(.L_1754 - .L_1753)
.L_1753:
        /*0004*/ 	.word	0x00000082


	//----- nvinfo : EIATTR_SW2861232_WAR
	.align		4
.L_1754:
        /*0008*/ 	.byte	0x01, 0x35
	.zero		2


	//----- nvinfo : EIATTR_PARAM_CBANK
	.align		4
        /*000c*/ 	.byte	0x04, 0x0a
        /*000e*/ 	.short	(.L_1756 - .L_1755)
	.align		4
.L_1755:
        /*0010*/ 	.word	index@(.nv.constant0._ZN10layer_norm31ln_parallel_residual_fwd_kernelINS_13Kernel_traitsI6__halfffffjLj768ELj1ELj4ELj1ELj16ENS_18Kernel_traits_baseILj768ES2_ffffjLj128EEEEELb1ELb0ELb1EEEvNS_9FwdParamsE)
        /*0014*/ 	.short	0x0160
        /*0016*/ 	.short	0x00e8


	//----- nvinfo : EIATTR_CBANK_PARAM_SIZE
	.align		4
.L_1756:
        /*0018*/ 	.byte	0x03, 0x19
        /*001a*/ 	.short	0x00e8


	//----- nvinfo : EIATTR_KPARAM_INFO
	.align		4
        /*001c*/ 	.byte	0x04, 0x17
        /*001e*/ 	.short	(.L_1758 - .L_1757)
.L_1757:
        /*0020*/ 	.word	0x00000000
        /*0024*/ 	.short	0x0000
        /*0026*/ 	.short	0x0000
        /*0028*/ 	.byte	0x00, 0xf0, 0xa1, 0x03


	//----- nvinfo : EIATTR_MAXREG_COUNT
	.align		4
.L_1758:
        /*002c*/ 	.byte	0x03, 0x1b
        /*002e*/ 	.short	0x00ff


	//----- nvinfo : EIATTR_MERCURY_ISA_VERSION
	.align		4
        /*0030*/ 	.byte	0x03, 0x5f
        /*0032*/ 	.short	0x0000


	//----- nvinfo : EIATTR_COOP_GROUP_MASK_REGIDS
	.align		4
        /*0034*/ 	.byte	0x04, 0x29
        /*0036*/ 	.short	(.L_1760 - .L_1759)


	//   ....[0]....
.L_1759:
        /*0038*/ 	.word	0xffffffff


	//   ....[1]....
        /*003c*/ 	.word	0xffffffff


	//   ....[2]....
        /*0040*/ 	.word	0xffffffff


	//   ....[3]....
        /*0044*/ 	.word	0xffffffff


	//   ....[4]....
        /*0048*/ 	.word	0xffffffff


	//   ....[5]....
        /*004c*/ 	.word	0xffffffff


	//   ....[6]....
        /*0050*/ 	.word	0xffffffff


	//   ....[7]....
        /*0054*/ 	.word	0xffffffff


	//   ....[8]....
        /*0058*/ 	.word	0xffffffff


	//   ....[9]....
        /*005c*/ 	.word	0xffffffff


	//   ....[10]....
        /*0060*/ 	.word	0xffffffff


	//   ....[11]....
        /*0064*/ 	.word	0xffffffff


	//   ....[12]....
        /*0068*/ 	.word	0xffffffff


	//   ....[13]....
        /*006c*/ 	.word	0xffffffff


	//   ....[14]....
        /*0070*/ 	.word	0xffffffff


	//   ....[15]....
        /*0074*/ 	.word	0xffffffff


	//   ....[16]....
        /*0078*/ 	.word	0xffffffff


	//   ....[17]....
        /*007c*/ 	.word	0xffffffff


	//   ....[18]....
        /*0080*/ 	.word	0xffffffff


	//   ....[19]....
        /*0084*/ 	.word	0xffffffff


	//----- nvinfo : EIATTR_COOP_GROUP_INSTR_OFFSETS
	.align		4
.L_1760:
        /*0088*/ 	.byte	0x04, 0x28
        /*008a*/ 	.short	(.L_1762 - .L_1761)


	//   ....[0]....
.L_1761:
        /*008c*/ 	.word	0x000120a0


	//   ....[1]....
        /*0090*/ 	.word	0x000120d0


	//   ....[2]....
        /*0094*/ 	.word	0x000120f0


	//   ....[3]....
        /*0098*/ 	.word	0x00012110


	//   ....[4]....
        /*009c*/ 	.word	0x00012130


	//   ....[5]....
        /*00a0*/ 	.word	0x00012460


	//   ....[6]....
        /*00a4*/ 	.word	0x00012480


	//   ....[7]....
        /*00a8*/ 	.word	0x000124a0


	//   ....[8]....
        /*00ac*/ 	.word	0x000124c0


	//   ....[9]....
        /*00b0*/ 	.word	0x000124e0


	//   ....[10]....
        /*00b4*/ 	.word	0x00012e80


	//   ....[11]....
        /*00b8*/ 	.word	0x00012ef0


	//   ....[12]....
        /*00bc*/ 	.word	0x00012f50


	//   ....[13]....
        /*00c0*/ 	.word	0x00012fb0


	//   ....[14]....
        /*00c4*/ 	.word	0x00013010


	//   ....[15]....
        /*00c8*/ 	.word	0x00013380


	//   ....[16]....
        /*00cc*/ 	.word	0x000133e0


	//   ....[17]....
        /*00d0*/ 	.word	0x00013440


	//   ....[18]....
        /*00d4*/ 	.word	0x000134a0


	//   ....[19]....
        /*00d8*/ 	.word	0x00013500


	//----- nvinfo : EIATTR_EXIT_INSTR_OFFSETS
	.align		4
.L_1762:
        /*00dc*/ 	.byte	0x04, 0x1c
        /*00de*/ 	.short	(.L_1764 - .L_1763)


	//   ....[0]....
.L_1763:
        /*00e0*/ 	.word	0x00000670


	//   ....[1]....
        /*00e4*/ 	.word	0x00012e30


	//----- nvinfo : EIATTR_MAX_THREADS
	.align		4
.L_1764:
        /*00e8*/ 	.byte	0x04, 0x05
        /*00ea*/ 	.short	(.L_1766 - .L_1765)
.L_1765:
        /*00ec*/ 	.word	0x00000080
        /*00f0*/ 	.word	0x00000001
        /*00f4*/ 	.word	0x00000001


	//----- nvinfo : EIATTR_CRS_STACK_SIZE
	.align		4
.L_1766:
        /*00f8*/ 	.byte	0x04, 0x1e
        /*00fa*/ 	.short	(.L_1768 - .L_1767)
.L_1767:
        /*00fc*/ 	.word	0x00000000
.L_1768:


//--------------------- .nv.info._ZN10layer_norm31ln_parallel_residual_fwd_kernelINS_13Kernel_traitsI6__halfffffjLj768ELj1ELj4ELj1ELj16ENS_18Kernel_traits_baseILj768ES2_ffffjLj128EEEEELb1ELb1ELb0EEEvNS_9FwdParamsE --------------------------
	.section	.nv.info._ZN10layer_norm31ln_parallel_residual_fwd_kernelINS_13Kernel_traitsI6__halfffffjLj768ELj1ELj4ELj1ELj16ENS_18Kernel_traits_baseILj768ES2_ffffjLj128EEEEELb1ELb1ELb0EEEvNS_9FwdParamsE,"",@"SHT_CUDA_INFO"
	.sectionflags	@""
	.align	4


	//----- nvinfo : EIATTR_CUDA_API_VERSION
	.align		4
        /*0000*/ 	.byte	0x04, 0x37
        /*0002*/ 	.short	(.L_1770 - .L_1769)
.L_1769:
        /*0004*/ 	.word	0x00000082


	//----- nvinfo : EIATTR_SW2861232_WAR
	.align		4
.L_1770:
        /*0008*/ 	.byte	0x01, 0x35
	.zero		2


	//----- nvinfo : EIATTR_PARAM_CBANK
	.align		4
        /*000c*/ 	.byte	0x04, 0x0a
        /*000e*/ 	.short	(.L_1772 - .L_1771)
	.align		4
.L_1771:
        /*0010*/ 	.word	index@(.nv.constant0._ZN10layer_norm31ln_parallel_residual_fwd_kernelINS_13Kernel_traitsI6__halfffffjLj768ELj1ELj4ELj1ELj16ENS_18Kernel_traits_baseILj768ES2_ffffjLj128EEEEELb1ELb1ELb0EEEvNS_9FwdParamsE)
        /*0014*/ 	.short	0x0160
        /*0016*/ 	.short	0x00e8


	//----- nvinfo : EIATTR_CBANK_PARAM_SIZE
	.align		4
.L_1772:
        /*0018*/ 	.byte	0x03, 0x19
        /*001a*/ 	.short	0x00e8


	//----- nvinfo : EIATTR_KPARAM_INFO
	.align		4
        /*001c*/ 	.byte	0x04, 0x17
        /*001e*/ 	.short	(.L_1774 - .L_1773)
.L_1773:
        /*0020*/ 	.word	0x00000000
        /*0024*/ 	.short	0x0000
        /*0026*/ 	.short	0x0000
        /*0028*/ 	.byte	0x00, 0xf0, 0xa1, 0x03


	//----- nvinfo : EIATTR_MAXREG_COUNT
	.align		4
.L_1774:
        /*002c*/ 	.byte	0x03, 0x1b
        /*002e*/ 	.short	0x00ff


	//----- nvinfo : EIATTR_MERCURY_ISA_VERSION
	.align		4
        /*0030*/ 	.byte	0x03, 0x5f
        /*0032*/ 	.short	0x0000


	//----- nvinfo : EIATTR_COOP_GROUP_MASK_REGIDS
	.align		4
        /*0034*/ 	.byte	0x04, 0x29
        /*0036*/ 	.short	(.L_1776 - .L_1775)


	//   ....[0]....
.L_1775:
        /*0038*/ 	.word	0xffffffff


	//   ....[1]....
        /*003c*/ 	.word	0xffffffff


	//   ....[2]....
        /*0040*/ 	.word	0xffffffff


	//   ....[3]....
        /*0044*/ 	.word	0xffffffff


	//   ....[4]....
        /*0048*/ 	.word	0xffffffff


	//   ....[5]....
        /*004c*/ 	.word	0xffffffff


	//   ....[6]....
        /*0050*/ 	.word	0xffffffff


	//   ....[7]....
        /*0054*/ 	.word	0xffffffff


	//   ....[8]....
        /*0058*/ 	.word	0xffffffff


	//   ....[9]....
        /*005c*/ 	.word	0xffffffff


	//   ....[10]....
        /*0060*/ 	.word	0xffffffff


	//   ....[11]....
        /*0064*/ 	.word	0xffffffff


	//   ....[12]....
        /*0068*/ 	.word	0xffffffff


	//   ....[13]....
        /*006c*/ 	.word	0xffffffff


	//   ....[14]....
        /*0070*/ 	.word	0xffffffff


	//   ....[15]....
        /*0074*/ 	.word	0xffffffff


	//   ....[16]....
        /*0078*/ 	.word	0xffffffff


	//   ....[17]....
        /*007c*/ 	.word	0xffffffff


	//   ....[18]....
        /*0080*/ 	.word	0xffffffff


	//   ....[19]....
        /*0084*/ 	.word	0xffffffff


	//----- nvinfo : EIATTR_COOP_GROUP_INSTR_OFFSETS
	.align		4
.L_1776:
        /*0088*/ 	.byte	0x04, 0x28
        /*008a*/ 	.short	(.L_1778 - .L_1777)


	//   ....[0]....
.L_1777:
        /*008c*/ 	.word	0x00012640


	//   ....[1]....
        /*0090*/ 	.word	0x00012670


	//   ....[2]....
        /*0094*/ 	.word	0x000126a0


	//   ....[3]....
        /*0098*/ 	.word	0x000126c0


	//   ....[4]....
        /*009c*/ 	.word	0x000126e0


	//   ....[5]....
        /*00a0*/ 	.word	0x00012a20


	//   ....[6]....
        /*00a4*/ 	.word	0x00012a40


	//   ....[7]....
        /*00a8*/ 	.word	0x00012a60


	//   ....[8]....
        /*00ac*/ 	.word	0x00012a80


	//   ....[9]....
        /*00b0*/ 	.word	0x00012aa0


	//   ....[10]....
        /*00b4*/ 	.word	0x000133d0


	//   ....[11]....
        /*00b8*/ 	.word	0x00013450


	//   ....[12]....
        /*00bc*/ 	.word	0x000134b0


	//   ....[13]....
        /*00c0*/ 	.word	0x00013510


	//   ....[14]....
        /*00c4*/ 	.word	0x00013570


	//   ....[15]....
        /*00c8*/ 	.word	0x00013900


	//   ....[16]....
        /*00cc*/ 	.word	0x00013960


	//   ....[17]....
        /*00d0*/ 	.word	0x000139c0


	//   ....[18]....
        /*00d4*/ 	.word	0x00013a20


	//   ....[19]....
        /*00d8*/ 	.word	0x00013a90


	//----- nvinfo : EIATTR_EXIT_INSTR_OFFSETS
	.align		4
.L_1778:
        /*00dc*/ 	.byte	0x04, 0x1c
        /*00de*/ 	.short	(.L_1780 - .L_1779)


	//   ....[0]....
.L_1779:
        /*00e0*/ 	.word	0x00000ae0


	//   ....[1]....
        /*00e4*/ 	.word	0x00013370


	//----- nvinfo : EIATTR_MAX_THREADS
	.align		4
.L_1780:
        /*00e8*/ 	.byte	0x04, 0x05
        /*00ea*/ 	.short	(.L_1782 - .L_1781)
.L_1781:
        /*00ec*/ 	.word	0x00000080
        /*00f0*/ 	.word	0x00000001
        /*00f4*/ 	.word	0x00000001


	//----- nvinfo : EIATTR_CRS_STACK_SIZE
	.align		4
.L_1782:
        /*00f8*/ 	.byte	0x04, 0x1e
        /*00fa*/ 	.short	(.L_1784 - .L_1783)
.L_1783:
        /*00fc*/ 	.word	0x00000000
.L_1784:


//--------------------- .nv.info._ZN10layer_norm31ln_parallel_residual_fwd_kernelINS_13Kernel_traitsI6__halfffffjLj768ELj1ELj4ELj1ELj16ENS_18Kernel_traits_baseILj768ES2_ffffjLj128EEEEELb1ELb1ELb1EEEvNS_9FwdParamsE --------------------------
	.section	.nv.info._ZN10layer_norm31ln_parallel_residual_fwd_kernelINS_13Kernel_traitsI6__halfffffjLj768ELj1ELj4ELj1ELj16ENS_18Kernel_traits_baseILj768ES2_ffffjLj128EEEEELb1ELb1ELb1EEEvNS_9FwdParamsE,"",@"SHT_CUDA_INFO"
	.sectionflags	@""
	.align	4


	//----- nvinfo : EIATTR_CUDA_API_VERSION
	.align		4
        /*0000*/ 	.byte	0x04, 0x37
        /*0002*/ 	.short	(.L_1786 - .L_1785)
.L_1785:
        /*0004*/ 	.word	0x00000082


	//----- nvinfo : EIATTR_SW2861232_WAR
	.align		4
.L_1786:
        /*0008*/ 	.byte	0x01, 0x35
	.zero		2


	//----- nvinfo : EIATTR_PARAM_CBANK
	.align		4
        /*000c*/ 	.byte	0x04, 0x0a
        /*000e*/ 	.short	(.L_1788 - .L_1787)
	.align		4
.L_1787:
        /*0010*/ 	.word	index@(.nv.constant0._ZN10layer_norm31ln_parallel_residual_fwd_kernelINS_13Kernel_traitsI6__halfffffjLj768ELj1ELj4ELj1ELj16ENS_18Kernel_traits_baseILj768ES2_ffffjLj128EEEEELb1ELb1ELb1EEEvNS_9FwdParamsE)
        /*0014*/ 	.short	0x0160
        /*0016*/ 	.short	0x00e8


	//----- nvinfo : EIATTR_CBANK_PARAM_SIZE
	.align		4
.L_1788:
        /*0018*/ 	.byte	0x03, 0x19
        /*001a*/ 	.short	0x00e8


	//----- nvinfo : EIATTR_KPARAM_INFO
	.align		4
        /*001c*/ 	.byte	0x04, 0x17
        /*001e*/ 	.short	(.L_1790 - .L_1789)
.L_1789:
        /*0020*/ 	.word	0x00000000
        /*0024*/ 	.short	0x0000
        /*0026*/ 	.short	0x0000
        /*0028*/ 	.byte	0x00, 0xf0, 0xa1, 0x03


	//----- nvinfo : EIATTR_MAXREG_COUNT
	.align		4
.L_1790:
        /*002c*/ 	.byte	0x03, 0x1b
        /*002e*/ 	.short	0x00ff


	//----- nvinfo : EIATTR_MERCURY_ISA_VERSION
	.align		4
        /*0030*/ 	.byte	0x03, 0x5f
        /*0032*/ 	.short	0x0000


	//----- nvinfo : EIATTR_COOP_GROUP_MASK_REGIDS
	.align		4
        /*0034*/ 	.byte	0x04, 0x29
        /*0036*/ 	.short	(.L_1792 - .L_1791)


	//   ....[0]....
.L_1791:
        /*0038*/ 	.word	0xffffffff


	//   ....[1]....
        /*003c*/ 	.word	0xffffffff


	//   ....[2]....
        /*0040*/ 	.word	0xffffffff


	//   ....[3]....
        /*0044*/ 	.word	0xffffffff


	//   ....[4]....
        /*0048*/ 	.word	0xffffffff


	//   ....[5]....
        /*004c*/ 	.word	0xffffffff


	//   ....[6]....
        /*0050*/ 	.word	0xffffffff


	//   ....[7]....
        /*0054*/ 	.word	0xffffffff


	//   ....[8]....
        /*0058*/ 	.word	0xffffffff


	//   ....[9]....
        /*005c*/ 	.word	0xffffffff


	//   ....[10]....
        /*0060*/ 	.word	0xffffffff


	//   ....[11]....
        /*0064*/ 	.word	0xffffffff


	//   ....[12]....
        /*0068*/ 	.word	0xffffffff


	//   ....[13]....
        /*006c*/ 	.word	0xffffffff


	//   ....[14]....
        /*0070*/ 	.word	0xffffffff


	//   ....[15]....
        /*0074*/ 	.word	0xffffffff


	//   ....[16]....
        /*0078*/ 	.word	0xffffffff


	//   ....[17]....
        /*007c*/ 	.word	0xffffffff


	//   ....[18]....
        /*0080*/ 	.word	0xffffffff


	//   ....[19]....
        /*0084*/ 	.word	0xffffffff


	//----- nvinfo : EIATTR_COOP_GROUP_INSTR_OFFSETS
	.align		4
.L_1792:
        /*0088*/ 	.byte	0x04, 0x28
        /*008a*/ 	.short	(.L_1794 - .L_1793)


	//   ....[0]....
.L_1793:
        /*008c*/ 	.word	0x00011aa0


	//   ....[1]....
        /*0090*/ 	.word	0x00011ad0


	//   ....[2]....
        /*0094*/ 	.word	0x00011af0


	//   ....[3]....
        /*0098*/ 	.word	0x00011b10


	//   ....[4]....
        /*009c*/ 	.word	0x00011b30


	//   ....[5]....
        /*00a0*/ 	.word	0x00011e60


	//   ....[6]....
        /*00a4*/ 	.word	0x00011e80


	//   ....[7]....
        /*00a8*/ 	.word	0x00011ea0


	//   ....[8]....
        /*00ac*/ 	.word	0x00011ec0


	//   ....[9]....
        /*00b0*/ 	.word	0x00011ee0


	//   ....[10]....
        /*00b4*/ 	.word	0x00012630


	//   ....[11]....
        /*00b8*/ 	.word	0x000126a0


	//   ....[12]....
        /*00bc*/ 	.word	0x00012700


	//   ....[13]....
        /*00c0*/ 	.word	0x00012760


	//   ....[14]....
        /*00c4*/ 	.word	0x000127c0


	//   ....[15]....
        /*00c8*/ 	.word	0x00012b30


	//   ....[16]....
        /*00cc*/ 	.word	0x00012b90


	//   ....[17]....
        /*00d0*/ 	.word	0x00012bf0


	//   ....[18]....
        /*00d4*/ 	.word	0x00012c50


	//   ....[19]....
        /*00d8*/ 	.word	0x00012cb0


	//----- nvinfo : EIATTR_EXIT_INSTR_OFFSETS
	.align		4
.L_1794:
        /*00dc*/ 	.byte	0x04, 0x1c
        /*00de*/ 	.short	(.L_1796 - .L_1795)


	//   ....[0]....
.L_1795:
        /*00e0*/ 	.word	0x000005b0


	//   ....[1]....
        /*00e4*/ 	.word	0x000125e0


	//----- nvinfo : EIATTR_MAX_THREADS
	.align		4
.L_1796:
        /*00e8*/ 	.byte	0x04, 0x05
        /*00ea*/ 	.short	(.L_1798 - .L_1797)
.L_1797:
        /*00ec*/ 	.word	0x00000080
        /*00f0*/ 	.word	0x00000001
        /*00f4*/ 	.word	0x00000001


	//----- nvinfo : EIATTR_CRS_STACK_SIZE
	.align		4
.L_1798:
        /*00f8*/ 	.byte	0x04, 0x1e
        /*00fa*/ 	.short	(.L_1800 - .L_1799)
.L_1799:
        /*00fc*/ 	.word	0x00000000
.L_1800:


//--------------------- .nv.info._ZN10layer_norm31ln_parallel_residual_fwd_kernelINS_13Kernel_traitsIfffffjLj768ELj1ELj4ELj1ELj16ENS_18Kernel_traits_baseILj768EfffffjLj128EEEEELb0ELb0ELb0EEEvNS_9FwdParamsE --------------------------
	.section	.nv.info._ZN10layer_norm31ln_parallel_residual_fwd_kernelINS_13Kernel_traitsIfffffjLj768ELj1ELj4ELj1ELj16ENS_18Kernel_traits_baseILj768EfffffjLj128EEEEELb0ELb0ELb0EEEvNS_9FwdParamsE,"",@"SHT_CUDA_INFO"
	.sectionflags	@""
	.align	4


	//----- nvinfo : EIATTR_CUDA_API_VERSION
	.align		4
        /*0000*/ 	.byte	0x04, 0x37
        /*0002*/ 	.short	(.L_1802 - .L_1801)
.L_1801:
        /*0004*/ 	.word	0x00000082


	//----- nvinfo : EIATTR_SW2861232_WAR
	.align		4
.L_1802:
        /*0008*/ 	.byte	0x01, 0x35
	.zero		2


	//----- nvinfo : EIATTR_PARAM_CBANK
	.align		4
        /*000c*/ 	.byte	0x04, 0x0a
        /*000e*/ 	.short	(.L_1804 - .L_1803)
	.align		4
.L_1803:
        /*0010*/ 	.word	index@(.nv.constant0._ZN10layer_norm31ln_parallel_residual_fwd_kernelINS_13Kernel_traitsIfffffjLj768ELj1ELj4ELj1ELj16ENS_18Kernel_traits_baseILj768EfffffjLj128EEEEELb0ELb0ELb0EEEvNS_9FwdParamsE)
        /*0014*/ 	.short	0x0160
        /*0016*/ 	.short	0x00e8


	//----- nvinfo : EIATTR_CBANK_PARAM_SIZE
	.align		4
.L_1804:
        /*0018*/ 	.byte	0x03, 0x19
        /*001a*/ 	.short	0x00e8


	//----- nvinfo : EIATTR_KPARAM_INFO
	.align		4
        /*001c*/ 	.byte	0x04, 0x17
        /*001e*/ 	.short	(.L_1806 - .L_1805)
.L_1805:
        /*0020*/ 	.word	0x00000000
        /*0024*/ 	.short	0x0000
        /*0026*/ 	.short	0x0000
        /*0028*/ 	.byte	0x00, 0xf0, 0xa1, 0x03


	//----- nvinfo : EIATTR_MAXREG_COUNT
	.align		4
.L_1806:
        /*002c*/ 	.byte	0x03, 0x1b
        /*002e*/ 	.short	0x00ff


	//----- nvinfo : EIATTR_MERCURY_ISA_VERSION
	.align		4
        /*0030*/ 	.byte	0x03, 0x5f
        /*0032*/ 	.short	0x0000


	//----- nvinfo : EIATTR_COOP_GROUP_MASK_REGIDS
	.align		4
        /*0034*/ 	.byte	0x04, 0x29
        /*0036*/ 	.short	(.L_1808 - .L_1807)


	//   ....[0]....
.L_1807:
        /*0038*/ 	.word	0xffffffff


	//   ....[1]....
        /*003c*/ 	.word	0xffffffff


	//   ....[2]....
        /*0040*/ 	.word	0xffffffff


	//   ....[3]....
        /*0044*/ 	.word	0xffffffff


	//   ....[4]....
        /*0048*/ 	.word	0xffffffff


	//   ....[5]....
        /*004c*/ 	.word	0xffffffff


	//   ....[6]....
        /*0050*/ 	.word	0xffffffff


	//   ....[7]....
        /*0054*/ 	.word	0xffffffff


	//   ....[8]....
        /*0058*/ 	.word	0xffffffff


	//   ....[9]....
        /*005c*/ 	.word	0xffffffff


	//   ....[10]....
        /*0060*/ 	.word	0xffffffff


	//   ....[11]....
        /*0064*/ 	.word	0xffffffff


	//   ....[12]....
        /*0068*/ 	.word	0xffffffff


	//   ....[13]....
        /*006c*/ 	.word	0xffffffff


	//   ....[14]....
        /*0070*/ 	.word	0xffffffff


	//   ....[15]....
        /*0074*/ 	.word	0xffffffff


	//   ....[16]....
        /*0078*/ 	.word	0xffffffff


	//   ....[17]....
        /*007c*/ 	.word	0xffffffff


	//   ....[18]....
        /*0080*/ 	.word	0xffffffff


	//   ....[19]....
        /*0084*/ 	.word	0xffffffff


	//----- nvinfo : EIATTR_COOP_GROUP_INSTR_OFFSETS
	.align		4
.L_1808:
        /*0088*/ 	.byte	0x04, 0x28
        /*008a*/ 	.short	(.L_1810 - .L_1809)


	//   ....[0]....
.L_1809:
        /*008c*/ 	.word	0x00002710


	//   ....[1]....
        /*0090*/ 	.word	0x00002740


	//   ....[2]....
        /*0094*/ 	.word	0x00002780


	//   ....[3]....
        /*0098*/ 	.word	0x000027a0


	//   ....[4]....
        /*009c*/ 	.word	0x000027c0


	//   ....[5]....
        /*00a0*/ 	.word	0x00002b10


	//   ....[6]....
        /*00a4*/ 	.word	0x00002b30


	//   ....[7]....
        /*00a8*/ 	.word	0x00002b50


	//   ....[8]....
        /*00ac*/ 	.word	0x00002b70


	//   ....[9]....
        /*00b0*/ 	.word	0x00002b90


	//   ....[10]....
        /*00b4*/ 	.word	0x000036e0


	//   ....[11]....
        /*00b8*/ 	.word	0x00003760


	//   ....[12]....
        /*00bc*/ 	.word	0x000037c0


	//   ....[13]....
        /*00c0*/ 	.word	0x00003820


	//   ....[14]....
        /*00c4*/ 	.word	0x00003880


	//   ....[15]....
        /*00c8*/ 	.word	0x00003c30


	//   ....[16]....
        /*00cc*/ 	.word	0x00003c90


	//   ....[17]....
        /*00d0*/ 	.word	0x00003cf0


	//   ....[18]....
        /*00d4*/ 	.word	0x00003d50


	//   ....[19]....
        /*00d8*/ 	.word	0x00003dc0


	//----- nvinfo : EIATTR_EXIT_INSTR_OFFSETS
	.align		4
.L_1810:
        /*00dc*/ 	.byte	0x04, 0x1c
        /*00de*/ 	.short	(.L_1812 - .L_1811)


	//   ....[0]....
.L_1811:
        /*00e0*/ 	.word	0x00000b70


	//   ....[1]....
        /*00e4*/ 	.word	0x00003680


	//----- nvinfo : EIATTR_MAX_THREADS
	.align		4
.L_1812:
        /*00e8*/ 	.byte	0x04, 0x05
        /*00ea*/ 	.short	(.L_1814 - .L_1813)
.L_1813:
        /*00ec*/ 	.word	0x00000080
        /*00f0*/ 	.word	0x00000001
        /*00f4*/ 	.word	0x00000001


	//----- nvinfo : EIATTR_CRS_STACK_SIZE
	.align		4
.L_1814:
        /*00f8*/ 	.byte	0x04, 0x1e
        /*00fa*/ 	.short	(.L_1816 - .L_1815)
.L_1815:
        /*00fc*/ 	.word	0x00000000
.L_1816:


//--------------------- .nv.info._ZN10layer_norm31ln_parallel_residual_fwd_kernelINS_13Kernel_traitsIfffffjLj768ELj1ELj4ELj1ELj16ENS_18Kernel_traits_baseILj768EfffffjLj128EEEEELb0ELb0ELb1EEEvNS_9FwdParamsE --------------------------
	.section	.nv.info._ZN10layer_norm31ln_parallel_residual_fwd_kernelINS_13Kernel_traitsIfffffjLj768ELj1ELj4ELj1ELj16ENS_18Kernel_traits_baseILj768EfffffjLj128EEEEELb0ELb0ELb1EEEvNS_9FwdParamsE,"",@"SHT_CUDA_INFO"
	.sectionflags	@""
	.align	4


	//----- nvinfo : EIATTR_CUDA_API_VERSION
	.align		4
        /*0000*/ 	.byte	0x04, 0x37
        /*0002*/ 	.short	(.L_1818 - .L_1817)
.L_1817:
        /*0004*/ 	.word	0x00000082


	//----- nvinfo : EIATTR_SW2861232_WAR
	.align		4
.L_1818:
        /*0008*/ 	.byte	0x01, 0x35
	.zero		2


	//----- nvinfo : EIATTR_PARAM_CBANK
	.align		4
        /*000c*/ 	.byte	0x04, 0x0a
        /*000e*/ 	.short	(.L_1820 - .L_1819)
	.align		4
.L_1819:
        /*0010*/ 	.word	index@(.nv.constant0._ZN10layer_norm31ln_parallel_residual_fwd_kernelINS_13Kernel_traitsIfffffjLj768ELj1ELj4ELj1ELj16ENS_18Kernel_traits_baseILj768EfffffjLj128EEEEELb0ELb0ELb1EEEvNS_9FwdParamsE)
        /*0014*/ 	.short	0x0160
        /*0016*/ 	.short	0x00e8


	//----- nvinfo : EIATTR_CBANK_PARAM_SIZE
	.align		4
.L_1820:
        /*0018*/ 	.byte	0x03, 0x19
        /*001a*/ 	.short	0x00e8


	//----- nvinfo : EIATTR_KPARAM_INFO
	.align		4
        /*001c*/ 	.byte	0x04, 0x17
        /*001e*/ 	.short	(.L_1822 - .L_1821)
.L_1821:
        /*0020*/ 	.word	0x00000000
        /*0024*/ 	.short	0x0000
        /*0026*/ 	.short	0x0000
        /*0028*/ 	.byte	0x00, 0xf0, 0xa1, 0x03


	//----- nvinfo : EIATTR_MAXREG_COUNT
	.align		4
.L_1822:
        /*002c*/ 	.byte	0x03, 0x1b
        /*002e*/ 	.short	0x00ff


	//----- nvinfo : EIATTR_MERCURY_ISA_VERSION
	.align		4
        /*0030*/ 	.byte	0x03, 0x5f
        /*0032*/ 	.short	0x0000


	//----- nvinfo : EIATTR_COOP_GROUP_MASK_REGIDS
	.align		4
        /*0034*/ 	.byte	0x04, 0x29
        /*0036*/ 	.short	(.L_1824 - .L_1823)


	//   ....[0]....
.L_1823:
        /*0038*/ 	.word	0xffffffff


	//   ....[1]....
        /*003c*/ 	.word	0xffffffff


	//   ....[2]....
        /*0040*/ 	.word	0xffffffff


	//   ....[3]....
        /*0044*/ 	.word	0xffffffff


	//   ....[4]....
        /*0048*/ 	.word	0xffffffff


	//   ....[5]....
        /*004c*/ 	.word	0xffffffff


	//   ....[6]....
        /*0050*/ 	.word	0xffffffff


	//   ....[7]....
        /*0054*/ 	.word	0xffffffff


	//   ....[8]....
        /*0058*/ 	.word	0xffffffff


	//   ....[9]....
        /*005c*/ 	.word	0xffffffff


	//   ....[10]....
        /*0060*/ 	.word	0xffffffff


	//   ....[11]....
        /*0064*/ 	.word	0xffffffff


	//   ....[12]....
        /*0068*/ 	.word	0xffffffff


	//   ....[13]....
        /*006c*/ 	.word	0xffffffff


	//   ....[14]....
        /*0070*/ 	.word	0xffffffff


	//   ....[15]....
        /*0074*/ 	.word	0xffffffff


	//   ....[16]....
        /*0078*/ 	.word	0xffffffff


	//   ....[17]....
        /*007c*/ 	.word	0xffffffff


	//   ....[18]....
        /*0080*/ 	.word	0xffffffff


	//   ....[19]....
        /*0084*/ 	.word	0xffffffff


	//----- nvinfo : EIATTR_COOP_GROUP_INSTR_OFFSETS
	.align		4
.L_1824:
        /*0088*/ 	.byte	0x04, 0x28
        /*008a*/ 	.short	(.L_1826 - .L_1825)


	//   ....[0]....
.L_1825:
        /*008c*/ 	.word	0x00001c20


	//   ....[1]....
        /*0090*/ 	.word	0x00001c50


	//   ....[2]....
        /*0094*/ 	.word	0x00001c70


	//   ....[3]....
        /*0098*/ 	.word	0x00001c90


	//   ....[4]....
        /*009c*/ 	.word	0x00001cb0


	//   ....[5]....
        /*00a0*/ 	.word	0x00001fe0


	//   ....[6]....
        /*00a4*/ 	.word	0x00002000


	//   ....[7]....
        /*00a8*/ 	.word	0x00002020


	//   ....[8]....
        /*00ac*/ 	.word	0x00002040


	//   ....[9]....
        /*00b0*/ 	.word	0x00002060


	//   ....[10]....
        /*00b4*/ 	.word	0x00002ae0


	//   ....[11]....
        /*00b8*/ 	.word	0x00002b40


	//   ....[12]....
        /*00bc*/ 	.word	0x00002ba0


	//   ....[13]....
        /*00c0*/ 	.word	0x00002c00


	//   ....[14]....
        /*00c4*/ 	.word	0x00002c60


	//   ....[15]....
        /*00c8*/ 	.word	0x00002fd0


	//   ....[16]....
        /*00cc*/ 	.word	0x00003030


	//   ....[17]....
        /*00d0*/ 	.word	0x00003090


	//   ....[18]....
        /*00d4*/ 	.word	0x000030f0


	//   ....[19]....
        /*00d8*/ 	.word	0x00003150


	//----- nvinfo : EIATTR_EXIT_INSTR_OFFSETS
	.align		4
.L_1826:
        /*00dc*/ 	.byte	0x04, 0x1c
        /*00de*/ 	.short	(.L_1828 - .L_1827)


	//   ....[0]....
.L_1827:
        /*00e0*/ 	.word	0x000003b0


	//   ....[1]....
        /*00e4*/ 	.word	0x00002a90


	//----- nvinfo : EIATTR_MAX_THREADS
	.align		4
.L_1828:
        /*00e8*/ 	.byte	0x04, 0x05
        /*00ea*/ 	.short	(.L_1830 - .L_1829)
.L_1829:
        /*00ec*/ 	.word	0x00000080
        /*00f0*/ 	.word	0x00000001
        /*00f4*/ 	.word	0x00000001


	//----- nvinfo : EIATTR_CRS_STACK_SIZE
	.align		4
.L_1830:
        /*00f8*/ 	.byte	0x04, 0x1e
        /*00fa*/ 	.short	(.L_1832 - .L_1831)
.L_1831:
        /*00fc*/ 	.word	0x00000000
.L_1832:


//--------------------- .nv.info._ZN10layer_norm31ln_parallel_residual_fwd_kernelINS_13Kernel_traitsIfffffjLj768ELj1ELj4ELj1ELj16ENS_18Kernel_traits_baseILj768EfffffjLj128EEEEELb0ELb1ELb0EEEvNS_9FwdParamsE --------------------------
	.section	.nv.info._ZN10layer_norm31ln_parallel_residual_fwd_kernelINS_13Kernel_traitsIfffffjLj768ELj1ELj4ELj1ELj16ENS_18Kernel_traits_baseILj768EfffffjLj128EEEEELb0ELb1ELb0EEEvNS_9FwdParamsE,"",@"SHT_CUDA_INFO"
	.sectionflags	@""
	.align	4


	//----- nvinfo : EIATTR_CUDA_API_VERSION
	.align		4
        /*0000*/ 	.byte	0x04, 0x37
        /*0002*/ 	.short	(.L_1834 - .L_1833)
.L_1833:
        /*0004*/ 	.word	0x00000082


	//----- nvinfo : EIATTR_SW2861232_WAR
	.align		4
.L_1834:
        /*0008*/ 	.byte	0x01, 0x35
	.zero		2


	//----- nvinfo : EIATTR_PARAM_CBANK
	.align		4
        /*000c*/ 	.byte	0x04, 0x0a
        /*000e*/ 	.short	(.L_1836 - .L_1835)
	.align		4
.L_1835:
        /*0010*/ 	.word	index@(.nv.constant0._ZN10layer_norm31ln_parallel_residual_fwd_kernelINS_13Kernel_traitsIfffffjLj768ELj1ELj4ELj1ELj16ENS_18Kernel_traits_baseILj768EfffffjLj128EEEEELb0ELb1ELb0EEEvNS_9FwdParamsE)
        /*0014*/ 	.short	0x0160
        /*0016*/ 	.short	0x00e8


	//----- nvinfo : EIATTR_CBANK_PARAM_SIZE
	.align		4
.L_1836:
        /*0018*/ 	.byte	0x03, 0x19
        /*001a*/ 	.short	0x00e8


	//----- nvinfo : EIATTR_KPARAM_INFO
	.align		4
        /*001c*/ 	.byte	0x04, 0x17
        /*001e*/ 	.short	(.L_1838 - .L_1837)
.L_1837:
        /*0020*/ 	.word	0x00000000
        /*0024*/ 	.short	0x0000
        /*0026*/ 	.short	0x0000
        /*0028*/ 	.byte	0x00, 0xf0, 0xa1, 0x03


	//----- nvinfo : EIATTR_MAXREG_COUNT
	.align		4
.L_1838:
        /*002c*/ 	.byte	0x03, 0x1b
        /*002e*/ 	.short	0x00ff


	//----- nvinfo : EIATTR_MERCURY_ISA_VERSION
	.align		4
        /*0030*/ 	.byte	0x03, 0x5f
        /*0032*/ 	.short	0x0000


	//----- nvinfo : EIATTR_COOP_GROUP_MASK_REGIDS
	.align		4
        /*0034*/ 	.byte	0x04, 0x29
        /*0036*/ 	.short	(.L_1840 - .L_1839)


	//   ....[0]....
.L_1839:
        /*0038*/ 	.word	0xffffffff


	//   ....[1]....
        /*003c*/ 	.word	0xffffffff


	//   ....[2]....
        /*0040*/ 	.word	0xffffffff


	//   ....[3]....
        /*0044*/ 	.word	0xffffffff


	//   ....[4]....
        /*0048*/ 	.word	0xffffffff


	//   ....[5]....
        /*004c*/ 	.word	0xffffffff


	//   ....[6]....
        /*0050*/ 	.word	0xffffffff


	//   ....[7]....
        /*0054*/ 	.word	0xffffffff


	//   ....[8]....
        /*0058*/ 	.word	0xffffffff


	//   ....[9]....
        /*005c*/ 	.word	0xffffffff


	//   ....[10]....
        /*0060*/ 	.word	0xffffffff


	//   ....[11]....
        /*0064*/ 	.word	0xffffffff


	//   ....[12]....
        /*0068*/ 	.word	0xffffffff


	//   ....[13]....
        /*006c*/ 	.word	0xffffffff


	//   ....[14]....
        /*0070*/ 	.word	0xffffffff


	//   ....[15]....
        /*0074*/ 	.word	0xffffffff


	//   ....[16]....
        /*0078*/ 	.word	0xffffffff


	//   ....[17]....
        /*007c*/ 	.word	0xffffffff


	//   ....[18]....
        /*0080*/ 	.word	0xffffffff


	//   ....[19]....
        /*0084*/ 	.word	0xffffffff


	//----- nvinfo : EIATTR_COOP_GROUP_INSTR_OFFSETS
	.align		4
.L_1840:
        /*0088*/ 	.byte	0x04, 0x28
        /*008a*/ 	.short	(.L_1842 - .L_1841)


	//   ....[0]....
.L_1841:
        /*008c*/ 	.word	0x00002290


	//   ....[1]....
        /*0090*/ 	.word	0x000022c0


	//   ....[2]....
        /*0094*/ 	.word	0x00002300


	//   ....[3]....
        /*0098*/ 	.word	0x00002320


	//   ....[4]....
        /*009c*/ 	.word	0x00002340


	//   ....[5]....
        /*00a0*/ 	.word	0x00002690


	//   ....[6]....
        /*00a4*/ 	.word	0x000026b0


	//   ....[7]....
        /*00a8*/ 	.word	0x000026d0


	//   ....[8]....
        /*00ac*/ 	.word	0x000026f0


	//   ....[9]....
        /*00b0*/ 	.word	0x00002710


	//   ....[10]....
        /*00b4*/ 	.word	0x00003010


	//   ....[11]....
        /*00b8*/ 	.word	0x00003080


	//   ....[12]....
        /*00bc*/ 	.word	0x000030e0


	//   ....[13]....
        /*00c0*/ 	.word	0x00003140


	//   ....[14]....
        /*00c4*/ 	.word	0x000031a0


	//   ....[15]....
        /*00c8*/ 	.word	0x00003550


	//   ....[16]....
        /*00cc*/ 	.word	0x000035b0


	//   ....[17]....
        /*00d0*/ 	.word	0x00003610


	//   ....[18]....
        /*00d4*/ 	.word	0x00003670


	//   ....[19]....
        /*00d8*/ 	.word	0x000036e0


	//----- nvinfo : EIATTR_EXIT_INSTR_OFFSETS
	.align		4
.L_1842:
        /*00dc*/ 	.byte	0x04, 0x1c
        /*00de*/ 	.short	(.L_1844 - .L_1843)


	//   ....[0]....
.L_1843:
        /*00e0*/ 	.word	0x000006f0


	//   ....[1]....
        /*00e4*/ 	.word	0x00002fc0


	//----- nvinfo : EIATTR_MAX_THREADS
	.align		4
.L_1844:
        /*00e8*/ 	.byte	0x04, 0x05
        /*00ea*/ 	.short	(.L_1846 - .L_1845)
.L_1845:
        /*00ec*/ 	.word	0x00000080
        /*00f0*/ 	.word	0x00000001
        /*00f4*/ 	.word	0x00000001


	//----- nvinfo : EIATTR_CRS_STACK_SIZE
	.align		4
.L_1846:
        /*00f8*/ 	.byte	0x04, 0x1e
        /*00fa*/ 	.short	(.L_1848 - .L_1847)
.L_1847:
        /*00fc*/ 	.word	0x00000000
.L_1848:


//--------------------- .nv.info._ZN10layer_norm31ln_parallel_residual_fwd_kernelINS_13Kernel_traitsIfffffjLj768ELj1ELj4ELj1ELj16ENS_18Kernel_traits_baseILj768EfffffjLj128EEEEELb0ELb1ELb1EEEvNS_9FwdParamsE --------------------------
	.section	.nv.info._ZN10layer_norm31ln_parallel_residual_fwd_kernelINS_13Kernel_traitsIfffffjLj768ELj1ELj4ELj1ELj16ENS_18Kernel_traits_baseILj768EfffffjLj128EEEEELb0ELb1ELb1EEEvNS_9FwdParamsE,"",@"SHT_CUDA_INFO"
	.sectionflags	@""
	.align	4


	//----- nvinfo : EIATTR_CUDA_API_VERSION
	.align		4
        /*0000*/ 	.byte	0x04, 0x37
        /*0002*/ 	.short	(.L_1850 - .L_1849)
.L_1849:
        /*0004*/ 	.word	0x00000082


	//----- nvinfo : EIATTR_SW2861232_WAR
	.align		4
.L_1850:
        /*0008*/ 	.byte	0x01, 0x35
	.zero		2


	//----- nvinfo : EIATTR_PARAM_CBANK
	.align		4
        /*000c*/ 	.byte	0x04, 0x0a
        /*000e*/ 	.short	(.L_1852 - .L_1851)
	.align		4
.L_1851:
        /*0010*/ 	.word	index@(.nv.constant0._ZN10layer_norm31ln_parallel_residual_fwd_kernelINS_13Kernel_traitsIfffffjLj768ELj1ELj4ELj1ELj16ENS_18Kernel_traits_baseILj768EfffffjLj128EEEEELb0ELb1ELb1EEEvNS_9FwdParamsE)
        /*0014*/ 	.short	0x0160
        /*0016*/ 	.short	0x00e8


	//----- nvinfo : EIATTR_CBANK_PARAM_SIZE
	.align		4
.L_1852:
        /*0018*/ 	.byte	0x03, 0x19
        /*001a*/ 	.short	0x00e8


	//----- nvinfo : EIATTR_KPARAM_INFO
	.align		4
        /*001c*/ 	.byte	0x04, 0x17
        /*001e*/ 	.short	(.L_1854 - .L_1853)
.L_1853:
        /*0020*/ 	.word	0x00000000
        /*0024*/ 	.short	0x0000
        /*0026*/ 	.short	0x0000
        /*0028*/ 	.byte	0x00, 0xf0, 0xa1, 0x03


	//----- nvinfo : EIATTR_MAXREG_COUNT
	.align		4
.L_1854:
        /*002c*/ 	.byte	0x03, 0x1b
        /*002e*/ 	.short	0x00ff


	//----- nvinfo : EIATTR_MERCURY_ISA_VERSION
	.align		4
        /*0030*/ 	.byte	0x03, 0x5f
        /*0032*/ 	.short	0x0000


	//----- nvinfo : EIATTR_COOP_GROUP_MASK_REGIDS
	.align		4
        /*0034*/ 	.byte	0x04, 0x29
        /*0036*/ 	.short	(.L_1856 - .L_1855)


	//   ....[0]....
.L_1855:
        /*0038*/ 	.word	0xffffffff


	//   ....[1]....
        /*003c*/ 	.word	0xffffffff


	//   ....[2]....
        /*0040*/ 	.word	0xffffffff


	//   ....[3]....
        /*0044*/ 	.word	0xffffffff


	//   ....[4]....
        /*0048*/ 	.word	0xffffffff


	//   ....[5]....
        /*004c*/ 	.word	0xffffffff


	//   ....[6]....
        /*0050*/ 	.word	0xffffffff


	//   ....[7]....
        /*0054*/ 	.word	0xffffffff


	//   ....[8]....
        /*0058*/ 	.word	0xffffffff


	//   ....[9]....
        /*005c*/ 	.word	0xffffffff


	//   ....[10]....
        /*0060*/ 	.word	0xffffffff


	//   ....[11]....
        /*0064*/ 	.word	0xffffffff


	//   ....[12]....
        /*0068*/ 	.word	0xffffffff


	//   ....[13]....
        /*006c*/ 	.word	0xffffffff


	//   ....[14]....
        /*0070*/ 	.word	0xffffffff


	//   ....[15]....
        /*0074*/ 	.word	0xffffffff


	//   ....[16]....
        /*0078*/ 	.word	0xffffffff


	//   ....[17]....
        /*007c*/ 	.word	0xffffffff


	//   ....[18]....
        /*0080*/ 	.word	0xffffffff


	//   ....[19]....
        /*0084*/ 	.word	0xffffffff


	//----- nvinfo : EIATTR_COOP_GROUP_INSTR_OFFSETS
	.align		4
.L_1856:
        /*0088*/ 	.byte	0x04, 0x28
        /*008a*/ 	.short	(.L_1858 - .L_1857)


	//   ....[0]....
.L_1857:
        /*008c*/ 	.word	0x00001960


	//   ....[1]....
        /*0090*/ 	.word	0x00001990


	//   ....[2]....
        /*0094*/ 	.word	0x000019b0


	//   ....[3]....
        /*0098*/ 	.word	0x000019d0


	//   ....[4]....
        /*009c*/ 	.word	0x000019f0


	//   ....[5]....
        /*00a0*/ 	.word	0x00001d20


	//   ....[6]....
        /*00a4*/ 	.word	0x00001d40


	//   ....[7]....
        /*00a8*/ 	.word	0x00001d60


	//   ....[8]....
        /*00ac*/ 	.word	0x00001d80


	//   ....[9]....
        /*00b0*/ 	.word	0x00001da0


	//   ....[10]....
        /*00b4*/ 	.word	0x000024e0


	//   ....[11]....
        /*00b8*/ 	.word	0x00002550


	//   ....[12]....
        /*00bc*/ 	.word	0x000025b0


	//   ....[13]....
        /*00c0*/ 	.word	0x00002610


	//   ....[14]....
        /*00c4*/ 	.word	0x00002670


	//   ....[15]....
        /*00c8*/ 	.word	0x000029e0


	//   ....[16]....
        /*00cc*/ 	.word	0x00002a40


	//   ....[17]....
        /*00d0*/ 	.word	0x00002aa0


	//   ....[18]....
        /*00d4*/ 	.word	0x00002b00


	//   ....[19]....
        /*00d8*/ 	.word	0x00002b60


	//----- nvinfo : EIATTR_EXIT_INSTR_OFFSETS
	.align		4
.L_1858:
        /*00dc*/ 	.byte	0x04, 0x1c
        /*00de*/ 	.short	(.L_1860 - .L_1859)


	//   ....[0]....
.L_1859:
        /*00e0*/ 	.word	0x00000210


	//   ....[1]....
        /*00e4*/ 	.word	0x00002490


	//----- nvinfo : EIATTR_MAX_THREADS
	.align		4
.L_1860:
        /*00e8*/ 	.byte	0x04, 0x05
        /*00ea*/ 	.short	(.L_1862 - .L_1861)
.L_1861:
        /*00ec*/ 	.word	0x00000080
        /*00f0*/ 	.word	0x00000001
        /*00f4*/ 	.word	0x00000001


	//----- nvinfo : EIATTR_CRS_STACK_SIZE
	.align		4
.L_1862:
        /*00f8*/ 	.byte	0x04, 0x1e
        /*00fa*/ 	.short	(.L_1864 - .L_1863)
.L_1863:
        /*00fc*/ 	.word	0x00000000
.L_1864:


//--------------------- .nv.info._ZN10layer_norm31ln_parallel_residual_fwd_kernelINS_13Kernel_traitsIfffffjLj768ELj1ELj4ELj1ELj16ENS_18Kernel_traits_baseILj768EfffffjLj128EEEEELb1ELb0ELb0EEEvNS_9FwdParamsE --------------------------
	.section	.nv.info._ZN10layer_norm31ln_parallel_residual_fwd_kernelINS_13Kernel_traitsIfffffjLj768ELj1ELj4ELj1ELj16ENS_18Kernel_traits_baseILj768EfffffjLj128EEEEELb1ELb0ELb0EEEvNS_9FwdParamsE,"",@"SHT_CUDA_INFO"
	.sectionflags	@""
	.align	4


	//----- nvinfo : EIATTR_CUDA_API_VERSION
	.align		4
        /*0000*/ 	.byte	0x04, 0x37
        /*0002*/ 	.short	(.L_1866 - .L_1865)
.L_1865:
        /*0004*/ 	.word	0x00000082


	//----- nvinfo : EIATTR_SW2861232_WAR
	.align		4
.L_1866:
        /*0008*/ 	.byte	0x01, 0x35
	.zero		2


	//----- nvinfo : EIATTR_PARAM_CBANK
	.align		4
        /*000c*/ 	.byte	0x04, 0x0a
        /*000e*/ 	.short	(.L_1868 - .L_1867)
	.align		4
.L_1867:
        /*0010*/ 	.word	index@(.nv.constant0._ZN10layer_norm31ln_parallel_residual_fwd_kernelINS_13Kernel_traitsIfffffjLj768ELj1ELj4ELj1ELj16ENS_18Kernel_traits_baseILj768EfffffjLj128EEEEELb1ELb0ELb0EEEvNS_9FwdParamsE)
        /*0014*/ 	.short	0x0160
        /*0016*/ 	.short	0x00e8


	//----- nvinfo : EIATTR_CBANK_PARAM_SIZE
	.align		4
.L_1868:
        /*0018*/ 	.byte	0x03, 0x19
        /*001a*/ 	.short	0x00e8


	//----- nvinfo : EIATTR_KPARAM_INFO
	.align		4
        /*001c*/ 	.byte	0x04, 0x17
        /*001e*/ 	.short	(.L_1870 - .L_1869)
.L_1869:
        /*0020*/ 	.word	0x00000000
        /*0024*/ 	.short	0x0000
        /*0026*/ 	.short	0x0000
        /*0028*/ 	.byte	0x00, 0xf0, 0xa1, 0x03


	//----- nvinfo : EIATTR_MAXREG_COUNT
	.align		4
.L_1870:
        /*002c*/ 	.byte	0x03, 0x1b
        /*002e*/ 	.short	0x00ff


	//----- nvinfo : EIATTR_MERCURY_ISA_VERSION
	.align		4
        /*0030*/ 	.byte	0x03, 0x5f
        /*0032*/ 	.short	0x0000


	//----- nvinfo : EIATTR_COOP_GROUP_MASK_REGIDS
	.align		4
        /*0034*/ 	.byte	0x04, 0x29
        /*0036*/ 	.short	(.L_1872 - .L_1871)


	//   ....[0]....
.L_1871:
        /*0038*/ 	.word	0xffffffff


	//   ....[1]....
        /*003c*/ 	.word	0xffffffff


	//   ....[2]....
        /*0040*/ 	.word	0xffffffff


	//   ....[3]....
        /*0044*/ 	.word	0xffffffff


	//   ....[4]....
        /*0048*/ 	.word	0xffffffff


	//   ....[5]....
        /*004c*/ 	.word	0xffffffff


	//   ....[6]....
        /*0050*/ 	.word	0xffffffff


	//   ....[7]....
        /*0054*/ 	.word	0xffffffff


	//   ....[8]....
        /*0058*/ 	.word	0xffffffff


	//   ....[9]....
        /*005c*/ 	.word	0xffffffff


	//   ....[10]....
        /*0060*/ 	.word	0xffffffff


	//   ....[11]....
        /*0064*/ 	.word	0xffffffff


	//   ....[12]....
        /*0068*/ 	.word	0xffffffff


	//   ....[13]....
        /*006c*/ 	.word	0xffffffff


	//   ....[14]....
        /*0070*/ 	.word	0xffffffff


	//   ....[15]....
        /*0074*/ 	.word	0xffffffff


	//   ....[16]....
        /*0078*/ 	.word	0xffffffff


	//   ....[17]....
        /*007c*/ 	.word	0xffffffff


	//   ....[18]....
        /*0080*/ 	.word	0xffffffff


	//   ....[19]....
        /*0084*/ 	.word	0xffffffff


	//----- nvinfo : EIATTR_COOP_GROUP_INSTR_OFFSETS
	.align		4
.L_1872:
        /*0088*/ 	.byte	0x04, 0x28
        /*008a*/ 	.short	(.L_1874 - .L_1873)


	//   ....[0]....
.L_1873:
        /*008c*/ 	.word	0x000125c0


	//   ....[1]....
        /*0090*/ 	.word	0x000125f0


	//   ....[2]....
        /*0094*/ 	.word	0x00012620


	//   ....[3]....
        /*0098*/ 	.word	0x00012640


	//   ....[4]....
        /*009c*/ 	.word	0x00012660


	//   ....[5]....
        /*00a0*/ 	.word	0x000129a0


	//   ....[6]....
        /*00a4*/ 	.word	0x000129c0


	//   ....[7]....
        /*00a8*/ 	.word	0x000129e0


	//   ....[8]....
        /*00ac*/ 	.word	0x00012a00


	//   ....[9]....
        /*00b0*/ 	.word	0x00012a20


	//   ....[10]....
        /*00b4*/ 	.word	0x00013580


	//   ....[11]....
        /*00b8*/ 	.word	0x000135f0


	//   ....[12]....
        /*00bc*/ 	.word	0x00013650


	//   ....[13]....
        /*00c0*/ 	.word	0x000136b0


	//   ....[14]....
        /*00c4*/ 	.word	0x00013710


	//   ....[15]....
        /*00c8*/ 	.word	0x00013ab0


	//   ....[16]....
        /*00cc*/ 	.word	0x00013b10


	//   ....[17]....
        /*00d0*/ 	.word	0x00013b70


	//   ....[18]....
        /*00d4*/ 	.word	0x00013bd0


	//   ....[19]....
        /*00d8*/ 	.word	0x00013c40


	//----- nvinfo : EIATTR_EXIT_INSTR_OFFSETS
	.align		4
.L_1874:
        /*00dc*/ 	.byte	0x04, 0x1c
        /*00de*/ 	.short	(.L_1876 - .L_1875)


	//   ....[0]....
.L_1875:
        /*00e0*/ 	.word	0x00000fa0


	//   ....[1]....
        /*00e4*/ 	.word	0x00013530


	//----- nvinfo : EIATTR_MAX_THREADS
	.align		4
.L_1876:
        /*00e8*/ 	.byte	0x04, 0x05
        /*00ea*/ 	.short	(.L_1878 - .L_1877)
.L_1877:
        /*00ec*/ 	.word	0x00000080
        /*00f0*/ 	.word	0x00000001
        /*00f4*/ 	.word	0x00000001


	//----- nvinfo : EIATTR_CRS_STACK_SIZE
	.align		4
.L_1878:
        /*00f8*/ 	.byte	0x04, 0x1e
        /*00fa*/ 	.short	(.L_1880 - .L_1879)
.L_1879:
        /*00fc*/ 	.word	0x00000000
.L_1880:


//--------------------- .nv.info._ZN10layer_norm31ln_parallel_residual_fwd_kernelINS_13Kernel_traitsIfffffjLj768ELj1ELj4ELj1ELj16ENS_18Kernel_traits_baseILj768EfffffjLj128EEEEELb1ELb0ELb1EEEvNS_9FwdParamsE --------------------------
	.section	.nv.info._ZN10layer_norm31ln_parallel_residual_fwd_kernelINS_13Kernel_traitsIfffffjLj768ELj1ELj4ELj1ELj16ENS_18Kernel_traits_baseILj768EfffffjLj128EEEEELb1ELb0ELb1EEEvNS_9FwdParamsE,"",@"SHT_CUDA_INFO"
	.sectionflags	@""
	.align	4


	//----- nvinfo : EIATTR_CUDA_API_VERSION
	.align		4
        /*0000*/ 	.byte	0x04, 0x37
        /*0002*/ 	.short	(.L_1882 - .L_1881)
.L_1881:
        /*0004*/ 	.word	0x00000082


	//----- nvinfo : EIATTR_SW2861232_WAR
	.align		4
.L_1882:
        /*0008*/ 	.byte	0x01, 0x35
	.zero		2


	//----- nvinfo : EIATTR_PARAM_CBANK
	.align		4
        /*000c*/ 	.byte	0x04, 0x0a
        /*000e*/ 	.short	(.L_1884 - .L_1883)
	.align		4
.L_1883:
        /*0010*/ 	.word	index@(.nv.constant0._ZN10layer_norm31ln_parallel_residual_fwd_kernelINS_13Kernel_traitsIfffffjLj768ELj1ELj4ELj1ELj16ENS_18Kernel_traits_baseILj768EfffffjLj128EEEEELb1ELb0ELb1EEEvNS_9FwdParamsE)
        /*0014*/ 	.short	0x0160
        /*0016*/ 	.short	0x00e8


	//----- nvinfo : EIATTR_CBANK_PARAM_SIZE
	.align		4
.L_1884:
        /*0018*/ 	.byte	0x03, 0x19
        /*001a*/ 	.short	0x00e8


	//----- nvinfo : EIATTR_KPARAM_INFO
	.align		4
        /*001c*/ 	.byte	0x04, 0x17
        /*001e*/ 	.short	(.L_1886 - .L_1885)
.L_1885:
        /*0020*/ 	.word	0x00000000
        /*0024*/ 	.short	0x0000
        /*0026*/ 	.short	0x0000
        /*0028*/ 	.byte	0x00, 0xf0, 0xa1, 0x03


	//----- nvinfo : EIATTR_MAXREG_COUNT
	.align		4
.L_1886:
        /*002c*/ 	.byte	0x03, 0x1b
        /*002e*/ 	.short	0x00ff


	//----- nvinfo : EIATTR_MERCURY_ISA_VERSION
	.align		4
        /*0030*/ 	.byte	0x03, 0x5f
        /*0032*/ 	.short	0x0000


	//----- nvinfo : EIATTR_COOP_GROUP_MASK_REGIDS
	.align		4
        /*0034*/ 	.byte	0x04, 0x29
        /*0036*/ 	.short	(.L_1888 - .L_1887)


	//   ....[0]....
.L_1887:
        /*0038*/ 	.word	0xffffffff


	//   ....[1]....
        /*003c*/ 	.word	0xffffffff


	//   ....[2]....
        /*0040*/ 	.word	0xffffffff


	//   ....[3]....
        /*0044*/ 	.word	0xffffffff


	//   ....[4]....
        /*0048*/ 	.word	0xffffffff


	//   ....[5]....
        /*004c*/ 	.word	0xffffffff


	//   ....[6]....
        /*0050*/ 	.word	0xffffffff


	//   ....[7]....
        /*0054*/ 	.word	0xffffffff


	//   ....[8]....
        /*0058*/ 	.word	0xffffffff


	//   ....[9]....
        /*005c*/ 	.word	0xffffffff


	//   ....[10]....
        /*0060*/ 	.word	0xffffffff


	//   ....[11]....
        /*0064*/ 	.word	0xffffffff


	//   ....[12]....
        /*0068*/ 	.word	0xffffffff


	//   ....[13]....
        /*006c*/ 	.word	0xffffffff


	//   ....[14]....
        /*0070*/ 	.word	0xffffffff


	//   ....[15]....
        /*0074*/ 	.word	0xffffffff


	//   ....[16]....
        /*0078*/ 	.word	0xffffffff


	//   ....[17]....
        /*007c*/ 	.word	0xffffffff


	//   ....[18]....
        /*0080*/ 	.word	0xffffffff


	//   ....[19]....
        /*0084*/ 	.word	0xffffffff


	//----- nvinfo : EIATTR_COOP_GROUP_INSTR_OFFSETS
	.align		4
.L_1888:
        /*0088*/ 	.byte	0x04, 0x28
        /*008a*/ 	.short	(.L_1890 - .L_1889)


	//   ....[0]....
.L_1889:
        /*008c*/ 	.word	0x000117d0


	//   ....[1]....
        /*0090*/ 	.word	0x00011800


	//   ....[2]....
        /*0094*/ 	.word	0x00011820


	//   ....[3]....
        /*0098*/ 	.word	0x00011840


	//   ....[4]....
        /*009c*/ 	.word	0x00011860


	//   ....[5]....
        /*00a0*/ 	.word	0x00011b90


	//   ....[6]....
        /*00a4*/ 	.word	0x00011bb0


	//   ....[7]....
        /*00a8*/ 	.word	0x00011bd0


	//   ....[8]....
        /*00ac*/ 	.word	0x00011bf0


	//   ....[9]....
        /*00b0*/ 	.word	0x00011c10


	//   ....[10]....
        /*00b4*/ 	.word	0x000125b0


	//   ....[11]....
        /*00b8*/ 	.word	0x00012620


	//   ....[12]....
        /*00bc*/ 	.word	0x00012680


	//   ....[13]....
        /*00c0*/ 	.word	0x000126e0


	//   ....[14]....
        /*00c4*/ 	.word	0x00012740


	//   ....[15]....
        /*00c8*/ 	.word	0x00012ab0


	//   ....[16]....
        /*00cc*/ 	.word	0x00012b10


	//   ....[17]....
        /*00d0*/ 	.word	0x00012b70


	//   ....[18]....
        /*00d4*/ 	.word	0x00012bd0


	//   ....[19]....
        /*00d8*/ 	.word	0x00012c30


	//----- nvinfo : EIATTR_EXIT_INSTR_OFFSETS
	.align		4
.L_1890:
        /*00dc*/ 	.byte	0x04, 0x1c
        /*00de*/ 	.short	(.L_1892 - .L_1891)


	//   ....[0]....
.L_1891:
        /*00e0*/ 	.word	0x00000810


	//   ....[1]....
        /*00e4*/ 	.word	0x00012560


	//----- nvinfo : EIATTR_MAX_THREADS
	.align		4
.L_1892:
        /*00e8*/ 	.byte	0x04, 0x05
        /*00ea*/ 	.short	(.L_1894 - .L_1893)
.L_1893:
        /*00ec*/ 	.word	0x00000080
        /*00f0*/ 	.word	0x00000001
        /*00f4*/ 	.word	0x00000001


	//----- nvinfo : EIATTR_CRS_STACK_SIZE
	.align		4
.L_1894:
        /*00f8*/ 	.byte	0x04, 0x1e
        /*00fa*/ 	.short	(.L_1896 - .L_1895)
.L_1895:
        /*00fc*/ 	.word	0x00000000
.L_1896:


//--------------------- .nv.info._ZN10layer_norm31ln_parallel_residual_fwd_kernelINS_13Kernel_traitsIfffffjLj768ELj1ELj4ELj1ELj16ENS_18Kernel_traits_baseILj768EfffffjLj128EEEEELb1ELb1ELb0EEEvNS_9FwdParamsE --------------------------
	.section	.nv.info._ZN10layer_norm31ln_parallel_residual_fwd_kernelINS_13Kernel_traitsIfffffjLj768ELj1ELj4ELj1ELj16ENS_18Kernel_traits_baseILj768EfffffjLj128EEEEELb1ELb1ELb0EEEvNS_9FwdParamsE,"",@"SHT_CUDA_INFO"
	.sectionflags	@""
	.align	4


	//----- nvinfo : EIATTR_CUDA_API_VERSION
	.align		4
        /*0000*/ 	.byte	0x04, 0x37
        /*0002*/ 	.short	(.L_1898 - .L_1897)
.L_1897:
        /*0004*/ 	.word	0x00000082


	//----- nvinfo : EIATTR_SW2861232_WAR
	.align		4
.L_1898:
        /*0008*/ 	.byte	0x01, 0x35
	.zero		2


	//----- nvinfo : EIATTR_PARAM_CBANK
	.align		4
        /*000c*/ 	.byte	0x04, 0x0a
        /*000e*/ 	.short	(.L_1900 - .L_1899)
	.align		4
.L_1899:
        /*0010*/ 	.word	index@(.nv.constant0._ZN10layer_norm31ln_parallel_residual_fwd_kernelINS_13Kernel_traitsIfffffjLj768ELj1ELj4ELj1ELj16ENS_18Kernel_traits_baseILj768EfffffjLj128EEEEELb1ELb1ELb0EEEvNS_9FwdParamsE)
        /*0014*/ 	.short	0x0160
        /*0016*/ 	.short	0x00e8


	//----- nvinfo : EIATTR_CBANK_PARAM_SIZE
	.align		4
.L_1900:
        /*0018*/ 	.byte	0x03, 0x19
        /*001a*/ 	.short	0x00e8


	//----- nvinfo : EIATTR_KPARAM_INFO
	.align		4
        /*001c*/ 	.byte	0x04, 0x17
        /*001e*/ 	.short	(.L_1902 - .L_1901)
.L_1901:
        /*0020*/ 	.word	0x00000000
        /*0024*/ 	.short	0x0000
        /*0026*/ 	.short	0x0000
        /*0028*/ 	.byte	0x00, 0xf0, 0xa1, 0x03


	//----- nvinfo : EIATTR_MAXREG_COUNT
	.align		4
.L_1902:
        /*002c*/ 	.byte	0x03, 0x1b
        /*002e*/ 	.short	0x00ff


	//----- nvinfo : EIATTR_MERCURY_ISA_VERSION
	.align		4
        /*0030*/ 	.byte	0x03, 0x5f
        /*0032*/ 	.short	0x0000


	//----- nvinfo : EIATTR_COOP_GROUP_MASK_REGIDS
	.align		4
        /*0034*/ 	.byte	0x04, 0x29
        /*0036*/ 	.short	(.L_1904 - .L_1903)


	//   ....[0]....
.L_1903:
        /*0038*/ 	.word	0xffffffff


	//   ....[1]....
        /*003c*/ 	.word	0xffffffff


	//   ....[2]....
        /*0040*/ 	.word	0xffffffff


	//   ....[3]....
        /*0044*/ 	.word	0xffffffff


	//   ....[4]....
        /*0048*/ 	.word	0xffffffff


	//   ....[5]....
        /*004c*/ 	.word	0xffffffff


	//   ....[6]....
        /*0050*/ 	.word	0xffffffff


	//   ....[7]....
        /*0054*/ 	.word	0xffffffff


	//   ....[8]....
        /*0058*/ 	.word	0xffffffff


	//   ....[9]....
        /*005c*/ 	.word	0xffffffff


	//   ....[10]....
        /*0060*/ 	.word	0xffffffff


	//   ....[11]....
        /*0064*/ 	.word	0xffffffff


	//   ....[12]....
        /*0068*/ 	.word	0xffffffff


	//   ....[13]....
        /*006c*/ 	.word	0xffffffff


	//   ....[14]....
        /*0070*/ 	.word	0xffffffff


	//   ....[15]....
        /*0074*/ 	.word	0xffffffff


	//   ....[16]....
        /*0078*/ 	.word	0xffffffff


	//   ....[17]....
        /*007c*/ 	.word	0xffffffff


	//   ....[18]....
        /*0080*/ 	.word	0xffffffff


	//   ....[19]....
        /*0084*/ 	.word	0xffffffff


	//----- nvinfo : EIATTR_COOP_GROUP_INSTR_OFFSETS
	.align		4
.L_1904:
        /*0088*/ 	.byte	0x04, 0x28
        /*008a*/ 	.short	(.L_1906 - .L_1905)


	//   ....[0]....
.L_1905:
        /*008c*/ 	.word	0x00011e40


	//   ....[1]....
        /*0090*/ 	.word	0x00011e70


	//   ....[2]....
        /*0094*/ 	.word	0x00011ea0


	//   ....[3]....
        /*0098*/ 	.word	0x00011ec0


	//   ....[4]....
        /*009c*/ 	.word	0x00011ee0


	//   ....[5]....
        /*00a0*/ 	.word	0x00012220


	//   ....[6]....
        /*00a4*/ 	.word	0x00012240


	//   ....[7]....
        /*00a8*/ 	.word	0x00012260


	//   ....[8]....
        /*00ac*/ 	.word	0x00012280


	//   ....[9]....
        /*00b0*/ 	.word	0x000122a0


	//   ....[10]....
        /*00b4*/ 	.word	0x00012bd0


	//   ....[11]....
        /*00b8*/ 	.word	0x00012c50


	//   ....[12]....
        /*00bc*/ 	.word	0x00012cb0


	//   ....[13]....
        /*00c0*/ 	.word	0x00012d10


	//   ....[14]....
        /*00c4*/ 	.word	0x00012d70


	//   ....[15]....
        /*00c8*/ 	.word	0x00013100


	//   ....[16]....
        /*00cc*/ 	.word	0x00013160


	//   ....[17]....
        /*00d0*/ 	.word	0x000131c0


	//   ....[18]....
        /*00d4*/ 	.word	0x00013220


	//   ....[19]....
        /*00d8*/ 	.word	0x00013290


	//----- nvinfo : EIATTR_EXIT_INSTR_OFFSETS
	.align		4
.L_1906:
        /*00dc*/ 	.byte	0x04, 0x1c
        /*00de*/ 	.short	(.L_1908 - .L_1907)


	//   ....[0]....
.L_1907:
        /*00e0*/ 	.word	0x00000b20


	//   ....[1]....
        /*00e4*/ 	.word	0x00012b70


	//----- nvinfo : EIATTR_MAX_THREADS
	.align		4
.L_1908:
        /*00e8*/ 	.byte	0x04, 0x05
        /*00ea*/ 	.short	(.L_1910 - .L_1909)
.L_1909:
        /*00ec*/ 	.word	0x00000080
        /*00f0*/ 	.word	0x00000001
        /*00f4*/ 	.word	0x00000001


	//----- nvinfo : EIATTR_CRS_STACK_SIZE
	.align		4
.L_1910:
        /*00f8*/ 	.byte	0x04, 0x1e
        /*00fa*/ 	.short	(.L_1912 - .L_1911)
.L_1911:
        /*00fc*/ 	.word	0x00000000
.L_1912:


//--------------------- .nv.info._ZN10layer_norm31ln_parallel_residual_fwd_kernelINS_13Kernel_traitsIfffffjLj768ELj1ELj4ELj1ELj16ENS_18Kernel_traits_baseILj768EfffffjLj128EEEEELb1ELb1ELb1EEEvNS_9FwdParamsE --------------------------
	.section	.nv.info._ZN10layer_norm31ln_parallel_residual_fwd_kernelINS_13Kernel_traitsIfffffjLj768ELj1ELj4ELj1ELj16ENS_18Kernel_traits_baseILj768EfffffjLj128EEEEELb1ELb1ELb1EEEvNS_9FwdParamsE,"",@"SHT_CUDA_INFO"
	.sectionflags	@""
	.align	4


	//----- nvinfo : EIATTR_CUDA_API_VERSION
	.align		4
        /*0000*/ 	.byte	0x04, 0x37
        /*0002*/ 	.short	(.L_1914 - .L_1913)
.L_1913:
        /*0004*/ 	.word	0x00000082


	//----- nvinfo : EIATTR_SW2861232_WAR
	.align		4
.L_1914:
        /*0008*/ 	.byte	0x01, 0x35
	.zero		2


	//----- nvinfo : EIATTR_PARAM_CBANK
	.align		4
        /*000c*/ 	.byte	0x04, 0x0a
        /*000e*/ 	.short	(.L_1916 - .L_1915)
	.align		4
.L_1915:
        /*0010*/ 	.word	index@(.nv.constant0._ZN10layer_norm31ln_parallel_residual_fwd_kernelINS_13Kernel_traitsIfffffjLj768ELj1ELj4ELj1ELj16ENS_18Kernel_traits_baseILj768EfffffjLj128EEEEELb1ELb1ELb1EEEvNS_9FwdParamsE)
        /*0014*/ 	.short	0x0160
        /*0016*/ 	.short	0x00e8


	//----- nvinfo : EIATTR_CBANK_PARAM_SIZE
	.align		4
.L_1916:
        /*0018*/ 	.byte	0x03, 0x19
        /*001a*/ 	.short	0x00e8


	//----- nvinfo : EIATTR_KPARAM_INFO
	.align		4
        /*001c*/ 	.byte	0x04, 0x17
        /*001e*/ 	.short	(.L_1918 - .L_1917)
.L_1917:
        /*0020*/ 	.word	0x00000000
        /*0024*/ 	.short	0x0000
        /*0026*/ 	.short	0x0000
        /*0028*/ 	.byte	0x00, 0xf0, 0xa1, 0x03


	//----- nvinfo : EIATTR_MAXREG_COUNT
	.align		4
.L_1918:
        /*002c*/ 	.byte	0x03, 0x1b
        /*002e*/ 	.short	0x00ff


	//----- nvinfo : EIATTR_MERCURY_ISA_VERSION
	.align		4
        /*0030*/ 	.byte	0x03, 0x5f
        /*0032*/ 	.short	0x0000


	//----- nvinfo : EIATTR_COOP_GROUP_MASK_REGIDS
	.align		4
        /*0034*/ 	.byte	0x04, 0x29
        /*0036*/ 	.short	(.L_1920 - .L_1919)


	//   ....[0]....
.L_1919:
        /*0038*/ 	.word	0xffffffff


	//   ....[1]....
        /*003c*/ 	.word	0xffffffff


	//   ....[2]....
        /*0040*/ 	.word	0xffffffff


	//   ....[3]....
        /*0044*/ 	.word	0xffffffff


	//   ....[4]....
        /*0048*/ 	.word	0xffffffff


	//   ....[5]....
        /*004c*/ 	.word	0xffffffff


	//   ....[6]....
        /*0050*/ 	.word	0xffffffff


	//   ....[7]....
        /*0054*/ 	.word	0xffffffff


	//   ....[8]....
        /*0058*/ 	.word	0xffffffff


	//   ....[9]....
        /*005c*/ 	.word	0xffffffff


	//   ....[10]....
        /*0060*/ 	.word	0xffffffff


	//   ....[11]....
        /*0064*/ 	.word	0xffffffff


	//   ....[12]....
        /*0068*/ 	.word	0xffffffff


	//   ....[13]....
        /*006c*/ 	.word	0xffffffff


	//   ....[14]....
        /*0070*/ 	.word	0xffffffff


	//   ....[15]....
        /*0074*/ 	.word	0xffffffff


	//   ....[16]....
        /*0078*/ 	.word	0xffffffff


	//   ....[17]....
        /*007c*/ 	.word	0xffffffff


	//   ....[18]....
        /*0080*/ 	.word	0xffffffff


	//   ....[19]....
        /*0084*/ 	.word	0xffffffff


	//----- nvinfo : EIATTR_COOP_GROUP_INSTR_OFFSETS
	.align		4
.L_1920:
        /*0088*/ 	.byte	0x04, 0x28
        /*008a*/ 	.short	(.L_1922 - .L_1921)


	//   ....[0]....
.L_1921:
        /*008c*/ 	.word	0x00011600


	//   ....[1]....
        /*0090*/ 	.word	0x00011630


	//   ....[2]....
        /*0094*/ 	.word	0x00011650


	//   ....[3]....
        /*0098*/ 	.word	0x00011670


	//   ....[4]....
        /*009c*/ 	.word	0x00011690


	//   ....[5]....
        /*00a0*/ 	.word	0x000119c0


	//   ....[6]....
        /*00a4*/ 	.word	0x000119e0


	//   ....[7]....
        /*00a8*/ 	.word	0x00011a00


	//   ....[8]....
        /*00ac*/ 	.word	0x00011a20


	//   ....[9]....
        /*00b0*/ 	.word	0x00011a40


	//   ....[10]....
        /*00b4*/ 	.word	0x00012190


	//   ....[11]....
        /*00b8*/ 	.word	0x000121f0


	//   ....[12]....
        /*00bc*/ 	.word	0x00012250


	//   ....[13]....
        /*00c0*/ 	.word	0x000122b0


	//   ....[14]....
        /*00c4*/ 	.word	0x00012310


	//   ....[15]....
        /*00c8*/ 	.word	0x00012680


	//   ....[16]....
        /*00cc*/ 	.word	0x000126e0


	//   ....[17]....
        /*00d0*/ 	.word	0x00012740


	//   ....[18]....
        /*00d4*/ 	.word	0x000127a0


	//   ....[19]....
        /*00d8*/ 	.word	0x00012800


	//----- nvinfo : EIATTR_EXIT_INSTR_OFFSETS
	.align		4
.L_1922:
        /*00dc*/ 	.byte	0x04, 0x1c
        /*00de*/ 	.short	(.L_1924 - .L_1923)


	//   ....[0]....
.L_1923:
        /*00e0*/ 	.word	0x00000670


	//   ....[1]....
        /*00e4*/ 	.word	0x00012140


	//----- nvinfo : EIATTR_MAX_THREADS
	.align		4
.L_1924:
        /*00e8*/ 	.byte	0x04, 0x05
        /*00ea*/ 	.short	(.L_1926 - .L_1925)
.L_1925:
        /*00ec*/ 	.word	0x00000080
        /*00f0*/ 	.word	0x00000001
        /*00f4*/ 	.word	0x00000001


	//----- nvinfo : EIATTR_CRS_STACK_SIZE
	.align		4
.L_1926:
        /*00f8*/ 	.byte	0x04, 0x1e
        /*00fa*/ 	.short	(.L_1928 - .L_1927)
.L_1927:
        /*00fc*/ 	.word	0x00000000
.L_1928:


//--------------------- .nv.callgraph             --------------------------
	.section	.nv.callgraph,"",@"SHT_CUDA_CALLGRAPH"
	.align	4
	.sectionentsize	8
	.align		4
        /*0000*/ 	.word	0x00000000
	.align		4
        /*0004*/ 	.word	0xffffffff
	.align		4
        /*0008*/ 	.word	0x00000000
	.align		4
        /*000c*/ 	.word	0xfffffffe
	.align		4
        /*0010*/ 	.word	0x00000000
	.align		4
        /*0014*/ 	.word	0xfffffffd
	.align		4
        /*0018*/ 	.word	0x00000000
	.align		4
        /*001c*/ 	.word	0xfffffffc


//--------------------- .nv.rel.action            --------------------------
	.section	.nv.rel.action,"",@"SHT_CUDA_RELOCINFO"
	.align	8
	.sectionentsize	8
        /*0000*/ 	.byte	0x73, 0x00, 0x00, 0x00, 0x00, 0x00, 0x00, 0x00, 0x00, 0x00, 0x00, 0x11, 0x25, 0x00, 0x05, 0x36


//--------------------- .nv.constant4             --------------------------
	.section	.nv.constant4,"a",@progbits
	.align	8
	.align		8
.nv.constant4:
        /*0000*/ 	.dword	precalc_xorwow_matrix
	.align		8
        /*0008*/ 	.dword	precalc_xorwow_offset_matrix
	.align		8
        /*0010*/ 	.dword	mrg32k3aM1
	.align		8
        /*0018*/ 	.dword	mrg32k3aM2
	.align		8
        /*0020*/ 	.dword	mrg32k3aM1SubSeq
	.align		8
        /*0028*/ 	.dword	mrg32k3aM2SubSeq
	.align		8
        /*0030*/ 	.dword	mrg32k3aM1Seq
	.align		8
        /*0038*/ 	.dword	mrg32k3aM2Seq


//--------------------- .nv.constant3             --------------------------
	.section	.nv.constant3,"a",@progbits
	.align	8
.nv.constant3:
	.type		__cr_lgamma_table,@object
	.size		__cr_lgamma_table,(.L_8 - __cr_lgamma_table)
__cr_lgamma_table:
        /*0000*/ 	.byte	0x00, 0x00, 0x00, 0x00, 0x00, 0x00, 0x00, 0x00, 0x00, 0x00, 0x00, 0x00, 0x00, 0x00, 0x00, 0x00
        /*0010*/ 	.byte	0xef, 0x39, 0xfa, 0xfe, 0x42, 0x2e, 0xe6, 0x3f, 0x02, 0x20, 0x2a, 0xfa, 0x0b, 0xab, 0xfc, 0x3f
        /*0020*/ 	.byte	0xf9, 0x2c, 0x92, 0x7c, 0xa7, 0x6c, 0x09, 0x40, 0xc9, 0x79, 0x44, 0x3c, 0x64, 0x26, 0x13, 0x40
        /*0030*/ 	.byte	0xca, 0x01, 0xcf, 0x3a, 0x27, 0x51, 0x1a, 0x40, 0x30, 0xcc, 0x2d, 0xf3, 0xe1, 0x0c, 0x21, 0x40
        /*0040*/ 	.byte	0x0d, 0xb7, 0xfc, 0x82, 0x8e, 0x35, 0x25, 0x40
.L_8:


//--------------------- .nv.constant0._ZN10layer_norm31ln_parallel_residual_fwd_kernelINS_13Kernel_traitsI13__nv_bfloat16S2_S2_S2_fjLj768ELj1ELj4ELj1ELj16ENS_18Kernel_traits_baseILj768ES2_S2_S2_S2_fjLj128EEEEELb0ELb0ELb0EEEvNS_9FwdParamsE --------------------------
	.section	.nv.constant0._ZN10layer_norm31ln_parallel_residual_fwd_kernelINS_13Kernel_traitsI13__nv_bfloat16S2_S2_S2_fjLj768ELj1ELj4ELj1ELj16ENS_18Kernel_traits_baseILj768ES2_S2_S2_S2_fjLj128EEEEELb0ELb0ELb0EEEvNS_9FwdParamsE,"a",@progbits
	.sectionflags	@""
	.align	4
.nv.constant0._ZN10layer_norm31ln_parallel_residual_fwd_kernelINS_13Kernel_traitsI13__nv_bfloat16S2_S2_S2_fjLj768ELj1ELj4ELj1ELj16ENS_18Kernel_traits_baseILj768ES2_S2_S2_S2_fjLj128EEEEELb0ELb0ELb0EEEvNS_9FwdParamsE:
	.zero		584


//--------------------- .nv.constant0._ZN10layer_norm31ln_parallel_residual_fwd_kernelINS_13Kernel_traitsI13__nv_bfloat16S2_S2_S2_fjLj768ELj1ELj4ELj1ELj16ENS_18Kernel_traits_baseILj768ES2_S2_S2_S2_fjLj128EEEEELb0ELb0ELb1EEEvNS_9FwdParamsE --------------------------
	.section	.nv.constant0._ZN10layer_norm31ln_parallel_residual_fwd_kernelINS_13Kernel_traitsI13__nv_bfloat16S2_S2_S2_fjLj768ELj1ELj4ELj1ELj16ENS_18Kernel_traits_baseILj768ES2_S2_S2_S2_fjLj128EEEEELb0ELb0ELb1EEEvNS_9FwdParamsE,"a",@progbits
	.sectionflags	@""
	.align	4
.nv.constant0._ZN10layer_norm31ln_parallel_residual_fwd_kernelINS_13Kernel_traitsI13__nv_bfloat16S2_S2_S2_fjLj768ELj1ELj4ELj1ELj16ENS_18Kernel_traits_baseILj768ES2_S2_S2_S2_fjLj128EEEEELb0ELb0ELb1EEEvNS_9FwdParamsE:
	.zero		584


//--------------------- .nv.constant0._ZN10layer_norm31ln_parallel_residual_fwd_kernelINS_13Kernel_traitsI13__nv_bfloat16S2_S2_S2_fjLj768ELj1ELj4ELj1ELj16ENS_18Kernel_traits_baseILj768ES2_S2_S2_S2_fjLj128EEEEELb0ELb1ELb0EEEvNS_9FwdParamsE --------------------------
	.section	.nv.constant0._ZN10layer_norm31ln_parallel_residual_fwd_kernelINS_13Kernel_traitsI13__nv_bfloat16S2_S2_S2_fjLj768ELj1ELj4ELj1ELj16ENS_18Kernel_traits_baseILj768ES2_S2_S2_S2_fjLj128EEEEELb0ELb1ELb0EEEvNS_9FwdParamsE,"a",@progbits
	.sectionflags	@""
	.align	4
.nv.constant0._ZN10layer_norm31ln_parallel_residual_fwd_kernelINS_13Kernel_traitsI13__nv_bfloat16S2_S2_S2_fjLj768ELj1ELj4ELj1ELj16ENS_18Kernel_traits_baseILj768ES2_S2_S2_S2_fjLj128EEEEELb0ELb1ELb0EEEvNS_9FwdParamsE:
	.zero		584


//--------------------- .nv.constant0._ZN10layer_norm31ln_parallel_residual_fwd_kernelINS_13Kernel_traitsI13__nv_bfloat16S2_S2_S2_fjLj768ELj1ELj4ELj1ELj16ENS_18Kernel_traits_baseILj768ES2_S2_S2_S2_fjLj128EEEEELb0ELb1ELb1EEEvNS_9FwdParamsE --------------------------
	.section	.nv.constant0._ZN10layer_norm31ln_parallel_residual_fwd_kernelINS_13Kernel_traitsI13__nv_bfloat16S2_S2_S2_fjLj768ELj1ELj4ELj1ELj16ENS_18Kernel_traits_baseILj768ES2_S2_S2_S2_fjLj128EEEEELb0ELb1ELb1EEEvNS_9FwdParamsE,"a",@progbits
	.sectionflags	@""
	.align	4
.nv.constant0._ZN10layer_norm31ln_parallel_residual_fwd_kernelINS_13Kernel_traitsI13__nv_bfloat16S2_S2_S2_fjLj768ELj1ELj4ELj1ELj16ENS_18Kernel_traits_baseILj768ES2_S2_S2_S2_fjLj128EEEEELb0ELb1ELb1EEEvNS_9FwdParamsE:
	.zero		584


//--------------------- .nv.constant0._ZN10layer_norm31ln_parallel_residual_fwd_kernelINS_13Kernel_traitsI13__nv_bfloat16S2_S2_S2_fjLj768ELj1ELj4ELj1ELj16ENS_18Kernel_traits_baseILj768ES2_S2_S2_S2_fjLj128EEEEELb1ELb0ELb0EEEvNS_9FwdParamsE --------------------------
	.section	.nv.constant0._ZN10layer_norm31ln_parallel_residual_fwd_kernelINS_13Kernel_traitsI13__nv_bfloat16S2_S2_S2_fjLj768ELj1ELj4ELj1ELj16ENS_18Kernel_traits_baseILj768ES2_S2_S2_S2_fjLj128EEEEELb1ELb0ELb0EEEvNS_9FwdParamsE,"a",@progbits
	.sectionflags	@""
	.align	4
.nv.constant0._ZN10layer_norm31ln_parallel_residual_fwd_kernelINS_13Kernel_traitsI13__nv_bfloat16S2_S2_S2_fjLj768ELj1ELj4ELj1ELj16ENS_18Kernel_traits_baseILj768ES2_S2_S2_S2_fjLj128EEEEELb1ELb0ELb0EEEvNS_9FwdParamsE:
	.zero		584


//--------------------- .nv.constant0._ZN10layer_norm31ln_parallel_residual_fwd_kernelINS_13Kernel_traitsI13__nv_bfloat16S2_S2_S2_fjLj768ELj1ELj4ELj1ELj16ENS_18Kernel_traits_baseILj768ES2_S2_S2_S2_fjLj128EEEEELb1ELb0ELb1EEEvNS_9FwdParamsE --------------------------
	.section	.nv.constant0._ZN10layer_norm31ln_parallel_residual_fwd_kernelINS_13Kernel_traitsI13__nv_bfloat16S2_S2_S2_fjLj768ELj1ELj4ELj1ELj16ENS_18Kernel_traits_baseILj768ES2_S2_S2_S2_fjLj128EEEEELb1ELb0ELb1EEEvNS_9FwdParamsE,"a",@progbits
	.sectionflags	@""
	.align	4
.nv.constant0._ZN10layer_norm31ln_parallel_residual_fwd_kernelINS_13Kernel_traitsI13__nv_bfloat16S2_S2_S2_fjLj768ELj1ELj4ELj1ELj16ENS_18Kernel_traits_baseILj768ES2_S2_S2_S2_fjLj128EEEEELb1ELb0ELb1EEEvNS_9FwdParamsE:
	.zero		584


//--------------------- .nv.constant0._ZN10layer_norm31ln_parallel_residual_fwd_kernelINS_13Kernel_traitsI13__nv_bfloat16S2_S2_S2_fjLj768ELj1ELj4ELj1ELj16ENS_18Kernel_traits_baseILj768ES2_S2_S2_S2_fjLj128EEEEELb1ELb1ELb0EEEvNS_9FwdParamsE --------------------------
	.section	.nv.constant0._ZN10layer_norm31ln_parallel_residual_fwd_kernelINS_13Kernel_traitsI13__nv_bfloat16S2_S2_S2_fjLj768ELj1ELj4ELj1ELj16ENS_18Kernel_traits_baseILj768ES2_S2_S2_S2_fjLj128EEEEELb1ELb1ELb0EEEvNS_9FwdParamsE,"a",@progbits
	.sectionflags	@""
	.align	4
.nv.constant0._ZN10layer_norm31ln_parallel_residual_fwd_kernelINS_13Kernel_traitsI13__nv_bfloat16S2_S2_S2_fjLj768ELj1ELj4ELj1ELj16ENS_18Kernel_traits_baseILj768ES2_S2_S2_S2_fjLj128EEEEELb1ELb1ELb0EEEvNS_9FwdParamsE:
	.zero		584


//--------------------- .nv.constant0._ZN10layer_norm31ln_parallel_residual_fwd_kernelINS_13Kernel_traitsI13__nv_bfloat16S2_S2_S2_fjLj768ELj1ELj4ELj1ELj16ENS_18Kernel_traits_baseILj768ES2_S2_S2_S2_fjLj128EEEEELb1ELb1ELb1EEEvNS_9FwdParamsE --------------------------
	.section	.nv.constant0._ZN10layer_norm31ln_parallel_residual_fwd_kernelINS_13Kernel_traitsI13__nv_bfloat16S2_S2_S2_fjLj768ELj1ELj4ELj1ELj16ENS_18Kernel_traits_baseILj768ES2_S2_S2_S2_fjLj128EEEEELb1ELb1ELb1EEEvNS_9FwdParamsE,"a",@progbits
	.sectionflags	@""
	.align	4
.nv.constant0._ZN10layer_norm31ln_parallel_residual_fwd_kernelINS_13Kernel_traitsI13__nv_bfloat16S2_S2_S2_fjLj768ELj1ELj4ELj1ELj16ENS_18Kernel_traits_baseILj768ES2_S2_S2_S2_fjLj128EEEEELb1ELb1ELb1EEEvNS_9FwdParamsE:
	.zero		584


//--------------------- .nv.constant0._ZN10layer_norm31ln_parallel_residual_fwd_kernelINS_13Kernel_traitsI6__halfS2_S2_S2_fjLj768ELj1ELj4ELj1ELj16ENS_18Kernel_traits_baseILj768ES2_S2_S2_S2_fjLj128EEEEELb0ELb0ELb0EEEvNS_9FwdParamsE --------------------------
	.section	.nv.constant0._ZN10layer_norm31ln_parallel_residual_fwd_kernelINS_13Kernel_traitsI6__halfS2_S2_S2_fjLj768ELj1ELj4ELj1ELj16ENS_18Kernel_traits_baseILj768ES2_S2_S2_S2_fjLj128EEEEELb0ELb0ELb0EEEvNS_9FwdParamsE,"a",@progbits
	.sectionflags	@""
	.align	4
.nv.constant0._ZN10layer_norm31ln_parallel_residual_fwd_kernelINS_13Kernel_traitsI6__halfS2_S2_S2_fjLj768ELj1ELj4ELj1ELj16ENS_18Kernel_traits_baseILj768ES2_S2_S2_S2_fjLj128EEEEELb0ELb0ELb0EEEvNS_9FwdParamsE:
	.zero		584


//--------------------- .nv.constant0._ZN10layer_norm31ln_parallel_residual_fwd_kernelINS_13Kernel_traitsI6__halfS2_S2_S2_fjLj768ELj1ELj4ELj1ELj16ENS_18Kernel_traits_baseILj768ES2_S2_S2_S2_fjLj128EEEEELb0ELb0ELb1EEEvNS_9FwdParamsE --------------------------
	.section	.nv.constant0._ZN10layer_norm31ln_parallel_residual_fwd_kernelINS_13Kernel_traitsI6__halfS2_S2_S2_fjLj768ELj1ELj4ELj1ELj16ENS_18Kernel_traits_baseILj768ES2_S2_S2_S2_fjLj128EEEEELb0ELb0ELb1EEEvNS_9FwdParamsE,"a",@progbits
	.sectionflags	@""
	.align	4
.nv.constant0._ZN10layer_norm31ln_parallel_residual_fwd_kernelINS_13Kernel_traitsI6__halfS2_S2_S2_fjLj768ELj1ELj4ELj1ELj16ENS_18Kernel_traits_baseILj768ES2_S2_S2_S2_fjLj128EEEEELb0ELb0ELb1EEEvNS_9FwdParamsE:
	.zero		584


//--------------------- .nv.constant0._ZN10layer_norm31ln_parallel_residual_fwd_kernelINS_13Kernel_traitsI6__halfS2_S2_S2_fjLj768ELj1ELj4ELj1ELj16ENS_18Kernel_traits_baseILj768ES2_S2_S2_S2_fjLj128EEEEELb0ELb1ELb0EEEvNS_9FwdParamsE --------------------------
	.section	.nv.constant0._ZN10layer_norm31ln_parallel_residual_fwd_kernelINS_13Kernel_traitsI6__halfS2_S2_S2_fjLj768ELj1ELj4ELj1ELj16ENS_18Kernel_traits_baseILj768ES2_S2_S2_S2_fjLj128EEEEELb0ELb1ELb0EEEvNS_9FwdParamsE,"a",@progbits
	.sectionflags	@""
	.align	4
.nv.constant0._ZN10layer_norm31ln_parallel_residual_fwd_kernelINS_13Kernel_traitsI6__halfS2_S2_S2_fjLj768ELj1ELj4ELj1ELj16ENS_18Kernel_traits_baseILj768ES2_S2_S2_S2_fjLj128EEEEELb0ELb1ELb0EEEvNS_9FwdParamsE:
	.zero		584


//--------------------- .nv.constant0._ZN10layer_norm31ln_parallel_residual_fwd_kernelINS_13Kernel_traitsI6__halfS2_S2_S2_fjLj768ELj1ELj4ELj1ELj16ENS_18Kernel_traits_baseILj768ES2_S2_S2_S2_fjLj128EEEEELb0ELb1ELb1EEEvNS_9FwdParamsE --------------------------
	.section	.nv.constant0._ZN10layer_norm31ln_parallel_residual_fwd_kernelINS_13Kernel_traitsI6__halfS2_S2_S2_fjLj768ELj1ELj4ELj1ELj16ENS_18Kernel_traits_baseILj768ES2_S2_S2_S2_fjLj128EEEEELb0ELb1ELb1EEEvNS_9FwdParamsE,"a",@progbits
	.sectionflags	@""
	.align	4
.nv.constant0._ZN10layer_norm31ln_parallel_residual_fwd_kernelINS_13Kernel_traitsI6__halfS2_S2_S2_fjLj768ELj1ELj4ELj1ELj16ENS_18Kernel_traits_baseILj768ES2_S2_S2_S2_fjLj128EEEEELb0ELb1ELb1EEEvNS_9FwdParamsE:
	.zero		584


//--------------------- .nv.constant0._ZN10layer_norm31ln_parallel_residual_fwd_kernelINS_13Kernel_traitsI6__halfS2_S2_S2_fjLj768ELj1ELj4ELj1ELj16ENS_18Kernel_traits_baseILj768ES2_S2_S2_S2_fjLj128EEEEELb1ELb0ELb0EEEvNS_9FwdParamsE --------------------------
	.section	.nv.constant0._ZN10layer_norm31ln_parallel_residual_fwd_kernelINS_13Kernel_traitsI6__halfS2_S2_S2_fjLj768ELj1ELj4ELj1ELj16ENS_18Kernel_traits_baseILj768ES2_S2_S2_S2_fjLj128EEEEELb1ELb0ELb0EEEvNS_9FwdParamsE,"a",@progbits
	.sectionflags	@""
	.align	4
.nv.constant0._ZN10layer_norm31ln_parallel_residual_fwd_kernelINS_13Kernel_traitsI6__halfS2_S2_S2_fjLj768ELj1ELj4ELj1ELj16ENS_18Kernel_traits_baseILj768ES2_S2_S2_S2_fjLj128EEEEELb1ELb0ELb0EEEvNS_9FwdParamsE:
	.zero		584


//--------------------- .nv.constant0._ZN10layer_norm31ln_parallel_residual_fwd_kernelINS_13Kernel_traitsI6__halfS2_S2_S2_fjLj768ELj1ELj4ELj1ELj16ENS_18Kernel_traits_baseILj768ES2_S2_S2_S2_fjLj128EEEEELb1ELb0ELb1EEEvNS_9FwdParamsE --------------------------
	.section	.nv.constant0._ZN10layer_norm31ln_parallel_residual_fwd_kernelINS_13Kernel_traitsI6__halfS2_S2_S2_fjLj768ELj1ELj4ELj1ELj16ENS_18Kernel_traits_baseILj768ES2_S2_S2_S2_fjLj128EEEEELb1ELb0ELb1EEEvNS_9FwdParamsE,"a",@progbits
	.sectionflags	@""
	.align	4
.nv.constant0._ZN10layer_norm31ln_parallel_residual_fwd_kernelINS_13Kernel_traitsI6__halfS2_S2_S2_fjLj768ELj1ELj4ELj1ELj16ENS_18Kernel_traits_baseILj768ES2_S2_S2_S2_fjLj128EEEEELb1ELb0ELb1EEEvNS_9FwdParamsE:
	.zero		584


//--------------------- .nv.constant0._ZN10layer_norm31ln_parallel_residual_fwd_kernelINS_13Kernel_traitsI6__halfS2_S2_S2_fjLj768ELj1ELj4ELj1ELj16ENS_18Kernel_traits_baseILj768ES2_S2_S2_S2_fjLj128EEEEELb1ELb1ELb0EEEvNS_9FwdParamsE --------------------------
	.section	.nv.constant0._ZN10layer_norm31ln_parallel_residual_fwd_kernelINS_13Kernel_traitsI6__halfS2_S2_S2_fjLj768ELj1ELj4ELj1ELj16ENS_18Kernel_traits_baseILj768ES2_S2_S2_S2_fjLj128EEEEELb1ELb1ELb0EEEvNS_9FwdParamsE,"a",@progbits
	.sectionflags	@""
	.align	4
.nv.constant0._ZN10layer_norm31ln_parallel_residual_fwd_kernelINS_13Kernel_traitsI6__halfS2_S2_S2_fjLj768ELj1ELj4ELj1ELj16ENS_18Kernel_traits_baseILj768ES2_S2_S2_S2_fjLj128EEEEELb1ELb1ELb0EEEvNS_9FwdParamsE:
	.zero		584


//--------------------- .nv.constant0._ZN10layer_norm31ln_parallel_residual_fwd_kernelINS_13Kernel_traitsI6__halfS2_S2_S2_fjLj768ELj1ELj4ELj1ELj16ENS_18Kernel_traits_baseILj768ES2_S2_S2_S2_fjLj128EEEEELb1ELb1ELb1EEEvNS_9FwdParamsE --------------------------
	.section	.nv.constant0._ZN10layer_norm31ln_parallel_residual_fwd_kernelINS_13Kernel_traitsI6__halfS2_S2_S2_fjLj768ELj1ELj4ELj1ELj16ENS_18Kernel_traits_baseILj768ES2_S2_S2_S2_fjLj128EEEEELb1ELb1ELb1EEEvNS_9FwdParamsE,"a",@progbits
	.sectionflags	@""
	.align	4
.nv.constant0._ZN10layer_norm31ln_parallel_residual_fwd_kernelINS_13Kernel_traitsI6__halfS2_S2_S2_fjLj768ELj1ELj4ELj1ELj16ENS_18Kernel_traits_baseILj768ES2_S2_S2_S2_fjLj128EEEEELb1ELb1ELb1EEEvNS_9FwdParamsE:
	.zero		584


//--------------------- .nv.constant0._ZN10layer_norm31ln_parallel_residual_fwd_kernelINS_13Kernel_traitsIf13__nv_bfloat16S2_S2_fjLj768ELj1ELj4ELj1ELj16ENS_18Kernel_traits_baseILj768EfS2_S2_S2_fjLj128EEEEELb0ELb0ELb0EEEvNS_9FwdParamsE --------------------------
	.section	.nv.constant0._ZN10layer_norm31ln_parallel_residual_fwd_kernelINS_13Kernel_traitsIf13__nv_bfloat16S2_S2_fjLj768ELj1ELj4ELj1ELj16ENS_18Kernel_traits_baseILj768EfS2_S2_S2_fjLj128EEEEELb0ELb0ELb0EEEvNS_9FwdParamsE,"a",@progbits
	.sectionflags	@""
	.align	4
.nv.constant0._ZN10layer_norm31ln_parallel_residual_fwd_kernelINS_13Kernel_traitsIf13__nv_bfloat16S2_S2_fjLj768ELj1ELj4ELj1ELj16ENS_18Kernel_traits_baseILj768EfS2_S2_S2_fjLj128EEEEELb0ELb0ELb0EEEvNS_9FwdParamsE:
	.zero		584


//--------------------- .nv.constant0._ZN10layer_norm31ln_parallel_residual_fwd_kernelINS_13Kernel_traitsIf13__nv_bfloat16S2_S2_fjLj768ELj1ELj4ELj1ELj16ENS_18Kernel_traits_baseILj768EfS2_S2_S2_fjLj128EEEEELb0ELb0ELb1EEEvNS_9FwdParamsE --------------------------
	.section	.nv.constant0._ZN10layer_norm31ln_parallel_residual_fwd_kernelINS_13Kernel_traitsIf13__nv_bfloat16S2_S2_fjLj768ELj1ELj4ELj1ELj16ENS_18Kernel_traits_baseILj768EfS2_S2_S2_fjLj128EEEEELb0ELb0ELb1EEEvNS_9FwdParamsE,"a",@progbits
	.sectionflags	@""
	.align	4
.nv.constant0._ZN10layer_norm31ln_parallel_residual_fwd_kernelINS_13Kernel_traitsIf13__nv_bfloat16S2_S2_fjLj768ELj1ELj4ELj1ELj16ENS_18Kernel_traits_baseILj768EfS2_S2_S2_fjLj128EEEEELb0ELb0ELb1EEEvNS_9FwdParamsE:
	.zero		584


//--------------------- .nv.constant0._ZN10layer_norm31ln_parallel_residual_fwd_kernelINS_13Kernel_traitsIf13__nv_bfloat16S2_S2_fjLj768ELj1ELj4ELj1ELj16ENS_18Kernel_traits_baseILj768EfS2_S2_S2_fjLj128EEEEELb0ELb1ELb0EEEvNS_9FwdParamsE --------------------------
	.section	.nv.constant0._ZN10layer_norm31ln_parallel_residual_fwd_kernelINS_13Kernel_traitsIf13__nv_bfloat16S2_S2_fjLj768ELj1ELj4ELj1ELj16ENS_18Kernel_traits_baseILj768EfS2_S2_S2_fjLj128EEEEELb0ELb1ELb0EEEvNS_9FwdParamsE,"a",@progbits
	.sectionflags	@""
	.align	4
.nv.constant0._ZN10layer_norm31ln_parallel_residual_fwd_kernelINS_13Kernel_traitsIf13__nv_bfloat16S2_S2_fjLj768ELj1ELj4ELj1ELj16ENS_18Kernel_traits_baseILj768EfS2_S2_S2_fjLj128EEEEELb0ELb1ELb0EEEvNS_9FwdParamsE:
	.zero		584


//--------------------- .nv.constant0._ZN10layer_norm31ln_parallel_residual_fwd_kernelINS_13Kernel_traitsIf13__nv_bfloat16S2_S2_fjLj768ELj1ELj4ELj1ELj16ENS_18Kernel_traits_baseILj768EfS2_S2_S2_fjLj128EEEEELb0ELb1ELb1EEEvNS_9FwdParamsE --------------------------
	.section	.nv.constant0._ZN10layer_norm31ln_parallel_residual_fwd_kernelINS_13Kernel_traitsIf13__nv_bfloat16S2_S2_fjLj768ELj1ELj4ELj1ELj16ENS_18Kernel_traits_baseILj768EfS2_S2_S2_fjLj128EEEEELb0ELb1ELb1EEEvNS_9FwdParamsE,"a",@progbits
	.sectionflags	@""
	.align	4
.nv.constant0._ZN10layer_norm31ln_parallel_residual_fwd_kernelINS_13Kernel_traitsIf13__nv_bfloat16S2_S2_fjLj768ELj1ELj4ELj1ELj16ENS_18Kernel_traits_baseILj768EfS2_S2_S2_fjLj128EEEEELb0ELb1ELb1EEEvNS_9FwdParamsE:
	.zero		584


//--------------------- .nv.constant0._ZN10layer_norm31ln_parallel_residual_fwd_kernelINS_13Kernel_traitsIf13__nv_bfloat16S2_S2_fjLj768ELj1ELj4ELj1ELj16ENS_18Kernel_traits_baseILj768EfS2_S2_S2_fjLj128EEEEELb1ELb0ELb0EEEvNS_9FwdParamsE --------------------------
	.section	.nv.constant0._ZN10layer_norm31ln_parallel_residual_fwd_kernelINS_13Kernel_traitsIf13__nv_bfloat16S2_S2_fjLj768ELj1ELj4ELj1ELj16ENS_18Kernel_traits_baseILj768EfS2_S2_S2_fjLj128EEEEELb1ELb0ELb0EEEvNS_9FwdParamsE,"a",@progbits
	.sectionflags	@""
	.align	4
.nv.constant0._ZN10layer_norm31ln_parallel_residual_fwd_kernelINS_13Kernel_traitsIf13__nv_bfloat16S2_S2_fjLj768ELj1ELj4ELj1ELj16ENS_18Kernel_traits_baseILj768EfS2_S2_S2_fjLj128EEEEELb1ELb0ELb0EEEvNS_9FwdParamsE:
	.zero		584


//--------------------- .nv.constant0._ZN10layer_norm31ln_parallel_residual_fwd_kernelINS_13Kernel_traitsIf13__nv_bfloat16S2_S2_fjLj768ELj1ELj4ELj1ELj16ENS_18Kernel_traits_baseILj768EfS2_S2_S2_fjLj128EEEEELb1ELb0ELb1EEEvNS_9FwdParamsE --------------------------
	.section	.nv.constant0._ZN10layer_norm31ln_parallel_residual_fwd_kernelINS_13Kernel_traitsIf13__nv_bfloat16S2_S2_fjLj768ELj1ELj4ELj1ELj16ENS_18Kernel_traits_baseILj768EfS2_S2_S2_fjLj128EEEEELb1ELb0ELb1EEEvNS_9FwdParamsE,"a",@progbits
	.sectionflags	@""
	.align	4
.nv.constant0._ZN10layer_norm31ln_parallel_residual_fwd_kernelINS_13Kernel_traitsIf13__nv_bfloat16S2_S2_fjLj768ELj1ELj4ELj1ELj16ENS_18Kernel_traits_baseILj768EfS2_S2_S2_fjLj128EEEEELb1ELb0ELb1EEEvNS_9FwdParamsE:
	.zero		584


//--------------------- .nv.constant0._ZN10layer_norm31ln_parallel_residual_fwd_kernelINS_13Kernel_traitsIf13__nv_bfloat16S2_S2_fjLj768ELj1ELj4ELj1ELj16ENS_18Kernel_traits_baseILj768EfS2_S2_S2_fjLj128EEEEELb1ELb1ELb0EEEvNS_9FwdParamsE --------------------------
	.section	.nv.constant0._ZN10layer_norm31ln_parallel_residual_fwd_kernelINS_13Kernel_traitsIf13__nv_bfloat16S2_S2_fjLj768ELj1ELj4ELj1ELj16ENS_18Kernel_traits_baseILj768EfS2_S2_S2_fjLj128EEEEELb1ELb1ELb0EEEvNS_9FwdParamsE,"a",@progbits
	.sectionflags	@""
	.align	4
.nv.constant0._ZN10layer_norm31ln_parallel_residual_fwd_kernelINS_13Kernel_traitsIf13__nv_bfloat16S2_S2_fjLj768ELj1ELj4ELj1ELj16ENS_18Kernel_traits_baseILj768EfS2_S2_S2_fjLj128EEEEELb1ELb1ELb0EEEvNS_9FwdParamsE:
	.zero		584


//--------------------- .nv.constant0._ZN10layer_norm31ln_parallel_residual_fwd_kernelINS_13Kernel_traitsIf13__nv_bfloat16S2_S2_fjLj768ELj1ELj4ELj1ELj16ENS_18Kernel_traits_baseILj768EfS2_S2_S2_fjLj128EEEEELb1ELb1ELb1EEEvNS_9FwdParamsE --------------------------
	.section	.nv.constant0._ZN10layer_norm31ln_parallel_residual_fwd_kernelINS_13Kernel_traitsIf13__nv_bfloat16S2_S2_fjLj768ELj1ELj4ELj1ELj16ENS_18Kernel_traits_baseILj768EfS2_S2_S2_fjLj128EEEEELb1ELb1ELb1EEEvNS_9FwdParamsE,"a",@progbits
	.sectionflags	@""
	.align	4
.nv.constant0._ZN10layer_norm31ln_parallel_residual_fwd_kernelINS_13Kernel_traitsIf13__nv_bfloat16S2_S2_fjLj768ELj1ELj4ELj1ELj16ENS_18Kernel_traits_baseILj768EfS2_S2_S2_fjLj128EEEEELb1ELb1ELb1EEEvNS_9FwdParamsE:
	.zero		584


//--------------------- .nv.constant0._ZN10layer_norm31ln_parallel_residual_fwd_kernelINS_13Kernel_traitsI13__nv_bfloat16S2_fS2_fjLj768ELj1ELj4ELj1ELj16ENS_18Kernel_traits_baseILj768ES2_S2_fS2_fjLj128EEEEELb0ELb0ELb0EEEvNS_9FwdParamsE --------------------------
	.section	.nv.constant0._ZN10layer_norm31ln_parallel_residual_fwd_kernelINS_13Kernel_traitsI13__nv_bfloat16S2_fS2_fjLj768ELj1ELj4ELj1ELj16ENS_18Kernel_traits_baseILj768ES2_S2_fS2_fjLj128EEEEELb0ELb0ELb0EEEvNS_9FwdParamsE,"a",@progbits
	.sectionflags	@""
	.align	4
.nv.constant0._ZN10layer_norm31ln_parallel_residual_fwd_kernelINS_13Kernel_traitsI13__nv_bfloat16S2_fS2_fjLj768ELj1ELj4ELj1ELj16ENS_18Kernel_traits_baseILj768ES2_S2_fS2_fjLj128EEEEELb0ELb0ELb0EEEvNS_9FwdParamsE:
	.zero		584


//--------------------- .nv.constant0._ZN10layer_norm31ln_parallel_residual_fwd_kernelINS_13Kernel_traitsI13__nv_bfloat16S2_fS2_fjLj768ELj1ELj4ELj1ELj16ENS_18Kernel_traits_baseILj768ES2_S2_fS2_fjLj128EEEEELb0ELb0ELb1EEEvNS_9FwdParamsE --------------------------
	.section	.nv.constant0._ZN10layer_norm31ln_parallel_residual_fwd_kernelINS_13Kernel_traitsI13__nv_bfloat16S2_fS2_fjLj768ELj1ELj4ELj1ELj16ENS_18Kernel_traits_baseILj768ES2_S2_fS2_fjLj128EEEEELb0ELb0ELb1EEEvNS_9FwdParamsE,"a",@progbits
	.sectionflags	@""
	.align	4
.nv.constant0._ZN10layer_norm31ln_parallel_residual_fwd_kernelINS_13Kernel_traitsI13__nv_bfloat16S2_fS2_fjLj768ELj1ELj4ELj1ELj16ENS_18Kernel_traits_baseILj768ES2_S2_fS2_fjLj128EEEEELb0ELb0ELb1EEEvNS_9FwdParamsE:
	.zero		584


//--------------------- .nv.constant0._ZN10layer_norm31ln_parallel_residual_fwd_kernelINS_13Kernel_traitsI13__nv_bfloat16S2_fS2_fjLj768ELj1ELj4ELj1ELj16ENS_18Kernel_traits_baseILj768ES2_S2_fS2_fjLj128EEEEELb0ELb1ELb0EEEvNS_9FwdParamsE --------------------------
	.section	.nv.constant0._ZN10layer_norm31ln_parallel_residual_fwd_kernelINS_13Kernel_traitsI13__nv_bfloat16S2_fS2_fjLj768ELj1ELj4ELj1ELj16ENS_18Kernel_traits_baseILj768ES2_S2_fS2_fjLj128EEEEELb0ELb1ELb0EEEvNS_9FwdParamsE,"a",@progbits
	.sectionflags	@""
	.align	4
.nv.constant0._ZN10layer_norm31ln_parallel_residual_fwd_kernelINS_13Kernel_traitsI13__nv_bfloat16S2_fS2_fjLj768ELj1ELj4ELj1ELj16ENS_18Kernel_traits_baseILj768ES2_S2_fS2_fjLj128EEEEELb0ELb1ELb0EEEvNS_9FwdParamsE:
	.zero		584


//--------------------- .nv.constant0._ZN10layer_norm31ln_parallel_residual_fwd_kernelINS_13Kernel_traitsI13__nv_bfloat16S2_fS2_fjLj768ELj1ELj4ELj1ELj16ENS_18Kernel_traits_baseILj768ES2_S2_fS2_fjLj128EEEEELb0ELb1ELb1EEEvNS_9FwdParamsE --------------------------
	.section	.nv.constant0._ZN10layer_norm31ln_parallel_residual_fwd_kernelINS_13Kernel_traitsI13__nv_bfloat16S2_fS2_fjLj768ELj1ELj4ELj1ELj16ENS_18Kernel_traits_baseILj768ES2_S2_fS2_fjLj128EEEEELb0ELb1ELb1EEEvNS_9FwdParamsE,"a",@progbits
	.sectionflags	@""
	.align	4
.nv.constant0._ZN10layer_norm31ln_parallel_residual_fwd_kernelINS_13Kernel_traitsI13__nv_bfloat16S2_fS2_fjLj768ELj1ELj4ELj1ELj16ENS_18Kernel_traits_baseILj768ES2_S2_fS2_fjLj128EEEEELb0ELb1ELb1EEEvNS_9FwdParamsE:
	.zero		584


//--------------------- .nv.constant0._ZN10layer_norm31ln_parallel_residual_fwd_kernelINS_13Kernel_traitsI13__nv_bfloat16S2_fS2_fjLj768ELj1ELj4ELj1ELj16ENS_18Kernel_traits_baseILj768ES2_S2_fS2_fjLj128EEEEELb1ELb0ELb0EEEvNS_9FwdParamsE --------------------------
	.section	.nv.constant0._ZN10layer_norm31ln_parallel_residual_fwd_kernelINS_13Kernel_traitsI13__nv_bfloat16S2_fS2_fjLj768ELj1ELj4ELj1ELj16ENS_18Kernel_traits_baseILj768ES2_S2_fS2_fjLj128EEEEELb1ELb0ELb0EEEvNS_9FwdParamsE,"a",@progbits
	.sectionflags	@""
	.align	4
.nv.constant0._ZN10layer_norm31ln_parallel_residual_fwd_kernelINS_13Kernel_traitsI13__nv_bfloat16S2_fS2_fjLj768ELj1ELj4ELj1ELj16ENS_18Kernel_traits_baseILj768ES2_S2_fS2_fjLj128EEEEELb1ELb0ELb0EEEvNS_9FwdParamsE:
	.zero		584


//--------------------- .nv.constant0._ZN10layer_norm31ln_parallel_residual_fwd_kernelINS_13Kernel_traitsI13__nv_bfloat16S2_fS2_fjLj768ELj1ELj4ELj1ELj16ENS_18Kernel_traits_baseILj768ES2_S2_fS2_fjLj128EEEEELb1ELb0ELb1EEEvNS_9FwdParamsE --------------------------
	.section	.nv.constant0._ZN10layer_norm31ln_parallel_residual_fwd_kernelINS_13Kernel_traitsI13__nv_bfloat16S2_fS2_fjLj768ELj1ELj4ELj1ELj16ENS_18Kernel_traits_baseILj768ES2_S2_fS2_fjLj128EEEEELb1ELb0ELb1EEEvNS_9FwdParamsE,"a",@progbits
	.sectionflags	@""
	.align	4
.nv.constant0._ZN10layer_norm31ln_parallel_residual_fwd_kernelINS_13Kernel_traitsI13__nv_bfloat16S2_fS2_fjLj768ELj1ELj4ELj1ELj16ENS_18Kernel_traits_baseILj768ES2_S2_fS2_fjLj128EEEEELb1ELb0ELb1EEEvNS_9FwdParamsE:
	.zero		584


//--------------------- .nv.constant0._ZN10layer_norm31ln_parallel_residual_fwd_kernelINS_13Kernel_traitsI13__nv_bfloat16S2_fS2_fjLj768ELj1ELj4ELj1ELj16ENS_18Kernel_traits_baseILj768ES2_S2_fS2_fjLj128EEEEELb1ELb1ELb0EEEvNS_9FwdParamsE --------------------------
	.section	.nv.constant0._ZN10layer_norm31ln_parallel_residual_fwd_kernelINS_13Kernel_traitsI13__nv_bfloat16S2_fS2_fjLj768ELj1ELj4ELj1ELj16ENS_18Kernel_traits_baseILj768ES2_S2_fS2_fjLj128EEEEELb1ELb1ELb0EEEvNS_9FwdParamsE,"a",@progbits
	.sectionflags	@""
	.align	4
.nv.constant0._ZN10layer_norm31ln_parallel_residual_fwd_kernelINS_13Kernel_traitsI13__nv_bfloat16S2_fS2_fjLj768ELj1ELj4ELj1ELj16ENS_18Kernel_traits_baseILj768ES2_S2_fS2_fjLj128EEEEELb1ELb1ELb0EEEvNS_9FwdParamsE:
	.zero		584


//--------------------- .nv.constant0._ZN10layer_norm31ln_parallel_residual_fwd_kernelINS_13Kernel_traitsI13__nv_bfloat16S2_fS2_fjLj768ELj1ELj4ELj1ELj16ENS_18Kernel_traits_baseILj768ES2_S2_fS2_fjLj128EEEEELb1ELb1ELb1EEEvNS_9FwdParamsE --------------------------
	.section	.nv.constant0._ZN10layer_norm31ln_parallel_residual_fwd_kernelINS_13Kernel_traitsI13__nv_bfloat16S2_fS2_fjLj768ELj1ELj4ELj1ELj16ENS_18Kernel_traits_baseILj768ES2_S2_fS2_fjLj128EEEEELb1ELb1ELb1EEEvNS_9FwdParamsE,"a",@progbits
	.sectionflags	@""
	.align	4
.nv.constant0._ZN10layer_norm31ln_parallel_residual_fwd_kernelINS_13Kernel_traitsI13__nv_bfloat16S2_fS2_fjLj768ELj1ELj4ELj1ELj16ENS_18Kernel_traits_baseILj768ES2_S2_fS2_fjLj128EEEEELb1ELb1ELb1EEEvNS_9FwdParamsE:
	.zero		584


//--------------------- .nv.constant0._ZN10layer_norm31ln_parallel_residual_fwd_kernelINS_13Kernel_traitsIf13__nv_bfloat16fS2_fjLj768ELj1ELj4ELj1ELj16ENS_18Kernel_traits_baseILj768EfS2_fS2_fjLj128EEEEELb0ELb0ELb0EEEvNS_9FwdParamsE --------------------------
	.section	.nv.constant0._ZN10layer_norm31ln_parallel_residual_fwd_kernelINS_13Kernel_traitsIf13__nv_bfloat16fS2_fjLj768ELj1ELj4ELj1ELj16ENS_18Kernel_traits_baseILj768EfS2_fS2_fjLj128EEEEELb0ELb0ELb0EEEvNS_9FwdParamsE,"a",@progbits
	.sectionflags	@""
	.align	4
.nv.constant0._ZN10layer_norm31ln_parallel_residual_fwd_kernelINS_13Kernel_traitsIf13__nv_bfloat16fS2_fjLj768ELj1ELj4ELj1ELj16ENS_18Kernel_traits_baseILj768EfS2_fS2_fjLj128EEEEELb0ELb0ELb0EEEvNS_9FwdParamsE:
	.zero		584


//--------------------- .nv.constant0._ZN10layer_norm31ln_parallel_residual_fwd_kernelINS_13Kernel_traitsIf13__nv_bfloat16fS2_fjLj768ELj1ELj4ELj1ELj16ENS_18Kernel_traits_baseILj768EfS2_fS2_fjLj128EEEEELb0ELb0ELb1EEEvNS_9FwdParamsE --------------------------
	.section	.nv.constant0._ZN10layer_norm31ln_parallel_residual_fwd_kernelINS_13Kernel_traitsIf13__nv_bfloat16fS2_fjLj768ELj1ELj4ELj1ELj16ENS_18Kernel_traits_baseILj768EfS2_fS2_fjLj128EEEEELb0ELb0ELb1EEEvNS_9FwdParamsE,"a",@progbits
	.sectionflags	@""
	.align	4
.nv.constant0._ZN10layer_norm31ln_parallel_residual_fwd_kernelINS_13Kernel_traitsIf13__nv_bfloat16fS2_fjLj768ELj1ELj4ELj1ELj16ENS_18Kernel_traits_baseILj768EfS2_fS2_fjLj128EEEEELb0ELb0ELb1EEEvNS_9FwdParamsE:
	.zero		584


//--------------------- .nv.constant0._ZN10layer_norm31ln_parallel_residual_fwd_kernelINS_13Kernel_traitsIf13__nv_bfloat16fS2_fjLj768ELj1ELj4ELj1ELj16ENS_18Kernel_traits_baseILj768EfS2_fS2_fjLj128EEEEELb0ELb1ELb0EEEvNS_9FwdParamsE --------------------------
	.section	.nv.constant0._ZN10layer_norm31ln_parallel_residual_fwd_kernelINS_13Kernel_traitsIf13__nv_bfloat16fS2_fjLj768ELj1ELj4ELj1ELj16ENS_18Kernel_traits_baseILj768EfS2_fS2_fjLj128EEEEELb0ELb1ELb0EEEvNS_9FwdParamsE,"a",@progbits
	.sectionflags	@""
	.align	4
.nv.constant0._ZN10layer_norm31ln_parallel_residual_fwd_kernelINS_13Kernel_traitsIf13__nv_bfloat16fS2_fjLj768ELj1ELj4ELj1ELj16ENS_18Kernel_traits_baseILj768EfS2_fS2_fjLj128EEEEELb0ELb1ELb0EEEvNS_9FwdParamsE:
	.zero		584


//--------------------- .nv.constant0._ZN10layer_norm31ln_parallel_residual_fwd_kernelINS_13Kernel_traitsIf13__nv_bfloat16fS2_fjLj768ELj1ELj4ELj1ELj16ENS_18Kernel_traits_baseILj768EfS2_fS2_fjLj128EEEEELb0ELb1ELb1EEEvNS_9FwdParamsE --------------------------
	.section	.nv.constant0._ZN10layer_norm31ln_parallel_residual_fwd_kernelINS_13Kernel_traitsIf13__nv_bfloat16fS2_fjLj768ELj1ELj4ELj1ELj16ENS_18Kernel_traits_baseILj768EfS2_fS2_fjLj128EEEEELb0ELb1ELb1EEEvNS_9FwdParamsE,"a",@progbits
	.sectionflags	@""
	.align	4
.nv.constant0._ZN10layer_norm31ln_parallel_residual_fwd_kernelINS_13Kernel_traitsIf13__nv_bfloat16fS2_fjLj768ELj1ELj4ELj1ELj16ENS_18Kernel_traits_baseILj768EfS2_fS2_fjLj128EEEEELb0ELb1ELb1EEEvNS_9FwdParamsE:
	.zero		584


//--------------------- .nv.constant0._ZN10layer_norm31ln_parallel_residual_fwd_kernelINS_13Kernel_traitsIf13__nv_bfloat16fS2_fjLj768ELj1ELj4ELj1ELj16ENS_18Kernel_traits_baseILj768EfS2_fS2_fjLj128EEEEELb1ELb0ELb0EEEvNS_9FwdParamsE --------------------------
	.section	.nv.constant0._ZN10layer_norm31ln_parallel_residual_fwd_kernelINS_13Kernel_traitsIf13__nv_bfloat16fS2_fjLj768ELj1ELj4ELj1ELj16ENS_18Kernel_traits_baseILj768EfS2_fS2_fjLj128EEEEELb1ELb0ELb0EEEvNS_9FwdParamsE,"a",@progbits
	.sectionflags	@""
	.align	4
.nv.constant0._ZN10layer_norm31ln_parallel_residual_fwd_kernelINS_13Kernel_traitsIf13__nv_bfloat16fS2_fjLj768ELj1ELj4ELj1ELj16ENS_18Kernel_traits_baseILj768EfS2_fS2_fjLj128EEEEELb1ELb0ELb0EEEvNS_9FwdParamsE:
	.zero		584


//--------------------- .nv.constant0._ZN10layer_norm31ln_parallel_residual_fwd_kernelINS_13Kernel_traitsIf13__nv_bfloat16fS2_fjLj768ELj1ELj4ELj1ELj16ENS_18Kernel_traits_baseILj768EfS2_fS2_fjLj128EEEEELb1ELb0ELb1EEEvNS_9FwdParamsE --------------------------
	.section	.nv.constant0._ZN10layer_norm31ln_parallel_residual_fwd_kernelINS_13Kernel_traitsIf13__nv_bfloat16fS2_fjLj768ELj1ELj4ELj1ELj16ENS_18Kernel_traits_baseILj768EfS2_fS2_fjLj128EEEEELb1ELb0ELb1EEEvNS_9FwdParamsE,"a",@progbits
	.sectionflags	@""
	.align	4
.nv.constant0._ZN10layer_norm31ln_parallel_residual_fwd_kernelINS_13Kernel_traitsIf13__nv_bfloat16fS2_fjLj768ELj1ELj4ELj1ELj16ENS_18Kernel_traits_baseILj768EfS2_fS2_fjLj128EEEEELb1ELb0ELb1EEEvNS_9FwdParamsE:
	.zero		584


//--------------------- .nv.constant0._ZN10layer_norm31ln_parallel_residual_fwd_kernelINS_13Kernel_traitsIf13__nv_bfloat16fS2_fjLj768ELj1ELj4ELj1ELj16ENS_18Kernel_traits_baseILj768EfS2_fS2_fjLj128EEEEELb1ELb1ELb0EEEvNS_9FwdParamsE --------------------------
	.section	.nv.constant0._ZN10layer_norm31ln_parallel_residual_fwd_kernelINS_13Kernel_traitsIf13__nv_bfloat16fS2_fjLj768ELj1ELj4ELj1ELj16ENS_18Kernel_traits_baseILj768EfS2_fS2_fjLj128EEEEELb1ELb1ELb0EEEvNS_9FwdParamsE,"a",@progbits
	.sectionflags	@""
	.align	4
.nv.constant0._ZN10layer_norm31ln_parallel_residual_fwd_kernelINS_13Kernel_traitsIf13__nv_bfloat16fS2_fjLj768ELj1ELj4ELj1ELj16ENS_18Kernel_traits_baseILj768EfS2_fS2_fjLj128EEEEELb1ELb1ELb0EEEvNS_9FwdParamsE:
	.zero		584


//--------------------- .nv.constant0._ZN10layer_norm31ln_parallel_residual_fwd_kernelINS_13Kernel_traitsIf13__nv_bfloat16fS2_fjLj768ELj1ELj4ELj1ELj16ENS_18Kernel_traits_baseILj768EfS2_fS2_fjLj128EEEEELb1ELb1ELb1EEEvNS_9FwdParamsE --------------------------
	.section	.nv.constant0._ZN10layer_norm31ln_parallel_residual_fwd_kernelINS_13Kernel_traitsIf13__nv_bfloat16fS2_fjLj768ELj1ELj4ELj1ELj16ENS_18Kernel_traits_baseILj768EfS2_fS2_fjLj128EEEEELb1ELb1ELb1EEEvNS_9FwdParamsE,"a",@progbits
	.sectionflags	@""
	.align	4
.nv.constant0._ZN10layer_norm31ln_parallel_residual_fwd_kernelINS_13Kernel_traitsIf13__nv_bfloat16fS2_fjLj768ELj1ELj4ELj1ELj16ENS_18Kernel_traits_baseILj768EfS2_fS2_fjLj128EEEEELb1ELb1ELb1EEEvNS_9FwdParamsE:
	.zero		584


//--------------------- .nv.constant0._ZN10layer_norm31ln_parallel_residual_fwd_kernelINS_13Kernel_traitsIf6__halfS2_S2_fjLj768ELj1ELj4ELj1ELj16ENS_18Kernel_traits_baseILj768EfS2_S2_S2_fjLj128EEEEELb0ELb0ELb0EEEvNS_9FwdParamsE --------------------------
	.section	.nv.constant0._ZN10layer_norm31ln_parallel_residual_fwd_kernelINS_13Kernel_traitsIf6__halfS2_S2_fjLj768ELj1ELj4ELj1ELj16ENS_18Kernel_traits_baseILj768EfS2_S2_S2_fjLj128EEEEELb0ELb0ELb0EEEvNS_9FwdParamsE,"a",@progbits
	.sectionflags	@""
	.align	4
.nv.constant0._ZN10layer_norm31ln_parallel_residual_fwd_kernelINS_13Kernel_traitsIf6__halfS2_S2_fjLj768ELj1ELj4ELj1ELj16ENS_18Kernel_traits_baseILj768EfS2_S2_S2_fjLj128EEEEELb0ELb0ELb0EEEvNS_9FwdParamsE:
	.zero		584


//--------------------- .nv.constant0._ZN10layer_norm31ln_parallel_residual_fwd_kernelINS_13Kernel_traitsIf6__halfS2_S2_fjLj768ELj1ELj4ELj1ELj16ENS_18Kernel_traits_baseILj768EfS2_S2_S2_fjLj128EEEEELb0ELb0ELb1EEEvNS_9FwdParamsE --------------------------
	.section	.nv.constant0._ZN10layer_norm31ln_parallel_residual_fwd_kernelINS_13Kernel_traitsIf6__halfS2_S2_fjLj768ELj1ELj4ELj1ELj16ENS_18Kernel_traits_baseILj768EfS2_S2_S2_fjLj128EEEEELb0ELb0ELb1EEEvNS_9FwdParamsE,"a",@progbits
	.sectionflags	@""
	.align	4
.nv.constant0._ZN10layer_norm31ln_parallel_residual_fwd_kernelINS_13Kernel_traitsIf6__halfS2_S2_fjLj768ELj1ELj4ELj1ELj16ENS_18Kernel_traits_baseILj768EfS2_S2_S2_fjLj128EEEEELb0ELb0ELb1EEEvNS_9FwdParamsE:
	.zero		584


//--------------------- .nv.constant0._ZN10layer_norm31ln_parallel_residual_fwd_kernelINS_13Kernel_traitsIf6__halfS2_S2_fjLj768ELj1ELj4ELj1ELj16ENS_18Kernel_traits_baseILj768EfS2_S2_S2_fjLj128EEEEELb0ELb1ELb0EEEvNS_9FwdParamsE --------------------------
	.section	.nv.constant0._ZN10layer_norm31ln_parallel_residual_fwd_kernelINS_13Kernel_traitsIf6__halfS2_S2_fjLj768ELj1ELj4ELj1ELj16ENS_18Kernel_traits_baseILj768EfS2_S2_S2_fjLj128EEEEELb0ELb1ELb0EEEvNS_9FwdParamsE,"a",@progbits
	.sectionflags	@""
	.align	4
.nv.constant0._ZN10layer_norm31ln_parallel_residual_fwd_kernelINS_13Kernel_traitsIf6__halfS2_S2_fjLj768ELj1ELj4ELj1ELj16ENS_18Kernel_traits_baseILj768EfS2_S2_S2_fjLj128EEEEELb0ELb1ELb0EEEvNS_9FwdParamsE:
	.zero		584


//--------------------- .nv.constant0._ZN10layer_norm31ln_parallel_residual_fwd_kernelINS_13Kernel_traitsIf6__halfS2_S2_fjLj768ELj1ELj4ELj1ELj16ENS_18Kernel_traits_baseILj768EfS2_S2_S2_fjLj128EEEEELb0ELb1ELb1EEEvNS_9FwdParamsE --------------------------
	.section	.nv.constant0._ZN10layer_norm31ln_parallel_residual_fwd_kernelINS_13Kernel_traitsIf6__halfS2_S2_fjLj768ELj1ELj4ELj1ELj16ENS_18Kernel_traits_baseILj768EfS2_S2_S2_fjLj128EEEEELb0ELb1ELb1EEEvNS_9FwdParamsE,"a",@progbits
	.sectionflags	@""
	.align	4
.nv.constant0._ZN10layer_norm31ln_parallel_residual_fwd_kernelINS_13Kernel_traitsIf6__halfS2_S2_fjLj768ELj1ELj4ELj1ELj16ENS_18Kernel_traits_baseILj768EfS2_S2_S2_fjLj128EEEEELb0ELb1ELb1EEEvNS_9FwdParamsE:
	.zero		584


//--------------------- .nv.constant0._ZN10layer_norm31ln_parallel_residual_fwd_kernelINS_13Kernel_traitsIf6__halfS2_S2_fjLj768ELj1ELj4ELj1ELj16ENS_18Kernel_traits_baseILj768EfS2_S2_S2_fjLj128EEEEELb1ELb0ELb0EEEvNS_9FwdParamsE --------------------------
	.section	.nv.constant0._ZN10layer_norm31ln_parallel_residual_fwd_kernelINS_13Kernel_traitsIf6__halfS2_S2_fjLj768ELj1ELj4ELj1ELj16ENS_18Kernel_traits_baseILj768EfS2_S2_S2_fjLj128EEEEELb1ELb0ELb0EEEvNS_9FwdParamsE,"a",@progbits
	.sectionflags	@""
	.align	4
.nv.constant0._ZN10layer_norm31ln_parallel_residual_fwd_kernelINS_13Kernel_traitsIf6__halfS2_S2_fjLj768ELj1ELj4ELj1ELj16ENS_18Kernel_traits_baseILj768EfS2_S2_S2_fjLj128EEEEELb1ELb0ELb0EEEvNS_9FwdParamsE:
	.zero		584


//--------------------- .nv.constant0._ZN10layer_norm31ln_parallel_residual_fwd_kernelINS_13Kernel_traitsIf6__halfS2_S2_fjLj768ELj1ELj4ELj1ELj16ENS_18Kernel_traits_baseILj768EfS2_S2_S2_fjLj128EEEEELb1ELb0ELb1EEEvNS_9FwdParamsE --------------------------
	.section	.nv.constant0._ZN10layer_norm31ln_parallel_residual_fwd_kernelINS_13Kernel_traitsIf6__halfS2_S2_fjLj768ELj1ELj4ELj1ELj16ENS_18Kernel_traits_baseILj768EfS2_S2_S2_fjLj128EEEEELb1ELb0ELb1EEEvNS_9FwdParamsE,"a",@progbits
	.sectionflags	@""
	.align	4
.nv.constant0._ZN10layer_norm31ln_parallel_residual_fwd_kernelINS_13Kernel_traitsIf6__halfS2_S2_fjLj768ELj1ELj4ELj1ELj16ENS_18Kernel_traits_baseILj768EfS2_S2_S2_fjLj128EEEEELb1ELb0ELb1EEEvNS_9FwdParamsE:
	.zero		584


//--------------------- .nv.constant0._ZN10layer_norm31ln_parallel_residual_fwd_kernelINS_13Kernel_traitsIf6__halfS2_S2_fjLj768ELj1ELj4ELj1ELj16ENS_18Kernel_traits_baseILj768EfS2_S2_S2_fjLj128EEEEELb1ELb1ELb0EEEvNS_9FwdParamsE --------------------------
	.section	.nv.constant0._ZN10layer_norm31ln_parallel_residual_fwd_kernelINS_13Kernel_traitsIf6__halfS2_S2_fjLj768ELj1ELj4ELj1ELj16ENS_18Kernel_traits_baseILj768EfS2_S2_S2_fjLj128EEEEELb1ELb1ELb0EEEvNS_9FwdParamsE,"a",@progbits
	.sectionflags	@""
	.align	4
.nv.constant0._ZN10layer_norm31ln_parallel_residual_fwd_kernelINS_13Kernel_traitsIf6__halfS2_S2_fjLj768ELj1ELj4ELj1ELj16ENS_18Kernel_traits_baseILj768EfS2_S2_S2_fjLj128EEEEELb1ELb1ELb0EEEvNS_9FwdParamsE:
	.zero		584


//--------------------- .nv.constant0._ZN10layer_norm31ln_parallel_residual_fwd_kernelINS_13Kernel_traitsIf6__halfS2_S2_fjLj768ELj1ELj4ELj1ELj16ENS_18Kernel_traits_baseILj768EfS2_S2_S2_fjLj128EEEEELb1ELb1ELb1EEEvNS_9FwdParamsE --------------------------
	.section	.nv.constant0._ZN10layer_norm31ln_parallel_residual_fwd_kernelINS_13Kernel_traitsIf6__halfS2_S2_fjLj768ELj1ELj4ELj1ELj16ENS_18Kernel_traits_baseILj768EfS2_S2_S2_fjLj128EEEEELb1ELb1ELb1EEEvNS_9FwdParamsE,"a",@progbits
	.sectionflags	@""
	.align	4
.nv.constant0._ZN10layer_norm31ln_parallel_residual_fwd_kernelINS_13Kernel_traitsIf6__halfS2_S2_fjLj768ELj1ELj4ELj1ELj16ENS_18Kernel_traits_baseILj768EfS2_S2_S2_fjLj128EEEEELb1ELb1ELb1EEEvNS_9FwdParamsE:
	.zero		584


//--------------------- .nv.constant0._ZN10layer_norm31ln_parallel_residual_fwd_kernelINS_13Kernel_traitsI6__halfS2_fS2_fjLj768ELj1ELj4ELj1ELj16ENS_18Kernel_traits_baseILj768ES2_S2_fS2_fjLj128EEEEELb0ELb0ELb0EEEvNS_9FwdParamsE --------------------------
	.section	.nv.constant0._ZN10layer_norm31ln_parallel_residual_fwd_kernelINS_13Kernel_traitsI6__halfS2_fS2_fjLj768ELj1ELj4ELj1ELj16ENS_18Kernel_traits_baseILj768ES2_S2_fS2_fjLj128EEEEELb0ELb0ELb0EEEvNS_9FwdParamsE,"a",@progbits
	.sectionflags	@""
	.align	4
.nv.constant0._ZN10layer_norm31ln_parallel_residual_fwd_kernelINS_13Kernel_traitsI6__halfS2_fS2_fjLj768ELj1ELj4ELj1ELj16ENS_18Kernel_traits_baseILj768ES2_S2_fS2_fjLj128EEEEELb0ELb0ELb0EEEvNS_9FwdParamsE:
	.zero		584


//--------------------- .nv.constant0._ZN10layer_norm31ln_parallel_residual_fwd_kernelINS_13Kernel_traitsI6__halfS2_fS2_fjLj768ELj1ELj4ELj1ELj16ENS_18Kernel_traits_baseILj768ES2_S2_fS2_fjLj128EEEEELb0ELb0ELb1EEEvNS_9FwdParamsE --------------------------
	.section	.nv.constant0._ZN10layer_norm31ln_parallel_residual_fwd_kernelINS_13Kernel_traitsI6__halfS2_fS2_fjLj768ELj1ELj4ELj1ELj16ENS_18Kernel_traits_baseILj768ES2_S2_fS2_fjLj128EEEEELb0ELb0ELb1EEEvNS_9FwdParamsE,"a",@progbits
	.sectionflags	@""
	.align	4
.nv.constant0._ZN10layer_norm31ln_parallel_residual_fwd_kernelINS_13Kernel_traitsI6__halfS2_fS2_fjLj768ELj1ELj4ELj1ELj16ENS_18Kernel_traits_baseILj768ES2_S2_fS2_fjLj128EEEEELb0ELb0ELb1EEEvNS_9FwdParamsE:
	.zero		584


//--------------------- .nv.constant0._ZN10layer_norm31ln_parallel_residual_fwd_kernelINS_13Kernel_traitsI6__halfS2_fS2_fjLj768ELj1ELj4ELj1ELj16ENS_18Kernel_traits_baseILj768ES2_S2_fS2_fjLj128EEEEELb0ELb1ELb0EEEvNS_9FwdParamsE --------------------------
	.section	.nv.constant0._ZN10layer_norm31ln_parallel_residual_fwd_kernelINS_13Kernel_traitsI6__halfS2_fS2_fjLj768ELj1ELj4ELj1ELj16ENS_18Kernel_traits_baseILj768ES2_S2_fS2_fjLj128EEEEELb0ELb1ELb0EEEvNS_9FwdParamsE,"a",@progbits
	.sectionflags	@""
	.align	4
.nv.constant0._ZN10layer_norm31ln_parallel_residual_fwd_kernelINS_13Kernel_traitsI6__halfS2_fS2_fjLj768ELj1ELj4ELj1ELj16ENS_18Kernel_traits_baseILj768ES2_S2_fS2_fjLj128EEEEELb0ELb1ELb0EEEvNS_9FwdParamsE:
	.zero		584


//--------------------- .nv.constant0._ZN10layer_norm31ln_parallel_residual_fwd_kernelINS_13Kernel_traitsI6__halfS2_fS2_fjLj768ELj1ELj4ELj1ELj16ENS_18Kernel_traits_baseILj768ES2_S2_fS2_fjLj128EEEEELb0ELb1ELb1EEEvNS_9FwdParamsE --------------------------
	.section	.nv.constant0._ZN10layer_norm31ln_parallel_residual_fwd_kernelINS_13Kernel_traitsI6__halfS2_fS2_fjLj768ELj1ELj4ELj1ELj16ENS_18Kernel_traits_baseILj768ES2_S2_fS2_fjLj128EEEEELb0ELb1ELb1EEEvNS_9FwdParamsE,"a",@progbits
	.sectionflags	@""
	.align	4
.nv.constant0._ZN10layer_norm31ln_parallel_residual_fwd_kernelINS_13Kernel_traitsI6__halfS2_fS2_fjLj768ELj1ELj4ELj1ELj16ENS_18Kernel_traits_baseILj768ES2_S2_fS2_fjLj128EEEEELb0ELb1ELb1EEEvNS_9FwdParamsE:
	.zero		584


//--------------------- .nv.constant0._ZN10layer_norm31ln_parallel_residual_fwd_kernelINS_13Kernel_traitsI6__halfS2_fS2_fjLj768ELj1ELj4ELj1ELj16ENS_18Kernel_traits_baseILj768ES2_S2_fS2_fjLj128EEEEELb1ELb0ELb0EEEvNS_9FwdParamsE --------------------------
	.section	.nv.constant0._ZN10layer_norm31ln_parallel_residual_fwd_kernelINS_13Kernel_traitsI6__halfS2_fS2_fjLj768ELj1ELj4ELj1ELj16ENS_18Kernel_traits_baseILj768ES2_S2_fS2_fjLj128EEEEELb1ELb0ELb0EEEvNS_9FwdParamsE,"a",@progbits
	.sectionflags	@""
	.align	4
.nv.constant0._ZN10layer_norm31ln_parallel_residual_fwd_kernelINS_13Kernel_traitsI6__halfS2_fS2_fjLj768ELj1ELj4ELj1ELj16ENS_18Kernel_traits_baseILj768ES2_S2_fS2_fjLj128EEEEELb1ELb0ELb0EEEvNS_9FwdParamsE:
	.zero		584


//--------------------- .nv.constant0._ZN10layer_norm31ln_parallel_residual_fwd_kernelINS_13Kernel_traitsI6__halfS2_fS2_fjLj768ELj1ELj4ELj1ELj16ENS_18Kernel_traits_baseILj768ES2_S2_fS2_fjLj128EEEEELb1ELb0ELb1EEEvNS_9FwdParamsE --------------------------
	.section	.nv.constant0._ZN10layer_norm31ln_parallel_residual_fwd_kernelINS_13Kernel_traitsI6__halfS2_fS2_fjLj768ELj1ELj4ELj1ELj16ENS_18Kernel_traits_baseILj768ES2_S2_fS2_fjLj128EEEEELb1ELb0ELb1EEEvNS_9FwdParamsE,"a",@progbits
	.sectionflags	@""
	.align	4
.nv.constant0._ZN10layer_norm31ln_parallel_residual_fwd_kernelINS_13Kernel_traitsI6__halfS2_fS2_fjLj768ELj1ELj4ELj1ELj16ENS_18Kernel_traits_baseILj768ES2_S2_fS2_fjLj128EEEEELb1ELb0ELb1EEEvNS_9FwdParamsE:
	.zero		584


//--------------------- .nv.constant0._ZN10layer_norm31ln_parallel_residual_fwd_kernelINS_13Kernel_traitsI6__halfS2_fS2_fjLj768ELj1ELj4ELj1ELj16ENS_18Kernel_traits_baseILj768ES2_S2_fS2_fjLj128EEEEELb1ELb1ELb0EEEvNS_9FwdParamsE --------------------------
	.section	.nv.constant0._ZN10layer_norm31ln_parallel_residual_fwd_kernelINS_13Kernel_traitsI6__halfS2_fS2_fjLj768ELj1ELj4ELj1ELj16ENS_18Kernel_traits_baseILj768ES2_S2_fS2_fjLj128EEEEELb1ELb1ELb0EEEvNS_9FwdParamsE,"a",@progbits
	.sectionflags	@""
	.align	4
.nv.constant0._ZN10layer_norm31ln_parallel_residual_fwd_kernelINS_13Kernel_traitsI6__halfS2_fS2_fjLj768ELj1ELj4ELj1ELj16ENS_18Kernel_traits_baseILj768ES2_S2_fS2_fjLj128EEEEELb1ELb1ELb0EEEvNS_9FwdParamsE:
	.zero		584


//--------------------- .nv.constant0._ZN10layer_norm31ln_parallel_residual_fwd_kernelINS_13Kernel_traitsI6__halfS2_fS2_fjLj768ELj1ELj4ELj1ELj16ENS_18Kernel_traits_baseILj768ES2_S2_fS2_fjLj128EEEEELb1ELb1ELb1EEEvNS_9FwdParamsE --------------------------
	.section	.nv.constant0._ZN10layer_norm31ln_parallel_residual_fwd_kernelINS_13Kernel_traitsI6__halfS2_fS2_fjLj768ELj1ELj4ELj1ELj16ENS_18Kernel_traits_baseILj768ES2_S2_fS2_fjLj128EEEEELb1ELb1ELb1EEEvNS_9FwdParamsE,"a",@progbits
	.sectionflags	@""
	.align	4
.nv.constant0._ZN10layer_norm31ln_parallel_residual_fwd_kernelINS_13Kernel_traitsI6__halfS2_fS2_fjLj768ELj1ELj4ELj1ELj16ENS_18Kernel_traits_baseILj768ES2_S2_fS2_fjLj128EEEEELb1ELb1ELb1EEEvNS_9FwdParamsE:
	.zero		584


//--------------------- .nv.constant0._ZN10layer_norm31ln_parallel_residual_fwd_kernelINS_13Kernel_traitsIf6__halffS2_fjLj768ELj1ELj4ELj1ELj16ENS_18Kernel_traits_baseILj768EfS2_fS2_fjLj128EEEEELb0ELb0ELb0EEEvNS_9FwdParamsE --------------------------
	.section	.nv.constant0._ZN10layer_norm31ln_parallel_residual_fwd_kernelINS_13Kernel_traitsIf6__halffS2_fjLj768ELj1ELj4ELj1ELj16ENS_18Kernel_traits_baseILj768EfS2_fS2_fjLj128EEEEELb0ELb0ELb0EEEvNS_9FwdParamsE,"a",@progbits
	.sectionflags	@""
	.align	4
.nv.constant0._ZN10layer_norm31ln_parallel_residual_fwd_kernelINS_13Kernel_traitsIf6__halffS2_fjLj768ELj1ELj4ELj1ELj16ENS_18Kernel_traits_baseILj768EfS2_fS2_fjLj128EEEEELb0ELb0ELb0EEEvNS_9FwdParamsE:
	.zero		584


//--------------------- .nv.constant0._ZN10layer_norm31ln_parallel_residual_fwd_kernelINS_13Kernel_traitsIf6__halffS2_fjLj768ELj1ELj4ELj1ELj16ENS_18Kernel_traits_baseILj768EfS2_fS2_fjLj128EEEEELb0ELb0ELb1EEEvNS_9FwdParamsE --------------------------
	.section	.nv.constant0._ZN10layer_norm31ln_parallel_residual_fwd_kernelINS_13Kernel_traitsIf6__halffS2_fjLj768ELj1ELj4ELj1ELj16ENS_18Kernel_traits_baseILj768EfS2_fS2_fjLj128EEEEELb0ELb0ELb1EEEvNS_9FwdParamsE,"a",@progbits
	.sectionflags	@""
	.align	4
.nv.constant0._ZN10layer_norm31ln_parallel_residual_fwd_kernelINS_13Kernel_traitsIf6__halffS2_fjLj768ELj1ELj4ELj1ELj16ENS_18Kernel_traits_baseILj768EfS2_fS2_fjLj128EEEEELb0ELb0ELb1EEEvNS_9FwdParamsE:
	.zero		584


//--------------------- .nv.constant0._ZN10layer_norm31ln_parallel_residual_fwd_kernelINS_13Kernel_traitsIf6__halffS2_fjLj768ELj1ELj4ELj1ELj16ENS_18Kernel_traits_baseILj768EfS2_fS2_fjLj128EEEEELb0ELb1ELb0EEEvNS_9FwdParamsE --------------------------
	.section	.nv.constant0._ZN10layer_norm31ln_parallel_residual_fwd_kernelINS_13Kernel_traitsIf6__halffS2_fjLj768ELj1ELj4ELj1ELj16ENS_18Kernel_traits_baseILj768EfS2_fS2_fjLj128EEEEELb0ELb1ELb0EEEvNS_9FwdParamsE,"a",@progbits
	.sectionflags	@""
	.align	4
.nv.constant0._ZN10layer_norm31ln_parallel_residual_fwd_kernelINS_13Kernel_traitsIf6__halffS2_fjLj768ELj1ELj4ELj1ELj16ENS_18Kernel_traits_baseILj768EfS2_fS2_fjLj128EEEEELb0ELb1ELb0EEEvNS_9FwdParamsE:
	.zero		584


//--------------------- .nv.constant0._ZN10layer_norm31ln_parallel_residual_fwd_kernelINS_13Kernel_traitsIf6__halffS2_fjLj768ELj1ELj4ELj1ELj16ENS_18Kernel_traits_baseILj768EfS2_fS2_fjLj128EEEEELb0ELb1ELb1EEEvNS_9FwdParamsE --------------------------
	.section	.nv.constant0._ZN10layer_norm31ln_parallel_residual_fwd_kernelINS_13Kernel_traitsIf6__halffS2_fjLj768ELj1ELj4ELj1ELj16ENS_18Kernel_traits_baseILj768EfS2_fS2_fjLj128EEEEELb0ELb1ELb1EEEvNS_9FwdParamsE,"a",@progbits
	.sectionflags	@""
	.align	4
.nv.constant0._ZN10layer_norm31ln_parallel_residual_fwd_kernelINS_13Kernel_traitsIf6__halffS2_fjLj768ELj1ELj4ELj1ELj16ENS_18Kernel_traits_baseILj768EfS2_fS2_fjLj128EEEEELb0ELb1ELb1EEEvNS_9FwdParamsE:
	.zero		584


//--------------------- .nv.constant0._ZN10layer_norm31ln_parallel_residual_fwd_kernelINS_13Kernel_traitsIf6__halffS2_fjLj768ELj1ELj4ELj1ELj16ENS_18Kernel_traits_baseILj768EfS2_fS2_fjLj128EEEEELb1ELb0ELb0EEEvNS_9FwdParamsE --------------------------
	.section	.nv.constant0._ZN10layer_norm31ln_parallel_residual_fwd_kernelINS_13Kernel_traitsIf6__halffS2_fjLj768ELj1ELj4ELj1ELj16ENS_18Kernel_traits_baseILj768EfS2_fS2_fjLj128EEEEELb1ELb0ELb0EEEvNS_9FwdParamsE,"a",@progbits
	.sectionflags	@""
	.align	4
.nv.constant0._ZN10layer_norm31ln_parallel_residual_fwd_kernelINS_13Kernel_traitsIf6__halffS2_fjLj768ELj1ELj4ELj1ELj16ENS_18Kernel_traits_baseILj768EfS2_fS2_fjLj128EEEEELb1ELb0ELb0EEEvNS_9FwdParamsE:
	.zero		584


//--------------------- .nv.constant0._ZN10layer_norm31ln_parallel_residual_fwd_kernelINS_13Kernel_traitsIf6__halffS2_fjLj768ELj1ELj4ELj1ELj16ENS_18Kernel_traits_baseILj768EfS2_fS2_fjLj128EEEEELb1ELb0ELb1EEEvNS_9FwdParamsE --------------------------
	.section	.nv.constant0._ZN10layer_norm31ln_parallel_residual_fwd_kernelINS_13Kernel_traitsIf6__halffS2_fjLj768ELj1ELj4ELj1ELj16ENS_18Kernel_traits_baseILj768EfS2_fS2_fjLj128EEEEELb1ELb0ELb1EEEvNS_9FwdParamsE,"a",@progbits
	.sectionflags	@""
	.align	4
.nv.constant0._ZN10layer_norm31ln_parallel_residual_fwd_kernelINS_13Kernel_traitsIf6__halffS2_fjLj768ELj1ELj4ELj1ELj16ENS_18Kernel_traits_baseILj768EfS2_fS2_fjLj128EEEEELb1ELb0ELb1EEEvNS_9FwdParamsE:
	.zero		584


//--------------------- .nv.constant0._ZN10layer_norm31ln_parallel_residual_fwd_kernelINS_13Kernel_traitsIf6__halffS2_fjLj768ELj1ELj4ELj1ELj16ENS_18Kernel_traits_baseILj768EfS2_fS2_fjLj128EEEEELb1ELb1ELb0EEEvNS_9FwdParamsE --------------------------
	.section	.nv.constant0._ZN10layer_norm31ln_parallel_residual_fwd_kernelINS_13Kernel_traitsIf6__halffS2_fjLj768ELj1ELj4ELj1ELj16ENS_18Kernel_traits_baseILj768EfS2_fS2_fjLj128EEEEELb1ELb1ELb0EEEvNS_9FwdParamsE,"a",@progbits
	.sectionflags	@""
	.align	4
.nv.constant0._ZN10layer_norm31ln_parallel_residual_fwd_kernelINS_13Kernel_traitsIf6__halffS2_fjLj768ELj1ELj4ELj1ELj16ENS_18Kernel_traits_baseILj768EfS2_fS2_fjLj128EEEEELb1ELb1ELb0EEEvNS_9FwdParamsE:
	.zero		584


//--------------------- .nv.constant0._ZN10layer_norm31ln_parallel_residual_fwd_kernelINS_13Kernel_traitsIf6__halffS2_fjLj768ELj1ELj4ELj1ELj16ENS_18Kernel_traits_baseILj768EfS2_fS2_fjLj128EEEEELb1ELb1ELb1EEEvNS_9FwdParamsE --------------------------
	.section	.nv.constant0._ZN10layer_norm31ln_parallel_residual_fwd_kernelINS_13Kernel_traitsIf6__halffS2_fjLj768ELj1ELj4ELj1ELj16ENS_18Kernel_traits_baseILj768EfS2_fS2_fjLj128EEEEELb1ELb1ELb1EEEvNS_9FwdParamsE,"a",@progbits
	.sectionflags	@""
	.align	4
.nv.constant0._ZN10layer_norm31ln_parallel_residual_fwd_kernelINS_13Kernel_traitsIf6__halffS2_fjLj768ELj1ELj4ELj1ELj16ENS_18Kernel_traits_baseILj768EfS2_fS2_fjLj128EEEEELb1ELb1ELb1EEEvNS_9FwdParamsE:
	.zero		584


//--------------------- .nv.constant0._ZN10layer_norm31ln_parallel_residual_fwd_kernelINS_13Kernel_traitsI6__halfffffjLj768ELj1ELj4ELj1ELj16ENS_18Kernel_traits_baseILj768ES2_ffffjLj128EEEEELb0ELb0ELb0EEEvNS_9FwdParamsE --------------------------
	.section	.nv.constant0._ZN10layer_norm31ln_parallel_residual_fwd_kernelINS_13Kernel_traitsI6__halfffffjLj768ELj1ELj4ELj1ELj16ENS_18Kernel_traits_baseILj768ES2_ffffjLj128EEEEELb0ELb0ELb0EEEvNS_9FwdParamsE,"a",@progbits
	.sectionflags	@""
	.align	4
.nv.constant0._ZN10layer_norm31ln_parallel_residual_fwd_kernelINS_13Kernel_traitsI6__halfffffjLj768ELj1ELj4ELj1ELj16ENS_18Kernel_traits_baseILj768ES2_ffffjLj128EEEEELb0ELb0ELb0EEEvNS_9FwdParamsE:
	.zero		584


//--------------------- .nv.constant0._ZN10layer_norm31ln_parallel_residual_fwd_kernelINS_13Kernel_traitsI6__halfffffjLj768ELj1ELj4ELj1ELj16ENS_18Kernel_traits_baseILj768ES2_ffffjLj128EEEEELb0ELb0ELb1EEEvNS_9FwdParamsE --------------------------
	.section	.nv.constant0._ZN10layer_norm31ln_parallel_residual_fwd_kernelINS_13Kernel_traitsI6__halfffffjLj768ELj1ELj4ELj1ELj16ENS_18Kernel_traits_baseILj768ES2_ffffjLj128EEEEELb0ELb0ELb1EEEvNS_9FwdParamsE,"a",@progbits
	.sectionflags	@""
	.align	4
.nv.constant0._ZN10layer_norm31ln_parallel_residual_fwd_kernelINS_13Kernel_traitsI6__halfffffjLj768ELj1ELj4ELj1ELj16ENS_18Kernel_traits_baseILj768ES2_ffffjLj128EEEEELb0ELb0ELb1EEEvNS_9FwdParamsE:
	.zero		584


//--------------------- .nv.constant0._ZN10layer_norm31ln_parallel_residual_fwd_kernelINS_13Kernel_traitsI6__halfffffjLj768ELj1ELj4ELj1ELj16ENS_18Kernel_traits_baseILj768ES2_ffffjLj128EEEEELb0ELb1ELb0EEEvNS_9FwdParamsE --------------------------
	.section	.nv.constant0._ZN10layer_norm31ln_parallel_residual_fwd_kernelINS_13Kernel_traitsI6__halfffffjLj768ELj1ELj4ELj1ELj16ENS_18Kernel_traits_baseILj768ES2_ffffjLj128EEEEELb0ELb1ELb0EEEvNS_9FwdParamsE,"a",@progbits
	.sectionflags	@""
	.align	4
.nv.constant0._ZN10layer_norm31ln_parallel_residual_fwd_kernelINS_13Kernel_traitsI6__halfffffjLj768ELj1ELj4ELj1ELj16ENS_18Kernel_traits_baseILj768ES2_ffffjLj128EEEEELb0ELb1ELb0EEEvNS_9FwdParamsE:
	.zero		584


//--------------------- .nv.constant0._ZN10layer_norm31ln_parallel_residual_fwd_kernelINS_13Kernel_traitsI6__halfffffjLj768ELj1ELj4ELj1ELj16ENS_18Kernel_traits_baseILj768ES2_ffffjLj128EEEEELb0ELb1ELb1EEEvNS_9FwdParamsE --------------------------
	.section	.nv.constant0._ZN10layer_norm31ln_parallel_residual_fwd_kernelINS_13Kernel_traitsI6__halfffffjLj768ELj1ELj4ELj1ELj16ENS_18Kernel_traits_baseILj768ES2_ffffjLj128EEEEELb0ELb1ELb1EEEvNS_9FwdParamsE,"a",@progbits
	.sectionflags	@""
	.align	4
.nv.constant0._ZN10layer_norm31ln_parallel_residual_fwd_kernelINS_13Kernel_traitsI6__halfffffjLj768ELj1ELj4ELj1ELj16ENS_18Kernel_traits_baseILj768ES2_ffffjLj128EEEEELb0ELb1ELb1EEEvNS_9FwdParamsE:
	.zero		584


//--------------------- .nv.constant0._ZN10layer_norm31ln_parallel_residual_fwd_kernelINS_13Kernel_traitsI6__halfffffjLj768ELj1ELj4ELj1ELj16ENS_18Kernel_traits_baseILj768ES2_ffffjLj128EEEEELb1ELb0ELb0EEEvNS_9FwdParamsE --------------------------
	.section	.nv.constant0._ZN10layer_norm31ln_parallel_residual_fwd_kernelINS_13Kernel_traitsI6__halfffffjLj768ELj1ELj4ELj1ELj16ENS_18Kernel_traits_baseILj768ES2_ffffjLj128EEEEELb1ELb0ELb0EEEvNS_9FwdParamsE,"a",@progbits
	.sectionflags	@""
	.align	4
.nv.constant0._ZN10layer_norm31ln_parallel_residual_fwd_kernelINS_13Kernel_traitsI6__halfffffjLj768ELj1ELj4ELj1ELj16ENS_18Kernel_traits_baseILj768ES2_ffffjLj128EEEEELb1ELb0ELb0EEEvNS_9FwdParamsE:
	.zero		584


//--------------------- .nv.constant0._ZN10layer_norm31ln_parallel_residual_fwd_kernelINS_13Kernel_traitsI6__halfffffjLj768ELj1ELj4ELj1ELj16ENS_18Kernel_traits_baseILj768ES2_ffffjLj128EEEEELb1ELb0ELb1EEEvNS_9FwdParamsE --------------------------
	.section	.nv.constant0._ZN10layer_norm31ln_parallel_residual_fwd_kernelINS_13Kernel_traitsI6__halfffffjLj768ELj1ELj4ELj1ELj16ENS_18Kernel_traits_baseILj768ES2_ffffjLj128EEEEELb1ELb0ELb1EEEvNS_9FwdParamsE,"a",@progbits
	.sectionflags	@""
	.align	4
.nv.constant0._ZN10layer_norm31ln_parallel_residual_fwd_kernelINS_13Kernel_traitsI6__halfffffjLj768ELj1ELj4ELj1ELj16ENS_18Kernel_traits_baseILj768ES2_ffffjLj128EEEEELb1ELb0ELb1EEEvNS_9FwdParamsE:
	.zero		584


//--------------------- .nv.constant0._ZN10layer_norm31ln_parallel_residual_fwd_kernelINS_13Kernel_traitsI6__halfffffjLj768ELj1ELj4ELj1ELj16ENS_18Kernel_traits_baseILj768ES2_ffffjLj128EEEEELb1ELb1ELb0EEEvNS_9FwdParamsE --------------------------
	.section	.nv.constant0._ZN10layer_norm31ln_parallel_residual_fwd_kernelINS_13Kernel_traitsI6__halfffffjLj768ELj1ELj4ELj1ELj16ENS_18Kernel_traits_baseILj768ES2_ffffjLj128EEEEELb1ELb1ELb0EEEvNS_9FwdParamsE,"a",@progbits
	.sectionflags	@""
	.align	4
.nv.constant0._ZN10layer_norm31ln_parallel_residual_fwd_kernelINS_13Kernel_traitsI6__halfffffjLj768ELj1ELj4ELj1ELj16ENS_18Kernel_traits_baseILj768ES2_ffffjLj128EEEEELb1ELb1ELb0EEEvNS_9FwdParamsE:
	.zero		584


//--------------------- .nv.constant0._ZN10layer_norm31ln_parallel_residual_fwd_kernelINS_13Kernel_traitsI6__halfffffjLj768ELj1ELj4ELj1ELj16ENS_18Kernel_traits_baseILj768ES2_ffffjLj128EEEEELb1ELb1ELb1EEEvNS_9FwdParamsE --------------------------
	.section	.nv.constant0._ZN10layer_norm31ln_parallel_residual_fwd_kernelINS_13Kernel_traitsI6__halfffffjLj768ELj1ELj4ELj1ELj16ENS_18Kernel_traits_baseILj768ES2_ffffjLj128EEEEELb1ELb1ELb1EEEvNS_9FwdParamsE,"a",@progbits
	.sectionflags	@""
	.align	4
.nv.constant0._ZN10layer_norm31ln_parallel_residual_fwd_kernelINS_13Kernel_traitsI6__halfffffjLj768ELj1ELj4ELj1ELj16ENS_18Kernel_traits_baseILj768ES2_ffffjLj128EEEEELb1ELb1ELb1EEEvNS_9FwdParamsE:
	.zero		584


//--------------------- .nv.constant0._ZN10layer_norm31ln_parallel_residual_fwd_kernelINS_13Kernel_traitsIfffffjLj768ELj1ELj4ELj1ELj16ENS_18Kernel_traits_baseILj768EfffffjLj128EEEEELb0ELb0ELb0EEEvNS_9FwdParamsE --------------------------
	.section	.nv.constant0._ZN10layer_norm31ln_parallel_residual_fwd_kernelINS_13Kernel_traitsIfffffjLj768ELj1ELj4ELj1ELj16ENS_18Kernel_traits_baseILj768EfffffjLj128EEEEELb0ELb0ELb0EEEvNS_9FwdParamsE,"a",@progbits
	.sectionflags	@""
	.align	4
.nv.constant0._ZN10layer_norm31ln_parallel_residual_fwd_kernelINS_13Kernel_traitsIfffffjLj768ELj1ELj4ELj1ELj16ENS_18Kernel_traits_baseILj768EfffffjLj128EEEEELb0ELb0ELb0EEEvNS_9FwdParamsE:
	.zero		584


//--------------------- .nv.constant0._ZN10layer_norm31ln_parallel_residual_fwd_kernelINS_13Kernel_traitsIfffffjLj768ELj1ELj4ELj1ELj16ENS_18Kernel_traits_baseILj768EfffffjLj128EEEEELb0ELb0ELb1EEEvNS_9FwdParamsE --------------------------
	.section	.nv.constant0._ZN10layer_norm31ln_parallel_residual_fwd_kernelINS_13Kernel_traitsIfffffjLj768ELj1ELj4ELj1ELj16ENS_18Kernel_traits_baseILj768EfffffjLj128EEEEELb0ELb0ELb1EEEvNS_9FwdParamsE,"a",@progbits
	.sectionflags	@""
	.align	4
.nv.constant0._ZN10layer_norm31ln_parallel_residual_fwd_kernelINS_13Kernel_traitsIfffffjLj768ELj1ELj4ELj1ELj16ENS_18Kernel_traits_baseILj768EfffffjLj128EEEEELb0ELb0ELb1EEEvNS_9FwdParamsE:
	.zero		584


//--------------------- .nv.constant0._ZN10layer_norm31ln_parallel_residual_fwd_kernelINS_13Kernel_traitsIfffffjLj768ELj1ELj4ELj1ELj16ENS_18Kernel_traits_baseILj768EfffffjLj128EEEEELb0ELb1ELb0EEEvNS_9FwdParamsE --------------------------
	.section	.nv.constant0._ZN10layer_norm31ln_parallel_residual_fwd_kernelINS_13Kernel_traitsIfffffjLj768ELj1ELj4ELj1ELj16ENS_18Kernel_traits_baseILj768EfffffjLj128EEEEELb0ELb1ELb0EEEvNS_9FwdParamsE,"a",@progbits
	.sectionflags	@""
	.align	4
.nv.constant0._ZN10layer_norm31ln_parallel_residual_fwd_kernelINS_13Kernel_traitsIfffffjLj768ELj1ELj4ELj1ELj16ENS_18Kernel_traits_baseILj768EfffffjLj128EEEEELb0ELb1ELb0EEEvNS_9FwdParamsE:
	.zero		584


//--------------------- .nv.constant0._ZN10layer_norm31ln_parallel_residual_fwd_kernelINS_13Kernel_traitsIfffffjLj768ELj1ELj4ELj1ELj16ENS_18Kernel_traits_baseILj768EfffffjLj128EEEEELb0ELb1ELb1EEEvNS_9FwdParamsE --------------------------
	.section	.nv.constant0._ZN10layer_norm31ln_parallel_residual_fwd_kernelINS_13Kernel_traitsIfffffjLj768ELj1ELj4ELj1ELj16ENS_18Kernel_traits_baseILj768EfffffjLj128EEEEELb0ELb1ELb1EEEvNS_9FwdParamsE,"a",@progbits
	.sectionflags	@""
	.align	4
.nv.constant0._ZN10layer_norm31ln_parallel_residual_fwd_kernelINS_13Kernel_traitsIfffffjLj768ELj1ELj4ELj1ELj16ENS_18Kernel_traits_baseILj768EfffffjLj128EEEEELb0ELb1ELb1EEEvNS_9FwdParamsE:
	.zero		584


//--------------------- .nv.constant0._ZN10layer_norm31ln_parallel_residual_fwd_kernelINS_13Kernel_traitsIfffffjLj768ELj1ELj4ELj1ELj16ENS_18Kernel_traits_baseILj768EfffffjLj128EEEEELb1ELb0ELb0EEEvNS_9FwdParamsE --------------------------
	.section	.nv.constant0._ZN10layer_norm31ln_parallel_residual_fwd_kernelINS_13Kernel_traitsIfffffjLj768ELj1ELj4ELj1ELj16ENS_18Kernel_traits_baseILj768EfffffjLj128EEEEELb1ELb0ELb0EEEvNS_9FwdParamsE,"a",@progbits
	.sectionflags	@""
	.align	4
.nv.constant0._ZN10layer_norm31ln_parallel_residual_fwd_kernelINS_13Kernel_traitsIfffffjLj768ELj1ELj4ELj1ELj16ENS_18Kernel_traits_baseILj768EfffffjLj128EEEEELb1ELb0ELb0EEEvNS_9FwdParamsE:
	.zero		584


//--------------------- .nv.constant0._ZN10layer_norm31ln_parallel_residual_fwd_kernelINS_13Kernel_traitsIfffffjLj768ELj1ELj4ELj1ELj16ENS_18Kernel_traits_baseILj768EfffffjLj128EEEEELb1ELb0ELb1EEEvNS_9FwdParamsE --------------------------
	.section	.nv.constant0._ZN10layer_norm31ln_parallel_residual_fwd_kernelINS_13Kernel_traitsIfffffjLj768ELj1ELj4ELj1ELj16ENS_18Kernel_traits_baseILj768EfffffjLj128EEEEELb1ELb0ELb1EEEvNS_9FwdParamsE,"a",@progbits
	.sectionflags	@""
	.align	4
.nv.constant0._ZN10layer_norm31ln_parallel_residual_fwd_kernelINS_13Kernel_traitsIfffffjLj768ELj1ELj4ELj1ELj16ENS_18Kernel_traits_baseILj768EfffffjLj128EEEEELb1ELb0ELb1EEEvNS_9FwdParamsE:
	.zero		584


//--------------------- .nv.constant0._ZN10layer_norm31ln_parallel_residual_fwd_kernelINS_13Kernel_traitsIfffffjLj768ELj1ELj4ELj1ELj16ENS_18Kernel_traits_baseILj768EfffffjLj128EEEEELb1ELb1ELb0EEEvNS_9FwdParamsE --------------------------
	.section	.nv.constant0._ZN10layer_norm31ln_parallel_residual_fwd_kernelINS_13Kernel_traitsIfffffjLj768ELj1ELj4ELj1ELj16ENS_18Kernel_traits_baseILj768EfffffjLj128EEEEELb1ELb1ELb0EEEvNS_9FwdParamsE,"a",@progbits
	.sectionflags	@""
	.align	4
.nv.constant0._ZN10layer_norm31ln_parallel_residual_fwd_kernelINS_13Kernel_traitsIfffffjLj768ELj1ELj4ELj1ELj16ENS_18Kernel_traits_baseILj768EfffffjLj128EEEEELb1ELb1ELb0EEEvNS_9FwdParamsE:
	.zero		584


//--------------------- .nv.constant0._ZN10layer_norm31ln_parallel_residual_fwd_kernelINS_13Kernel_traitsIfffffjLj768ELj1ELj4ELj1ELj16ENS_18Kernel_traits_baseILj768EfffffjLj128EEEEELb1ELb1ELb1EEEvNS_9FwdParamsE --------------------------
	.section	.nv.constant0._ZN10layer_norm31ln_parallel_residual_fwd_kernelINS_13Kernel_traitsIfffffjLj768ELj1ELj4ELj1ELj16ENS_18Kernel_traits_baseILj768EfffffjLj128EEEEELb1ELb1ELb1EEEvNS_9FwdParamsE,"a",@progbits
	.sectionflags	@""
	.align	4
.nv.constant0._ZN10layer_norm31ln_parallel_residual_fwd_kernelINS_13Kernel_traitsIfffffjLj768ELj1ELj4ELj1ELj16ENS_18Kernel_traits_baseILj768EfffffjLj128EEEEELb1ELb1ELb1EEEvNS_9FwdParamsE:
	.zero		584


//--------------------- .text._ZN10layer_norm31ln_parallel_residual_fwd_kernelINS_13Kernel_traitsI13__nv_bfloat16S2_S2_S2_fjLj768ELj1ELj4ELj1ELj16ENS_18Kernel_traits_baseILj768ES2_S2_S2_S2_fjLj128EEEEELb0ELb0ELb0EEEvNS_9FwdParamsE --------------------------
	.section	.text._ZN10layer_norm31ln_parallel_residual_fwd_kernelINS_13Kernel_traitsI13__nv_bfloat16S2_S2_S2_fjLj768ELj1ELj4ELj1ELj16ENS_18Kernel_traits_baseILj768ES2_S2_S2_S2_fjLj128EEEEELb0ELb0ELb0EEEvNS_9FwdParamsE,"ax",@progbits
	.sectioninfo	@"SHI_REGISTERS=155"
	.align	128
        .global         _ZN10layer_norm31ln_parallel_residual_fwd_kernelINS_13Kernel_traitsI13__nv_bfloat16S2_S2_S2_fjLj768ELj1ELj4ELj1ELj16ENS_18Kernel_traits_baseILj768ES2_S2_S2_S2_fjLj128EEEEELb0ELb0ELb0EEEvNS_9FwdParamsE
        .type           _ZN10layer_norm31ln_parallel_residual_fwd_kernelINS_13Kernel_traitsI13__nv_bfloat16S2_S2_S2_fjLj768ELj1ELj4ELj1ELj16ENS_18Kernel_traits_baseILj768ES2_S2_S2_S2_fjLj128EEEEELb0ELb0ELb0EEEvNS_9FwdParamsE,@function
        .size           _ZN10layer_norm31ln_parallel_residual_fwd_kernelINS_13Kernel_traitsI13__nv_bfloat16S2_S2_S2_fjLj768ELj1ELj4ELj1ELj16ENS_18Kernel_traits_baseILj768ES2_S2_S2_S2_fjLj128EEEEELb0ELb0ELb0EEEvNS_9FwdParamsE,(.L_x_20016 - _ZN10layer_norm31ln_parallel_residual_fwd_kernelINS_13Kernel_traitsI13__nv_bfloat16S2_S2_S2_fjLj768ELj1ELj4ELj1ELj16ENS_18Kernel_traits_baseILj768ES2_S2_S2_S2_fjLj128EEEEELb0ELb0ELb0EEEvNS_9FwdParamsE)
        .other          _ZN10layer_norm31ln_parallel_residual_fwd_kernelINS_13Kernel_traitsI13__nv_bfloat16S2_S2_S2_fjLj768ELj1ELj4ELj1ELj16ENS_18Kernel_traits_baseILj768ES2_S2_S2_S2_fjLj128EEEEELb0ELb0ELb0EEEvNS_9FwdParamsE,@"STO_CUDA_ENTRY STV_DEFAULT"
_ZN10layer_norm31ln_parallel_residual_fwd_kernelINS_13Kernel_traitsI13__nv_bfloat16S2_S2_S2_fjLj768ELj1ELj4ELj1ELj16ENS_18Kernel_traits_baseILj768ES2_S2_S2_S2_fjLj128EEEEELb0ELb0ELb0EEEvNS_9FwdParamsE:
.text._ZN10layer_norm31ln_parallel_residual_fwd_kernelINS_13Kernel_traitsI13__nv_bfloat16S2_S2_S2_fjLj768ELj1ELj4ELj1ELj16ENS_18Kernel_traits_baseILj768ES2_S2_S2_S2_fjLj128EEEEELb0ELb0ELb0EEEvNS_9FwdParamsE:
[----:B------:R-:W-:Y:S02]  /*0000*/  IMAD.MOV.U32 R1, RZ, RZ, c[0x0][0x28] ;  /* 0x00000a00ff017624 */ /* 0x000fe400078e00ff */
[----:B------:R-:W0:Y:S01]  /*0010*/  S2R R40, SR_TID.X ;  /* 0x0000000000287919 */ /* 0x000e220000002100 */
[----:B------:R-:W-:Y:S01]  /*0020*/  IMAD.MOV.U32 R0, RZ, RZ, c[0x0][0x168] ;  /* 0x00005a00ff007624 */ /* 0x000fe200078e00ff */
[----:B------:R-:W-:Y:S01]  /*0030*/  ULDC.64 UR4, c[0x0][0x118] ;  /* 0x0000460000047ab9 */ /* 0x000fe20000000a00 */
[----:B------:R-:W-:Y:S01]  /*0040*/  BSSY B0, `(.L_x_0) ;  /* 0x0000026000007945 */ /* 0x000fe20003800000 */
[----:B------:R-:W1:Y:S02]  /*0050*/  S2R R2, SR_CTAID.X ;  /* 0x0000000000027919 */ /* 0x000e640000002500 */
[----:B------:R-:W-:-:S04]  /*0060*/  SHF.R.S32.HI R0, RZ, 0x1f, R0 ;  /* 0x0000001fff007819 */ /* 0x000fc80000011400 */
[----:B------:R-:W-:Y:S02]  /*0070*/  LEA.HI R0, R0, c[0x0][0x168], RZ, 0x3 ;  /* 0x00005a0000007a11 */ /* 0x000fe400078f18ff */
[----:B0-----:R-:W-:Y:S02]  /*0080*/  LOP3.LUT R3, R40, 0x1f, RZ, 0xc, !PT ;  /* 0x0000001f28037812 */ /* 0x001fe400078e0cff */
[----:B------:R-:W-:Y:S02]  /*0090*/  SHF.R.U32.HI R111, RZ, 0x5, R40 ;  /* 0x00000005ff6f7819 */ /* 0x000fe40000011628 */
[----:B------:R-:W-:Y:S01]  /*00a0*/  LEA.HI.SX32 R26, R0, R3, 0x1d ;  /* 0x00000003001a7211 */ /* 0x000fe200078feaff */
[----:B------:R-:W-:Y:S01]  /*00b0*/  IMAD.MOV.U32 R0, RZ, RZ, c[0x0][0x180] ;  /* 0x00006000ff007624 */ /* 0x000fe200078e00ff */
[----:B------:R-:W-:Y:S01]  /*00c0*/  LOP3.LUT R40, R40, 0x1f, RZ, 0xc0, !PT ;  /* 0x0000001f28287812 */ /* 0x000fe200078ec0ff */
[----:B-1----:R-:W-:Y:S01]  /*00d0*/  IMAD R111, R2, 0x4, R111 ;  /* 0x00000004026f7824 */ /* 0x002fe200078e026f */
[----:B------:R-:W-:-:S02]  /*00e0*/  LOP3.LUT P5, RZ, R26, 0xffffffe0, RZ, 0xc0, !PT ;  /* 0xffffffe01aff7812 */ /* 0x000fc400078ac0ff */
[C---:B------:R-:W-:Y:S02]  /*00f0*/  ISETP.GE.U32.AND P4, PT, R26.reuse, 0x40, PT ;  /* 0x000000401a00780c */ /* 0x040fe40003f86070 */
[----:B------:R-:W-:Y:S02]  /*0100*/  ISETP.GE.AND P2, PT, R111, c[0x0][0x164], PT ;  /* 0x000059006f007a0c */ /* 0x000fe40003f46270 */
[----:B------:R-:W-:-:S07]  /*0110*/  ISETP.GE.U32.AND P3, PT, R26, 0x60, PT ;  /* 0x000000601a00780c */ /* 0x000fce0003f66070 */
[----:B------:R-:W-:Y:S05]  /*0120*/  @!P5 BRA `(.L_x_1) ;  /* 0x000001700000d947 */ /* 0x000fea0003800000 */
[----:B------:R-:W-:Y:S01]  /*0130*/  ISETP.NE.U32.AND P0, PT, RZ, c[0x0][0x218], PT ;  /* 0x00008600ff007a0c */ /* 0x000fe20003f05070 */
[C---:B------:R-:W-:Y:S01]  /*0140*/  IMAD.SHL.U32 R28, R40.reuse, 0x10, RZ ;  /* 0x00000010281c7824 */ /* 0x040fe200078e00ff */
[----:B------:R-:W-:Y:S02]  /*0150*/  ISETP.NE.U32.AND P1, PT, RZ, c[0x0][0x220], PT ;  /* 0x00008800ff007a0c */ /* 0x000fe40003f25070 */
[----:B------:R-:W-:Y:S02]  /*0160*/  ISETP.NE.AND.EX P0, PT, RZ, c[0x0][0x21c], PT, P0 ;  /* 0x00008700ff007a0c */ /* 0x000fe40003f05300 */
[----:B------:R-:W-:Y:S02]  /*0170*/  ISETP.NE.AND.EX P1, PT, RZ, c[0x0][0x224], PT, P1 ;  /* 0x00008900ff007a0c */ /* 0x000fe40003f25310 */
[----:B------:R-:W-:-:S09]  /*0180*/  SHF.L.U64.HI R8, R40, 0x4, RZ ;  /* 0x0000000428087819 */ /* 0x000fd200000102ff */
[----:B------:R-:W-:-:S04]  /*0190*/  @P0 LEA R6, P6, R40, c[0x0][0x218], 0x4 ;  /* 0x0000860028060a11 */ /* 0x000fc800078c20ff */
[----:B------:R-:W-:Y:S02]  /*01a0*/  @P0 LEA.HI.X R7, R40, c[0x0][0x21c], RZ, 0x4, P6 ;  /* 0x0000870028070a11 */ /* 0x000fe400030f24ff */
[----:B------:R-:W-:Y:S01]  /*01b0*/  @P1 IADD3 R34, P6, R28, c[0x0][0x220], RZ ;  /* 0x000088001c221a10 */ /* 0x000fe20007fde0ff */
[----:B------:R-:W-:-:S03]  /*01c0*/  IMAD.MOV.U32 R3, RZ, RZ, 0x10 ;  /* 0x00000010ff037424 */ /* 0x000fc600078e00ff */
[----:B------:R-:W-:Y:S01]  /*01d0*/  @P1 IADD3.X R35, R8, c[0x0][0x224], RZ, P6, !PT ;  /* 0x0000890008231a10 */ /* 0x000fe200037fe4ff */
[----:B------:R-:W5:Y:S01]  /*01e0*/  @P0 LDG.E.128 R4, [R6.64] ;  /* 0x0000000406040981 */ /* 0x000f62000c1e1d00 */
[----:B------:R-:W-:Y:S01]  /*01f0*/  IADD3 R28, P6, R28, c[0x0][0x1b8], RZ ;  /* 0x00006e001c1c7a10 */ /* 0x000fe20007fde0ff */
[----:B------:R-:W-:-:S03]  /*0200*/  IMAD.WIDE.U32 R2, R40, R3, c[0x0][0x1b0] ;  /* 0x00006c0028027625 */ /* 0x000fc600078e0003 */
[----:B------:R-:W-:Y:S01]  /*0210*/  IADD3.X R29, R8, c[0x0][0x1bc], RZ, P6, !PT ;  /* 0x00006f00081d7a10 */ /* 0x000fe200037fe4ff */
[----:B------:R-:W5:Y:S04]  /*0220*/  @P1 LDG.E.128 R32, [R34.64] ;  /* 0x0000000422201981 */ /* 0x000f68000c1e1d00 */
[----:B------:R0:W5:Y:S04]  /*0230*/  LDG.E.128 R16, [R2.64] ;  /* 0x0000000402107981 */ /* 0x000168000c1e1d00 */
[----:B------:R-:W5:Y:S01]  /*0240*/  LDG.E.128 R28, [R28.64] ;  /* 0x000000041c1c7981 */ /* 0x000f62000c1e1d00 */
[----:B------:R-:W-:Y:S01]  /*0250*/  LOP3.LUT R40, R40, 0x20, RZ, 0xfc, !PT ;  /* 0x0000002028287812 */ /* 0x000fe200078efcff */
[----:B------:R-:W-:Y:S01]  /*0260*/  @!P0 CS2R R4, SRZ ;  /* 0x0000000000048805 */ /* 0x000fe2000001ff00 */
[----:B------:R-:W-:Y:S01]  /*0270*/  @!P0 CS2R R6, SRZ ;  /* 0x0000000000068805 */ /* 0x000fe2000001ff00 */
[----:B------:R-:W-:Y:S01]  /*0280*/  @!P1 CS2R R32, SRZ ;  /* 0x0000000000209805 */ /* 0x000fe2000001ff00 */
[----:B------:R-:W-:-:S02]  /*0290*/  @!P1 CS2R R34, SRZ ;  /* 0x0000000000229805 */ /* 0x000fc4000001ff00 */
.L_x_1:
[----:B0-----:R-:W-:Y:S05]  /*02a0*/  BSYNC B0 ;  /* 0x0000000000007941 */ /* 0x001fea0003800000 */
.L_x_0:
[----:B------:R-:W-:Y:S01]  /*02b0*/  BSSY B0, `(.L_x_2) ;  /* 0x0000019000007945 */ /* 0x000fe20003800000 */
[----:B------:R-:W-:Y:S05]  /*02c0*/  @!P4 BRA `(.L_x_3) ;  /* 0x000001700000c947 */ /* 0x000fea0003800000 */
[----:B------:R-:W-:Y:S01]  /*02d0*/  ISETP.NE.U32.AND P0, PT, RZ, c[0x0][0x218], PT ;  /* 0x00008600ff007a0c */ /* 0x000fe20003f05070 */
[----:B------:R-:W-:Y:S01]  /*02e0*/  IMAD.SHL.U32 R52, R40, 0x10, RZ ;  /* 0x0000001028347824 */ /* 0x000fe200078e00ff */
[----:B------:R-:W-:-:S02]  /*02f0*/  ISETP.NE.U32.AND P1, PT, RZ, c[0x0][0x220], PT ;  /* 0x00008800ff007a0c */ /* 0x000fc40003f25070 */
        /* <DEDUP_REMOVED lines=13> */
[----:B------:R-:W5:Y:S04]  /*03d0*/  LDG.E.128 R56, [R56.64] ;  /* 0x0000000438387981 */ /* 0x000f68000c1e1d00 */
[----:B------:R-:W5:Y:S01]  /*03e0*/  LDG.E.128 R52, [R52.64] ;  /* 0x0000000434347981 */ /* 0x000f62000c1e1d00 */
[----:B------:R-:W-:Y:S01]  /*03f0*/  IADD3 R40, R40, 0x20, RZ ;  /* 0x0000002028287810 */ /* 0x000fe20007ffe0ff */
[----:B------:R-:W-:Y:S01]  /*0400*/  @!P0 CS2R R64, SRZ ;  /* 0x0000000000408805 */ /* 0x000fe2000001ff00 */
[----:B------:R-:W-:Y:S01]  /*0410*/  @!P0 CS2R R66, SRZ ;  /* 0x0000000000428805 */ /* 0x000fe2000001ff00 */
[----:B------:R-:W-:Y:S01]  /*0420*/  @!P1 CS2R R60, SRZ ;  /* 0x00000000003c9805 */ /* 0x000fe2000001ff00 */
[----:B------:R-:W-:-:S02]  /*0430*/  @!P1 CS2R R62, SRZ ;  /* 0x00000000003e9805 */ /* 0x000fc4000001ff00 */
.L_x_3:
[----:B------:R-:W-:Y:S05]  /*0440*/  BSYNC B0 ;  /* 0x0000000000007941 */ /* 0x000fea0003800000 */
.L_x_2:
[----:B------:R-:W-:Y:S01]  /*0450*/  BSSY B0, `(.L_x_4) ;  /* 0x0000018000007945 */ /* 0x000fe20003800000 */
[----:B------:R-:W-:Y:S05]  /*0460*/  @!P3 BRA `(.L_x_5) ;  /* 0x000001600000b947 */ /* 0x000fea0003800000 */
[----:B------:R-:W-:Y:S01]  /*0470*/  ISETP.NE.U32.AND P0, PT, RZ, c[0x0][0x218], PT ;  /* 0x00008600ff007a0c */ /* 0x000fe20003f05070 */
[----:B------:R-:W-:Y:S01]  /*0480*/  IMAD.SHL.U32 R36, R40, 0x10, RZ ;  /* 0x0000001028247824 */ /* 0x000fe200078e00ff */
[----:B------:R-:W-:-:S02]  /*0490*/  ISETP.NE.U32.AND P1, PT, RZ, c[0x0][0x220], PT ;  /* 0x00008800ff007a0c */ /* 0x000fc40003f25070 */
[----:B------:R-:W-:Y:S02]  /*04a0*/  ISETP.NE.AND.EX P0, PT, RZ, c[0x0][0x21c], PT, P0 ;  /* 0x00008700ff007a0c */ /* 0x000fe40003f05300 */
[----:B------:R-:W-:Y:S02]  /*04b0*/  ISETP.NE.AND.EX P1, PT, RZ, c[0x0][0x224], PT, P1 ;  /* 0x00008900ff007a0c */ /* 0x000fe40003f25310 */
[----:B------:R-:W-:-:S09]  /*04c0*/  SHF.R.U32.HI R8, RZ, 0x1c, R40 ;  /* 0x0000001cff087819 */ /* 0x000fd20000011628 */
[----:B------:R-:W-:-:S04]  /*04d0*/  @P0 LEA R2, P6, R40, c[0x0][0x218], 0x4 ;  /* 0x0000860028020a11 */ /* 0x000fc800078c20ff */
[----:B------:R-:W-:Y:S02]  /*04e0*/  @P0 LEA.HI.X R3, R40, c[0x0][0x21c], RZ, 0x4, P6 ;  /* 0x0000870028030a11 */ /* 0x000fe400030f24ff */
[----:B------:R-:W-:Y:S01]  /*04f0*/  @P1 IADD3 R46, P6, R36, c[0x0][0x220], RZ ;  /* 0x00008800242e1a10 */ /* 0x000fe20007fde0ff */
[----:B------:R-:W-:Y:S02]  /*0500*/  IMAD.MOV.U32 R41, RZ, RZ, 0x10 ;  /* 0x00000010ff297424 */ /* 0x000fe400078e00ff */
[----:B------:R0:W5:Y:S01]  /*0510*/  @P0 LDG.E.128 R48, [R2.64] ;  /* 0x0000000402300981 */ /* 0x000162000c1e1d00 */
[----:B------:R-:W-:Y:S02]  /*0520*/  @P1 IADD3.X R47, R8, c[0x0][0x224], RZ, P6, !PT ;  /* 0x00008900082f1a10 */ /* 0x000fe400037fe4ff */
[----:B------:R-:W-:Y:S01]  /*0530*/  IADD3 R36, P6, R36, c[0x0][0x1b8], RZ ;  /* 0x00006e0024247a10 */ /* 0x000fe20007fde0ff */
[----:B------:R-:W-:-:S03]  /*0540*/  IMAD.WIDE.U32 R40, R40, R41, c[0x0][0x1b0] ;  /* 0x00006c0028287625 */ /* 0x000fc600078e0029 */
[----:B------:R-:W-:Y:S01]  /*0550*/  IADD3.X R37, R8, c[0x0][0x1bc], RZ, P6, !PT ;  /* 0x00006f0008257a10 */ /* 0x000fe200037fe4ff */
[----:B------:R-:W5:Y:S04]  /*0560*/  @P1 LDG.E.128 R44, [R46.64] ;  /* 0x000000042e2c1981 */ /* 0x000f68000c1e1d00 */
[----:B------:R-:W5:Y:S04]  /*0570*/  LDG.E.128 R40, [R40.64] ;  /* 0x0000000428287981 */ /* 0x000f68000c1e1d00 */
[----:B------:R-:W5:Y:S01]  /*0580*/  LDG.E.128 R36, [R36.64] ;  /* 0x0000000424247981 */ /* 0x000f62000c1e1d00 */
[----:B------:R-:W-:Y:S01]  /*0590*/  @!P0 CS2R R48, SRZ ;  /* 0x0000000000308805 */ /* 0x000fe2000001ff00 */
[----:B------:R-:W-:Y:S01]  /*05a0*/  @!P0 CS2R R50, SRZ ;  /* 0x0000000000328805 */ /* 0x000fe2000001ff00 */
[----:B------:R-:W-:Y:S01]  /*05b0*/  @!P1 CS2R R44, SRZ ;  /* 0x00000000002c9805 */ /* 0x000fe2000001ff00 */
[----:B------:R-:W-:-:S02]  /*05c0*/  @!P1 CS2R R46, SRZ ;  /* 0x00000000002e9805 */ /* 0x000fc4000001ff00 */
.L_x_5:
[----:B0-----:R-:W-:Y:S05]  /*05d0*/  BSYNC B0 ;  /* 0x0000000000007941 */ /* 0x001fea0003800000 */
.L_x_4:
[----:B------:R-:W-:Y:S01]  /*05e0*/  LOP3.LUT P0, RZ, R0, c[0x0][0x178], RZ, 0xfc, !PT ;  /* 0x00005e0000ff7a12 */ /* 0x000fe2000780fcff */
[----:B------:R-:W-:-:S05]  /*05f0*/  IMAD.MOV.U32 R0, RZ, RZ, c[0x0][0x184] ;  /* 0x00006100ff007624 */ /* 0x000fca00078e00ff */
[----:B------:R-:W-:Y:S01]  /*0600*/  LOP3.LUT P0, RZ, R0, c[0x0][0x17c], RZ, 0xfc, P0 ;  /* 0x00005f0000ff7a12 */ /* 0x000fe2000000fcff */
[----:B------:R-:W-:-:S12]  /*0610*/  @P2 EXIT ;  /* 0x000000000000294d */ /* 0x000fd80003800000 */
[--C-:B-----5:R-:W-:Y:S01]  /*0620*/  PRMT R24, RZ, 0x5410, R16.reuse ;  /* 0x00005410ff187816 */ /* 0x120fe20000000010 */
[----:B------:R-:W-:Y:S01]  /*0630*/  ULDC.U8 UR6, c[0x0][0x1f0] ;  /* 0x00007c0000067ab9 */ /* 0x000fe20000000000 */
[----:B------:R-:W-:Y:S02]  /*0640*/  PRMT R25, RZ, 0x7610, R16 ;  /* 0x00007610ff197816 */ /* 0x000fe40000000010 */
[--C-:B------:R-:W-:Y:S02]  /*0650*/  PRMT R22, RZ, 0x5410, R17.reuse ;  /* 0x00005410ff167816 */ /* 0x100fe40000000011 */
[----:B------:R-:W-:Y:S02]  /*0660*/  PRMT R23, RZ, 0x7610, R17 ;  /* 0x00007610ff177816 */ /* 0x000fe40000000011 */
[--C-:B------:R-:W-:Y:S02]  /*0670*/  PRMT R17, RZ, 0x5410, R4.reuse ;  /* 0x00005410ff117816 */ /* 0x100fe40000000004 */
[----:B------:R-:W-:-:S02]  /*0680*/  PRMT R16, RZ, 0x7610, R4 ;  /* 0x00007610ff107816 */ /* 0x000fc40000000004 */
[--C-:B------:R-:W-:Y:S02]  /*0690*/  PRMT R15, RZ, 0x5410, R5.reuse ;  /* 0x00005410ff0f7816 */ /* 0x100fe40000000005 */
        /* <DEDUP_REMOVED lines=31> */
[----:B------:R-:W-:Y:S02]  /*0890*/  PRMT R18, RZ, 0x5410, R19 ;  /* 0x00005410ff127816 */ /* 0x000fe40000000013 */
[----:B------:R-:W-:Y:S02]  /*08a0*/  PRMT R32, RZ, 0x5410, R35 ;  /* 0x00005410ff207816 */ /* 0x000fe40000000023 */
[----:B------:R-:W-:Y:S02]  /*08b0*/  PRMT R33, RZ, 0x5410, R56 ;  /* 0x00005410ff217816 */ /* 0x000fe40000000038 */
[----:B------:R-:W-:-:S02]  /*08c0*/  PRMT R58, RZ, 0x5410, R59 ;  /* 0x00005410ff3a7816 */ /* 0x000fc4000000003b */
[----:B------:R-:W-:Y:S02]  /*08d0*/  PRMT R71, RZ, 0x5410, R65 ;  /* 0x00005410ff477816 */ /* 0x000fe40000000041 */
[----:B------:R-:W-:Y:S02]  /*08e0*/  PRMT R64, RZ, 0x5410, R66 ;  /* 0x00005410ff407816 */ /* 0x000fe40000000042 */
[--C-:B------:R-:W-:Y:S02]  /*08f0*/  PRMT R75, RZ, 0x5410, R67.reuse ;  /* 0x00005410ff4b7816 */ /* 0x100fe40000000043 */
[----:B------:R-:W-:Y:S02]  /*0900*/  PRMT R72, RZ, 0x7610, R67 ;  /* 0x00007610ff487816 */ /* 0x000fe40000000043 */
[----:B------:R-:W-:Y:S02]  /*0910*/  PRMT R83, RZ, 0x5410, R61 ;  /* 0x00005410ff537816 */ /* 0x000fe4000000003d */
[----:B------:R-:W-:-:S02]  /*0920*/  PRMT R62, RZ, 0x5410, R63 ;  /* 0x00005410ff3e7816 */ /* 0x000fc4000000003f */
[----:B------:R-:W-:Y:S02]  /*0930*/  PRMT R84, RZ, 0x7610, R63 ;  /* 0x00007610ff547816 */ /* 0x000fe4000000003f */
[----:B------:R-:W-:Y:S02]  /*0940*/  PRMT R19, RZ, 0x7610, R19 ;  /* 0x00007610ff137816 */ /* 0x000fe40000000013 */
[----:B------:R-:W-:Y:S02]  /*0950*/  PRMT R35, RZ, 0x7610, R35 ;  /* 0x00007610ff237816 */ /* 0x000fe40000000023 */
[----:B------:R-:W-:Y:S02]  /*0960*/  PRMT R56, RZ, 0x7610, R56 ;  /* 0x00007610ff387816 */ /* 0x000fe40000000038 */
[----:B------:R-:W-:Y:S02]  /*0970*/  PRMT R59, RZ, 0x7610, R59 ;  /* 0x00007610ff3b7816 */ /* 0x000fe4000000003b */
[----:B------:R-:W-:-:S02]  /*0980*/  PRMT R65, RZ, 0x7610, R65 ;  /* 0x00007610ff417816 */ /* 0x000fc40000000041 */
[----:B------:R-:W-:Y:S02]  /*0990*/  PRMT R66, RZ, 0x7610, R66 ;  /* 0x00007610ff427816 */ /* 0x000fe40000000042 */
[--C-:B------:R-:W-:Y:S02]  /*09a0*/  PRMT R67, RZ, 0x5410, R52.reuse ;  /* 0x00005410ff437816 */ /* 0x100fe40000000034 */
[----:B------:R-:W-:Y:S02]  /*09b0*/  PRMT R76, RZ, 0x7610, R52 ;  /* 0x00007610ff4c7816 */ /* 0x000fe40000000034 */
[--C-:B------:R-:W-:Y:S02]  /*09c0*/  PRMT R74, RZ, 0x5410, R53.reuse ;  /* 0x00005410ff4a7816 */ /* 0x100fe40000000035 */
[----:B------:R-:W-:Y:S02]  /*09d0*/  PRMT R78, RZ, 0x7610, R53 ;  /* 0x00007610ff4e7816 */ /* 0x000fe40000000035 */
[----:B------:R-:W-:-:S02]  /*09e0*/  PRMT R77, RZ, 0x5410, R54 ;  /* 0x00005410ff4d7816 */ /* 0x000fc40000000036 */
[----:B------:R-:W-:Y:S02]  /*09f0*/  PRMT R80, RZ, 0x7610, R54 ;  /* 0x00007610ff507816 */ /* 0x000fe40000000036 */
[--C-:B------:R-:W-:Y:S02]  /*0a00*/  PRMT R79, RZ, 0x5410, R55.reuse ;  /* 0x00005410ff4f7816 */ /* 0x100fe40000000037 */
[----:B------:R-:W-:Y:S02]  /*0a10*/  PRMT R81, RZ, 0x7610, R55 ;  /* 0x00007610ff517816 */ /* 0x000fe40000000037 */
        /* <DEDUP_REMOVED lines=33> */
.L_x_117:
[----:B------:R-:W0:Y:S01]  /*0c30*/  S2R R144, SR_TID.X ;  /* 0x0000000000907919 */ /* 0x000e220000002100 */
[----:B------:R-:W-:Y:S01]  /*0c40*/  IMAD R48, R111, c[0x0][0x168], RZ ;  /* 0x00005a006f307a24 */ /* 0x000fe200078e02ff */
[----:B------:R-:W-:Y:S04]  /*0c50*/  BSSY B0, `(.L_x_6) ;  /* 0x000009a000007945 */ /* 0x000fe80003800000 */
[----:B------:R-:W-:-:S04]  /*0c60*/  SHF.R.S32.HI R49, RZ, 0x1f, R48 ;  /* 0x0000001fff317819 */ /* 0x000fc80000011430 */
[----:B------:R-:W-:Y:S02]  /*0c70*/  LEA.HI R49, R49, R48, RZ, 0x3 ;  /* 0x0000003031317211 */ /* 0x000fe400078f18ff */
[----:B0-----:R-:W-:-:S04]  /*0c80*/  LOP3.LUT R144, R144, 0x1f, RZ, 0xc0, !PT ;  /* 0x0000001f90907812 */ /* 0x001fc800078ec0ff */
[----:B------:R-:W-:-:S05]  /*0c90*/  LEA.HI.SX32 R120, R49, R144, 0x1d ;  /* 0x0000009031787211 */ /* 0x000fca00078feaff */
[----:B------:R-:W-:Y:S01]  /*0ca0*/  IMAD.MOV.U32 R145, RZ, RZ, R120 ;  /* 0x000000ffff917224 */ /* 0x000fe200078e0078 */
[----:B------:R-:W-:Y:S05]  /*0cb0*/  @!P5 BRA `(.L_x_7) ;  /* 0x000009300000d947 */ /* 0x000fea0003800000 */
[----:B------:R-:W-:Y:S01]  /*0cc0*/  ISETP.NE.U32.AND P2, PT, RZ, c[0x0][0x178], PT ;  /* 0x00005e00ff007a0c */ /* 0x000fe20003f45070 */
[----:B------:R-:W-:Y:S01]  /*0cd0*/  IMAD.MOV.U32 R49, RZ, RZ, 0x10 ;  /* 0x00000010ff317424 */ /* 0x000fe200078e00ff */
[----:B------:R-:W-:Y:S02]  /*0ce0*/  ISETP.NE.U32.AND P1, PT, RZ, c[0x0][0x180], PT ;  /* 0x00006000ff007a0c */ /* 0x000fe40003f25070 */
[----:B------:R-:W-:Y:S01]  /*0cf0*/  ISETP.NE.AND.EX P2, PT, RZ, c[0x0][0x17c], PT, P2 ;  /* 0x00005f00ff007a0c */ /* 0x000fe20003f45320 */
[----:B------:R-:W-:Y:S01]  /*0d00*/  IMAD.WIDE.U32 R48, R120, R49, c[0x0][0x170] ;  /* 0x00005c0078307625 */ /* 0x000fe200078e0031 */
[----:B------:R-:W-:-:S05]  /*0d10*/  ISETP.NE.AND.EX P1, PT, RZ, c[0x0][0x184], PT, P1 ;  /* 0x00006100ff007a0c */ /* 0x000fca0003f25310 */
[----:B------:R-:W2:Y:S06]  /*0d20*/  LDG.E.128 R48, [R48.64] ;  /* 0x0000000430307981 */ /* 0x000eac000c1e1d00 */
[----:B------:R-:W-:-:S04]  /*0d30*/  @P2 LEA R54, P6, R120, c[0x0][0x178], 0x4 ;  /* 0x00005e0078362a11 */ /* 0x000fc800078c20ff */
[C---:B------:R-:W-:Y:S02]  /*0d40*/  @P2 LEA.HI.X R55, R120.reuse, c[0x0][0x17c], RZ, 0x4, P6 ;  /* 0x00005f0078372a11 */ /* 0x040fe400030f24ff */
[----:B------:R-:W-:-:S03]  /*0d50*/  @P1 LEA R52, P6, R120, c[0x0][0x180], 0x4 ;  /* 0x0000600078341a11 */ /* 0x000fc600078c20ff */
[----:B------:R0:W5:Y:S01]  /*0d60*/  @P2 LDG.E.128 R36, [R54.64] ;  /* 0x0000000436242981 */ /* 0x000162000c1e1d00 */
[----:B------:R-:W-:-:S05]  /*0d70*/  @P1 LEA.HI.X R53, R120, c[0x0][0x184], RZ, 0x4, P6 ;  /* 0x0000610078351a11 */ /* 0x000fca00030f24ff */
[----:B------:R0:W5:Y:S01]  /*0d80*/  @P1 LDG.E.128 R40, [R52.64] ;  /* 0x0000000434281981 */ /* 0x000162000c1e1d00 */
[----:B------:R-:W-:-:S04]  /*0d90*/  ISETP.NE.U32.AND P2, PT, RZ, c[0x0][0x178], PT ;  /* 0x00005e00ff007a0c */ /* 0x000fc80003f45070 */
[----:B------:R-:W-:Y:S02]  /*0da0*/  ISETP.NE.AND.EX P2, PT, RZ, c[0x0][0x17c], PT, P2 ;  /* 0x00005f00ff007a0c */ /* 0x000fe40003f45320 */
[----:B--2---:R-:W-:-:S11]  /*0db0*/  PRMT R119, RZ, 0x5410, R48 ;  /* 0x00005410ff777816 */ /* 0x004fd60000000030 */
[----:B------:R-:W-:Y:S05]  /*0dc0*/  @P2 BRA `(.L_x_8) ;  /* 0x0000008000002947 */ /* 0x000fea0003800000 */
[----:B0-----:R-:W-:-:S04]  /*0dd0*/  ISETP.NE.U32.AND P6, PT, RZ, c[0x0][0x180], PT ;  /* 0x00006000ff007a0c */ /* 0x001fc80003fc5070 */
[----:B------:R-:W-:-:S13]  /*0de0*/  ISETP.NE.AND.EX P6, PT, RZ, c[0x0][0x184], PT, P6 ;  /* 0x00006100ff007a0c */ /* 0x000fda0003fc5360 */
[----:B------:R-:W-:Y:S05]  /*0df0*/  @P6 BRA `(.L_x_9) ;  /* 0x0000002000006947 */ /* 0x000fea0003800000 */
[----:B------:R-:W-:Y:S05]  /*0e00*/  @P0 BRA `(.L_x_10) ;  /* 0x0000008000000947 */ /* 0x000fea0003800000 */
[----:B------:R-:W-:Y:S05]  /*0e10*/  BRA `(.L_x_11) ;  /* 0x0000009000007947 */ /* 0x000fea0003800000 */
.L_x_9:
[----:B-----5:R-:W-:-:S05]  /*0e20*/  PRMT R52, RZ, 0x5410, R40 ;  /* 0x00005410ff347816 */ /* 0x020fca0000000028 */
[----:B------:R-:W-:Y:S01]  /*0e30*/  FADD.FTZ R119, R52, R119 ;  /* 0x0000007734777221 */ /* 0x000fe20000010000 */
[----:B------:R-:W-:Y:S05]  /*0e40*/  BRA `(.L_x_10) ;  /* 0x0000004000007947 */ /* 0x000fea0003800000 */
.L_x_8:
[----:B0----5:R-:W-:-:S05]  /*0e50*/  PRMT R52, RZ, 0x5410, R36 ;  /* 0x00005410ff347816 */ /* 0x021fca0000000024 */
[----:B------:R-:W-:Y:S01]  /*0e60*/  FADD.FTZ R119, R52, R119 ;  /* 0x0000007734777221 */ /* 0x000fe20000010000 */
[----:B------:R-:W-:-:S05]  /*0e70*/  @P1 PRMT R52, RZ, 0x5410, R40 ;  /* 0x00005410ff341816 */ /* 0x000fca0000000028 */
[----:B------:R-:W-:-:S05]  /*0e80*/  @P1 FADD.FTZ R119, R52, R119 ;  /* 0x0000007734771221 */ /* 0x000fca0000010000 */
.L_x_10:
[----:B------:R-:W-:-:S04]  /*0e90*/  F2FP.BF16.PACK_AB R52, RZ, R119 ;  /* 0x00000077ff34723e */ /* 0x000fc800000010ff */
[----:B------:R-:W-:Y:S02]  /*0ea0*/  PRMT R44, R52, 0x7610, R44 ;  /* 0x00007610342c7816 */ /* 0x000fe4000000002c */
.L_x_11:
[----:B------:R-:W-:Y:S01]  /*0eb0*/  PRMT R128, RZ, 0x7610, R48 ;  /* 0x00007610ff807816 */ /* 0x000fe20000000030 */
[----:B------:R-:W-:Y:S05]  /*0ec0*/  @P2 BRA `(.L_x_12) ;  /* 0x0000008000002947 */ /* 0x000fea0003800000 */
[----:B------:R-:W-:-:S04]  /*0ed0*/  ISETP.NE.U32.AND P6, PT, RZ, c[0x0][0x180], PT ;  /* 0x00006000ff007a0c */ /* 0x000fc80003fc5070 */
[----:B------:R-:W-:-:S13]  /*0ee0*/  ISETP.NE.AND.EX P6, PT, RZ, c[0x0][0x184], PT, P6 ;  /* 0x00006100ff007a0c */ /* 0x000fda0003fc5360 */
[----:B------:R-:W-:Y:S05]  /*0ef0*/  @P6 BRA `(.L_x_13) ;  /* 0x0000002000006947 */ /* 0x000fea0003800000 */
[----:B------:R-:W-:Y:S05]  /*0f00*/  @P0 BRA `(.L_x_14) ;  /* 0x0000008000000947 */ /* 0x000fea0003800000 */
[----:B------:R-:W-:Y:S05]  /*0f10*/  BRA `(.L_x_15) ;  /* 0x0000009000007947 */ /* 0x000fea0003800000 */
.L_x_13:
[----:B-----5:R-:W-:-:S05]  /*0f20*/  PRMT R53, RZ, 0x7610, R40 ;  /* 0x00007610ff357816 */ /* 0x020fca0000000028 */
[----:B------:R-:W-:Y:S01]  /*0f30*/  FADD.FTZ R128, R53, R128 ;  /* 0x0000008035807221 */ /* 0x000fe20000010000 */
[----:B------:R-:W-:Y:S05]  /*0f40*/  BRA `(.L_x_14) ;  /* 0x0000004000007947 */ /* 0x000fea0003800000 */
.L_x_12:
[----:B-----5:R-:W-:-:S05]  /*0f50*/  PRMT R53, RZ, 0x7610, R36 ;  /* 0x00007610ff357816 */ /* 0x020fca0000000024 */
[----:B------:R-:W-:Y:S01]  /*0f60*/  FADD.FTZ R128, R53, R128 ;  /* 0x0000008035807221 */ /* 0x000fe20000010000 */
[----:B------:R-:W-:-:S05]  /*0f70*/  @P1 PRMT R53, RZ, 0x7610, R40 ;  /* 0x00007610ff351816 */ /* 0x000fca0000000028 */
[----:B------:R-:W-:-:S05]  /*0f80*/  @P1 FADD.FTZ R128, R53, R128 ;  /* 0x0000008035801221 */ /* 0x000fca0000010000 */
.L_x_14:
[----:B------:R-:W-:-:S04]  /*0f90*/  F2FP.BF16.PACK_AB R48, RZ, R128 ;  /* 0x00000080ff30723e */ /* 0x000fc800000010ff */
[----:B------:R-:W-:Y:S02]  /*0fa0*/  PRMT R44, R44, 0x5410, R48 ;  /* 0x000054102c2c7816 */ /* 0x000fe40000000030 */
.L_x_15:
[----:B------:R-:W-:Y:S01]  /*0fb0*/  PRMT R127, RZ, 0x5410, R49 ;  /* 0x00005410ff7f7816 */ /* 0x000fe20000000031 */
[----:B------:R-:W-:Y:S05]  /*0fc0*/  @P2 BRA `(.L_x_16) ;  /* 0x0000008000002947 */ /* 0x000fea0003800000 */
[----:B------:R-:W-:-:S04]  /*0fd0*/  ISETP.NE.U32.AND P6, PT, RZ, c[0x0][0x180], PT ;  /* 0x00006000ff007a0c */ /* 0x000fc80003fc5070 */
[----:B------:R-:W-:-:S13]  /*0fe0*/  ISETP.NE.AND.EX P6, PT, RZ, c[0x0][0x184], PT, P6 ;  /* 0x00006100ff007a0c */ /* 0x000fda0003fc5360 */
[----:B------:R-:W-:Y:S05]  /*0ff0*/  @P6 BRA `(.L_x_17) ;  /* 0x0000002000006947 */ /* 0x000fea0003800000 */
[----:B------:R-:W-:Y:S05]  /*1000*/  @P0 BRA `(.L_x_18) ;  /* 0x0000008000000947 */ /* 0x000fea0003800000 */
[----:B------:R-:W-:Y:S05]  /*1010*/  BRA `(.L_x_19) ;  /* 0x0000009000007947 */ /* 0x000fea0003800000 */
.L_x_17:
[----:B-----5:R-:W-:-:S05]  /*1020*/  PRMT R48, RZ, 0x5410, R41 ;  /* 0x00005410ff307816 */ /* 0x020fca0000000029 */
[----:B------:R-:W-:Y:S01]  /*1030*/  FADD.FTZ R127, R48, R127 ;  /* 0x0000007f307f7221 */ /* 0x000fe20000010000 */
[----:B------:R-:W-:Y:S05]  /*1040*/  BRA `(.L_x_18) ;  /* 0x0000004000007947 */ /* 0x000fea0003800000 */
.L_x_16:
[----:B-----5:R-:W-:-:S05]  /*1050*/  PRMT R48, RZ, 0x5410, R37 ;  /* 0x00005410ff307816 */ /* 0x020fca0000000025 */
[----:B------:R-:W-:Y:S01]  /*1060*/  FADD.FTZ R127, R48, R127 ;  /* 0x0000007f307f7221 */ /* 0x000fe20000010000 */
[----:B------:R-:W-:-:S05]  /*1070*/  @P1 PRMT R48, RZ, 0x5410, R41 ;  /* 0x00005410ff301816 */ /* 0x000fca0000000029 */
[----:B------:R-:W-:-:S05]  /*1080*/  @P1 FADD.FTZ R127, R48, R127 ;  /* 0x0000007f307f1221 */ /* 0x000fca0000010000 */
.L_x_18:
[----:B------:R-:W-:-:S04]  /*1090*/  F2FP.BF16.PACK_AB R48, RZ, R127 ;  /* 0x0000007fff30723e */ /* 0x000fc800000010ff */
[----:B------:R-:W-:Y:S02]  /*10a0*/  PRMT R45, R48, 0x7610, R45 ;  /* 0x00007610302d7816 */ /* 0x000fe4000000002d */
.L_x_19:
[----:B------:R-:W-:Y:S01]  /*10b0*/  PRMT R134, RZ, 0x7610, R49 ;  /* 0x00007610ff867816 */ /* 0x000fe20000000031 */
[----:B------:R-:W-:Y:S05]  /*10c0*/  @P2 BRA `(.L_x_20) ;  /* 0x0000008000002947 */ /* 0x000fea0003800000 */
[----:B------:R-:W-:-:S04]  /*10d0*/  ISETP.NE.U32.AND P6, PT, RZ, c[0x0][0x180], PT ;  /* 0x00006000ff007a0c */ /* 0x000fc80003fc5070 */
[----:B------:R-:W-:-:S13]  /*10e0*/  ISETP.NE.AND.EX P6, PT, RZ, c[0x0][0x184], PT, P6 ;  /* 0x00006100ff007a0c */ /* 0x000fda0003fc5360 */
[----:B------:R-:W-:Y:S05]  /*10f0*/  @P6 BRA `(.L_x_21) ;  /* 0x0000002000006947 */ /* 0x000fea0003800000 */
[----:B------:R-:W-:Y:S05]  /*1100*/  @P0 BRA `(.L_x_22) ;  /* 0x0000008000000947 */ /* 0x000fea0003800000 */
[----:B------:R-:W-:Y:S05]  /*1110*/  BRA `(.L_x_23) ;  /* 0x0000009000007947 */ /* 0x000fea0003800000 */
.L_x_21:
[----:B-----5:R-:W-:-:S05]  /*1120*/  PRMT R49, RZ, 0x7610, R41 ;  /* 0x00007610ff317816 */ /* 0x020fca0000000029 */
[----:B------:R-:W-:Y:S01]  /*1130*/  FADD.FTZ R134, R49, R134 ;  /* 0x0000008631867221 */ /* 0x000fe20000010000 */
[----:B------:R-:W-:Y:S05]  /*1140*/  BRA `(.L_x_22) ;  /* 0x0000004000007947 */ /* 0x000fea0003800000 */
.L_x_20:
[----:B-----5:R-:W-:-:S05]  /*1150*/  PRMT R49, RZ, 0x7610, R37 ;  /* 0x00007610ff317816 */ /* 0x020fca0000000025 */
[----:B------:R-:W-:Y:S01]  /*1160*/  FADD.FTZ R134, R49, R134 ;  /* 0x0000008631867221 */ /* 0x000fe20000010000 */
[----:B------:R-:W-:-:S05]  /*1170*/  @P1 PRMT R49, RZ, 0x7610, R41 ;  /* 0x00007610ff311816 */ /* 0x000fca0000000029 */
[----:B------:R-:W-:-:S05]  /*1180*/  @P1 FADD.FTZ R134, R49, R134 ;  /* 0x0000008631861221 */ /* 0x000fca0000010000 */
.L_x_22:
[----:B------:R-:W-:-:S04]  /*1190*/  F2FP.BF16.PACK_AB R48, RZ, R134 ;  /* 0x00000086ff30723e */ /* 0x000fc800000010ff */
[----:B------:R-:W-:Y:S02]  /*11a0*/  PRMT R45, R45, 0x5410, R48 ;  /* 0x000054102d2d7816 */ /* 0x000fe40000000030 */
.L_x_23:
[----:B------:R-:W-:Y:S01]  /*11b0*/  PRMT R133, RZ, 0x5410, R50 ;  /* 0x00005410ff857816 */ /* 0x000fe20000000032 */
[----:B------:R-:W-:Y:S05]  /*11c0*/  @P2 BRA `(.L_x_24) ;  /* 0x0000008000002947 */ /* 0x000fea0003800000 */
[----:B------:R-:W-:-:S04]  /*11d0*/  ISETP.NE.U32.AND P6, PT, RZ, c[0x0][0x180], PT ;  /* 0x00006000ff007a0c */ /* 0x000fc80003fc5070 */
[----:B------:R-:W-:-:S13]  /*11e0*/  ISETP.NE.AND.EX P6, PT, RZ, c[0x0][0x184], PT, P6 ;  /* 0x00006100ff007a0c */ /* 0x000fda0003fc5360 */
[----:B------:R-:W-:Y:S05]  /*11f0*/  @P6 BRA `(.L_x_25) ;  /* 0x0000002000006947 */ /* 0x000fea0003800000 */
[----:B------:R-:W-:Y:S05]  /*1200*/  @P0 BRA `(.L_x_26) ;  /* 0x0000008000000947 */ /* 0x000fea0003800000 */
[----:B------:R-:W-:Y:S05]  /*1210*/  BRA `(.L_x_27) ;  /* 0x0000009000007947 */ /* 0x000fea0003800000 */
.L_x_25:
[----:B-----5:R-:W-:-:S05]  /*1220*/  PRMT R48, RZ, 0x5410, R42 ;  /* 0x00005410ff307816 */ /* 0x020fca000000002a */
[----:B------:R-:W-:Y:S01]  /*1230*/  FADD.FTZ R133, R48, R133 ;  /* 0x0000008530857221 */ /* 0x000fe20000010000 */
[----:B------:R-:W-:Y:S05]  /*1240*/  BRA `(.L_x_26) ;  /* 0x0000004000007947 */ /* 0x000fea0003800000 */
.L_x_24:
[----:B-----5:R-:W-:-:S05]  /*1250*/  PRMT R48, RZ, 0x5410, R38 ;  /* 0x00005410ff307816 */ /* 0x020fca0000000026 */
[----:B------:R-:W-:Y:S01]  /*1260*/  FADD.FTZ R133, R48, R133 ;  /* 0x0000008530857221 */ /* 0x000fe20000010000 */
[----:B------:R-:W-:-:S05]  /*1270*/  @P1 PRMT R48, RZ, 0x5410, R42 ;  /* 0x00005410ff301816 */ /* 0x000fca000000002a */
[----:B------:R-:W-:-:S05]  /*1280*/  @P1 FADD.FTZ R133, R48, R133 ;  /* 0x0000008530851221 */ /* 0x000fca0000010000 */
.L_x_26:
[----:B------:R-:W-:-:S04]  /*1290*/  F2FP.BF16.PACK_AB R48, RZ, R133 ;  /* 0x00000085ff30723e */ /* 0x000fc800000010ff */
[----:B------:R-:W-:Y:S02]  /*12a0*/  PRMT R46, R48, 0x7610, R46 ;  /* 0x00007610302e7816 */ /* 0x000fe4000000002e */
.L_x_27:
[----:B------:R-:W-:Y:S01]  /*12b0*/  PRMT R136, RZ, 0x7610, R50 ;  /* 0x00007610ff887816 */ /* 0x000fe20000000032 */
[----:B------:R-:W-:Y:S05]  /*12c0*/  @P2 BRA `(.L_x_28) ;  /* 0x0000008000002947 */ /* 0x000fea0003800000 */
[----:B------:R-:W-:-:S04]  /*12d0*/  ISETP.NE.U32.AND P6, PT, RZ, c[0x0][0x180], PT ;  /* 0x00006000ff007a0c */ /* 0x000fc80003fc5070 */
[----:B------:R-:W-:-:S13]  /*12e0*/  ISETP.NE.AND.EX P6, PT, RZ, c[0x0][0x184], PT, P6 ;  /* 0x00006100ff007a0c */ /* 0x000fda0003fc5360 */
[----:B------:R-:W-:Y:S05]  /*12f0*/  @P6 BRA `(.L_x_29) ;  /* 0x0000002000006947 */ /* 0x000fea0003800000 */
[----:B------:R-:W-:Y:S05]  /*1300*/  @P0 BRA `(.L_x_30) ;  /* 0x0000008000000947 */ /* 0x000fea0003800000 */
[----:B------:R-:W-:Y:S05]  /*1310*/  BRA `(.L_x_31) ;  /* 0x0000009000007947 */ /* 0x000fea0003800000 */
.L_x_29:
[----:B-----5:R-:W-:-:S05]  /*1320*/  PRMT R49, RZ, 0x7610, R42 ;  /* 0x00007610ff317816 */ /* 0x020fca000000002a */
[----:B------:R-:W-:Y:S01]  /*1330*/  FADD.FTZ R136, R49, R136 ;  /* 0x0000008831887221 */ /* 0x000fe20000010000 */
[----:B------:R-:W-:Y:S05]  /*1340*/  BRA `(.L_x_30) ;  /* 0x0000004000007947 */ /* 0x000fea0003800000 */
.L_x_28:
[----:B-----5:R-:W-:-:S05]  /*1350*/  PRMT R49, RZ, 0x7610, R38 ;  /* 0x00007610ff317816 */ /* 0x020fca0000000026 */
[----:B------:R-:W-:Y:S01]  /*1360*/  FADD.FTZ R136, R49, R136 ;  /* 0x0000008831887221 */ /* 0x000fe20000010000 */
[----:B------:R-:W-:-:S05]  /*1370*/  @P1 PRMT R49, RZ, 0x7610, R42 ;  /* 0x00007610ff311816 */ /* 0x000fca000000002a */
[----:B------:R-:W-:-:S05]  /*1380*/  @P1 FADD.FTZ R136, R49, R136 ;  /* 0x0000008831881221 */ /* 0x000fca0000010000 */
.L_x_30:
[----:B------:R-:W-:-:S04]  /*1390*/  F2FP.BF16.PACK_AB R48, RZ, R136 ;  /* 0x00000088ff30723e */ /* 0x000fc800000010ff */
[----:B------:R-:W-:Y:S02]  /*13a0*/  PRMT R46, R46, 0x5410, R48 ;  /* 0x000054102e2e7816 */ /* 0x000fe40000000030 */
.L_x_31:
[----:B------:R-:W-:Y:S01]  /*13b0*/  PRMT R135, RZ, 0x5410, R51 ;  /* 0x00005410ff877816 */ /* 0x000fe20000000033 */
[----:B------:R-:W-:Y:S05]  /*13c0*/  @P2 BRA `(.L_x_32) ;  /* 0x0000008000002947 */ /* 0x000fea0003800000 */
[----:B------:R-:W-:-:S04]  /*13d0*/  ISETP.NE.U32.AND P6, PT, RZ, c[0x0][0x180], PT ;  /* 0x00006000ff007a0c */ /* 0x000fc80003fc5070 */
[----:B------:R-:W-:-:S13]  /*13e0*/  ISETP.NE.AND.EX P6, PT, RZ, c[0x0][0x184], PT, P6 ;  /* 0x00006100ff007a0c */ /* 0x000fda0003fc5360 */
[----:B------:R-:W-:Y:S05]  /*13f0*/  @P6 BRA `(.L_x_33) ;  /* 0x0000002000006947 */ /* 0x000fea0003800000 */
[----:B------:R-:W-:Y:S05]  /*1400*/  @P0 BRA `(.L_x_34) ;  /* 0x0000008000000947 */ /* 0x000fea0003800000 */
[----:B------:R-:W-:Y:S05]  /*1410*/  BRA `(.L_x_35) ;  /* 0x0000009000007947 */ /* 0x000fea0003800000 */
.L_x_33:
[----:B-----5:R-:W-:-:S05]  /*1420*/  PRMT R48, RZ, 0x5410, R43 ;  /* 0x00005410ff307816 */ /* 0x020fca000000002b */
[----:B------:R-:W-:Y:S01]  /*1430*/  FADD.FTZ R135, R48, R135 ;  /* 0x0000008730877221 */ /* 0x000fe20000010000 */
[----:B------:R-:W-:Y:S05]  /*1440*/  BRA `(.L_x_34) ;  /* 0x0000004000007947 */ /* 0x000fea0003800000 */
.L_x_32:
[----:B-----5:R-:W-:-:S05]  /*1450*/  PRMT R48, RZ, 0x5410, R39 ;  /* 0x00005410ff307816 */ /* 0x020fca0000000027 */
[----:B------:R-:W-:Y:S01]  /*1460*/  FADD.FTZ R135, R48, R135 ;  /* 0x0000008730877221 */ /* 0x000fe20000010000 */
[----:B------:R-:W-:-:S05]  /*1470*/  @P1 PRMT R48, RZ, 0x5410, R43 ;  /* 0x00005410ff301816 */ /* 0x000fca000000002b */
[----:B------:R-:W-:-:S05]  /*1480*/  @P1 FADD.FTZ R135, R48, R135 ;  /* 0x0000008730871221 */ /* 0x000fca0000010000 */
.L_x_34:
[----:B------:R-:W-:-:S04]  /*1490*/  F2FP.BF16.PACK_AB R48, RZ, R135 ;  /* 0x00000087ff30723e */ /* 0x000fc800000010ff */
[----:B------:R-:W-:Y:S02]  /*14a0*/  PRMT R47, R48, 0x7610, R47 ;  /* 0x00007610302f7816 */ /* 0x000fe4000000002f */
.L_x_35:
[----:B------:R-:W-:Y:S01]  /*14b0*/  PRMT R141, RZ, 0x7610, R51 ;  /* 0x00007610ff8d7816 */ /* 0x000fe20000000033 */
[----:B------:R-:W-:Y:S05]  /*14c0*/  @P2 BRA `(.L_x_36) ;  /* 0x0000008000002947 */ /* 0x000fea0003800000 */
[----:B------:R-:W-:-:S04]  /*14d0*/  ISETP.NE.U32.AND P1, PT, RZ, c[0x0][0x180], PT ;  /* 0x00006000ff007a0c */ /* 0x000fc80003f25070 */
[----:B------:R-:W-:-:S13]  /*14e0*/  ISETP.NE.AND.EX P1, PT, RZ, c[0x0][0x184], PT, P1 ;  /* 0x00006100ff007a0c */ /* 0x000fda0003f25310 */
[----:B------:R-:W-:Y:S05]  /*14f0*/  @P1 BRA `(.L_x_37) ;  /* 0x0000002000001947 */ /* 0x000fea0003800000 */
[----:B------:R-:W-:Y:S05]  /*1500*/  @P0 BRA `(.L_x_38) ;  /* 0x0000008000000947 */ /* 0x000fea0003800000 */
[----:B------:R-:W-:Y:S05]  /*1510*/  BRA `(.L_x_39) ;  /* 0x0000009000007947 */ /* 0x000fea0003800000 */
.L_x_37:
[----:B-----5:R-:W-:-:S05]  /*1520*/  PRMT R48, RZ, 0x7610, R43 ;  /* 0x00007610ff307816 */ /* 0x020fca000000002b */
[----:B------:R-:W-:Y:S01]  /*1530*/  FADD.FTZ R141, R48, R141 ;  /* 0x0000008d308d7221 */ /* 0x000fe20000010000 */
[----:B------:R-:W-:Y:S05]  /*1540*/  BRA `(.L_x_38) ;  /* 0x0000004000007947 */ /* 0x000fea0003800000 */
.L_x_36:
[----:B-----5:R-:W-:-:S05]  /*1550*/  PRMT R48, RZ, 0x7610, R39 ;  /* 0x00007610ff307816 */ /* 0x020fca0000000027 */
[----:B------:R-:W-:Y:S01]  /*1560*/  FADD.FTZ R141, R48, R141 ;  /* 0x0000008d308d7221 */ /* 0x000fe20000010000 */
[----:B------:R-:W-:-:S05]  /*1570*/  @P1 PRMT R48, RZ, 0x7610, R43 ;  /* 0x00007610ff301816 */ /* 0x000fca000000002b */
[----:B------:R-:W-:-:S05]  /*1580*/  @P1 FADD.FTZ R141, R48, R141 ;  /* 0x0000008d308d1221 */ /* 0x000fca0000010000 */
.L_x_38:
[----:B------:R-:W-:-:S04]  /*1590*/  F2FP.BF16.PACK_AB R48, RZ, R141 ;  /* 0x0000008dff30723e */ /* 0x000fc800000010ff */
[----:B------:R-:W-:Y:S02]  /*15a0*/  PRMT R47, R47, 0x5410, R48 ;  /* 0x000054102f2f7816 */ /* 0x000fe40000000030 */
.L_x_39:
[C---:B------:R-:W-:Y:S02]  /*15b0*/  @P0 LEA R48, P1, R120.reuse, c[0x0][0x188], 0x4 ;  /* 0x0000620078300a11 */ /* 0x040fe400078220ff */
[C---:B------:R-:W-:Y:S02]  /*15c0*/  IADD3 R145, R120.reuse, 0x20, RZ ;  /* 0x0000002078917810 */ /* 0x040fe40007ffe0ff */
[----:B------:R-:W-:-:S05]  /*15d0*/  @P0 LEA.HI.X R49, R120, c[0x0][0x18c], RZ, 0x4, P1 ;  /* 0x0000630078310a11 */ /* 0x000fca00008f24ff */
[----:B------:R0:W-:Y:S04]  /*15e0*/  @P0 STG.E.128 [R48.64], R44 ;  /* 0x0000002c30000986 */ /* 0x0001e8000c101d04 */
.L_x_7:
[----:B------:R-:W-:Y:S05]  /*15f0*/  BSYNC B0 ;  /* 0x0000000000007941 */ /* 0x000fea0003800000 */
.L_x_6:
[----:B------:R-:W-:Y:S01]  /*1600*/  BSSY B0, `(.L_x_40) ;  /* 0x0000095000007945 */ /* 0x000fe20003800000 */
[----:B------:R-:W-:Y:S05]  /*1610*/  @!P4 BRA `(.L_x_41) ;  /* 0x000009300000c947 */ /* 0x000fea0003800000 */
[----:B------:R-:W-:Y:S01]  /*1620*/  ISETP.NE.U32.AND P2, PT, RZ, c[0x0][0x178], PT ;  /* 0x00005e00ff007a0c */ /* 0x000fe20003f45070 */
[----:B0-----:R-:W-:Y:S01]  /*1630*/  IMAD.MOV.U32 R48, RZ, RZ, 0x10 ;  /* 0x00000010ff307424 */ /* 0x001fe200078e00ff */
        /* <DEDUP_REMOVED lines=8> */
[----:B-----5:R0:W5:Y:S01]  /*16c0*/  @P2 LDG.E.128 R36, [R54.64] ;  /* 0x0000000436242981 */ /* 0x020162000c1e1d00 */
        /* <DEDUP_REMOVED lines=11> */
.L_x_43:
[----:B-----5:R-:W-:-:S05]  /*1780*/  PRMT R53, RZ, 0x5410, R40 ;  /* 0x00005410ff357816 */ /* 0x020fca0000000028 */
[----:B------:R-:W-:Y:S01]  /*1790*/  FADD.FTZ R118, R53, R118 ;  /* 0x0000007635767221 */ /* 0x000fe20000010000 */
[----:B------:R-:W-:Y:S05]  /*17a0*/  BRA `(.L_x_44) ;  /* 0x0000004000007947 */ /* 0x000fea0003800000 */
.L_x_42:
[----:B0----5:R-:W-:-:S05]  /*17b0*/  PRMT R53, RZ, 0x5410, R36 ;  /* 0x00005410ff357816 */ /* 0x021fca0000000024 */
[----:B------:R-:W-:Y:S01]  /*17c0*/  FADD.FTZ R118, R53, R118 ;  /* 0x0000007635767221 */ /* 0x000fe20000010000 */
[----:B------:R-:W-:-:S05]  /*17d0*/  @P1 PRMT R53, RZ, 0x5410, R40 ;  /* 0x00005410ff351816 */ /* 0x000fca0000000028 */
[----:B------:R-:W-:-:S05]  /*17e0*/  @P1 FADD.FTZ R118, R53, R118 ;  /* 0x0000007635761221 */ /* 0x000fca0000010000 */
.L_x_44:
[----:B------:R-:W-:-:S04]  /*17f0*/  F2FP.BF16.PACK_AB R52, RZ, R118 ;  /* 0x00000076ff34723e */ /* 0x000fc800000010ff */
[----:B------:R-:W-:Y:S02]  /*1800*/  PRMT R44, R52, 0x7610, R44 ;  /* 0x00007610342c7816 */ /* 0x000fe4000000002c */
.L_x_45:
[----:B------:R-:W-:Y:S01]  /*1810*/  PRMT R126, RZ, 0x7610, R48 ;  /* 0x00007610ff7e7816 */ /* 0x000fe20000000030 */
[----:B------:R-:W-:Y:S05]  /*1820*/  @P2 BRA `(.L_x_46) ;  /* 0x0000008000002947 */ /* 0x000fea0003800000 */
[----:B------:R-:W-:-:S04]  /*1830*/  ISETP.NE.U32.AND P6, PT, RZ, c[0x0][0x180], PT ;  /* 0x00006000ff007a0c */ /* 0x000fc80003fc5070 */
[----:B------:R-:W-:-:S13]  /*1840*/  ISETP.NE.AND.EX P6, PT, RZ, c[0x0][0x184], PT, P6 ;  /* 0x00006100ff007a0c */ /* 0x000fda0003fc5360 */
[----:B------:R-:W-:Y:S05]  /*1850*/  @P6 BRA `(.L_x_47) ;  /* 0x0000002000006947 */ /* 0x000fea0003800000 */
[----:B------:R-:W-:Y:S05]  /*1860*/  @P0 BRA `(.L_x_48) ;  /* 0x0000008000000947 */ /* 0x000fea0003800000 */
[----:B------:R-:W-:Y:S05]  /*1870*/  BRA `(.L_x_49) ;  /* 0x0000009000007947 */ /* 0x000fea0003800000 */
.L_x_47:
[----:B-----5:R-:W-:-:S05]  /*1880*/  PRMT R53, RZ, 0x7610, R40 ;  /* 0x00007610ff357816 */ /* 0x020fca0000000028 */
[----:B------:R-:W-:Y:S01]  /*1890*/  FADD.FTZ R126, R53, R126 ;  /* 0x0000007e357e7221 */ /* 0x000fe20000010000 */
[----:B------:R-:W-:Y:S05]  /*18a0*/  BRA `(.L_x_48) ;  /* 0x0000004000007947 */ /* 0x000fea0003800000 */
.L_x_46:
[----:B-----5:R-:W-:-:S05]  /*18b0*/  PRMT R53, RZ, 0x7610, R36 ;  /* 0x00007610ff357816 */ /* 0x020fca0000000024 */
[----:B------:R-:W-:Y:S01]  /*18c0*/  FADD.FTZ R126, R53, R126 ;  /* 0x0000007e357e7221 */ /* 0x000fe20000010000 */
[----:B------:R-:W-:-:S05]  /*18d0*/  @P1 PRMT R53, RZ, 0x7610, R40 ;  /* 0x00007610ff351816 */ /* 0x000fca0000000028 */
[----:B------:R-:W-:-:S05]  /*18e0*/  @P1 FADD.FTZ R126, R53, R126 ;  /* 0x0000007e357e1221 */ /* 0x000fca0000010000 */
.L_x_48:
[----:B------:R-:W-:-:S04]  /*18f0*/  F2FP.BF16.PACK_AB R48, RZ, R126 ;  /* 0x0000007eff30723e */ /* 0x000fc800000010ff */
[----:B------:R-:W-:Y:S02]  /*1900*/  PRMT R44, R44, 0x5410, R48 ;  /* 0x000054102c2c7816 */ /* 0x000fe40000000030 */
.L_x_49:
[----:B------:R-:W-:Y:S01]  /*1910*/  PRMT R125, RZ, 0x5410, R49 ;  /* 0x00005410ff7d7816 */ /* 0x000fe20000000031 */
[----:B------:R-:W-:Y:S05]  /*1920*/  @P2 BRA `(.L_x_50) ;  /* 0x0000008000002947 */ /* 0x000fea0003800000 */
[----:B------:R-:W-:-:S04]  /*1930*/  ISETP.NE.U32.AND P6, PT, RZ, c[0x0][0x180], PT ;  /* 0x00006000ff007a0c */ /* 0x000fc80003fc5070 */
[----:B------:R-:W-:-:S13]  /*1940*/  ISETP.NE.AND.EX P6, PT, RZ, c[0x0][0x184], PT, P6 ;  /* 0x00006100ff007a0c */ /* 0x000fda0003fc5360 */
[----:B------:R-:W-:Y:S05]  /*1950*/  @P6 BRA `(.L_x_51) ;  /* 0x0000002000006947 */ /* 0x000fea0003800000 */
[----:B------:R-:W-:Y:S05]  /*1960*/  @P0 BRA `(.L_x_52) ;  /* 0x0000008000000947 */ /* 0x000fea0003800000 */
[----:B------:R-:W-:Y:S05]  /*1970*/  BRA `(.L_x_53) ;  /* 0x0000009000007947 */ /* 0x000fea0003800000 */
.L_x_51:
[----:B-----5:R-:W-:-:S05]  /*1980*/  PRMT R48, RZ, 0x5410, R41 ;  /* 0x00005410ff307816 */ /* 0x020fca0000000029 */
[----:B------:R-:W-:Y:S01]  /*1990*/  FADD.FTZ R125, R48, R125 ;  /* 0x0000007d307d7221 */ /* 0x000fe20000010000 */
[----:B------:R-:W-:Y:S05]  /*19a0*/  BRA `(.L_x_52) ;  /* 0x0000004000007947 */ /* 0x000fea0003800000 */
.L_x_50:
[----:B-----5:R-:W-:-:S05]  /*19b0*/  PRMT R48, RZ, 0x5410, R37 ;  /* 0x00005410ff307816 */ /* 0x020fca0000000025 */
[----:B------:R-:W-:Y:S01]  /*19c0*/  FADD.FTZ R125, R48, R125 ;  /* 0x0000007d307d7221 */ /* 0x000fe20000010000 */
[----:B------:R-:W-:-:S05]  /*19d0*/  @P1 PRMT R48, RZ, 0x5410, R41 ;  /* 0x00005410ff301816 */ /* 0x000fca0000000029 */
[----:B------:R-:W-:-:S05]  /*19e0*/  @P1 FADD.FTZ R125, R48, R125 ;  /* 0x0000007d307d1221 */ /* 0x000fca0000010000 */
.L_x_52:
[----:B------:R-:W-:-:S04]  /*19f0*/  F2FP.BF16.PACK_AB R48, RZ, R125 ;  /* 0x0000007dff30723e */ /* 0x000fc800000010ff */
[----:B------:R-:W-:Y:S02]  /*1a00*/  PRMT R45, R48, 0x7610, R45 ;  /* 0x00007610302d7816 */ /* 0x000fe4000000002d */
.L_x_53:
[----:B------:R-:W-:Y:S01]  /*1a10*/  PRMT R132, RZ, 0x7610, R49 ;  /* 0x00007610ff847816 */ /* 0x000fe20000000031 */
[----:B------:R-:W-:Y:S05]  /*1a20*/  @P2 BRA `(.L_x_54) ;  /* 0x0000008000002947 */ /* 0x000fea0003800000 */
[----:B------:R-:W-:-:S04]  /*1a30*/  ISETP.NE.U32.AND P6, PT, RZ, c[0x0][0x180], PT ;  /* 0x00006000ff007a0c */ /* 0x000fc80003fc5070 */
[----:B------:R-:W-:-:S13]  /*1a40*/  ISETP.NE.AND.EX P6, PT, RZ, c[0x0][0x184], PT, P6 ;  /* 0x00006100ff007a0c */ /* 0x000fda0003fc5360 */
[----:B------:R-:W-:Y:S05]  /*1a50*/  @P6 BRA `(.L_x_55) ;  /* 0x0000002000006947 */ /* 0x000fea0003800000 */
[----:B------:R-:W-:Y:S05]  /*1a60*/  @P0 BRA `(.L_x_56) ;  /* 0x0000008000000947 */ /* 0x000fea0003800000 */
[----:B------:R-:W-:Y:S05]  /*1a70*/  BRA `(.L_x_57) ;  /* 0x0000009000007947 */ /* 0x000fea0003800000 */
.L_x_55:
[----:B-----5:R-:W-:-:S05]  /*1a80*/  PRMT R49, RZ, 0x7610, R41 ;  /* 0x00007610ff317816 */ /* 0x020fca0000000029 */
[----:B------:R-:W-:Y:S01]  /*1a90*/  FADD.FTZ R132, R49, R132 ;  /* 0x0000008431847221 */ /* 0x000fe20000010000 */
[----:B------:R-:W-:Y:S05]  /*1aa0*/  BRA `(.L_x_56) ;  /* 0x0000004000007947 */ /* 0x000fea0003800000 */
.L_x_54:
[----:B-----5:R-:W-:-:S05]  /*1ab0*/  PRMT R49, RZ, 0x7610, R37 ;  /* 0x00007610ff317816 */ /* 0x020fca0000000025 */
[----:B------:R-:W-:Y:S01]  /*1ac0*/  FADD.FTZ R132, R49, R132 ;  /* 0x0000008431847221 */ /* 0x000fe20000010000 */
[----:B------:R-:W-:-:S05]  /*1ad0*/  @P1 PRMT R49, RZ, 0x7610, R41 ;  /* 0x00007610ff311816 */ /* 0x000fca0000000029 */
[----:B------:R-:W-:-:S05]  /*1ae0*/  @P1 FADD.FTZ R132, R49, R132 ;  /* 0x0000008431841221 */ /* 0x000fca0000010000 */
.L_x_56:
[----:B------:R-:W-:-:S04]  /*1af0*/  F2FP.BF16.PACK_AB R48, RZ, R132 ;  /* 0x00000084ff30723e */ /* 0x000fc800000010ff */
[----:B------:R-:W-:Y:S02]  /*1b00*/  PRMT R45, R45, 0x5410, R48 ;  /* 0x000054102d2d7816 */ /* 0x000fe40000000030 */
.L_x_57:
[----:B------:R-:W-:Y:S01]  /*1b10*/  PRMT R131, RZ, 0x5410, R50 ;  /* 0x00005410ff837816 */ /* 0x000fe20000000032 */
[----:B------:R-:W-:Y:S05]  /*1b20*/  @P2 BRA `(.L_x_58) ;  /* 0x0000008000002947 */ /* 0x000fea0003800000 */
[----:B------:R-:W-:-:S04]  /*1b30*/  ISETP.NE.U32.AND P6, PT, RZ, c[0x0][0x180], PT ;  /* 0x00006000ff007a0c */ /* 0x000fc80003fc5070 */
[----:B------:R-:W-:-:S13]  /*1b40*/  ISETP.NE.AND.EX P6, PT, RZ, c[0x0][0x184], PT, P6 ;  /* 0x00006100ff007a0c */ /* 0x000fda0003fc5360 */
[----:B------:R-:W-:Y:S05]  /*1b50*/  @P6 BRA `(.L_x_59) ;  /* 0x0000002000006947 */ /* 0x000fea0003800000 */
[----:B------:R-:W-:Y:S05]  /*1b60*/  @P0 BRA `(.L_x_60) ;  /* 0x0000008000000947 */ /* 0x000fea0003800000 */
[----:B------:R-:W-:Y:S05]  /*1b70*/  BRA `(.L_x_61) ;  /* 0x0000009000007947 */ /* 0x000fea0003800000 */
.L_x_59:
[----:B-----5:R-:W-:-:S05]  /*1b80*/  PRMT R48, RZ, 0x5410, R42 ;  /* 0x00005410ff307816 */ /* 0x020fca000000002a */
[----:B------:R-:W-:Y:S01]  /*1b90*/  FADD.FTZ R131, R48, R131 ;  /* 0x0000008330837221 */ /* 0x000fe20000010000 */
[----:B------:R-:W-:Y:S05]  /*1ba0*/  BRA `(.L_x_60) ;  /* 0x0000004000007947 */ /* 0x000fea0003800000 */
.L_x_58:
[----:B-----5:R-:W-:-:S05]  /*1bb0*/  PRMT R48, RZ, 0x5410, R38 ;  /* 0x00005410ff307816 */ /* 0x020fca0000000026 */
[----:B------:R-:W-:Y:S01]  /*1bc0*/  FADD.FTZ R131, R48, R131 ;  /* 0x0000008330837221 */ /* 0x000fe20000010000 */
[----:B------:R-:W-:-:S05]  /*1bd0*/  @P1 PRMT R48, RZ, 0x5410, R42 ;  /* 0x00005410ff301816 */ /* 0x000fca000000002a */
[----:B------:R-:W-:-:S05]  /*1be0*/  @P1 FADD.FTZ R131, R48, R131 ;  /* 0x0000008330831221 */ /* 0x000fca0000010000 */
.L_x_60:
[----:B------:R-:W-:-:S04]  /*1bf0*/  F2FP.BF16.PACK_AB R48, RZ, R131 ;  /* 0x00000083ff30723e */ /* 0x000fc800000010ff */
[----:B------:R-:W-:Y:S02]  /*1c00*/  PRMT R46, R48, 0x7610, R46 ;  /* 0x00007610302e7816 */ /* 0x000fe4000000002e */
.L_x_61:
[----:B------:R-:W-:Y:S01]  /*1c10*/  PRMT R137, RZ, 0x7610, R50 ;  /* 0x00007610ff897816 */ /* 0x000fe20000000032 */
[----:B------:R-:W-:Y:S05]  /*1c20*/  @P2 BRA `(.L_x_62) ;  /* 0x0000008000002947 */ /* 0x000fea0003800000 */
[----:B------:R-:W-:-:S04]  /*1c30*/  ISETP.NE.U32.AND P6, PT, RZ, c[0x0][0x180], PT ;  /* 0x00006000ff007a0c */ /* 0x000fc80003fc5070 */
[----:B------:R-:W-:-:S13]  /*1c40*/  ISETP.NE.AND.EX P6, PT, RZ, c[0x0][0x184], PT, P6 ;  /* 0x00006100ff007a0c */ /* 0x000fda0003fc5360 */
[----:B------:R-:W-:Y:S05]  /*1c50*/  @P6 BRA `(.L_x_63) ;  /* 0x0000002000006947 */ /* 0x000fea0003800000 */
[----:B------:R-:W-:Y:S05]  /*1c60*/  @P0 BRA `(.L_x_64) ;  /* 0x0000008000000947 */ /* 0x000fea0003800000 */
[----:B------:R-:W-:Y:S05]  /*1c70*/  BRA `(.L_x_65) ;  /* 0x0000009000007947 */ /* 0x000fea0003800000 */
.L_x_63:
[----:B-----5:R-:W-:-:S05]  /*1c80*/  PRMT R48, RZ, 0x7610, R42 ;  /* 0x00007610ff307816 */ /* 0x020fca000000002a */
[----:B------:R-:W-:Y:S01]  /*1c90*/  FADD.FTZ R137, R48, R137 ;  /* 0x0000008930897221 */ /* 0x000fe20000010000 */
[----:B------:R-:W-:Y:S05]  /*1ca0*/  BRA `(.L_x_64) ;  /* 0x0000004000007947 */ /* 0x000fea0003800000 */
.L_x_62:
[----:B-----5:R-:W-:-:S05]  /*1cb0*/  PRMT R48, RZ, 0x7610, R38 ;  /* 0x00007610ff307816 */ /* 0x020fca0000000026 */
[----:B------:R-:W-:Y:S01]  /*1cc0*/  FADD.FTZ R137, R48, R137 ;  /* 0x0000008930897221 */ /* 0x000fe20000010000 */
[----:B------:R-:W-:-:S05]  /*1cd0*/  @P1 PRMT R48, RZ, 0x7610, R42 ;  /* 0x00007610ff301816 */ /* 0x000fca000000002a */
[----:B------:R-:W-:-:S05]  /*1ce0*/  @P1 FADD.FTZ R137, R48, R137 ;  /* 0x0000008930891221 */ /* 0x000fca0000010000 */
.L_x_64:
[----:B------:R-:W-:-:S04]  /*1cf0*/  F2FP.BF16.PACK_AB R48, RZ, R137 ;  /* 0x00000089ff30723e */ /* 0x000fc800000010ff */
[----:B------:R-:W-:Y:S02]  /*1d00*/  PRMT R46, R46, 0x5410, R48 ;  /* 0x000054102e2e7816 */ /* 0x000fe40000000030 */
.L_x_65:
[----:B------:R-:W-:Y:S01]  /*1d10*/  PRMT R138, RZ, 0x5410, R51 ;  /* 0x00005410ff8a7816 */ /* 0x000fe20000000033 */
[----:B------:R-:W-:Y:S05]  /*1d20*/  @P2 BRA `(.L_x_66) ;  /* 0x0000008000002947 */ /* 0x000fea0003800000 */
[----:B------:R-:W-:-:S04]  /*1d30*/  ISETP.NE.U32.AND P6, PT, RZ, c[0x0][0x180], PT ;  /* 0x00006000ff007a0c */ /* 0x000fc80003fc5070 */
[----:B------:R-:W-:-:S13]  /*1d40*/  ISETP.NE.AND.EX P6, PT, RZ, c[0x0][0x184], PT, P6 ;  /* 0x00006100ff007a0c */ /* 0x000fda0003fc5360 */
[----:B------:R-:W-:Y:S05]  /*1d50*/  @P6 BRA `(.L_x_67) ;  /* 0x0000002000006947 */ /* 0x000fea0003800000 */
[----:B------:R-:W-:Y:S05]  /*1d60*/  @P0 BRA `(.L_x_68) ;  /* 0x0000008000000947 */ /* 0x000fea0003800000 */
[----:B------:R-:W-:Y:S05]  /*1d70*/  BRA `(.L_x_69) ;  /* 0x0000009000007947 */ /* 0x000fea0003800000 */
.L_x_67:
[----:B-----5:R-:W-:-:S05]  /*1d80*/  PRMT R49, RZ, 0x5410, R43 ;  /* 0x00005410ff317816 */ /* 0x020fca000000002b */
[----:B------:R-:W-:Y:S01]  /*1d90*/  FADD.FTZ R138, R49, R138 ;  /* 0x0000008a318a7221 */ /* 0x000fe20000010000 */
[----:B------:R-:W-:Y:S05]  /*1da0*/  BRA `(.L_x_68) ;  /* 0x0000004000007947 */ /* 0x000fea0003800000 */
.L_x_66:
[----:B-----5:R-:W-:-:S05]  /*1db0*/  PRMT R49, RZ, 0x5410, R39 ;  /* 0x00005410ff317816 */ /* 0x020fca0000000027 */
[----:B------:R-:W-:Y:S01]  /*1dc0*/  FADD.FTZ R138, R49, R138 ;  /* 0x0000008a318a7221 */ /* 0x000fe20000010000 */
[----:B------:R-:W-:-:S05]  /*1dd0*/  @P1 PRMT R49, RZ, 0x5410, R43 ;  /* 0x00005410ff311816 */ /* 0x000fca000000002b */
[----:B------:R-:W-:-:S05]  /*1de0*/  @P1 FADD.FTZ R138, R49, R138 ;  /* 0x0000008a318a1221 */ /* 0x000fca0000010000 */
.L_x_68:
[----:B------:R-:W-:-:S04]  /*1df0*/  F2FP.BF16.PACK_AB R48, RZ, R138 ;  /* 0x0000008aff30723e */ /* 0x000fc800000010ff */
[----:B------:R-:W-:Y:S02]  /*1e00*/  PRMT R47, R48, 0x7610, R47 ;  /* 0x00007610302f7816 */ /* 0x000fe4000000002f */
.L_x_69:
[----:B------:R-:W-:Y:S01]  /*1e10*/  PRMT R142, RZ, 0x7610, R51 ;  /* 0x00007610ff8e7816 */ /* 0x000fe20000000033 */
[----:B------:R-:W-:Y:S05]  /*1e20*/  @P2 BRA `(.L_x_70) ;  /* 0x0000008000002947 */ /* 0x000fea0003800000 */
[----:B------:R-:W-:-:S04]  /*1e30*/  ISETP.NE.U32.AND P1, PT, RZ, c[0x0][0x180], PT ;  /* 0x00006000ff007a0c */ /* 0x000fc80003f25070 */
[----:B------:R-:W-:-:S13]  /*1e40*/  ISETP.NE.AND.EX P1, PT, RZ, c[0x0][0x184], PT, P1 ;  /* 0x00006100ff007a0c */ /* 0x000fda0003f25310 */
[----:B------:R-:W-:Y:S05]  /*1e50*/  @P1 BRA `(.L_x_71) ;  /* 0x0000002000001947 */ /* 0x000fea0003800000 */
[----:B------:R-:W-:Y:S05]  /*1e60*/  @P0 BRA `(.L_x_72) ;  /* 0x0000008000000947 */ /* 0x000fea0003800000 */
[----:B------:R-:W-:Y:S05]  /*1e70*/  BRA `(.L_x_73) ;  /* 0x0000009000007947 */ /* 0x000fea0003800000 */
.L_x_71:
[----:B-----5:R-:W-:-:S05]  /*1e80*/  PRMT R49, RZ, 0x7610, R43 ;  /* 0x00007610ff317816 */ /* 0x020fca000000002b */
[----:B------:R-:W-:Y:S01]  /*1e90*/  FADD.FTZ R142, R49, R142 ;  /* 0x0000008e318e7221 */ /* 0x000fe20000010000 */
[----:B------:R-:W-:Y:S05]  /*1ea0*/  BRA `(.L_x_72) ;  /* 0x0000004000007947 */ /* 0x000fea0003800000 */
.L_x_70:
[----:B-----5:R-:W-:-:S05]  /*1eb0*/  PRMT R49, RZ, 0x7610, R39 ;  /* 0x00007610ff317816 */ /* 0x020fca0000000027 */
[----:B------:R-:W-:Y:S01]  /*1ec0*/  FADD.FTZ R142, R49, R142 ;  /* 0x0000008e318e7221 */ /* 0x000fe20000010000 */
[----:B------:R-:W-:-:S05]  /*1ed0*/  @P1 PRMT R49, RZ, 0x7610, R43 ;  /* 0x00007610ff311816 */ /* 0x000fca000000002b */
[----:B------:R-:W-:-:S05]  /*1ee0*/  @P1 FADD.FTZ R142, R49, R142 ;  /* 0x0000008e318e1221 */ /* 0x000fca0000010000 */
.L_x_72:
[----:B------:R-:W-:-:S04]  /*1ef0*/  F2FP.BF16.PACK_AB R48, RZ, R142 ;  /* 0x0000008eff30723e */ /* 0x000fc800000010ff */
[----:B------:R-:W-:Y:S02]  /*1f00*/  PRMT R47, R47, 0x5410, R48 ;  /* 0x000054102f2f7816 */ /* 0x000fe40000000030 */
.L_x_73:
[----:B------:R-:W-:-:S04]  /*1f10*/  @P0 LEA R48, P1, R145, c[0x0][0x188], 0x4 ;  /* 0x0000620091300a11 */ /* 0x000fc800078220ff */
[C---:B------:R-:W-:Y:S02]  /*1f20*/  @P0 LEA.HI.X R49, R145.reuse, c[0x0][0x18c], RZ, 0x4, P1 ;  /* 0x0000630091310a11 */ /* 0x040fe400008f24ff */
[----:B------:R-:W-:-:S03]  /*1f30*/  IADD3 R145, R145, 0x20, RZ ;  /* 0x0000002091917810 */ /* 0x000fc60007ffe0ff */
[----:B------:R0:W-:Y:S04]  /*1f40*/  @P0 STG.E.128 [R48.64], R44 ;  /* 0x0000002c30000986 */ /* 0x0001e8000c101d04 */
.L_x_41:
[----:B------:R-:W-:Y:S05]  /*1f50*/  BSYNC B0 ;  /* 0x0000000000007941 */ /* 0x000fea0003800000 */
.L_x_40:
        /* <DEDUP_REMOVED lines=24> */
.L_x_77:
[----:B-----5:R-:W-:-:S05]  /*20e0*/  PRMT R53, RZ, 0x5410, R40 ;  /* 0x00005410ff357816 */ /* 0x020fca0000000028 */
[----:B------:R-:W-:Y:S01]  /*20f0*/  FADD.FTZ R122, R53, R122 ;  /* 0x0000007a357a7221 */ /* 0x000fe20000010000 */
[----:B------:R-:W-:Y:S05]  /*2100*/  BRA `(.L_x_78) ;  /* 0x0000004000007947 */ /* 0x000fea0003800000 */
.L_x_76:
[----:B0----5:R-:W-:-:S05]  /*2110*/  PRMT R53, RZ, 0x5410, R36 ;  /* 0x00005410ff357816 */ /* 0x021fca0000000024 */
[----:B------:R-:W-:Y:S01]  /*2120*/  FADD.FTZ R122, R53, R122 ;  /* 0x0000007a357a7221 */ /* 0x000fe20000010000 */
[----:B------:R-:W-:-:S05]  /*2130*/  @P1 PRMT R53, RZ, 0x5410, R40 ;  /* 0x00005410ff351816 */ /* 0x000fca0000000028 */
[----:B------:R-:W-:-:S05]  /*2140*/  @P1 FADD.FTZ R122, R53, R122 ;  /* 0x0000007a357a1221 */ /* 0x000fca0000010000 */
.L_x_78:
[----:B------:R-:W-:-:S04]  /*2150*/  F2FP.BF16.PACK_AB R52, RZ, R122 ;  /* 0x0000007aff34723e */ /* 0x000fc800000010ff */
[----:B------:R-:W-:Y:S02]  /*2160*/  PRMT R44, R52, 0x7610, R44 ;  /* 0x00007610342c7816 */ /* 0x000fe4000000002c */
.L_x_79:
[----:B------:R-:W-:Y:S01]  /*2170*/  PRMT R124, RZ, 0x7610, R48 ;  /* 0x00007610ff7c7816 */ /* 0x000fe20000000030 */
[----:B------:R-:W-:Y:S05]  /*2180*/  @P2 BRA `(.L_x_80) ;  /* 0x0000008000002947 */ /* 0x000fea0003800000 */
[----:B------:R-:W-:-:S04]  /*2190*/  ISETP.NE.U32.AND P6, PT, RZ, c[0x0][0x180], PT ;  /* 0x00006000ff007a0c */ /* 0x000fc80003fc5070 */
[----:B------:R-:W-:-:S13]  /*21a0*/  ISETP.NE.AND.EX P6, PT, RZ, c[0x0][0x184], PT, P6 ;  /* 0x00006100ff007a0c */ /* 0x000fda0003fc5360 */
[----:B------:R-:W-:Y:S05]  /*21b0*/  @P6 BRA `(.L_x_81) ;  /* 0x0000002000006947 */ /* 0x000fea0003800000 */
[----:B------:R-:W-:Y:S05]  /*21c0*/  @P0 BRA `(.L_x_82) ;  /* 0x0000008000000947 */ /* 0x000fea0003800000 */
[----:B------:R-:W-:Y:S05]  /*21d0*/  BRA `(.L_x_83) ;  /* 0x0000009000007947 */ /* 0x000fea0003800000 */
.L_x_81:
[----:B-----5:R-:W-:-:S05]  /*21e0*/  PRMT R53, RZ, 0x7610, R40 ;  /* 0x00007610ff357816 */ /* 0x020fca0000000028 */
[----:B------:R-:W-:Y:S01]  /*21f0*/  FADD.FTZ R124, R53, R124 ;  /* 0x0000007c357c7221 */ /* 0x000fe20000010000 */
[----:B------:R-:W-:Y:S05]  /*2200*/  BRA `(.L_x_82) ;  /* 0x0000004000007947 */ /* 0x000fea0003800000 */
.L_x_80:
[----:B-----5:R-:W-:-:S05]  /*2210*/  PRMT R53, RZ, 0x7610, R36 ;  /* 0x00007610ff357816 */ /* 0x020fca0000000024 */
[----:B------:R-:W-:Y:S01]  /*2220*/  FADD.FTZ R124, R53, R124 ;  /* 0x0000007c357c7221 */ /* 0x000fe20000010000 */
[----:B------:R-:W-:-:S05]  /*2230*/  @P1 PRMT R53, RZ, 0x7610, R40 ;  /* 0x00007610ff351816 */ /* 0x000fca0000000028 */
[----:B------:R-:W-:-:S05]  /*2240*/  @P1 FADD.FTZ R124, R53, R124 ;  /* 0x0000007c357c1221 */ /* 0x000fca0000010000 */
.L_x_82:
[----:B------:R-:W-:-:S04]  /*2250*/  F2FP.BF16.PACK_AB R48, RZ, R124 ;  /* 0x0000007cff30723e */ /* 0x000fc800000010ff */
[----:B------:R-:W-:Y:S02]  /*2260*/  PRMT R44, R44, 0x5410, R48 ;  /* 0x000054102c2c7816 */ /* 0x000fe40000000030 */
.L_x_83:
[----:B------:R-:W-:Y:S01]  /*2270*/  PRMT R123, RZ, 0x5410, R49 ;  /* 0x00005410ff7b7816 */ /* 0x000fe20000000031 */
[----:B------:R-:W-:Y:S05]  /*2280*/  @P2 BRA `(.L_x_84) ;  /* 0x0000008000002947 */ /* 0x000fea0003800000 */
[----:B------:R-:W-:-:S04]  /*2290*/  ISETP.NE.U32.AND P6, PT, RZ, c[0x0][0x180], PT ;  /* 0x00006000ff007a0c */ /* 0x000fc80003fc5070 */
[----:B------:R-:W-:-:S13]  /*22a0*/  ISETP.NE.AND.EX P6, PT, RZ, c[0x0][0x184], PT, P6 ;  /* 0x00006100ff007a0c */ /* 0x000fda0003fc5360 */
[----:B------:R-:W-:Y:S05]  /*22b0*/  @P6 BRA `(.L_x_85) ;  /* 0x0000002000006947 */ /* 0x000fea0003800000 */
[----:B------:R-:W-:Y:S05]  /*22c0*/  @P0 BRA `(.L_x_86) ;  /* 0x0000008000000947 */ /* 0x000fea0003800000 */
[----:B------:R-:W-:Y:S05]  /*22d0*/  BRA `(.L_x_87) ;  /* 0x0000009000007947 */ /* 0x000fea0003800000 */
.L_x_85:
[----:B-----5:R-:W-:-:S05]  /*22e0*/  PRMT R48, RZ, 0x5410, R41 ;  /* 0x00005410ff307816 */ /* 0x020fca0000000029 */
[----:B------:R-:W-:Y:S01]  /*22f0*/  FADD.FTZ R123, R48, R123 ;  /* 0x0000007b307b7221 */ /* 0x000fe20000010000 */
[----:B------:R-:W-:Y:S05]  /*2300*/  BRA `(.L_x_86) ;  /* 0x0000004000007947 */ /* 0x000fea0003800000 */
.L_x_84:
[----:B-----5:R-:W-:-:S05]  /*2310*/  PRMT R48, RZ, 0x5410, R37 ;  /* 0x00005410ff307816 */ /* 0x020fca0000000025 */
[----:B------:R-:W-:Y:S01]  /*2320*/  FADD.FTZ R123, R48, R123 ;  /* 0x0000007b307b7221 */ /* 0x000fe20000010000 */
[----:B------:R-:W-:-:S05]  /*2330*/  @P1 PRMT R48, RZ, 0x5410, R41 ;  /* 0x00005410ff301816 */ /* 0x000fca0000000029 */
[----:B------:R-:W-:-:S05]  /*2340*/  @P1 FADD.FTZ R123, R48, R123 ;  /* 0x0000007b307b1221 */ /* 0x000fca0000010000 */
.L_x_86:
[----:B------:R-:W-:-:S04]  /*2350*/  F2FP.BF16.PACK_AB R48, RZ, R123 ;  /* 0x0000007bff30723e */ /* 0x000fc800000010ff */
[----:B------:R-:W-:Y:S02]  /*2360*/  PRMT R45, R48, 0x7610, R45 ;  /* 0x00007610302d7816 */ /* 0x000fe4000000002d */
.L_x_87:
[----:B------:R-:W-:Y:S01]  /*2370*/  PRMT R130, RZ, 0x7610, R49 ;  /* 0x00007610ff827816 */ /* 0x000fe20000000031 */
[----:B------:R-:W-:Y:S05]  /*2380*/  @P2 BRA `(.L_x_88) ;  /* 0x0000008000002947 */ /* 0x000fea0003800000 */
[----:B------:R-:W-:-:S04]  /*2390*/  ISETP.NE.U32.AND P6, PT, RZ, c[0x0][0x180], PT ;  /* 0x00006000ff007a0c */ /* 0x000fc80003fc5070 */
[----:B------:R-:W-:-:S13]  /*23a0*/  ISETP.NE.AND.EX P6, PT, RZ, c[0x0][0x184], PT, P6 ;  /* 0x00006100ff007a0c */ /* 0x000fda0003fc5360 */
[----:B------:R-:W-:Y:S05]  /*23b0*/  @P6 BRA `(.L_x_89) ;  /* 0x0000002000006947 */ /* 0x000fea0003800000 */
[----:B------:R-:W-:Y:S05]  /*23c0*/  @P0 BRA `(.L_x_90) ;  /* 0x0000008000000947 */ /* 0x000fea0003800000 */
[----:B------:R-:W-:Y:S05]  /*23d0*/  BRA `(.L_x_91) ;  /* 0x0000009000007947 */ /* 0x000fea0003800000 */
.L_x_89:
[----:B-----5:R-:W-:-:S05]  /*23e0*/  PRMT R49, RZ, 0x7610, R41 ;  /* 0x00007610ff317816 */ /* 0x020fca0000000029 */
[----:B------:R-:W-:Y:S01]  /*23f0*/  FADD.FTZ R130, R49, R130 ;  /* 0x0000008231827221 */ /* 0x000fe20000010000 */
[----:B------:R-:W-:Y:S05]  /*2400*/  BRA `(.L_x_90) ;  /* 0x0000004000007947 */ /* 0x000fea0003800000 */
.L_x_88:
[----:B-----5:R-:W-:-:S05]  /*2410*/  PRMT R49, RZ, 0x7610, R37 ;  /* 0x00007610ff317816 */ /* 0x020fca0000000025 */
[----:B------:R-:W-:Y:S01]  /*2420*/  FADD.FTZ R130, R49, R130 ;  /* 0x0000008231827221 */ /* 0x000fe20000010000 */
[----:B------:R-:W-:-:S05]  /*2430*/  @P1 PRMT R49, RZ, 0x7610, R41 ;  /* 0x00007610ff311816 */ /* 0x000fca0000000029 */
[----:B------:R-:W-:-:S05]  /*2440*/  @P1 FADD.FTZ R130, R49, R130 ;  /* 0x0000008231821221 */ /* 0x000fca0000010000 */
.L_x_90:
[----:B------:R-:W-:-:S04]  /*2450*/  F2FP.BF16.PACK_AB R48, RZ, R130 ;  /* 0x00000082ff30723e */ /* 0x000fc800000010ff */
[----:B------:R-:W-:Y:S02]  /*2460*/  PRMT R45, R45, 0x5410, R48 ;  /* 0x000054102d2d7816 */ /* 0x000fe40000000030 */
.L_x_91:
[----:B------:R-:W-:Y:S01]  /*2470*/  PRMT R129, RZ, 0x5410, R50 ;  /* 0x00005410ff817816 */ /* 0x000fe20000000032 */
[----:B------:R-:W-:Y:S05]  /*2480*/  @P2 BRA `(.L_x_92) ;  /* 0x0000008000002947 */ /* 0x000fea0003800000 */
[----:B------:R-:W-:-:S04]  /*2490*/  ISETP.NE.U32.AND P6, PT, RZ, c[0x0][0x180], PT ;  /* 0x00006000ff007a0c */ /* 0x000fc80003fc5070 */
[----:B------:R-:W-:-:S13]  /*24a0*/  ISETP.NE.AND.EX P6, PT, RZ, c[0x0][0x184], PT, P6 ;  /* 0x00006100ff007a0c */ /* 0x000fda0003fc5360 */
[----:B------:R-:W-:Y:S05]  /*24b0*/  @P6 BRA `(.L_x_93) ;  /* 0x0000002000006947 */ /* 0x000fea0003800000 */
[----:B------:R-:W-:Y:S05]  /*24c0*/  @P0 BRA `(.L_x_94) ;  /* 0x0000008000000947 */ /* 0x000fea0003800000 */
[----:B------:R-:W-:Y:S05]  /*24d0*/  BRA `(.L_x_95) ;  /* 0x0000009000007947 */ /* 0x000fea0003800000 */
.L_x_93:
[----:B-----5:R-:W-:-:S05]  /*24e0*/  PRMT R48, RZ, 0x5410, R42 ;  /* 0x00005410ff307816 */ /* 0x020fca000000002a */
[----:B------:R-:W-:Y:S01]  /*24f0*/  FADD.FTZ R129, R48, R129 ;  /* 0x0000008130817221 */ /* 0x000fe20000010000 */
[----:B------:R-:W-:Y:S05]  /*2500*/  BRA `(.L_x_94) ;  /* 0x0000004000007947 */ /* 0x000fea0003800000 */
.L_x_92:
[----:B-----5:R-:W-:-:S05]  /*2510*/  PRMT R48, RZ, 0x5410, R38 ;  /* 0x00005410ff307816 */ /* 0x020fca0000000026 */
[----:B------:R-:W-:Y:S01]  /*2520*/  FADD.FTZ R129, R48, R129 ;  /* 0x0000008130817221 */ /* 0x000fe20000010000 */
[----:B------:R-:W-:-:S05]  /*2530*/  @P1 PRMT R48, RZ, 0x5410, R42 ;  /* 0x00005410ff301816 */ /* 0x000fca000000002a */
[----:B------:R-:W-:-:S05]  /*2540*/  @P1 FADD.FTZ R129, R48, R129 ;  /* 0x0000008130811221 */ /* 0x000fca0000010000 */
.L_x_94:
[----:B------:R-:W-:-:S04]  /*2550*/  F2FP.BF16.PACK_AB R48, RZ, R129 ;  /* 0x00000081ff30723e */ /* 0x000fc800000010ff */
[----:B------:R-:W-:Y:S02]  /*2560*/  PRMT R46, R48, 0x7610, R46 ;  /* 0x00007610302e7816 */ /* 0x000fe4000000002e */
.L_x_95:
[----:B------:R-:W-:Y:S01]  /*2570*/  PRMT R139, RZ, 0x7610, R50 ;  /* 0x00007610ff8b7816 */ /* 0x000fe20000000032 */
[----:B------:R-:W-:Y:S05]  /*2580*/  @P2 BRA `(.L_x_96) ;  /* 0x0000008000002947 */ /* 0x000fea0003800000 */
[----:B------:R-:W-:-:S04]  /*2590*/  ISETP.NE.U32.AND P6, PT, RZ, c[0x0][0x180], PT ;  /* 0x00006000ff007a0c */ /* 0x000fc80003fc5070 */
[----:B------:R-:W-:-:S13]  /*25a0*/  ISETP.NE.AND.EX P6, PT, RZ, c[0x0][0x184], PT, P6 ;  /* 0x00006100ff007a0c */ /* 0x000fda0003fc5360 */
[----:B------:R-:W-:Y:S05]  /*25b0*/  @P6 BRA `(.L_x_97) ;  /* 0x0000002000006947 */ /* 0x000fea0003800000 */
[----:B------:R-:W-:Y:S05]  /*25c0*/  @P0 BRA `(.L_x_98) ;  /* 0x0000008000000947 */ /* 0x000fea0003800000 */
[----:B------:R-:W-:Y:S05]  /*25d0*/  BRA `(.L_x_99) ;  /* 0x0000009000007947 */ /* 0x000fea0003800000 */
.L_x_97:
[----:B-----5:R-:W-:-:S05]  /*25e0*/  PRMT R48, RZ, 0x7610, R42 ;  /* 0x00007610ff307816 */ /* 0x020fca000000002a */
[----:B------:R-:W-:Y:S01]  /*25f0*/  FADD.FTZ R139, R48, R139 ;  /* 0x0000008b308b7221 */ /* 0x000fe20000010000 */
[----:B------:R-:W-:Y:S05]  /*2600*/  BRA `(.L_x_98) ;  /* 0x0000004000007947 */ /* 0x000fea0003800000 */
.L_x_96:
[----:B-----5:R-:W-:-:S05]  /*2610*/  PRMT R48, RZ, 0x7610, R38 ;  /* 0x00007610ff307816 */ /* 0x020fca0000000026 */
[----:B------:R-:W-:Y:S01]  /*2620*/  FADD.FTZ R139, R48, R139 ;  /* 0x0000008b308b7221 */ /* 0x000fe20000010000 */
[----:B------:R-:W-:-:S05]  /*2630*/  @P1 PRMT R48, RZ, 0x7610, R42 ;  /* 0x00007610ff301816 */ /* 0x000fca000000002a */
[----:B------:R-:W-:-:S05]  /*2640*/  @P1 FADD.FTZ R139, R48, R139 ;  /* 0x0000008b308b1221 */ /* 0x000fca0000010000 */
.L_x_98:
[----:B------:R-:W-:-:S04]  /*2650*/  F2FP.BF16.PACK_AB R48, RZ, R139 ;  /* 0x0000008bff30723e */ /* 0x000fc800000010ff */
[----:B------:R-:W-:Y:S02]  /*2660*/  PRMT R46, R46, 0x5410, R48 ;  /* 0x000054102e2e7816 */ /* 0x000fe40000000030 */
.L_x_99:
[----:B------:R-:W-:Y:S01]  /*2670*/  PRMT R140, RZ, 0x5410, R51 ;  /* 0x00005410ff8c7816 */ /* 0x000fe20000000033 */
[----:B------:R-:W-:Y:S05]  /*2680*/  @P2 BRA `(.L_x_100) ;  /* 0x0000008000002947 */ /* 0x000fea0003800000 */
[----:B------:R-:W-:-:S04]  /*2690*/  ISETP.NE.U32.AND P6, PT, RZ, c[0x0][0x180], PT ;  /* 0x00006000ff007a0c */ /* 0x000fc80003fc5070 */
[----:B------:R-:W-:-:S13]  /*26a0*/  ISETP.NE.AND.EX P6, PT, RZ, c[0x0][0x184], PT, P6 ;  /* 0x00006100ff007a0c */ /* 0x000fda0003fc5360 */
[----:B------:R-:W-:Y:S05]  /*26b0*/  @P6 BRA `(.L_x_101) ;  /* 0x0000002000006947 */ /* 0x000fea0003800000 */
[----:B------:R-:W-:Y:S05]  /*26c0*/  @P0 BRA `(.L_x_102) ;  /* 0x0000008000000947 */ /* 0x000fea0003800000 */
[----:B------:R-:W-:Y:S05]  /*26d0*/  BRA `(.L_x_103) ;  /* 0x0000009000007947 */ /* 0x000fea0003800000 */
.L_x_101:
[----:B-----5:R-:W-:-:S05]  /*26e0*/  PRMT R49, RZ, 0x5410, R43 ;  /* 0x00005410ff317816 */ /* 0x020fca000000002b */
[----:B------:R-:W-:Y:S01]  /*26f0*/  FADD.FTZ R140, R49, R140 ;  /* 0x0000008c318c7221 */ /* 0x000fe20000010000 */
[----:B------:R-:W-:Y:S05]  /*2700*/  BRA `(.L_x_102) ;  /* 0x0000004000007947 */ /* 0x000fea0003800000 */
.L_x_100:
[----:B-----5:R-:W-:-:S05]  /*2710*/  PRMT R49, RZ, 0x5410, R39 ;  /* 0x00005410ff317816 */ /* 0x020fca0000000027 */
[----:B------:R-:W-:Y:S01]  /*2720*/  FADD.FTZ R140, R49, R140 ;  /* 0x0000008c318c7221 */ /* 0x000fe20000010000 */
[----:B------:R-:W-:-:S05]  /*2730*/  @P1 PRMT R49, RZ, 0x5410, R43 ;  /* 0x00005410ff311816 */ /* 0x000fca000000002b */
[----:B------:R-:W-:-:S05]  /*2740*/  @P1 FADD.FTZ R140, R49, R140 ;  /* 0x0000008c318c1221 */ /* 0x000fca0000010000 */
.L_x_102:
[----:B------:R-:W-:-:S04]  /*2750*/  F2FP.BF16.PACK_AB R48, RZ, R140 ;  /* 0x0000008cff30723e */ /* 0x000fc800000010ff */
[----:B------:R-:W-:Y:S02]  /*2760*/  PRMT R47, R48, 0x7610, R47 ;  /* 0x00007610302f7816 */ /* 0x000fe4000000002f */
.L_x_103:
[----:B------:R-:W-:Y:S01]  /*2770*/  PRMT R143, RZ, 0x7610, R51 ;  /* 0x00007610ff8f7816 */ /* 0x000fe20000000033 */
[----:B------:R-:W-:Y:S05]  /*2780*/  @P2 BRA `(.L_x_104) ;  /* 0x0000008000002947 */ /* 0x000fea0003800000 */
[----:B------:R-:W-:-:S04]  /*2790*/  ISETP.NE.U32.AND P1, PT, RZ, c[0x0][0x180], PT ;  /* 0x00006000ff007a0c */ /* 0x000fc80003f25070 */
[----:B------:R-:W-:-:S13]  /*27a0*/  ISETP.NE.AND.EX P1, PT, RZ, c[0x0][0x184], PT, P1 ;  /* 0x00006100ff007a0c */ /* 0x000fda0003f25310 */
[----:B------:R-:W-:Y:S05]  /*27b0*/  @P1 BRA `(.L_x_105) ;  /* 0x0000002000001947 */ /* 0x000fea0003800000 */
[----:B------:R-:W-:Y:S05]  /*27c0*/  @P0 BRA `(.L_x_106) ;  /* 0x0000008000000947 */ /* 0x000fea0003800000 */
[----:B------:R-:W-:Y:S05]  /*27d0*/  BRA `(.L_x_107) ;  /* 0x0000009000007947 */ /* 0x000fea0003800000 */
.L_x_105:
[----:B-----5:R-:W-:-:S05]  /*27e0*/  PRMT R48, RZ, 0x7610, R43 ;  /* 0x00007610ff307816 */ /* 0x020fca000000002b */
[----:B------:R-:W-:Y:S01]  /*27f0*/  FADD.FTZ R143, R48, R143 ;  /* 0x0000008f308f7221 */ /* 0x000fe20000010000 */
[----:B------:R-:W-:Y:S05]  /*2800*/  BRA `(.L_x_106) ;  /* 0x0000004000007947 */ /* 0x000fea0003800000 */
.L_x_104:
[----:B-----5:R-:W-:-:S05]  /*2810*/  PRMT R48, RZ, 0x7610, R39 ;  /* 0x00007610ff307816 */ /* 0x020fca0000000027 */
[----:B------:R-:W-:Y:S01]  /*2820*/  FADD.FTZ R143, R48, R143 ;  /* 0x0000008f308f7221 */ /* 0x000fe20000010000 */
[----:B------:R-:W-:-:S05]  /*2830*/  @P1 PRMT R48, RZ, 0x7610, R43 ;  /* 0x00007610ff301816 */ /* 0x000fca000000002b */
[----:B------:R-:W-:-:S05]  /*2840*/  @P1 FADD.FTZ R143, R48, R143 ;  /* 0x0000008f308f1221 */ /* 0x000fca0000010000 */
.L_x_106:
[----:B------:R-:W-:-:S04]  /*2850*/  F2FP.BF16.PACK_AB R48, RZ, R143 ;  /* 0x0000008fff30723e */ /* 0x000fc800000010ff */
[----:B------:R-:W-:Y:S02]  /*2860*/  PRMT R47, R47, 0x5410, R48 ;  /* 0x000054102f2f7816 */ /* 0x000fe40000000030 */
.L_x_107:
[----:B------:R-:W-:-:S04]  /*2870*/  @P0 LEA R48, P1, R145, c[0x0][0x188], 0x4 ;  /* 0x0000620091300a11 */ /* 0x000fc800078220ff */
[----:B------:R-:W-:-:S05]  /*2880*/  @P0 LEA.HI.X R49, R145, c[0x0][0x18c], RZ, 0x4, P1 ;  /* 0x0000630091310a11 */ /* 0x000fca00008f24ff */
[----:B------:R0:W-:Y:S04]  /*2890*/  @P0 STG.E.128 [R48.64], R44 ;  /* 0x0000002c30000986 */ /* 0x0001e8000c101d04 */
.L_x_75:
[----:B------:R-:W-:Y:S05]  /*28a0*/  BSYNC B0 ;  /* 0x0000000000007941 */ /* 0x000fea0003800000 */
.L_x_74:
[----:B0-----:R-:W-:Y:S01]  /*28b0*/  FADD.FTZ R49, RZ, R119 ;  /* 0x00000077ff317221 */ /* 0x001fe20000010000 */
[C---:B------:R-:W-:Y:S02]  /*28c0*/  ISETP.GT.U32.AND P2, PT, R26.reuse, 0x3f, PT ;  /* 0x0000003f1a00780c */ /* 0x040fe40003f44070 */
[----:B------:R-:W-:Y:S01]  /*28d0*/  ISETP.GT.U32.AND P6, PT, R26, 0x5f, PT ;  /* 0x0000005f1a00780c */ /* 0x000fe20003fc4070 */
[----:B------:R-:W-:Y:S01]  /*28e0*/  FADD.FTZ R48, R128, R49 ;  /* 0x0000003180307221 */ /* 0x000fe20000010000 */
[----:B------:R-:W-:-:S03]  /*28f0*/  ISETP.NE.AND P1, PT, R144, RZ, PT ;  /* 0x000000ff9000720c */ /* 0x000fc60003f25270 */
[----:B------:R-:W-:-:S04]  /*2900*/  FADD.FTZ R49, R127, R48 ;  /* 0x000000307f317221 */ /* 0x000fc80000010000 */
[----:B------:R-:W-:-:S04]  /*2910*/  FADD.FTZ R48, R134, R49 ;  /* 0x0000003186307221 */ /* 0x000fc80000010000 */
[----:B------:R-:W-:-:S04]  /*2920*/  FADD.FTZ R49, R133, R48 ;  /* 0x0000003085317221 */ /* 0x000fc80000010000 */
[----:B------:R-:W-:-:S04]  /*2930*/  FADD.FTZ R48, R136, R49 ;  /* 0x0000003188307221 */ /* 0x000fc80000010000 */
[----:B------:R-:W-:-:S04]  /*2940*/  FADD.FTZ R48, R135, R48 ;  /* 0x0000003087307221 */ /* 0x000fc80000010000 */
[----:B------:R-:W-:-:S05]  /*2950*/  FADD.FTZ R48, R141, R48 ;  /* 0x000000308d307221 */ /* 0x000fca0000010000 */
[----:B------:R-:W-:-:S05]  /*2960*/  FSEL R51, R48, RZ, P5 ;  /* 0x000000ff30337208 */ /* 0x000fca0002800000 */
[----:B------:R-:W-:-:S04]  /*2970*/  FADD.FTZ R49, R118, R51 ;  /* 0x0000003376317221 */ /* 0x000fc80000010000 */
[----:B------:R-:W-:-:S04]  /*2980*/  FADD.FTZ R48, R126, R49 ;  /* 0x000000317e307221 */ /* 0x000fc80000010000 */
[----:B------:R-:W-:-:S04]  /*2990*/  FADD.FTZ R49, R125, R48 ;  /* 0x000000307d317221 */ /* 0x000fc80000010000 */
[----:B------:R-:W-:-:S04]  /*29a0*/  FADD.FTZ R48, R132, R49 ;  /* 0x0000003184307221 */ /* 0x000fc80000010000 */
[----:B------:R-:W-:-:S04]  /*29b0*/  FADD.FTZ R48, R131, R48 ;  /* 0x0000003083307221 */ /* 0x000fc80000010000 */
[----:B------:R-:W-:-:S04]  /*29c0*/  FADD.FTZ R49, R137, R48 ;  /* 0x0000003089317221 */ /* 0x000fc80000010000 */
[----:B------:R-:W-:-:S04]  /*29d0*/  FADD.FTZ R49, R138, R49 ;  /* 0x000000318a317221 */ /* 0x000fc80000010000 */
[----:B------:R-:W-:-:S04]  /*29e0*/  @P2 FADD.FTZ R51, R142, R49 ;  /* 0x000000318e332221 */ /* 0x000fc80000010000 */
[----:B------:R-:W-:-:S04]  /*29f0*/  FADD.FTZ R49, R122, R51 ;  /* 0x000000337a317221 */ /* 0x000fc80000010000 */
[----:B------:R-:W-:-:S04]  /*2a00*/  FADD.FTZ R48, R124, R49 ;  /* 0x000000317c307221 */ /* 0x000fc80000010000 */
[----:B------:R-:W-:-:S04]  /*2a10*/  FADD.FTZ R49, R123, R48 ;  /* 0x000000307b317221 */ /* 0x000fc80000010000 */
[----:B------:R-:W-:-:S04]  /*2a20*/  FADD.FTZ R48, R130, R49 ;  /* 0x0000003182307221 */ /* 0x000fc80000010000 */
[----:B------:R-:W-:-:S04]  /*2a30*/  FADD.FTZ R48, R129, R48 ;  /* 0x0000003081307221 */ /* 0x000fc80000010000 */
[----:B------:R-:W-:-:S04]  /*2a40*/  FADD.FTZ R49, R139, R48 ;  /* 0x000000308b317221 */ /* 0x000fc80000010000 */
[----:B------:R-:W-:-:S04]  /*2a50*/  FADD.FTZ R48, R140, R49 ;  /* 0x000000318c307221 */ /* 0x000fc80000010000 */
[----:B------:R-:W-:Y:S01]  /*2a60*/  @P6 FADD.FTZ R51, R143, R48 ;  /* 0x000000308f336221 */ /* 0x000fe20000010000 */
[----:B------:R-:W-:Y:S05]  /*2a70*/  BRA.DIV ~URZ, `(.L_x_108) ;  /* 0x00000ed27f007947 */ /* 0x000fea000b800000 */
[----:B------:R0:W1:Y:S02]  /*2a80*/  SHFL.BFLY PT, R48, R51, 0x1, 0x1f ;  /* 0x0c201f0033307f89 */ /* 0x00006400000e0000 */
.L_x_118:
[----:B-1----:R-:W-:Y:S01]  /*2a90*/  FADD.FTZ R144, R51, R48 ;  /* 0x0000003033907221 */ /* 0x002fe20000010000 */
[----:B------:R-:W-:Y:S05]  /*2aa0*/  BRA.DIV ~URZ, `(.L_x_109) ;  /* 0x00000f227f007947 */ /* 0x000fea000b800000 */
[----:B------:R-:W1:Y:S02]  /*2ab0*/  SHFL.BFLY PT, R48, R144, 0x2, 0x1f ;  /* 0x0c401f0090307f89 */ /* 0x000e6400000e0000 */
[----:B-1----:R-:W-:-:S05]  /*2ac0*/  FADD.FTZ R48, R144, R48 ;  /* 0x0000003090307221 */ /* 0x002fca0000010000 */
[----:B------:R-:W1:Y:S02]  /*2ad0*/  SHFL.BFLY PT, R49, R48, 0x4, 0x1f ;  /* 0x0c801f0030317f89 */ /* 0x000e6400000e0000 */
[----:B-1----:R-:W-:-:S05]  /*2ae0*/  FADD.FTZ R49, R48, R49 ;  /* 0x0000003130317221 */ /* 0x002fca0000010000 */
[----:B------:R-:W1:Y:S02]  /*2af0*/  SHFL.BFLY PT, R50, R49, 0x8, 0x1f ;  /* 0x0d001f0031327f89 */ /* 0x000e6400000e0000 */
[----:B-1----:R-:W-:-:S05]  /*2b00*/  FADD.FTZ R50, R49, R50 ;  /* 0x0000003231327221 */ /* 0x002fca0000010000 */
[----:B0-----:R-:W0:Y:S02]  /*2b10*/  SHFL.BFLY PT, R51, R50, 0x10, 0x1f ;  /* 0x0e001f0032337f89 */ /* 0x001e2400000e0000 */
[----:B0-----:R-:W-:-:S04]  /*2b20*/  FADD.FTZ R51, R50, R51 ;  /* 0x0000003332337221 */ /* 0x001fc80000010000 */
[----:B------:R-:W-:-:S04]  /*2b30*/  FMUL.FTZ R53, R51, c[0x0][0x1e0] ;  /* 0x0000780033357a20 */ /* 0x000fc80000410000 */
[--C-:B------:R-:W-:Y:S02]  /*2b40*/  FADD.FTZ R51, R119, -R53.reuse ;  /* 0x8000003577337221 */ /* 0x100fe40000010000 */
[--C-:B------:R-:W-:Y:S02]  /*2b50*/  FADD.FTZ R52, R128, -R53.reuse ;  /* 0x8000003580347221 */ /* 0x100fe40000010000 */
[----:B------:R-:W-:Y:S02]  /*2b60*/  FFMA.FTZ R51, R51, R51, RZ ;  /* 0x0000003333337223 */ /* 0x000fe400000100ff */
[----:B------:R-:W-:Y:S02]  /*2b70*/  FADD.FTZ R54, R127, -R53 ;  /* 0x800000357f367221 */ /* 0x000fe40000010000 */
[----:B------:R-:W-:Y:S02]  /*2b80*/  FFMA.FTZ R51, R52, R52, R51 ;  /* 0x0000003434337223 */ /* 0x000fe40000010033 */
[----:B------:R-:W-:-:S02]  /*2b90*/  FADD.FTZ R48, R134, -R53 ;  /* 0x8000003586307221 */ /* 0x000fc40000010000 */
[----:B------:R-:W-:Y:S02]  /*2ba0*/  FFMA.FTZ R51, R54, R54, R51 ;  /* 0x0000003636337223 */ /* 0x000fe40000010033 */
[----:B------:R-:W-:Y:S02]  /*2bb0*/  FADD.FTZ R52, R133, -R53 ;  /* 0x8000003585347221 */ /* 0x000fe40000010000 */
[----:B------:R-:W-:Y:S02]  /*2bc0*/  FFMA.FTZ R51, R48, R48, R51 ;  /* 0x0000003030337223 */ /* 0x000fe40000010033 */
        /* <DEDUP_REMOVED lines=9> */
[--C-:B------:R-:W-:Y:S01]  /*2c60*/  FADD.FTZ R52, R125, -R53.reuse ;  /* 0x800000357d347221 */ /* 0x100fe20000010000 */
[----:B------:R-:W-:Y:S01]  /*2c70*/  FSEL R48, R48, RZ, P5 ;  /* 0x000000ff30307208 */ /* 0x000fe20002800000 */
[----:B------:R-:W-:-:S04]  /*2c80*/  FADD.FTZ R51, R122, -R53 ;  /* 0x800000357a337221 */ /* 0x000fc80000010000 */
[----:B------:R-:W-:-:S04]  /*2c90*/  FFMA.FTZ R49, R49, R49, R48 ;  /* 0x0000003131317223 */ /* 0x000fc80000010030 */
        /* <DEDUP_REMOVED lines=12> */
[----:B------:R-:W-:Y:S02]  /*2d60*/  @P2 FFMA.FTZ R48, R50, R50, R49 ;  /* 0x0000003232302223 */ /* 0x000fe40000010031 */
[----:B------:R-:W-:Y:S02]  /*2d70*/  FADD.FTZ R50, R124, -R53 ;  /* 0x800000357c327221 */ /* 0x000fe40000010000 */
        /* <DEDUP_REMOVED lines=11> */
[----:B------:R-:W-:-:S04]  /*2e30*/  FFMA.FTZ R51, R52, R52, R51 ;  /* 0x0000003434337223 */ /* 0x000fc80000010033 */
[----:B------:R-:W-:-:S05]  /*2e40*/  @P6 FFMA.FTZ R48, R50, R50, R51 ;  /* 0x0000003232306223 */ /* 0x000fca0000010033 */
[----:B------:R-:W0:Y:S02]  /*2e50*/  SHFL.BFLY PT, R49, R48, 0x1, 0x1f ;  /* 0x0c201f0030317f89 */ /* 0x000e2400000e0000 */
[----:B0-----:R-:W-:-:S05]  /*2e60*/  FADD.FTZ R49, R48, R49 ;  /* 0x0000003130317221 */ /* 0x001fca0000010000 */
[----:B------:R-:W0:Y:S02]  /*2e70*/  SHFL.BFLY PT, R50, R49, 0x2, 0x1f ;  /* 0x0c401f0031327f89 */ /* 0x000e2400000e0000 */
[----:B0-----:R-:W-:-:S05]  /*2e80*/  FADD.FTZ R50, R49, R50 ;  /* 0x0000003231327221 */ /* 0x001fca0000010000 */
[----:B------:R-:W0:Y:S02]  /*2e90*/  SHFL.BFLY PT, R51, R50, 0x4, 0x1f ;  /* 0x0c801f0032337f89 */ /* 0x000e2400000e0000 */
[----:B0-----:R-:W-:-:S05]  /*2ea0*/  FADD.FTZ R51, R50, R51 ;  /* 0x0000003332337221 */ /* 0x001fca0000010000 */
[----:B------:R-:W0:Y:S02]  /*2eb0*/  SHFL.BFLY PT, R52, R51, 0x8, 0x1f ;  /* 0x0d001f0033347f89 */ /* 0x000e2400000e0000 */
[----:B0-----:R-:W-:-:S05]  /*2ec0*/  FADD.FTZ R52, R51, R52 ;  /* 0x0000003433347221 */ /* 0x001fca0000010000 */
[----:B------:R0:W1:Y:S02]  /*2ed0*/  SHFL.BFLY PT, R55, R52, 0x10, 0x1f ;  /* 0x0e001f0034377f89 */ /* 0x00006400000e0000 */
.L_x_119:
[----:B------:R-:W-:Y:S01]  /*2ee0*/  FMUL.FTZ R48, R53, R53 ;  /* 0x0000003535307220 */ /* 0x000fe20000410000 */
[----:B------:R-:W-:Y:S01]  /*2ef0*/  ISETP.NE.AND P2, PT, RZ, UR6, PT ;  /* 0x00000006ff007c0c */ /* 0x000fe2000bf45270 */
[----:B------:R-:W-:Y:S01]  /*2f00*/  IMAD.MOV.U32 R50, RZ, RZ, c[0x0][0x1e0] ;  /* 0x00007800ff327624 */ /* 0x000fe200078e00ff */
[----:B------:R-:W-:Y:S01]  /*2f10*/  BSSY B0, `(.L_x_110) ;  /* 0x000003c000007945 */ /* 0x000fe20003800000 */
[----:B-1----:R-:W-:Y:S01]  /*2f20*/  FADD.FTZ R55, R55, R52 ;  /* 0x0000003437377221 */ /* 0x002fe20000010000 */
[----:B------:R-:W-:Y:S02]  /*2f30*/  FSEL R49, R48, RZ, P2 ;  /* 0x000000ff30317208 */ /* 0x000fe40001000000 */
[----:B------:R-:W-:Y:S01]  /*2f40*/  FSEL R148, R53, RZ, !P2 ;  /* 0x000000ff35947208 */ /* 0x000fe20005000000 */
[----:B------:R-:W-:Y:S02]  /*2f50*/  FFMA.FTZ R48, R55, R50, c[0x0][0x228] ;  /* 0x00008a0037307623 */ /* 0x000fe40000010032 */
[----:B------:R-:W-:-:S02]  /*2f60*/  @!P1 IMAD.MOV.U32 R50, RZ, RZ, 0x4 ;  /* 0x00000004ff329424 */ /* 0x000fc400078e00ff */
[----:B------:R-:W-:Y:S02]  /*2f70*/  FADD.FTZ R149, R48, R49 ;  /* 0x0000003130957221 */ /* 0x000fe40000010000 */
[----:B------:R-:W-:Y:S02]  /*2f80*/  @!P1 IMAD.MOV.U32 R48, RZ, RZ, 0x4 ;  /* 0x00000004ff309424 */ /* 0x000fe400078e00ff */
[C---:B------:R-:W-:Y:S02]  /*2f90*/  @!P1 IMAD.WIDE R50, R111.reuse, R50, c[0x0][0x1a0] ;  /* 0x000068006f329625 */ /* 0x040fe400078e0232 */
[----:B------:R-:W1:Y:S02]  /*2fa0*/  MUFU.RSQ R149, R149 ;  /* 0x0000009500957308 */ /* 0x000e640000001400 */
[----:B------:R-:W-:Y:S01]  /*2fb0*/  @!P1 IMAD.WIDE R48, R111, R48, c[0x0][0x1a8] ;  /* 0x00006a006f309625 */ /* 0x000fe200078e0230 */
[----:B------:R2:W-:Y:S04]  /*2fc0*/  @!P1 STG.E [R50.64], R53 ;  /* 0x0000003532009986 */ /* 0x0005e8000c101904 */
[----:B-1----:R2:W-:Y:S01]  /*2fd0*/  @!P1 STG.E [R48.64], R149 ;  /* 0x0000009530009986 */ /* 0x0025e2000c101904 */
[----:B------:R-:W-:Y:S05]  /*2fe0*/  @!P5 BRA `(.L_x_111) ;  /* 0x000002e00000d947 */ /* 0x000fea0003800000 */
[--C-:B--2---:R-:W-:Y:S02]  /*2ff0*/  FADD.FTZ R50, R135, -R148.reuse ;  /* 0x8000009487327221 */ /* 0x104fe40000010000 */
[----:B------:R-:W-:-:S02]  /*3000*/  FADD.FTZ R54, R141, -R148 ;  /* 0x800000948d367221 */ /* 0x000fc40000010000 */
[--C-:B------:R-:W-:Y:S02]  /*3010*/  FADD.FTZ R48, R119, -R148.reuse ;  /* 0x8000009477307221 */ /* 0x100fe40000010000 */
[----:B0-----:R-:W-:Y:S02]  /*3020*/  FADD.FTZ R52, R128, -R148 ;  /* 0x8000009480347221 */ /* 0x001fe40000010000 */
[C---:B------:R-:W-:Y:S02]  /*3030*/  FMUL.FTZ R55, R149.reuse, R50 ;  /* 0x0000003295377220 */ /* 0x040fe40000410000 */
[C---:B------:R-:W-:Y:S02]  /*3040*/  FMUL.FTZ R151, R149.reuse, R54 ;  /* 0x0000003695977220 */ /* 0x040fe40000410000 */
[C---:B------:R-:W-:Y:S02]  /*3050*/  FMUL.FTZ R53, R149.reuse, R48 ;  /* 0x0000003095357220 */ /* 0x040fe40000410000 */
[----:B------:R-:W-:-:S02]  /*3060*/  FMUL.FTZ R52, R149, R52 ;  /* 0x0000003495347220 */ /* 0x000fc40000410000 */
[----:B------:R-:W-:Y:S02]  /*3070*/  FFMA.FTZ R51, R18, R55, R11 ;  /* 0x0000003712337223 */ /* 0x000fe4000001000b */
[----:B------:R-:W-:Y:S02]  /*3080*/  FFMA.FTZ R54, R19, R151, R10 ;  /* 0x0000009713367223 */ /* 0x000fe4000001000a */
[--C-:B------:R-:W-:Y:S02]  /*3090*/  FADD.FTZ R50, R127, -R148.reuse ;  /* 0x800000947f327221 */ /* 0x100fe40000010000 */
[--C-:B------:R-:W-:Y:S01]  /*30a0*/  FADD.FTZ R144, R134, -R148.reuse ;  /* 0x8000009486907221 */ /* 0x100fe20000010000 */
[----:B------:R-:W-:Y:S01]  /*30b0*/  F2FP.BF16.PACK_AB R51, R54, R51 ;  /* 0x000000333633723e */ /* 0x000fe200000010ff */
[--C-:B------:R-:W-:Y:S02]  /*30c0*/  FADD.FTZ R146, R133, -R148.reuse ;  /* 0x8000009485927221 */ /* 0x100fe40000010000 */
[----:B------:R-:W-:-:S02]  /*30d0*/  FADD.FTZ R150, R136, -R148 ;  /* 0x8000009488967221 */ /* 0x000fc40000010000 */
[----:B------:R-:W-:Y:S02]  /*30e0*/  FFMA.FTZ R48, R24, R53, R17 ;  /* 0x0000003518307223 */ /* 0x000fe40000010011 */
[----:B------:R-:W-:Y:S02]  /*30f0*/  FFMA.FTZ R49, R25, R52, R16 ;  /* 0x0000003419317223 */ /* 0x000fe40000010010 */
[C---:B------:R-:W-:Y:S02]  /*3100*/  FMUL.FTZ R54, R149.reuse, R50 ;  /* 0x0000003295367220 */ /* 0x040fe40000410000 */
[----:B------:R-:W-:Y:S01]  /*3110*/  FMUL.FTZ R145, R149, R144 ;  /* 0x0000009095917220 */ /* 0x000fe20000410000 */
[----:B------:R-:W-:Y:S01]  /*3120*/  F2FP.BF16.PACK_AB R48, R49, R48 ;  /* 0x000000303130723e */ /* 0x000fe200000010ff */
[C---:B------:R-:W-:Y:S02]  /*3130*/  FMUL.FTZ R146, R149.reuse, R146 ;  /* 0x0000009295927220 */ /* 0x040fe40000410000 */
[----:B------:R-:W-:-:S02]  /*3140*/  FMUL.FTZ R150, R149, R150 ;  /* 0x0000009695967220 */ /* 0x000fc40000410000 */
[----:B------:R-:W-:Y:S02]  /*3150*/  FFMA.FTZ R147, R3, R55, R32 ;  /* 0x0000003703937223 */ /* 0x000fe40000010020 */
[----:B------:R-:W-:Y:S02]  /*3160*/  FFMA.FTZ R49, R22, R54, R15 ;  /* 0x0000003616317223 */ /* 0x000fe4000001000f */
[----:B------:R-:W-:Y:S02]  /*3170*/  FFMA.FTZ R50, R23, R145, R14 ;  /* 0x0000009117327223 */ /* 0x000fe4000001000e */
[----:B------:R-:W-:Y:S02]  /*3180*/  FFMA.FTZ R55, R20, R146, R13 ;  /* 0x0000009214377223 */ /* 0x000fe4000001000d */
[----:B------:R-:W-:Y:S01]  /*3190*/  FFMA.FTZ R144, R21, R150, R12 ;  /* 0x0000009615907223 */ /* 0x000fe2000001000c */
[----:B------:R-:W-:Y:S01]  /*31a0*/  F2FP.BF16.PACK_AB R49, R50, R49 ;  /* 0x000000313231723e */ /* 0x000fe200000010ff */
[----:B------:R-:W-:-:S02]  /*31b0*/  FFMA.FTZ R152, R2, R151, R35 ;  /* 0x0000009702987223 */ /* 0x000fc40000010023 */
[----:B------:R-:W-:Y:S01]  /*31c0*/  IMAD.MOV.U32 R151, RZ, RZ, 0x10 ;  /* 0x00000010ff977424 */ /* 0x000fe200078e00ff */
[----:B------:R-:W-:Y:S01]  /*31d0*/  F2FP.BF16.PACK_AB R50, R144, R55 ;  /* 0x000000379032723e */ /* 0x000fe200000010ff */
[----:B------:R-:W-:Y:S01]  /*31e0*/  FFMA.FTZ R144, R9, R53, R0 ;  /* 0x0000003509907223 */ /* 0x000fe20000010000 */
[----:B------:R-:W-:Y:S01]  /*31f0*/  F2FP.BF16.PACK_AB R55, R152, R147 ;  /* 0x000000939837723e */ /* 0x000fe200000010ff */
[----:B------:R-:W-:Y:S02]  /*3200*/  FFMA.FTZ R53, R7, R54, R28 ;  /* 0x0000003607357223 */ /* 0x000fe4000001001c */
[----:B------:R-:W-:Y:S02]  /*3210*/  FFMA.FTZ R54, R5, R146, R30 ;  /* 0x0000009205367223 */ /* 0x000fe4000001001e */
[----:B------:R-:W-:Y:S02]  /*3220*/  FFMA.FTZ R147, R4, R150, R31 ;  /* 0x0000009604937223 */ /* 0x000fe4000001001f */
[----:B------:R-:W-:-:S02]  /*3230*/  FFMA.FTZ R146, R6, R145, R29 ;  /* 0x0000009106927223 */ /* 0x000fc4000001001d */
[----:B------:R-:W-:Y:S01]  /*3240*/  FFMA.FTZ R145, R8, R52, R27 ;  /* 0x0000003408917223 */ /* 0x000fe2000001001b */
[----:B------:R-:W-:Y:S02]  /*3250*/  F2FP.BF16.PACK_AB R54, R147, R54 ;  /* 0x000000369336723e */ /* 0x000fe400000010ff */
[----:B------:R-:W-:Y:S01]  /*3260*/  F2FP.BF16.PACK_AB R53, R146, R53 ;  /* 0x000000359235723e */ /* 0x000fe200000010ff */
[----:B------:R-:W-:Y:S01]  /*3270*/  IMAD.WIDE.U32 R146, R120, R151, c[0x0][0x208] ;  /* 0x0000820078927625 */ /* 0x000fe200078e0097 */
[----:B------:R-:W-:-:S03]  /*3280*/  F2FP.BF16.PACK_AB R52, R145, R144 ;  /* 0x000000909134723e */ /* 0x000fc600000010ff */
[C---:B------:R-:W-:Y:S01]  /*3290*/  IMAD.WIDE.U32 R144, R120.reuse, R151, c[0x0][0x210] ;  /* 0x0000840078907625 */ /* 0x040fe200078e0097 */
[----:B------:R0:W-:Y:S01]  /*32a0*/  STG.E.128 [R146.64], R48 ;  /* 0x0000003092007986 */ /* 0x0001e2000c101d04 */
[----:B------:R-:W-:-:S03]  /*32b0*/  IADD3 R120, R120, 0x20, RZ ;  /* 0x0000002078787810 */ /* 0x000fc60007ffe0ff */
[----:B------:R0:W-:Y:S04]  /*32c0*/  STG.E.128 [R144.64], R52 ;  /* 0x0000003490007986 */ /* 0x0001e8000c101d04 */
.L_x_111:
[----:B------:R-:W-:Y:S05]  /*32d0*/  BSYNC B0 ;  /* 0x0000000000007941 */ /* 0x000fea0003800000 */
.L_x_110:
[----:B------:R-:W-:Y:S01]  /*32e0*/  BSSY B0, `(.L_x_112) ;  /* 0x0000030000007945 */ /* 0x000fe20003800000 */
[----:B------:R-:W-:Y:S05]  /*32f0*/  @!P4 BRA `(.L_x_113) ;  /* 0x000002e00000c947 */ /* 0x000fea0003800000 */
[--C-:B0-2---:R-:W-:Y:S02]  /*3300*/  FADD.FTZ R50, R138, -R148.reuse ;  /* 0x800000948a327221 */ /* 0x105fe40000010000 */
[--C-:B------:R-:W-:Y:S02]  /*3310*/  FADD.FTZ R54, R142, -R148.reuse ;  /* 0x800000948e367221 */ /* 0x100fe40000010000 */
[--C-:B------:R-:W-:Y:S02]  /*3320*/  FADD.FTZ R48, R118, -R148.reuse ;  /* 0x8000009476307221 */ /* 0x100fe40000010000 */
[----:B------:R-:W-:Y:S02]  /*3330*/  FADD.FTZ R52, R126, -R148 ;  /* 0x800000947e347221 */ /* 0x000fe40000010000 */
[C---:B------:R-:W-:Y:S02]  /*3340*/  FMUL.FTZ R55, R149.reuse, R50 ;  /* 0x0000003295377220 */ /* 0x040fe40000410000 */
[----:B------:R-:W-:-:S02]  /*3350*/  FMUL.FTZ R151, R149, R54 ;  /* 0x0000003695977220 */ /* 0x000fc40000410000 */
[C---:B------:R-:W-:Y:S02]  /*3360*/  FMUL.FTZ R53, R149.reuse, R48 ;  /* 0x0000003095357220 */ /* 0x040fe40000410000 */
[----:B------:R-:W-:Y:S02]  /*3370*/  FMUL.FTZ R52, R149, R52 ;  /* 0x0000003495347220 */ /* 0x000fe40000410000 */
[----:B------:R-:W-:Y:S02]  /*3380*/  FFMA.FTZ R51, R58, R55, R75 ;  /* 0x000000373a337223 */ /* 0x000fe4000001004b */
[----:B------:R-:W-:Y:S02]  /*3390*/  FFMA.FTZ R54, R59, R151, R72 ;  /* 0x000000973b367223 */ /* 0x000fe40000010048 */
[--C-:B------:R-:W-:Y:S02]  /*33a0*/  FADD.FTZ R50, R125, -R148.reuse ;  /* 0x800000947d327221 */ /* 0x100fe40000010000 */
[--C-:B------:R-:W-:Y:S01]  /*33b0*/  FADD.FTZ R144, R132, -R148.reuse ;  /* 0x8000009484907221 */ /* 0x100fe20000010000 */
[----:B------:R-:W-:Y:S01]  /*33c0*/  F2FP.BF16.PACK_AB R51, R54, R51 ;  /* 0x000000333633723e */ /* 0x000fe200000010ff */
[----:B------:R-:W-:-:S02]  /*33d0*/  FADD.FTZ R146, R131, -R148 ;  /* 0x8000009483927221 */ /* 0x000fc40000010000 */
[----:B------:R-:W-:Y:S02]  /*33e0*/  FADD.FTZ R150, R137, -R148 ;  /* 0x8000009489967221 */ /* 0x000fe40000010000 */
[----:B------:R-:W-:Y:S02]  /*33f0*/  FFMA.FTZ R48, R33, R53, R70 ;  /* 0x0000003521307223 */ /* 0x000fe40000010046 */
[----:B------:R-:W-:Y:S02]  /*3400*/  FFMA.FTZ R49, R56, R52, R73 ;  /* 0x0000003438317223 */ /* 0x000fe40000010049 */
[C---:B------:R-:W-:Y:S02]  /*3410*/  FMUL.FTZ R54, R149.reuse, R50 ;  /* 0x0000003295367220 */ /* 0x040fe40000410000 */
[----:B------:R-:W-:Y:S01]  /*3420*/  FMUL.FTZ R145, R149, R144 ;  /* 0x0000009095917220 */ /* 0x000fe20000410000 */
[----:B------:R-:W-:Y:S01]  /*3430*/  F2FP.BF16.PACK_AB R48, R49, R48 ;  /* 0x000000303130723e */ /* 0x000fe200000010ff */
[----:B------:R-:W-:-:S02]  /*3440*/  FMUL.FTZ R146, R149, R146 ;  /* 0x0000009295927220 */ /* 0x000fc40000410000 */
[----:B------:R-:W-:Y:S02]  /*3450*/  FMUL.FTZ R150, R149, R150 ;  /* 0x0000009695967220 */ /* 0x000fe40000410000 */
        /* <DEDUP_REMOVED lines=24> */
.L_x_113:
[----:B------:R-:W-:Y:S05]  /*35e0*/  BSYNC B0 ;  /* 0x0000000000007941 */ /* 0x000fea0003800000 */
.L_x_112:
[----:B------:R-:W-:Y:S01]  /*35f0*/  BSSY B0, `(.L_x_114) ;  /* 0x000002f000007945 */ /* 0x000fe20003800000 */
[----:B------:R-:W-:Y:S05]  /*3600*/  @!P3 BRA `(.L_x_115) ;  /* 0x000002d00000b947 */ /* 0x000fea0003800000 */
[--C-:B0-2---:R-:W-:Y:S02]  /*3610*/  FADD.FTZ R48, R122, -R148.reuse ;  /* 0x800000947a307221 */ /* 0x105fe40000010000 */
[--C-:B------:R-:W-:Y:S02]  /*3620*/  FADD.FTZ R52, R124, -R148.reuse ;  /* 0x800000947c347221 */ /* 0x100fe40000010000 */
[C---:B------:R-:W-:Y:S02]  /*3630*/  FMUL.FTZ R54, R149.reuse, R48 ;  /* 0x0000003095367220 */ /* 0x040fe40000410000 */
[----:B------:R-:W-:Y:S02]  /*3640*/  FMUL.FTZ R52, R149, R52 ;  /* 0x0000003495347220 */ /* 0x000fe40000410000 */
[--C-:B------:R-:W-:Y:S02]  /*3650*/  FADD.FTZ R50, R123, -R148.reuse ;  /* 0x800000947b327221 */ /* 0x100fe40000010000 */
[----:B------:R-:W-:-:S02]  /*3660*/  FADD.FTZ R144, R130, -R148 ;  /* 0x8000009482907221 */ /* 0x000fc40000010000 */
[--C-:B------:R-:W-:Y:S02]  /*3670*/  FADD.FTZ R146, R129, -R148.reuse ;  /* 0x8000009481927221 */ /* 0x100fe40000010000 */
[----:B------:R-:W-:Y:S02]  /*3680*/  FADD.FTZ R150, R139, -R148 ;  /* 0x800000948b967221 */ /* 0x000fe40000010000 */
[----:B------:R-:W-:Y:S02]  /*3690*/  FFMA.FTZ R48, R63, R54, R94 ;  /* 0x000000363f307223 */ /* 0x000fe4000001005e */
[----:B------:R-:W-:Y:S02]  /*36a0*/  FFMA.FTZ R49, R88, R52, R97 ;  /* 0x0000003458317223 */ /* 0x000fe40000010061 */
[--C-:B------:R-:W-:Y:S02]  /*36b0*/  FADD.FTZ R152, R140, -R148.reuse ;  /* 0x800000948c987221 */ /* 0x100fe40000010000 */
[----:B------:R-:W-:Y:S01]  /*36c0*/  FADD.FTZ R148, R143, -R148 ;  /* 0x800000948f947221 */ /* 0x000fe20000010000 */
[----:B------:R-:W-:Y:S01]  /*36d0*/  F2FP.BF16.PACK_AB R48, R49, R48 ;  /* 0x000000303130723e */ /* 0x000fe200000010ff */
[----:B------:R-:W-:-:S02]  /*36e0*/  FMUL.FTZ R55, R149, R50 ;  /* 0x0000003295377220 */ /* 0x000fc40000410000 */
[C---:B------:R-:W-:Y:S02]  /*36f0*/  FMUL.FTZ R53, R149.reuse, R144 ;  /* 0x0000009095357220 */ /* 0x040fe40000410000 */
[C---:B------:R-:W-:Y:S02]  /*3700*/  FMUL.FTZ R145, R149.reuse, R146 ;  /* 0x0000009295917220 */ /* 0x040fe40000410000 */
[C---:B------:R-:W-:Y:S02]  /*3710*/  FMUL.FTZ R150, R149.reuse, R150 ;  /* 0x0000009695967220 */ /* 0x040fe40000410000 */
[C---:B------:R-:W-:Y:S02]  /*3720*/  FMUL.FTZ R152, R149.reuse, R152 ;  /* 0x0000009895987220 */ /* 0x040fe40000410000 */
[----:B------:R-:W-:Y:S02]  /*3730*/  FMUL.FTZ R148, R149, R148 ;  /* 0x0000009495947220 */ /* 0x000fe40000410000 */
[----:B------:R-:W-:-:S02]  /*3740*/  FFMA.FTZ R49, R86, R55, R95 ;  /* 0x0000003756317223 */ /* 0x000fc4000001005f */
[----:B------:R-:W-:Y:S02]  /*3750*/  FFMA.FTZ R50, R90, R53, R99 ;  /* 0x000000355a327223 */ /* 0x000fe40000010063 */
[----:B------:R-:W-:Y:S02]  /*3760*/  FFMA.FTZ R51, R89, R145, R96 ;  /* 0x0000009159337223 */ /* 0x000fe40000010060 */
[----:B------:R-:W-:Y:S01]  /*3770*/  FFMA.FTZ R144, R92, R150, R101 ;  /* 0x000000965c907223 */ /* 0x000fe20000010065 */
[----:B------:R-:W-:Y:S01]  /*3780*/  F2FP.BF16.PACK_AB R49, R50, R49 ;  /* 0x000000313231723e */ /* 0x000fe200000010ff */
[----:B------:R-:W-:Y:S02]  /*3790*/  FFMA.FTZ R146, R91, R152, R98 ;  /* 0x000000985b927223 */ /* 0x000fe40000010062 */
[----:B------:R-:W-:Y:S01]  /*37a0*/  FFMA.FTZ R147, R93, R148, R102 ;  /* 0x000000945d937223 */ /* 0x000fe20000010066 */
[----:B------:R-:W-:Y:S01]  /*37b0*/  F2FP.BF16.PACK_AB R50, R144, R51 ;  /* 0x000000339032723e */ /* 0x000fe200000010ff */
[----:B------:R-:W-:-:S02]  /*37c0*/  FFMA.FTZ R144, R100, R54, R109 ;  /* 0x0000003664907223 */ /* 0x000fc4000001006d */
[----:B------:R-:W-:Y:S01]  /*37d0*/  FFMA.FTZ R54, R105, R145, R114 ;  /* 0x0000009169367223 */ /* 0x000fe20000010072 */
[----:B------:R-:W-:Y:S01]  /*37e0*/  F2FP.BF16.PACK_AB R51, R147, R146 ;  /* 0x000000929333723e */ /* 0x000fe200000010ff */
[----:B------:R-:W-:Y:S02]  /*37f0*/  FFMA.FTZ R145, R104, R52, R113 ;  /* 0x0000003468917223 */ /* 0x000fe40000010071 */
[----:B------:R-:W-:Y:S02]  /*3800*/  FFMA.FTZ R146, R103, R55, R112 ;  /* 0x0000003767927223 */ /* 0x000fe40000010070 */
[----:B------:R-:W-:Y:S01]  /*3810*/  FFMA.FTZ R147, R108, R150, R117 ;  /* 0x000000966c937223 */ /* 0x000fe20000010075 */
[----:B------:R-:W-:Y:S01]  /*3820*/  F2FP.BF16.PACK_AB R52, R145, R144 ;  /* 0x000000909134723e */ /* 0x000fe200000010ff */
[----:B------:R-:W-:Y:S02]  /*3830*/  FFMA.FTZ R53, R106, R53, R115 ;  /* 0x000000356a357223 */ /* 0x000fe40000010073 */
[----:B------:R-:W-:Y:S01]  /*3840*/  FFMA.FTZ R55, R107, R152, R116 ;  /* 0x000000986b377223 */ /* 0x000fe20000010074 */
[----:B------:R-:W-:Y:S01]  /*3850*/  F2FP.BF16.PACK_AB R54, R147, R54 ;  /* 0x000000369336723e */ /* 0x000fe200000010ff */
[----:B------:R-:W-:Y:S01]  /*3860*/  FFMA.FTZ R148, R110, R148, R121 ;  /* 0x000000946e947223 */ /* 0x000fe20000010079 */
[----:B------:R-:W-:Y:S01]  /*3870*/  F2FP.BF16.PACK_AB R53, R53, R146 ;  /* 0x000000923535723e */ /* 0x000fe200000010ff */
[----:B------:R-:W-:-:S03]  /*3880*/  IMAD.MOV.U32 R149, RZ, RZ, 0x10 ;  /* 0x00000010ff957424 */ /* 0x000fc600078e00ff */
[----:B------:R-:W-:Y:S01]  /*3890*/  F2FP.BF16.PACK_AB R55, R148, R55 ;  /* 0x000000379437723e */ /* 0x000fe200000010ff */
[----:B------:R-:W-:-:S04]  /*38a0*/  IMAD.WIDE.U32 R144, R120, R149, c[0x0][0x208] ;  /* 0x0000820078907625 */ /* 0x000fc800078e0095 */
[----:B------:R-:W-:Y:S01]  /*38b0*/  IMAD.WIDE.U32 R146, R120, R149, c[0x0][0x210] ;  /* 0x0000840078927625 */ /* 0x000fe200078e0095 */
[----:B------:R0:W-:Y:S04]  /*38c0*/  STG.E.128 [R144.64], R48 ;  /* 0x0000003090007986 */ /* 0x0001e8000c101d04 */
[----:B------:R0:W-:Y:S02]  /*38d0*/  STG.E.128 [R146.64], R52 ;  /* 0x0000003492007986 */ /* 0x0001e4000c101d04 */
.L_x_115:
[----:B------:R-:W-:Y:S05]  /*38e0*/  BSYNC B0 ;  /* 0x0000000000007941 */ /* 0x000fea0003800000 */
.L_x_114:
[----:B0-2---:R-:W-:-:S04]  /*38f0*/  IMAD.MOV.U32 R48, RZ, RZ, 0x4 ;  /* 0x00000004ff307424 */ /* 0x005fc800078e00ff */
[----:B------:R-:W-:-:S05]  /*3900*/  IMAD R111, R48, c[0x0][0x160], R111 ;  /* 0x00005800306f7a24 */ /* 0x000fca00078e026f */
[----:B------:R-:W-:-:S13]  /*3910*/  ISETP.GE.AND P1, PT, R111, c[0x0][0x164], PT ;  /* 0x000059006f007a0c */ /* 0x000fda0003f26270 */
[----:B-----5:R-:W-:Y:S01]  /*3920*/  @P1 CALL.REL.NOINC `(.L_x_116) ;  /* 0x0000001000001944 */ /* 0x020fe20003c00000 */
[----:B------:R-:W-:Y:S05]  /*3930*/  BRA `(.L_x_117) ;  /* 0xffffd2f000007947 */ /* 0x000fea000383ffff */
.L_x_116:
[----:B------:R-:W-:Y:S05]  /*3940*/  EXIT ;  /* 0x000000000000794d */ /* 0x000fea0003800000 */
.L_x_108:
[----:B------:R-:W-:Y:S01]  /*3950*/  IMAD.MOV.U32 R50, RZ, RZ, R51 ;  /* 0x000000ffff327224 */ /* 0x000fe200078e0033 */
[----:B------:R-:W-:Y:S01]  /*3960*/  MOV R48, 0x39b0 ;  /* 0x000039b000307802 */ /* 0x000fe20000000f00 */
[----:B------:R-:W-:Y:S02]  /*3970*/  IMAD.MOV.U32 R55, RZ, RZ, 0x1 ;  /* 0x00000001ff377424 */ /* 0x000fe400078e00ff */
[----:B------:R-:W-:Y:S02]  /*3980*/  IMAD.MOV.U32 R54, RZ, RZ, 0x1f ;  /* 0x0000001fff367424 */ /* 0x000fe400078e00ff */
[----:B------:R-:W-:Y:S02]  /*3990*/  IMAD.MOV.U32 R145, RZ, RZ, -0x1 ;  /* 0xffffffffff917424 */ /* 0x000fe400078e00ff */
[----:B-----5:R-:W-:Y:S05]  /*39a0*/  CALL.REL.NOINC `($__internal_0_$__cuda_sm70_shflsync_bfly_p) ;  /* 0x000006c000007944 */ /* 0x020fea0003c00000 */
[----:B-1----:R-:W-:Y:S01]  /*39b0*/  IMAD.MOV.U32 R48, RZ, RZ, R55 ;  /* 0x000000ffff307224 */ /* 0x002fe200078e0037 */
[----:B0-----:R-:W-:Y:S05]  /*39c0*/  BRA `(.L_x_118) ;  /* 0xfffff0c000007947 */ /* 0x001fea000383ffff */
.L_x_109:
[----:B------:R-:W-:Y:S01]  /*39d0*/  IMAD.MOV.U32 R50, RZ, RZ, R144 ;  /* 0x000000ffff327224 */ /* 0x000fe200078e0090 */
[----:B------:R-:W-:Y:S01]  /*39e0*/  MOV R48, 0x3a30 ;  /* 0x00003a3000307802 */ /* 0x000fe20000000f00 */
[----:B------:R-:W-:Y:S02]  /*39f0*/  IMAD.MOV.U32 R55, RZ, RZ, 0x2 ;  /* 0x00000002ff377424 */ /* 0x000fe400078e00ff */
[----:B------:R-:W-:-:S02]  /*3a00*/  IMAD.MOV.U32 R54, RZ, RZ, 0x1f ;  /* 0x0000001fff367424 */ /* 0x000fc400078e00ff */
[----:B------:R-:W-:Y:S02]  /*3a10*/  IMAD.MOV.U32 R145, RZ, RZ, -0x1 ;  /* 0xffffffffff917424 */ /* 0x000fe400078e00ff */
[----:B0----5:R-:W-:Y:S05]  /*3a20*/  CALL.REL.NOINC `($__internal_0_$__cuda_sm70_shflsync_bfly_p) ;  /* 0x0000064000007944 */ /* 0x021fea0003c00000 */
[----:B01----:R-:W-:Y:S01]  /*3a30*/  FADD.FTZ R50, R144, R55 ;  /* 0x0000003790327221 */ /* 0x003fe20000010000 */
[----:B------:R-:W-:Y:S01]  /*3a40*/  MOV R48, 0x3a90 ;  /* 0x00003a9000307802 */ /* 0x000fe20000000f00 */
[----:B------:R-:W-:Y:S02]  /*3a50*/  IMAD.MOV.U32 R55, RZ, RZ, 0x4 ;  /* 0x00000004ff377424 */ /* 0x000fe400078e00ff */
[----:B------:R-:W-:Y:S02]  /*3a60*/  IMAD.MOV.U32 R54, RZ, RZ, 0x1f ;  /* 0x0000001fff367424 */ /* 0x000fe400078e00ff */
[----:B------:R-:W-:Y:S02]  /*3a70*/  IMAD.MOV.U32 R145, RZ, RZ, -0x1 ;  /* 0xffffffffff917424 */ /* 0x000fe400078e00ff */
[----:B------:R-:W-:Y:S05]  /*3a80*/  CALL.REL.NOINC `($__internal_0_$__cuda_sm70_shflsync_bfly_p) ;  /* 0x000005e000007944 */ /* 0x000fea0003c00000 */
[----:B01----:R-:W-:Y:S01]  /*3a90*/  FADD.FTZ R50, R50, R55 ;  /* 0x0000003732327221 */ /* 0x003fe20000010000 */
[----:B------:R-:W-:Y:S01]  /*3aa0*/  MOV R48, 0x3af0 ;  /* 0x00003af000307802 */ /* 0x000fe20000000f00 */
[----:B------:R-:W-:Y:S02]  /*3ab0*/  IMAD.MOV.U32 R55, RZ, RZ, 0x8 ;  /* 0x00000008ff377424 */ /* 0x000fe400078e00ff */
[----:B------:R-:W-:-:S02]  /*3ac0*/  IMAD.MOV.U32 R54, RZ, RZ, 0x1f ;  /* 0x0000001fff367424 */ /* 0x000fc400078e00ff */
[----:B------:R-:W-:Y:S02]  /*3ad0*/  IMAD.MOV.U32 R145, RZ, RZ, -0x1 ;  /* 0xffffffffff917424 */ /* 0x000fe400078e00ff */
[----:B------:R-:W-:Y:S05]  /*3ae0*/  CALL.REL.NOINC `($__internal_0_$__cuda_sm70_shflsync_bfly_p) ;  /* 0x0000058000007944 */ /* 0x000fea0003c00000 */
[----:B01----:R-:W-:Y:S01]  /*3af0*/  FADD.FTZ R50, R50, R55 ;  /* 0x0000003732327221 */ /* 0x003fe20000010000 */
[----:B------:R-:W-:Y:S01]  /*3b00*/  MOV R48, 0x3b50 ;  /* 0x00003b5000307802 */ /* 0x000fe20000000f00 */
[----:B------:R-:W-:Y:S02]  /*3b10*/  IMAD.MOV.U32 R55, RZ, RZ, 0x10 ;  /* 0x00000010ff377424 */ /* 0x000fe400078e00ff */
[----:B------:R-:W-:Y:S02]  /*3b20*/  IMAD.MOV.U32 R54, RZ, RZ, 0x1f ;  /* 0x0000001fff367424 */ /* 0x000fe400078e00ff */
[----:B------:R-:W-:Y:S02]  /*3b30*/  IMAD.MOV.U32 R145, RZ, RZ, -0x1 ;  /* 0xffffffffff917424 */ /* 0x000fe400078e00ff */
[----:B------:R-:W-:Y:S05]  /*3b40*/  CALL.REL.NOINC `($__internal_0_$__cuda_sm70_shflsync_bfly_p) ;  /* 0x0000052000007944 */ /* 0x000fea0003c00000 */
[----:B-1----:R-:W-:Y:S02]  /*3b50*/  FADD.FTZ R53, R50, R55 ;  /* 0x0000003732357221 */ /* 0x002fe40000010000 */
[----:B------:R-:W-:Y:S02]  /*3b60*/  IMAD.MOV.U32 R55, RZ, RZ, 0x1 ;  /* 0x00000001ff377424 */ /* 0x000fe400078e00ff */
[----:B------:R-:W-:-:S02]  /*3b70*/  FMUL.FTZ R53, R53, c[0x0][0x1e0] ;  /* 0x0000780035357a20 */ /* 0x000fc40000410000 */
[----:B0-----:R-:W-:Y:S02]  /*3b80*/  IMAD.MOV.U32 R54, RZ, RZ, 0x1f ;  /* 0x0000001fff367424 */ /* 0x001fe400078e00ff */
[--C-:B------:R-:W-:Y:S02]  /*3b90*/  FADD.FTZ R48, R119, -R53.reuse ;  /* 0x8000003577307221 */ /* 0x100fe40000010000 */
[--C-:B------:R-:W-:Y:S02]  /*3ba0*/  FADD.FTZ R49, R128, -R53.reuse ;  /* 0x8000003580317221 */ /* 0x100fe40000010000 */
[----:B------:R-:W-:Y:S02]  /*3bb0*/  FFMA.FTZ R48, R48, R48, RZ ;  /* 0x0000003030307223 */ /* 0x000fe400000100ff */
[----:B------:R-:W-:Y:S02]  /*3bc0*/  FADD.FTZ R51, R127, -R53 ;  /* 0x800000357f337221 */ /* 0x000fe40000010000 */
[----:B------:R-:W-:-:S02]  /*3bd0*/  FFMA.FTZ R48, R49, R49, R48 ;  /* 0x0000003131307223 */ /* 0x000fc40000010030 */
[--C-:B------:R-:W-:Y:S02]  /*3be0*/  FADD.FTZ R49, R134, -R53.reuse ;  /* 0x8000003586317221 */ /* 0x100fe40000010000 */
[----:B------:R-:W-:Y:S02]  /*3bf0*/  FFMA.FTZ R48, R51, R51, R48 ;  /* 0x0000003333307223 */ /* 0x000fe40000010030 */
[--C-:B------:R-:W-:Y:S02]  /*3c00*/  FADD.FTZ R51, R133, -R53.reuse ;  /* 0x8000003585337221 */ /* 0x100fe40000010000 */
[----:B------:R-:W-:Y:S02]  /*3c10*/  FFMA.FTZ R48, R49, R49, R48 ;  /* 0x0000003131307223 */ /* 0x000fe40000010030 */
        /* <DEDUP_REMOVED lines=9> */
[--C-:B------:R-:W-:Y:S01]  /*3cb0*/  FADD.FTZ R51, R122, -R53.reuse ;  /* 0x800000357a337221 */ /* 0x100fe20000010000 */
[----:B------:R-:W-:Y:S01]  /*3cc0*/  FSEL R50, R48, RZ, P5 ;  /* 0x000000ff30327208 */ /* 0x000fe20002800000 */
[----:B------:R-:W-:Y:S02]  /*3cd0*/  FADD.FTZ R48, R126, -R53 ;  /* 0x800000357e307221 */ /* 0x000fe40000010000 */
[----:B------:R-:W-:Y:S02]  /*3ce0*/  IMAD.MOV.U32 R145, RZ, RZ, -0x1 ;  /* 0xffffffffff917424 */ /* 0x000fe400078e00ff */
        /* <DEDUP_REMOVED lines=27> */
[----:B------:R-:W-:Y:S01]  /*3ea0*/  @P6 FFMA.FTZ R50, R48, R48, R51 ;  /* 0x0000003030326223 */ /* 0x000fe20000010033 */
[----:B------:R-:W-:Y:S02]  /*3eb0*/  MOV R48, 0x3ed0 ;  /* 0x00003ed000307802 */ /* 0x000fe40000000f00 */
[----:B------:R-:W-:Y:S05]  /*3ec0*/  CALL.REL.NOINC `($__internal_0_$__cuda_sm70_shflsync_bfly_p) ;  /* 0x000001a000007944 */ /* 0x000fea0003c00000 */
        /* <DEDUP_REMOVED lines=18> */
[----:B-1----:R-:W-:Y:S01]  /*3ff0*/  FADD.FTZ R52, R50, R55 ;  /* 0x0000003732347221 */ /* 0x002fe20000010000 */
[----:B------:R-:W-:Y:S01]  /*4000*/  MOV R48, 0x4060 ;  /* 0x0000406000307802 */ /* 0x000fe20000000f00 */
[----:B------:R-:W-:Y:S02]  /*4010*/  IMAD.MOV.U32 R55, RZ, RZ, 0x10 ;  /* 0x00000010ff377424 */ /* 0x000fe400078e00ff */
[----:B0-----:R-:W-:-:S02]  /*4020*/  IMAD.MOV.U32 R54, RZ, RZ, 0x1f ;  /* 0x0000001fff367424 */ /* 0x001fc400078e00ff */
[----:B------:R-:W-:Y:S02]  /*4030*/  IMAD.MOV.U32 R145, RZ, RZ, -0x1 ;  /* 0xffffffffff917424 */ /* 0x000fe400078e00ff */
[----:B------:R-:W-:Y:S02]  /*4040*/  IMAD.MOV.U32 R50, RZ, RZ, R52 ;  /* 0x000000ffff327224 */ /* 0x000fe400078e0034 */
[----:B------:R-:W-:Y:S05]  /*4050*/  CALL.REL.NOINC `($__internal_0_$__cuda_sm70_shflsync_bfly_p) ;  /* 0x0000001000007944 */ /* 0x000fea0003c00000 */
[----:B01----:R-:W-:Y:S05]  /*4060*/  BRA `(.L_x_119) ;  /* 0xffffee7000007947 */ /* 0x003fea000383ffff */
        .weak           $__internal_0_$__cuda_sm70_shflsync_bfly_p
        .type           $__internal_0_$__cuda_sm70_shflsync_bfly_p,@function
        .size           $__internal_0_$__cuda_sm70_shflsync_bfly_p,(.L_x_20016 - $__internal_0_$__cuda_sm70_shflsync_bfly_p)
$__internal_0_$__cuda_sm70_shflsync_bfly_p:
[----:B------:R-:W-:Y:S01]  /*4070*/  IMAD.MOV.U32 R49, RZ, RZ, 0x0 ;  /* 0x00000000ff317424 */ /* 0x000fe200078e00ff */
[----:B------:R-:W-:Y:S04]  /*4080*/  WARPSYNC R145 ;  /* 0x0000009100007348 */ /* 0x000fe80003800000 */
[----:B------:R0:W1:Y:S01]  /*4090*/  SHFL.BFLY PT, R55, R50, R55, R54 ;  /* 0x0c00003732377389 */ /* 0x00006200000e0036 */
[----:B------:R-:W-:Y:S05]  /*40a0*/  RET.REL.NODEC R48 `(_ZN10layer_norm31ln_parallel_residual_fwd_kernelINS_13Kernel_traitsI13__nv_bfloat16S2_S2_S2_fjLj768ELj1ELj4ELj1ELj16ENS_18Kernel_traits_baseILj768ES2_S2_S2_S2_fjLj128EEEEELb0ELb0ELb0EEEvNS_9FwdParamsE) ;  /* 0xffffbf5030007950 */ /* 0x000fea0003c3ffff */
.L_x_120:
[----:B------:R-:W-:-:S00]  /*40b0*/  BRA `(.L_x_120) ;  /* 0xfffffff000007947 */ /* 0x000fc0000383ffff */
[----:B------:R-:W-:-:S00]  /*40c0*/  NOP ;  /* 0x0000000000007918 */ /* 0x000fc00000000000 */
        /* <DEDUP_REMOVED lines=11> */
.L_x_20016:


//--------------------- .text._ZN10layer_norm31ln_parallel_residual_fwd_kernelINS_13Kernel_traitsI13__nv_bfloat16S2_S2_S2_fjLj768ELj1ELj4ELj1ELj16ENS_18Kernel_traits_baseILj768ES2_S2_S2_S2_fjLj128EEEEELb0ELb0ELb1EEEvNS_9FwdParamsE --------------------------
	.section	.text._ZN10layer_norm31ln_parallel_residual_fwd_kernelINS_13Kernel_traitsI13__nv_bfloat16S2_S2_S2_fjLj768ELj1ELj4ELj1ELj16ENS_18Kernel_traits_baseILj768ES2_S2_S2_S2_fjLj128EEEEELb0ELb0ELb1EEEvNS_9FwdParamsE,"ax",@progbits
	.sectioninfo	@"SHI_REGISTERS=167"
	.align	128
        .global         _ZN10layer_norm31ln_parallel_residual_fwd_kernelINS_13Kernel_traitsI13__nv_bfloat16S2_S2_S2_fjLj768ELj1ELj4ELj1ELj16ENS_18Kernel_traits_baseILj768ES2_S2_S2_S2_fjLj128EEEEELb0ELb0ELb1EEEvNS_9FwdParamsE
        .type           _ZN10layer_norm31ln_parallel_residual_fwd_kernelINS_13Kernel_traitsI13__nv_bfloat16S2_S2_S2_fjLj768ELj1ELj4ELj1ELj16ENS_18Kernel_traits_baseILj768ES2_S2_S2_S2_fjLj128EEEEELb0ELb0ELb1EEEvNS_9FwdParamsE,@function
        .size           _ZN10layer_norm31ln_parallel_residual_fwd_kernelINS_13Kernel_traitsI13__nv_bfloat16S2_S2_S2_fjLj768ELj1ELj4ELj1ELj16ENS_18Kernel_traits_baseILj768ES2_S2_S2_S2_fjLj128EEEEELb0ELb0ELb1EEEvNS_9FwdParamsE,(.L_x_20017 - _ZN10layer_norm31ln_parallel_residual_fwd_kernelINS_13Kernel_traitsI13__nv_bfloat16S2_S2_S2_fjLj768ELj1ELj4ELj1ELj16ENS_18Kernel_traits_baseILj768ES2_S2_S2_S2_fjLj128EEEEELb0ELb0ELb1EEEvNS_9FwdParamsE)
        .other          _ZN10layer_norm31ln_parallel_residual_fwd_kernelINS_13Kernel_traitsI13__nv_bfloat16S2_S2_S2_fjLj768ELj1ELj4ELj1ELj16ENS_18Kernel_traits_baseILj768ES2_S2_S2_S2_fjLj128EEEEELb0ELb0ELb1EEEvNS_9FwdParamsE,@"STO_CUDA_ENTRY STV_DEFAULT"
_ZN10layer_norm31ln_parallel_residual_fwd_kernelINS_13Kernel_traitsI13__nv_bfloat16S2_S2_S2_fjLj768ELj1ELj4ELj1ELj16ENS_18Kernel_traits_baseILj768ES2_S2_S2_S2_fjLj128EEEEELb0ELb0ELb1EEEvNS_9FwdParamsE:
.text._ZN10layer_norm31ln_parallel_residual_fwd_kernelINS_13Kernel_traitsI13__nv_bfloat16S2_S2_S2_fjLj768ELj1ELj4ELj1ELj16ENS_18Kernel_traits_baseILj768ES2_S2_S2_S2_fjLj128EEEEELb0ELb0ELb1EEEvNS_9FwdParamsE:
[----:B------:R-:W-:Y:S02]  /*0000*/  IMAD.MOV.U32 R1, RZ, RZ, c[0x0][0x28] ;  /* 0x00000a00ff017624 */ /* 0x000fe400078e00ff */
[----:B------:R-:W0:Y:S01]  /*0010*/  S2R R2, SR_TID.X ;  /* 0x0000000000027919 */ /* 0x000e220000002100 */
[----:B------:R-:W-:Y:S01]  /*0020*/  ISETP.NE.U32.AND P1, PT, RZ, c[0x0][0x218], PT ;  /* 0x00008600ff007a0c */ /* 0x000fe20003f25070 */
[----:B------:R-:W-:Y:S01]  /*0030*/  ULDC.64 UR4, c[0x0][0x118] ;  /* 0x0000460000047ab9 */ /* 0x000fe20000000a00 */
[----:B------:R-:W-:Y:S02]  /*0040*/  ISETP.NE.U32.AND P2, PT, RZ, c[0x0][0x220], PT ;  /* 0x00008800ff007a0c */ /* 0x000fe40003f45070 */
[----:B------:R-:W-:Y:S02]  /*0050*/  ISETP.NE.AND.EX P1, PT, RZ, c[0x0][0x21c], PT, P1 ;  /* 0x00008700ff007a0c */ /* 0x000fe40003f25310 */
[----:B------:R-:W-:Y:S01]  /*0060*/  ISETP.NE.AND.EX P2, PT, RZ, c[0x0][0x224], PT, P2 ;  /* 0x00008900ff007a0c */ /* 0x000fe20003f45320 */
[C---:B0-----:R-:W-:Y:S01]  /*0070*/  IMAD.SHL.U32 R0, R2.reuse, 0x10, RZ ;  /* 0x0000001002007824 */ /* 0x041fe200078e00ff */
[----:B------:R-:W-:-:S04]  /*0080*/  LOP3.LUT R26, R2, 0x1f, RZ, 0xc0, !PT ;  /* 0x0000001f021a7812 */ /* 0x000fc800078ec0ff */
[----:B------:R-:W-:Y:S01]  /*0090*/  LOP3.LUT R7, R0, 0x1f0, RZ, 0xc0, !PT ;  /* 0x000001f000077812 */ /* 0x000fe200078ec0ff */
[----:B------:R-:W-:-:S03]  /*00a0*/  IMAD.SHL.U32 R6, R26, 0x10, RZ ;  /* 0x000000101a067824 */ /* 0x000fc600078e00ff */
[----:B------:R-:W-:-:S05]  /*00b0*/  IADD3 R4, P0, R7, c[0x0][0x218], RZ ;  /* 0x0000860007047a10 */ /* 0x000fca0007f1e0ff */
[----:B------:R-:W-:Y:S01]  /*00c0*/  IMAD.X R5, RZ, RZ, c[0x0][0x21c], P0 ;  /* 0x00008700ff057624 */ /* 0x000fe200000e06ff */
[----:B------:R-:W-:-:S04]  /*00d0*/  IADD3 R8, P0, R6, c[0x0][0x220], RZ ;  /* 0x0000880006087a10 */ /* 0x000fc80007f1e0ff */
[----:B------:R0:W5:Y:S01]  /*00e0*/  @P1 LDG.E.128 R12, [R4.64] ;  /* 0x00000004040c1981 */ /* 0x000162000c1e1d00 */
[----:B------:R-:W-:-:S03]  /*00f0*/  IMAD.X R9, RZ, RZ, c[0x0][0x224], P0 ;  /* 0x00008900ff097624 */ /* 0x000fc600000e06ff */
[----:B------:R0:W5:Y:S04]  /*0100*/  @P1 LDG.E.128 R68, [R4.64+0x200] ;  /* 0x0002000404441981 */ /* 0x000168000c1e1d00 */
[----:B------:R0:W5:Y:S04]  /*0110*/  @P1 LDG.E.128 R28, [R4.64+0x400] ;  /* 0x00040004041c1981 */ /* 0x000168000c1e1d00 */
[----:B------:R0:W5:Y:S04]  /*0120*/  @P2 LDG.E.128 R32, [R8.64] ;  /* 0x0000000408202981 */ /* 0x000168000c1e1d00 */
[----:B------:R0:W5:Y:S04]  /*0130*/  @P2 LDG.E.128 R40, [R8.64+0x200] ;  /* 0x0002000408282981 */ /* 0x000168000c1e1d00 */
[----:B------:R0:W5:Y:S04]  /*0140*/  @P2 LDG.E.128 R36, [R8.64+0x400] ;  /* 0x0004000408242981 */ /* 0x000168000c1e1d00 */
[----:B------:R-:W1:Y:S01]  /*0150*/  S2R R3, SR_CTAID.X ;  /* 0x0000000000037919 */ /* 0x000e620000002500 */
[----:B------:R-:W-:-:S02]  /*0160*/  SHF.R.U32.HI R0, RZ, 0x5, R2 ;  /* 0x00000005ff007819 */ /* 0x000fc40000011602 */
[----:B------:R-:W-:-:S03]  /*0170*/  IADD3 R2, P3, R7, c[0x0][0x1b0], RZ ;  /* 0x00006c0007027a10 */ /* 0x000fc60007f7e0ff */
[----:B-1----:R-:W-:-:S05]  /*0180*/  IMAD R122, R3, 0x4, R0 ;  /* 0x00000004037a7824 */ /* 0x002fca00078e0200 */
[----:B------:R-:W-:Y:S01]  /*0190*/  ISETP.GE.AND P0, PT, R122, c[0x0][0x164], PT ;  /* 0x000059007a007a0c */ /* 0x000fe20003f06270 */
[----:B------:R-:W-:Y:S01]  /*01a0*/  IMAD.X R3, RZ, RZ, c[0x0][0x1b4], P3 ;  /* 0x00006d00ff037624 */ /* 0x000fe200018e06ff */
[----:B------:R-:W-:-:S11]  /*01b0*/  IADD3 R6, P3, R6, c[0x0][0x1b8], RZ ;  /* 0x00006e0006067a10 */ /* 0x000fd60007f7e0ff */
[----:B------:R-:W-:Y:S05]  /*01c0*/  @P0 EXIT ;  /* 0x000000000000094d */ /* 0x000fea0003800000 */
[----:B0-----:R-:W-:Y:S01]  /*01d0*/  IMAD.X R7, RZ, RZ, c[0x0][0x1bc], P3 ;  /* 0x00006f00ff077624 */ /* 0x001fe200018e06ff */
[----:B------:R0:W2:Y:S04]  /*01e0*/  LDG.E.128 R44, [R2.64] ;  /* 0x00000004022c7981 */ /* 0x0000a8000c1e1d00 */
[----:B------:R1:W3:Y:S04]  /*01f0*/  LDG.E.128 R64, [R6.64+0x400] ;  /* 0x0004000406407981 */ /* 0x0002e8000c1e1d00 */
[----:B------:R1:W4:Y:S04]  /*0200*/  LDG.E.128 R48, [R6.64] ;  /* 0x0000000406307981 */ /* 0x000328000c1e1d00 */
[----:B------:R0:W4:Y:S04]  /*0210*/  LDG.E.128 R52, [R2.64+0x200] ;  /* 0x0002000402347981 */ /* 0x000128000c1e1d00 */
[----:B------:R1:W4:Y:S04]  /*0220*/  LDG.E.128 R56, [R6.64+0x200] ;  /* 0x0002000406387981 */ /* 0x000328000c1e1d00 */
[----:B------:R0:W4:Y:S01]  /*0230*/  LDG.E.128 R60, [R2.64+0x400] ;  /* 0x00040004023c7981 */ /* 0x000122000c1e1d00 */
[----:B------:R-:W-:Y:S01]  /*0240*/  IMAD.MOV.U32 R0, RZ, RZ, c[0x0][0x180] ;  /* 0x00006000ff007624 */ /* 0x000fe200078e00ff */
[----:B-----5:R-:W-:Y:S01]  /*0250*/  @!P1 CS2R R12, SRZ ;  /* 0x00000000000c9805 */ /* 0x020fe2000001ff00 */
[----:B------:R-:W-:Y:S01]  /*0260*/  @!P1 CS2R R14, SRZ ;  /* 0x00000000000e9805 */ /* 0x000fe2000001ff00 */
[----:B------:R-:W-:Y:S01]  /*0270*/  @!P1 CS2R R28, SRZ ;  /* 0x00000000001c9805 */ /* 0x000fe2000001ff00 */
[----:B------:R-:W-:Y:S01]  /*0280*/  @!P1 CS2R R30, SRZ ;  /* 0x00000000001e9805 */ /* 0x000fe2000001ff00 */
[----:B------:R-:W-:Y:S01]  /*0290*/  LOP3.LUT P0, RZ, R0, c[0x0][0x178], RZ, 0xfc, !PT ;  /* 0x00005e0000ff7a12 */ /* 0x000fe2000780fcff */
[----:B------:R-:W-:Y:S01]  /*02a0*/  IMAD.MOV.U32 R0, RZ, RZ, c[0x0][0x184] ;  /* 0x00006100ff007624 */ /* 0x000fe200078e00ff */
[----:B------:R-:W-:Y:S01]  /*02b0*/  @!P1 CS2R R68, SRZ ;  /* 0x0000000000449805 */ /* 0x000fe2000001ff00 */
[----:B------:R-:W-:Y:S01]  /*02c0*/  @!P1 CS2R R70, SRZ ;  /* 0x0000000000469805 */ /* 0x000fe2000001ff00 */
[----:B------:R-:W-:Y:S01]  /*02d0*/  @!P2 CS2R R32, SRZ ;  /* 0x000000000020a805 */ /* 0x000fe2000001ff00 */
[----:B------:R-:W-:Y:S01]  /*02e0*/  @!P2 CS2R R34, SRZ ;  /* 0x000000000022a805 */ /* 0x000fe2000001ff00 */
[----:B------:R-:W-:Y:S01]  /*02f0*/  @!P2 CS2R R40, SRZ ;  /* 0x000000000028a805 */ /* 0x000fe2000001ff00 */
[----:B------:R-:W-:Y:S01]  /*0300*/  @!P2 CS2R R42, SRZ ;  /* 0x00000000002aa805 */ /* 0x000fe2000001ff00 */
[----:B------:R-:W-:Y:S01]  /*0310*/  @!P2 CS2R R36, SRZ ;  /* 0x000000000024a805 */ /* 0x000fe2000001ff00 */
[----:B------:R-:W-:Y:S01]  /*0320*/  @!P2 CS2R R38, SRZ ;  /* 0x000000000026a805 */ /* 0x000fe2000001ff00 */
[----:B------:R-:W-:-:S02]  /*0330*/  LOP3.LUT P0, RZ, R0, c[0x0][0x17c], RZ, 0xfc, P0 ;  /* 0x00005f0000ff7a12 */ /* 0x000fc4000000fcff */
        /* <DEDUP_REMOVED lines=10> */
[--C-:B-1----:R-:W-:Y:S02]  /*03e0*/  PRMT R7, RZ, 0x5410, R29.reuse ;  /* 0x00005410ff077816 */ /* 0x102fe4000000001d */
[----:B------:R-:W-:-:S02]  /*03f0*/  PRMT R6, RZ, 0x7610, R29 ;  /* 0x00007610ff067816 */ /* 0x000fc4000000001d */
[--C-:B------:R-:W-:Y:S02]  /*0400*/  PRMT R5, RZ, 0x5410, R30.reuse ;  /* 0x00005410ff057816 */ /* 0x100fe4000000001e */
[----:B------:R-:W-:Y:S02]  /*0410*/  PRMT R4, RZ, 0x7610, R30 ;  /* 0x00007610ff047816 */ /* 0x000fe4000000001e */
[--C-:B0-----:R-:W-:Y:S02]  /*0420*/  PRMT R3, RZ, 0x5410, R31.reuse ;  /* 0x00005410ff037816 */ /* 0x101fe4000000001f */
        /* <DEDUP_REMOVED lines=13> */
[----:B------:R-:W-:Y:S02]  /*0500*/  PRMT R30, RZ, 0x5410, R34 ;  /* 0x00005410ff1e7816 */ /* 0x000fe40000000022 */
[----:B------:R-:W-:-:S02]  /*0510*/  PRMT R31, RZ, 0x5410, R35 ;  /* 0x00005410ff1f7816 */ /* 0x000fc40000000023 */
[----:B------:R-:W-:Y:S02]  /*0520*/  PRMT R34, RZ, 0x7610, R34 ;  /* 0x00007610ff227816 */ /* 0x000fe40000000022 */
        /* <DEDUP_REMOVED lines=16> */
[----:B------:R-:W-:Y:S01]  /*0630*/  PRMT R81, RZ, 0x7610, R39 ;  /* 0x00007610ff517816 */ /* 0x000fe20000000027 */
[----:B------:R-:W-:Y:S01]  /*0640*/  ULDC.U8 UR6, c[0x0][0x1f0] ;  /* 0x00007c0000067ab9 */ /* 0x000fe20000000000 */
[----:B--2---:R-:W-:-:S02]  /*0650*/  PRMT R82, RZ, 0x5410, R44 ;  /* 0x00005410ff527816 */ /* 0x004fc4000000002c */
[----:B------:R-:W-:Y:S02]  /*0660*/  PRMT R83, RZ, 0x7610, R44 ;  /* 0x00007610ff537816 */ /* 0x000fe4000000002c */
[--C-:B---3--:R-:W-:Y:S02]  /*0670*/  PRMT R126, RZ, 0x5410, R66.reuse ;  /* 0x00005410ff7e7816 */ /* 0x108fe40000000042 */
[----:B------:R-:W-:Y:S02]  /*0680*/  PRMT R129, RZ, 0x7610, R66 ;  /* 0x00007610ff817816 */ /* 0x000fe40000000042 */
[--C-:B------:R-:W-:Y:S02]  /*0690*/  PRMT R84, RZ, 0x5410, R45.reuse ;  /* 0x00005410ff547816 */ /* 0x100fe4000000002d */
[----:B------:R-:W-:Y:S02]  /*06a0*/  PRMT R85, RZ, 0x7610, R45 ;  /* 0x00007610ff557816 */ /* 0x000fe4000000002d */
[----:B------:R-:W-:-:S02]  /*06b0*/  PRMT R86, RZ, 0x5410, R46 ;  /* 0x00005410ff567816 */ /* 0x000fc4000000002e */
[----:B------:R-:W-:Y:S02]  /*06c0*/  PRMT R87, RZ, 0x7610, R46 ;  /* 0x00007610ff577816 */ /* 0x000fe4000000002e */
[--C-:B------:R-:W-:Y:S02]  /*06d0*/  PRMT R88, RZ, 0x5410, R47.reuse ;  /* 0x00005410ff587816 */ /* 0x100fe4000000002f */
[----:B------:R-:W-:Y:S02]  /*06e0*/  PRMT R91, RZ, 0x7610, R47 ;  /* 0x00007610ff5b7816 */ /* 0x000fe4000000002f */
[--C-:B----4-:R-:W-:Y:S02]  /*06f0*/  PRMT R89, RZ, 0x5410, R48.reuse ;  /* 0x00005410ff597816 */ /* 0x110fe40000000030 */
        /* <DEDUP_REMOVED lines=37> */
.L_x_220:
[----:B------:R-:W-:Y:S01]  /*0950*/  IMAD R48, R122, c[0x0][0x168], RZ ;  /* 0x00005a007a307a24 */ /* 0x000fe200078e02ff */
[----:B------:R-:W-:Y:S01]  /*0960*/  ISETP.NE.U32.AND P1, PT, RZ, c[0x0][0x178], PT ;  /* 0x00005e00ff007a0c */ /* 0x000fe20003f25070 */
[----:B------:R-:W-:Y:S01]  /*0970*/  IMAD.MOV.U32 R67, RZ, RZ, 0x10 ;  /* 0x00000010ff437424 */ /* 0x000fe200078e00ff */
[----:B------:R-:W-:-:S02]  /*0980*/  ISETP.NE.U32.AND P2, PT, RZ, c[0x0][0x180], PT ;  /* 0x00006000ff007a0c */ /* 0x000fc40003f45070 */
[----:B------:R-:W-:Y:S02]  /*0990*/  SHF.R.S32.HI R49, RZ, 0x1f, R48 ;  /* 0x0000001fff317819 */ /* 0x000fe40000011430 */
[----:B------:R-:W-:Y:S02]  /*09a0*/  ISETP.NE.AND.EX P1, PT, RZ, c[0x0][0x17c], PT, P1 ;  /* 0x00005f00ff007a0c */ /* 0x000fe40003f25310 */
[----:B------:R-:W-:Y:S02]  /*09b0*/  ISETP.NE.AND.EX P2, PT, RZ, c[0x0][0x184], PT, P2 ;  /* 0x00006100ff007a0c */ /* 0x000fe40003f45320 */
[----:B------:R-:W-:-:S04]  /*09c0*/  LEA.HI R49, R49, R48, RZ, 0x3 ;  /* 0x0000003031317211 */ /* 0x000fc800078f18ff */
[----:B------:R-:W-:-:S05]  /*09d0*/  LEA.HI.SX32 R59, R49, R26, 0x1d ;  /* 0x0000001a313b7211 */ /* 0x000fca00078feaff */
[C---:B------:R-:W-:Y:S01]  /*09e0*/  IMAD.WIDE.U32 R48, R59.reuse, R67, c[0x0][0x170] ;  /* 0x00005c003b307625 */ /* 0x040fe200078e0043 */
[C---:B------:R-:W-:Y:S02]  /*09f0*/  @P1 LEA R54, P3, R59.reuse, c[0x0][0x178], 0x4 ;  /* 0x00005e003b361a11 */ /* 0x040fe400078620ff */
[C---:B------:R-:W-:Y:S02]  /*0a00*/  @P2 LEA R52, P4, R59.reuse, c[0x0][0x180], 0x4 ;  /* 0x000060003b342a11 */ /* 0x040fe400078820ff */
[C---:B------:R-:W-:Y:S01]  /*0a10*/  @P1 LEA.HI.X R55, R59.reuse, c[0x0][0x17c], RZ, 0x4, P3 ;  /* 0x00005f003b371a11 */ /* 0x040fe200018f24ff */
[----:B------:R-:W2:Y:S01]  /*0a20*/  LDG.E.128 R48, [R48.64] ;  /* 0x0000000430307981 */ /* 0x000ea2000c1e1d00 */
[----:B------:R-:W-:-:S03]  /*0a30*/  @P2 LEA.HI.X R53, R59, c[0x0][0x184], RZ, 0x4, P4 ;  /* 0x000061003b352a11 */ /* 0x000fc600020f24ff */
[----:B------:R0:W5:Y:S04]  /*0a40*/  @P1 LDG.E.128 R36, [R54.64] ;  /* 0x0000000436241981 */ /* 0x000168000c1e1d00 */
        /* <DEDUP_REMOVED lines=10> */
.L_x_122:
[----:B-----5:R-:W-:-:S05]  /*0af0*/  PRMT R53, RZ, 0x5410, R40 ;  /* 0x00005410ff357816 */ /* 0x020fca0000000028 */
[----:B------:R-:W-:Y:S01]  /*0b00*/  FADD.FTZ R60, R60, R53 ;  /* 0x000000353c3c7221 */ /* 0x000fe20000010000 */
[----:B------:R-:W-:Y:S05]  /*0b10*/  BRA `(.L_x_123) ;  /* 0x0000004000007947 */ /* 0x000fea0003800000 */
.L_x_121:
[----:B0----5:R-:W-:-:S05]  /*0b20*/  PRMT R53, RZ, 0x5410, R36 ;  /* 0x00005410ff357816 */ /* 0x021fca0000000024 */
[----:B------:R-:W-:Y:S01]  /*0b30*/  FADD.FTZ R60, R60, R53 ;  /* 0x000000353c3c7221 */ /* 0x000fe20000010000 */
[----:B------:R-:W-:-:S05]  /*0b40*/  @P2 PRMT R53, RZ, 0x5410, R40 ;  /* 0x00005410ff352816 */ /* 0x000fca0000000028 */
[----:B------:R-:W-:-:S05]  /*0b50*/  @P2 FADD.FTZ R60, R60, R53 ;  /* 0x000000353c3c2221 */ /* 0x000fca0000010000 */
.L_x_123:
[----:B------:R-:W-:-:S04]  /*0b60*/  F2FP.BF16.PACK_AB R52, RZ, R60 ;  /* 0x0000003cff34723e */ /* 0x000fc800000010ff */
[----:B------:R-:W-:Y:S02]  /*0b70*/  PRMT R44, R52, 0x7610, R44 ;  /* 0x00007610342c7816 */ /* 0x000fe4000000002c */
.L_x_124:
[----:B------:R-:W-:Y:S01]  /*0b80*/  PRMT R64, RZ, 0x7610, R48 ;  /* 0x00007610ff407816 */ /* 0x000fe20000000030 */
[----:B------:R-:W-:Y:S05]  /*0b90*/  @P3 BRA `(.L_x_125) ;  /* 0x0000008000003947 */ /* 0x000fea0003800000 */
[----:B------:R-:W-:-:S04]  /*0ba0*/  ISETP.NE.U32.AND P4, PT, RZ, c[0x0][0x180], PT ;  /* 0x00006000ff007a0c */ /* 0x000fc80003f85070 */
[----:B------:R-:W-:-:S13]  /*0bb0*/  ISETP.NE.AND.EX P4, PT, RZ, c[0x0][0x184], PT, P4 ;  /* 0x00006100ff007a0c */ /* 0x000fda0003f85340 */
[----:B------:R-:W-:Y:S05]  /*0bc0*/  @P4 BRA `(.L_x_126) ;  /* 0x0000002000004947 */ /* 0x000fea0003800000 */
[----:B------:R-:W-:Y:S05]  /*0bd0*/  @P0 BRA `(.L_x_127) ;  /* 0x0000008000000947 */ /* 0x000fea0003800000 */
[----:B------:R-:W-:Y:S05]  /*0be0*/  BRA `(.L_x_128) ;  /* 0x0000009000007947 */ /* 0x000fea0003800000 */
.L_x_126:
[----:B-----5:R-:W-:-:S05]  /*0bf0*/  PRMT R53, RZ, 0x7610, R40 ;  /* 0x00007610ff357816 */ /* 0x020fca0000000028 */
[----:B------:R-:W-:Y:S01]  /*0c00*/  FADD.FTZ R64, R64, R53 ;  /* 0x0000003540407221 */ /* 0x000fe20000010000 */
[----:B------:R-:W-:Y:S05]  /*0c10*/  BRA `(.L_x_127) ;  /* 0x0000004000007947 */ /* 0x000fea0003800000 */
.L_x_125:
[----:B-----5:R-:W-:-:S05]  /*0c20*/  PRMT R53, RZ, 0x7610, R36 ;  /* 0x00007610ff357816 */ /* 0x020fca0000000024 */
[----:B------:R-:W-:Y:S01]  /*0c30*/  FADD.FTZ R64, R64, R53 ;  /* 0x0000003540407221 */ /* 0x000fe20000010000 */
[----:B------:R-:W-:-:S05]  /*0c40*/  @P2 PRMT R53, RZ, 0x7610, R40 ;  /* 0x00007610ff352816 */ /* 0x000fca0000000028 */
[----:B------:R-:W-:-:S05]  /*0c50*/  @P2 FADD.FTZ R64, R64, R53 ;  /* 0x0000003540402221 */ /* 0x000fca0000010000 */
.L_x_127:
[----:B------:R-:W-:-:S04]  /*0c60*/  F2FP.BF16.PACK_AB R48, RZ, R64 ;  /* 0x00000040ff30723e */ /* 0x000fc800000010ff */
[----:B------:R-:W-:Y:S02]  /*0c70*/  PRMT R44, R44, 0x5410, R48 ;  /* 0x000054102c2c7816 */ /* 0x000fe40000000030 */
.L_x_128:
[----:B------:R-:W-:Y:S01]  /*0c80*/  PRMT R63, RZ, 0x5410, R49 ;  /* 0x00005410ff3f7816 */ /* 0x000fe20000000031 */
[----:B------:R-:W-:Y:S05]  /*0c90*/  @P3 BRA `(.L_x_129) ;  /* 0x0000008000003947 */ /* 0x000fea0003800000 */
[----:B------:R-:W-:-:S04]  /*0ca0*/  ISETP.NE.U32.AND P4, PT, RZ, c[0x0][0x180], PT ;  /* 0x00006000ff007a0c */ /* 0x000fc80003f85070 */
[----:B------:R-:W-:-:S13]  /*0cb0*/  ISETP.NE.AND.EX P4, PT, RZ, c[0x0][0x184], PT, P4 ;  /* 0x00006100ff007a0c */ /* 0x000fda0003f85340 */
[----:B------:R-:W-:Y:S05]  /*0cc0*/  @P4 BRA `(.L_x_130) ;  /* 0x0000002000004947 */ /* 0x000fea0003800000 */
[----:B------:R-:W-:Y:S05]  /*0cd0*/  @P0 BRA `(.L_x_131) ;  /* 0x0000008000000947 */ /* 0x000fea0003800000 */
[----:B------:R-:W-:Y:S05]  /*0ce0*/  BRA `(.L_x_132) ;  /* 0x0000009000007947 */ /* 0x000fea0003800000 */
.L_x_130:
[----:B-----5:R-:W-:-:S05]  /*0cf0*/  PRMT R48, RZ, 0x5410, R41 ;  /* 0x00005410ff307816 */ /* 0x020fca0000000029 */
[----:B------:R-:W-:Y:S01]  /*0d00*/  FADD.FTZ R63, R63, R48 ;  /* 0x000000303f3f7221 */ /* 0x000fe20000010000 */
[----:B------:R-:W-:Y:S05]  /*0d10*/  BRA `(.L_x_131) ;  /* 0x0000004000007947 */ /* 0x000fea0003800000 */
.L_x_129:
[----:B-----5:R-:W-:-:S05]  /*0d20*/  PRMT R48, RZ, 0x5410, R37 ;  /* 0x00005410ff307816 */ /* 0x020fca0000000025 */
[----:B------:R-:W-:Y:S01]  /*0d30*/  FADD.FTZ R63, R63, R48 ;  /* 0x000000303f3f7221 */ /* 0x000fe20000010000 */
[----:B------:R-:W-:-:S05]  /*0d40*/  @P2 PRMT R48, RZ, 0x5410, R41 ;  /* 0x00005410ff302816 */ /* 0x000fca0000000029 */
[----:B------:R-:W-:-:S05]  /*0d50*/  @P2 FADD.FTZ R63, R63, R48 ;  /* 0x000000303f3f2221 */ /* 0x000fca0000010000 */
.L_x_131:
[----:B------:R-:W-:-:S04]  /*0d60*/  F2FP.BF16.PACK_AB R48, RZ, R63 ;  /* 0x0000003fff30723e */ /* 0x000fc800000010ff */
[----:B------:R-:W-:Y:S02]  /*0d70*/  PRMT R45, R48, 0x7610, R45 ;  /* 0x00007610302d7816 */ /* 0x000fe4000000002d */
.L_x_132:
[----:B------:R-:W-:Y:S01]  /*0d80*/  PRMT R131, RZ, 0x7610, R49 ;  /* 0x00007610ff837816 */ /* 0x000fe20000000031 */
[----:B------:R-:W-:Y:S05]  /*0d90*/  @P3 BRA `(.L_x_133) ;  /* 0x0000008000003947 */ /* 0x000fea0003800000 */
[----:B------:R-:W-:-:S04]  /*0da0*/  ISETP.NE.U32.AND P4, PT, RZ, c[0x0][0x180], PT ;  /* 0x00006000ff007a0c */ /* 0x000fc80003f85070 */
[----:B------:R-:W-:-:S13]  /*0db0*/  ISETP.NE.AND.EX P4, PT, RZ, c[0x0][0x184], PT, P4 ;  /* 0x00006100ff007a0c */ /* 0x000fda0003f85340 */
[----:B------:R-:W-:Y:S05]  /*0dc0*/  @P4 BRA `(.L_x_134) ;  /* 0x0000002000004947 */ /* 0x000fea0003800000 */
[----:B------:R-:W-:Y:S05]  /*0dd0*/  @P0 BRA `(.L_x_135) ;  /* 0x0000008000000947 */ /* 0x000fea0003800000 */
[----:B------:R-:W-:Y:S05]  /*0de0*/  BRA `(.L_x_136) ;  /* 0x0000009000007947 */ /* 0x000fea0003800000 */
.L_x_134:
[----:B-----5:R-:W-:-:S05]  /*0df0*/  PRMT R48, RZ, 0x7610, R41 ;  /* 0x00007610ff307816 */ /* 0x020fca0000000029 */
[----:B------:R-:W-:Y:S01]  /*0e00*/  FADD.FTZ R131, R131, R48 ;  /* 0x0000003083837221 */ /* 0x000fe20000010000 */
[----:B------:R-:W-:Y:S05]  /*0e10*/  BRA `(.L_x_135) ;  /* 0x0000004000007947 */ /* 0x000fea0003800000 */
.L_x_133:
[----:B-----5:R-:W-:-:S05]  /*0e20*/  PRMT R48, RZ, 0x7610, R37 ;  /* 0x00007610ff307816 */ /* 0x020fca0000000025 */
[----:B------:R-:W-:Y:S01]  /*0e30*/  FADD.FTZ R131, R131, R48 ;  /* 0x0000003083837221 */ /* 0x000fe20000010000 */
[----:B------:R-:W-:-:S05]  /*0e40*/  @P2 PRMT R48, RZ, 0x7610, R41 ;  /* 0x00007610ff302816 */ /* 0x000fca0000000029 */
[----:B------:R-:W-:-:S05]  /*0e50*/  @P2 FADD.FTZ R131, R131, R48 ;  /* 0x0000003083832221 */ /* 0x000fca0000010000 */
.L_x_135:
[----:B------:R-:W-:-:S04]  /*0e60*/  F2FP.BF16.PACK_AB R48, RZ, R131 ;  /* 0x00000083ff30723e */ /* 0x000fc800000010ff */
[----:B------:R-:W-:Y:S02]  /*0e70*/  PRMT R45, R45, 0x5410, R48 ;  /* 0x000054102d2d7816 */ /* 0x000fe40000000030 */
.L_x_136:
[----:B------:R-:W-:Y:S01]  /*0e80*/  PRMT R61, RZ, 0x5410, R50 ;  /* 0x00005410ff3d7816 */ /* 0x000fe20000000032 */
[----:B------:R-:W-:Y:S05]  /*0e90*/  @P3 BRA `(.L_x_137) ;  /* 0x0000008000003947 */ /* 0x000fea0003800000 */
[----:B------:R-:W-:-:S04]  /*0ea0*/  ISETP.NE.U32.AND P4, PT, RZ, c[0x0][0x180], PT ;  /* 0x00006000ff007a0c */ /* 0x000fc80003f85070 */
[----:B------:R-:W-:-:S13]  /*0eb0*/  ISETP.NE.AND.EX P4, PT, RZ, c[0x0][0x184], PT, P4 ;  /* 0x00006100ff007a0c */ /* 0x000fda0003f85340 */
[----:B------:R-:W-:Y:S05]  /*0ec0*/  @P4 BRA `(.L_x_138) ;  /* 0x0000002000004947 */ /* 0x000fea0003800000 */
[----:B------:R-:W-:Y:S05]  /*0ed0*/  @P0 BRA `(.L_x_139) ;  /* 0x0000008000000947 */ /* 0x000fea0003800000 */
[----:B------:R-:W-:Y:S05]  /*0ee0*/  BRA `(.L_x_140) ;  /* 0x0000009000007947 */ /* 0x000fea0003800000 */
.L_x_138:
[----:B-----5:R-:W-:-:S05]  /*0ef0*/  PRMT R48, RZ, 0x5410, R42 ;  /* 0x00005410ff307816 */ /* 0x020fca000000002a */
[----:B------:R-:W-:Y:S01]  /*0f00*/  FADD.FTZ R61, R61, R48 ;  /* 0x000000303d3d7221 */ /* 0x000fe20000010000 */
[----:B------:R-:W-:Y:S05]  /*0f10*/  BRA `(.L_x_139) ;  /* 0x0000004000007947 */ /* 0x000fea0003800000 */
.L_x_137:
[----:B-----5:R-:W-:-:S05]  /*0f20*/  PRMT R48, RZ, 0x5410, R38 ;  /* 0x00005410ff307816 */ /* 0x020fca0000000026 */
[----:B------:R-:W-:Y:S01]  /*0f30*/  FADD.FTZ R61, R61, R48 ;  /* 0x000000303d3d7221 */ /* 0x000fe20000010000 */
[----:B------:R-:W-:-:S05]  /*0f40*/  @P2 PRMT R48, RZ, 0x5410, R42 ;  /* 0x00005410ff302816 */ /* 0x000fca000000002a */
[----:B------:R-:W-:-:S05]  /*0f50*/  @P2 FADD.FTZ R61, R61, R48 ;  /* 0x000000303d3d2221 */ /* 0x000fca0000010000 */
.L_x_139:
[----:B------:R-:W-:-:S04]  /*0f60*/  F2FP.BF16.PACK_AB R48, RZ, R61 ;  /* 0x0000003dff30723e */ /* 0x000fc800000010ff */
[----:B------:R-:W-:Y:S02]  /*0f70*/  PRMT R46, R48, 0x7610, R46 ;  /* 0x00007610302e7816 */ /* 0x000fe4000000002e */
.L_x_140:
[----:B------:R-:W-:Y:S01]  /*0f80*/  PRMT R130, RZ, 0x7610, R50 ;  /* 0x00007610ff827816 */ /* 0x000fe20000000032 */
[----:B------:R-:W-:Y:S05]  /*0f90*/  @P3 BRA `(.L_x_141) ;  /* 0x0000008000003947 */ /* 0x000fea0003800000 */
[----:B------:R-:W-:-:S04]  /*0fa0*/  ISETP.NE.U32.AND P4, PT, RZ, c[0x0][0x180], PT ;  /* 0x00006000ff007a0c */ /* 0x000fc80003f85070 */
[----:B------:R-:W-:-:S13]  /*0fb0*/  ISETP.NE.AND.EX P4, PT, RZ, c[0x0][0x184], PT, P4 ;  /* 0x00006100ff007a0c */ /* 0x000fda0003f85340 */
[----:B------:R-:W-:Y:S05]  /*0fc0*/  @P4 BRA `(.L_x_142) ;  /* 0x0000002000004947 */ /* 0x000fea0003800000 */
[----:B------:R-:W-:Y:S05]  /*0fd0*/  @P0 BRA `(.L_x_143) ;  /* 0x0000008000000947 */ /* 0x000fea0003800000 */
[----:B------:R-:W-:Y:S05]  /*0fe0*/  BRA `(.L_x_144) ;  /* 0x0000009000007947 */ /* 0x000fea0003800000 */
.L_x_142:
[----:B-----5:R-:W-:-:S05]  /*0ff0*/  PRMT R49, RZ, 0x7610, R42 ;  /* 0x00007610ff317816 */ /* 0x020fca000000002a */
[----:B------:R-:W-:Y:S01]  /*1000*/  FADD.FTZ R130, R130, R49 ;  /* 0x0000003182827221 */ /* 0x000fe20000010000 */
[----:B------:R-:W-:Y:S05]  /*1010*/  BRA `(.L_x_143) ;  /* 0x0000004000007947 */ /* 0x000fea0003800000 */
.L_x_141:
[----:B-----5:R-:W-:-:S05]  /*1020*/  PRMT R49, RZ, 0x7610, R38 ;  /* 0x00007610ff317816 */ /* 0x020fca0000000026 */
[----:B------:R-:W-:Y:S01]  /*1030*/  FADD.FTZ R130, R130, R49 ;  /* 0x0000003182827221 */ /* 0x000fe20000010000 */
[----:B------:R-:W-:-:S05]  /*1040*/  @P2 PRMT R49, RZ, 0x7610, R42 ;  /* 0x00007610ff312816 */ /* 0x000fca000000002a */
[----:B------:R-:W-:-:S05]  /*1050*/  @P2 FADD.FTZ R130, R130, R49 ;  /* 0x0000003182822221 */ /* 0x000fca0000010000 */
.L_x_143:
[----:B------:R-:W-:-:S04]  /*1060*/  F2FP.BF16.PACK_AB R48, RZ, R130 ;  /* 0x00000082ff30723e */ /* 0x000fc800000010ff */
[----:B------:R-:W-:Y:S02]  /*1070*/  PRMT R46, R46, 0x5410, R48 ;  /* 0x000054102e2e7816 */ /* 0x000fe40000000030 */
.L_x_144:
[----:B------:R-:W-:Y:S01]  /*1080*/  PRMT R65, RZ, 0x5410, R51 ;  /* 0x00005410ff417816 */ /* 0x000fe20000000033 */
[----:B------:R-:W-:Y:S05]  /*1090*/  @P3 BRA `(.L_x_145) ;  /* 0x0000008000003947 */ /* 0x000fea0003800000 */
[----:B------:R-:W-:-:S04]  /*10a0*/  ISETP.NE.U32.AND P4, PT, RZ, c[0x0][0x180], PT ;  /* 0x00006000ff007a0c */ /* 0x000fc80003f85070 */
[----:B------:R-:W-:-:S13]  /*10b0*/  ISETP.NE.AND.EX P4, PT, RZ, c[0x0][0x184], PT, P4 ;  /* 0x00006100ff007a0c */ /* 0x000fda0003f85340 */
[----:B------:R-:W-:Y:S05]  /*10c0*/  @P4 BRA `(.L_x_146) ;  /* 0x0000002000004947 */ /* 0x000fea0003800000 */
[----:B------:R-:W-:Y:S05]  /*10d0*/  @P0 BRA `(.L_x_147) ;  /* 0x0000008000000947 */ /* 0x000fea0003800000 */
[----:B------:R-:W-:Y:S05]  /*10e0*/  BRA `(.L_x_148) ;  /* 0x0000009000007947 */ /* 0x000fea0003800000 */
.L_x_146:
[----:B-----5:R-:W-:-:S05]  /*10f0*/  PRMT R48, RZ, 0x5410, R43 ;  /* 0x00005410ff307816 */ /* 0x020fca000000002b */
[----:B------:R-:W-:Y:S01]  /*1100*/  FADD.FTZ R65, R65, R48 ;  /* 0x0000003041417221 */ /* 0x000fe20000010000 */
[----:B------:R-:W-:Y:S05]  /*1110*/  BRA `(.L_x_147) ;  /* 0x0000004000007947 */ /* 0x000fea0003800000 */
.L_x_145:
[----:B-----5:R-:W-:-:S05]  /*1120*/  PRMT R48, RZ, 0x5410, R39 ;  /* 0x00005410ff307816 */ /* 0x020fca0000000027 */
[----:B------:R-:W-:Y:S01]  /*1130*/  FADD.FTZ R65, R65, R48 ;  /* 0x0000003041417221 */ /* 0x000fe20000010000 */
[----:B------:R-:W-:-:S05]  /*1140*/  @P2 PRMT R48, RZ, 0x5410, R43 ;  /* 0x00005410ff302816 */ /* 0x000fca000000002b */
[----:B------:R-:W-:-:S05]  /*1150*/  @P2 FADD.FTZ R65, R65, R48 ;  /* 0x0000003041412221 */ /* 0x000fca0000010000 */
.L_x_147:
[----:B------:R-:W-:-:S04]  /*1160*/  F2FP.BF16.PACK_AB R48, RZ, R65 ;  /* 0x00000041ff30723e */ /* 0x000fc800000010ff */
[----:B------:R-:W-:Y:S02]  /*1170*/  PRMT R47, R48, 0x7610, R47 ;  /* 0x00007610302f7816 */ /* 0x000fe4000000002f */
.L_x_148:
[----:B------:R-:W-:Y:S01]  /*1180*/  PRMT R132, RZ, 0x7610, R51 ;  /* 0x00007610ff847816 */ /* 0x000fe20000000033 */
[----:B------:R-:W-:Y:S05]  /*1190*/  @P3 BRA `(.L_x_149) ;  /* 0x0000008000003947 */ /* 0x000fea0003800000 */
[----:B------:R-:W-:-:S04]  /*11a0*/  ISETP.NE.U32.AND P4, PT, RZ, c[0x0][0x180], PT ;  /* 0x00006000ff007a0c */ /* 0x000fc80003f85070 */
[----:B------:R-:W-:-:S13]  /*11b0*/  ISETP.NE.AND.EX P4, PT, RZ, c[0x0][0x184], PT, P4 ;  /* 0x00006100ff007a0c */ /* 0x000fda0003f85340 */
[----:B------:R-:W-:Y:S05]  /*11c0*/  @P4 BRA `(.L_x_150) ;  /* 0x0000002000004947 */ /* 0x000fea0003800000 */
[----:B------:R-:W-:Y:S05]  /*11d0*/  @P0 BRA `(.L_x_151) ;  /* 0x0000008000000947 */ /* 0x000fea0003800000 */
[----:B------:R-:W-:Y:S05]  /*11e0*/  BRA `(.L_x_152) ;  /* 0x0000009000007947 */ /* 0x000fea0003800000 */
.L_x_150:
[----:B-----5:R-:W-:-:S05]  /*11f0*/  PRMT R49, RZ, 0x7610, R43 ;  /* 0x00007610ff317816 */ /* 0x020fca000000002b */
[----:B------:R-:W-:Y:S01]  /*1200*/  FADD.FTZ R132, R132, R49 ;  /* 0x0000003184847221 */ /* 0x000fe20000010000 */
[----:B------:R-:W-:Y:S05]  /*1210*/  BRA `(.L_x_151) ;  /* 0x0000004000007947 */ /* 0x000fea0003800000 */
.L_x_149:
[----:B-----5:R-:W-:-:S05]  /*1220*/  PRMT R49, RZ, 0x7610, R39 ;  /* 0x00007610ff317816 */ /* 0x020fca0000000027 */
[----:B------:R-:W-:Y:S01]  /*1230*/  FADD.FTZ R132, R132, R49 ;  /* 0x0000003184847221 */ /* 0x000fe20000010000 */
[----:B------:R-:W-:-:S05]  /*1240*/  @P2 PRMT R49, RZ, 0x7610, R43 ;  /* 0x00007610ff312816 */ /* 0x000fca000000002b */
[----:B------:R-:W-:-:S05]  /*1250*/  @P2 FADD.FTZ R132, R132, R49 ;  /* 0x0000003184842221 */ /* 0x000fca0000010000 */
.L_x_151:
[----:B------:R-:W-:-:S04]  /*1260*/  F2FP.BF16.PACK_AB R48, RZ, R132 ;  /* 0x00000084ff30723e */ /* 0x000fc800000010ff */
[----:B------:R-:W-:Y:S02]  /*1270*/  PRMT R47, R47, 0x5410, R48 ;  /* 0x000054102f2f7816 */ /* 0x000fe40000000030 */
.L_x_152:
[C---:B------:R-:W-:Y:S02]  /*1280*/  IADD3 R58, R59.reuse, 0x20, RZ ;  /* 0x000000203b3a7810 */ /* 0x040fe40007ffe0ff */
[C---:B------:R-:W-:Y:S02]  /*1290*/  @P0 LEA R56, P4, R59.reuse, c[0x0][0x188], 0x4 ;  /* 0x000062003b380a11 */ /* 0x040fe400078820ff */
[C---:B------:R-:W-:Y:S01]  /*12a0*/  @P2 LEA R54, P5, R58.reuse, c[0x0][0x180], 0x4 ;  /* 0x000060003a362a11 */ /* 0x040fe200078a20ff */
[C---:B------:R-:W-:Y:S01]  /*12b0*/  IMAD.WIDE.U32 R48, R58.reuse, R67, c[0x0][0x170] ;  /* 0x00005c003a307625 */ /* 0x040fe200078e0043 */
[----:B------:R-:W-:Y:S02]  /*12c0*/  @P0 LEA.HI.X R57, R59, c[0x0][0x18c], RZ, 0x4, P4 ;  /* 0x000063003b390a11 */ /* 0x000fe400020f24ff */
[C---:B------:R-:W-:Y:S02]  /*12d0*/  @P1 LEA R52, P4, R58.reuse, c[0x0][0x178], 0x4 ;  /* 0x00005e003a341a11 */ /* 0x040fe400078820ff */
[C---:B------:R-:W-:Y:S01]  /*12e0*/  @P2 LEA.HI.X R55, R58.reuse, c[0x0][0x184], RZ, 0x4, P5 ;  /* 0x000061003a372a11 */ /* 0x040fe200028f24ff */
[----:B------:R0:W-:Y:S01]  /*12f0*/  @P0 STG.E.128 [R56.64], R44 ;  /* 0x0000002c38000986 */ /* 0x0001e2000c101d04 */
[----:B------:R-:W-:-:S03]  /*1300*/  @P1 LEA.HI.X R53, R58, c[0x0][0x17c], RZ, 0x4, P4 ;  /* 0x00005f003a351a11 */ /* 0x000fc600020f24ff */
[----:B------:R-:W2:Y:S04]  /*1310*/  LDG.E.128 R48, [R48.64] ;  /* 0x0000000430307981 */ /* 0x000ea8000c1e1d00 */
[----:B-----5:R0:W5:Y:S04]  /*1320*/  @P1 LDG.E.128 R36, [R52.64] ;  /* 0x0000000434241981 */ /* 0x020168000c1e1d00 */
[----:B------:R0:W5:Y:S01]  /*1330*/  @P2 LDG.E.128 R40, [R54.64] ;  /* 0x0000000436282981 */ /* 0x000162000c1e1d00 */
[----:B--2---:R-:W-:Y:S01]  /*1340*/  PRMT R139, RZ, 0x5410, R48 ;  /* 0x00005410ff8b7816 */ /* 0x004fe20000000030 */
[----:B------:R-:W-:Y:S05]  /*1350*/  @P3 BRA `(.L_x_153) ;  /* 0x0000008000003947 */ /* 0x000fea0003800000 */
[----:B0-----:R-:W-:-:S04]  /*1360*/  ISETP.NE.U32.AND P4, PT, RZ, c[0x0][0x180], PT ;  /* 0x00006000ff007a0c */ /* 0x001fc80003f85070 */
[----:B------:R-:W-:-:S13]  /*1370*/  ISETP.NE.AND.EX P4, PT, RZ, c[0x0][0x184], PT, P4 ;  /* 0x00006100ff007a0c */ /* 0x000fda0003f85340 */
[----:B------:R-:W-:Y:S05]  /*1380*/  @P4 BRA `(.L_x_154) ;  /* 0x0000002000004947 */ /* 0x000fea0003800000 */
[----:B------:R-:W-:Y:S05]  /*1390*/  @P0 BRA `(.L_x_155) ;  /* 0x0000008000000947 */ /* 0x000fea0003800000 */
[----:B------:R-:W-:Y:S05]  /*13a0*/  BRA `(.L_x_156) ;  /* 0x0000009000007947 */ /* 0x000fea0003800000 */
.L_x_154:
[----:B-----5:R-:W-:-:S05]  /*13b0*/  PRMT R52, RZ, 0x5410, R40 ;  /* 0x00005410ff347816 */ /* 0x020fca0000000028 */
[----:B------:R-:W-:Y:S01]  /*13c0*/  FADD.FTZ R139, R52, R139 ;  /* 0x0000008b348b7221 */ /* 0x000fe20000010000 */
[----:B------:R-:W-:Y:S05]  /*13d0*/  BRA `(.L_x_155) ;  /* 0x0000004000007947 */ /* 0x000fea0003800000 */
.L_x_153:
[----:B0----5:R-:W-:-:S05]  /*13e0*/  PRMT R52, RZ, 0x5410, R36 ;  /* 0x00005410ff347816 */ /* 0x021fca0000000024 */
[----:B------:R-:W-:Y:S01]  /*13f0*/  FADD.FTZ R139, R52, R139 ;  /* 0x0000008b348b7221 */ /* 0x000fe20000010000 */
[----:B------:R-:W-:-:S05]  /*1400*/  @P2 PRMT R52, RZ, 0x5410, R40 ;  /* 0x00005410ff342816 */ /* 0x000fca0000000028 */
[----:B------:R-:W-:-:S05]  /*1410*/  @P2 FADD.FTZ R139, R52, R139 ;  /* 0x0000008b348b2221 */ /* 0x000fca0000010000 */
.L_x_155:
[----:B------:R-:W-:-:S04]  /*1420*/  F2FP.BF16.PACK_AB R52, RZ, R139 ;  /* 0x0000008bff34723e */ /* 0x000fc800000010ff */
[----:B------:R-:W-:Y:S02]  /*1430*/  PRMT R44, R52, 0x7610, R44 ;  /* 0x00007610342c7816 */ /* 0x000fe4000000002c */
.L_x_156:
[----:B------:R-:W-:Y:S01]  /*1440*/  PRMT R140, RZ, 0x7610, R48 ;  /* 0x00007610ff8c7816 */ /* 0x000fe20000000030 */
[----:B------:R-:W-:Y:S05]  /*1450*/  @P3 BRA `(.L_x_157) ;  /* 0x0000008000003947 */ /* 0x000fea0003800000 */
[----:B------:R-:W-:-:S04]  /*1460*/  ISETP.NE.U32.AND P4, PT, RZ, c[0x0][0x180], PT ;  /* 0x00006000ff007a0c */ /* 0x000fc80003f85070 */
[----:B------:R-:W-:-:S13]  /*1470*/  ISETP.NE.AND.EX P4, PT, RZ, c[0x0][0x184], PT, P4 ;  /* 0x00006100ff007a0c */ /* 0x000fda0003f85340 */
[----:B------:R-:W-:Y:S05]  /*1480*/  @P4 BRA `(.L_x_158) ;  /* 0x0000002000004947 */ /* 0x000fea0003800000 */
[----:B------:R-:W-:Y:S05]  /*1490*/  @P0 BRA `(.L_x_159) ;  /* 0x0000008000000947 */ /* 0x000fea0003800000 */
[----:B------:R-:W-:Y:S05]  /*14a0*/  BRA `(.L_x_160) ;  /* 0x0000009000007947 */ /* 0x000fea0003800000 */
.L_x_158:
[----:B-----5:R-:W-:-:S05]  /*14b0*/  PRMT R53, RZ, 0x7610, R40 ;  /* 0x00007610ff357816 */ /* 0x020fca0000000028 */
[----:B------:R-:W-:Y:S01]  /*14c0*/  FADD.FTZ R140, R53, R140 ;  /* 0x0000008c358c7221 */ /* 0x000fe20000010000 */
[----:B------:R-:W-:Y:S05]  /*14d0*/  BRA `(.L_x_159) ;  /* 0x0000004000007947 */ /* 0x000fea0003800000 */
.L_x_157:
[----:B-----5:R-:W-:-:S05]  /*14e0*/  PRMT R53, RZ, 0x7610, R36 ;  /* 0x00007610ff357816 */ /* 0x020fca0000000024 */
[----:B------:R-:W-:Y:S01]  /*14f0*/  FADD.FTZ R140, R53, R140 ;  /* 0x0000008c358c7221 */ /* 0x000fe20000010000 */
[----:B------:R-:W-:-:S05]  /*1500*/  @P2 PRMT R53, RZ, 0x7610, R40 ;  /* 0x00007610ff352816 */ /* 0x000fca0000000028 */
[----:B------:R-:W-:-:S05]  /*1510*/  @P2 FADD.FTZ R140, R53, R140 ;  /* 0x0000008c358c2221 */ /* 0x000fca0000010000 */
.L_x_159:
[----:B------:R-:W-:-:S04]  /*1520*/  F2FP.BF16.PACK_AB R48, RZ, R140 ;  /* 0x0000008cff30723e */ /* 0x000fc800000010ff */
[----:B------:R-:W-:Y:S02]  /*1530*/  PRMT R44, R44, 0x5410, R48 ;  /* 0x000054102c2c7816 */ /* 0x000fe40000000030 */
.L_x_160:
[----:B------:R-:W-:Y:S01]  /*1540*/  PRMT R133, RZ, 0x5410, R49 ;  /* 0x00005410ff857816 */ /* 0x000fe20000000031 */
[----:B------:R-:W-:Y:S05]  /*1550*/  @P3 BRA `(.L_x_161) ;  /* 0x0000008000003947 */ /* 0x000fea0003800000 */
[----:B------:R-:W-:-:S04]  /*1560*/  ISETP.NE.U32.AND P4, PT, RZ, c[0x0][0x180], PT ;  /* 0x00006000ff007a0c */ /* 0x000fc80003f85070 */
[----:B------:R-:W-:-:S13]  /*1570*/  ISETP.NE.AND.EX P4, PT, RZ, c[0x0][0x184], PT, P4 ;  /* 0x00006100ff007a0c */ /* 0x000fda0003f85340 */
[----:B------:R-:W-:Y:S05]  /*1580*/  @P4 BRA `(.L_x_162) ;  /* 0x0000002000004947 */ /* 0x000fea0003800000 */
[----:B------:R-:W-:Y:S05]  /*1590*/  @P0 BRA `(.L_x_163) ;  /* 0x0000008000000947 */ /* 0x000fea0003800000 */
[----:B------:R-:W-:Y:S05]  /*15a0*/  BRA `(.L_x_164) ;  /* 0x0000009000007947 */ /* 0x000fea0003800000 */
.L_x_162:
[----:B-----5:R-:W-:-:S05]  /*15b0*/  PRMT R48, RZ, 0x5410, R41 ;  /* 0x00005410ff307816 */ /* 0x020fca0000000029 */
[----:B------:R-:W-:Y:S01]  /*15c0*/  FADD.FTZ R133, R48, R133 ;  /* 0x0000008530857221 */ /* 0x000fe20000010000 */
[----:B------:R-:W-:Y:S05]  /*15d0*/  BRA `(.L_x_163) ;  /* 0x0000004000007947 */ /* 0x000fea0003800000 */
.L_x_161:
[----:B-----5:R-:W-:-:S05]  /*15e0*/  PRMT R48, RZ, 0x5410, R37 ;  /* 0x00005410ff307816 */ /* 0x020fca0000000025 */
[----:B------:R-:W-:Y:S01]  /*15f0*/  FADD.FTZ R133, R48, R133 ;  /* 0x0000008530857221 */ /* 0x000fe20000010000 */
[----:B------:R-:W-:-:S05]  /*1600*/  @P2 PRMT R48, RZ, 0x5410, R41 ;  /* 0x00005410ff302816 */ /* 0x000fca0000000029 */
[----:B------:R-:W-:-:S05]  /*1610*/  @P2 FADD.FTZ R133, R48, R133 ;  /* 0x0000008530852221 */ /* 0x000fca0000010000 */
.L_x_163:
[----:B------:R-:W-:-:S04]  /*1620*/  F2FP.BF16.PACK_AB R48, RZ, R133 ;  /* 0x00000085ff30723e */ /* 0x000fc800000010ff */
[----:B------:R-:W-:Y:S02]  /*1630*/  PRMT R45, R48, 0x7610, R45 ;  /* 0x00007610302d7816 */ /* 0x000fe4000000002d */
.L_x_164:
[----:B------:R-:W-:Y:S01]  /*1640*/  PRMT R135, RZ, 0x7610, R49 ;  /* 0x00007610ff877816 */ /* 0x000fe20000000031 */
[----:B------:R-:W-:Y:S05]  /*1650*/  @P3 BRA `(.L_x_165) ;  /* 0x0000008000003947 */ /* 0x000fea0003800000 */
[----:B------:R-:W-:-:S04]  /*1660*/  ISETP.NE.U32.AND P4, PT, RZ, c[0x0][0x180], PT ;  /* 0x00006000ff007a0c */ /* 0x000fc80003f85070 */
[----:B------:R-:W-:-:S13]  /*1670*/  ISETP.NE.AND.EX P4, PT, RZ, c[0x0][0x184], PT, P4 ;  /* 0x00006100ff007a0c */ /* 0x000fda0003f85340 */
[----:B------:R-:W-:Y:S05]  /*1680*/  @P4 BRA `(.L_x_166) ;  /* 0x0000002000004947 */ /* 0x000fea0003800000 */
[----:B------:R-:W-:Y:S05]  /*1690*/  @P0 BRA `(.L_x_167) ;  /* 0x0000008000000947 */ /* 0x000fea0003800000 */
[----:B------:R-:W-:Y:S05]  /*16a0*/  BRA `(.L_x_168) ;  /* 0x0000009000007947 */ /* 0x000fea0003800000 */
.L_x_166:
[----:B-----5:R-:W-:-:S05]  /*16b0*/  PRMT R48, RZ, 0x7610, R41 ;  /* 0x00007610ff307816 */ /* 0x020fca0000000029 */
[----:B------:R-:W-:Y:S01]  /*16c0*/  FADD.FTZ R135, R48, R135 ;  /* 0x0000008730877221 */ /* 0x000fe20000010000 */
[----:B------:R-:W-:Y:S05]  /*16d0*/  BRA `(.L_x_167) ;  /* 0x0000004000007947 */ /* 0x000fea0003800000 */
.L_x_165:
[----:B-----5:R-:W-:-:S05]  /*16e0*/  PRMT R48, RZ, 0x7610, R37 ;  /* 0x00007610ff307816 */ /* 0x020fca0000000025 */
[----:B------:R-:W-:Y:S01]  /*16f0*/  FADD.FTZ R135, R48, R135 ;  /* 0x0000008730877221 */ /* 0x000fe20000010000 */
[----:B------:R-:W-:-:S05]  /*1700*/  @P2 PRMT R48, RZ, 0x7610, R41 ;  /* 0x00007610ff302816 */ /* 0x000fca0000000029 */
[----:B------:R-:W-:-:S05]  /*1710*/  @P2 FADD.FTZ R135, R48, R135 ;  /* 0x0000008730872221 */ /* 0x000fca0000010000 */
.L_x_167:
[----:B------:R-:W-:-:S04]  /*1720*/  F2FP.BF16.PACK_AB R48, RZ, R135 ;  /* 0x00000087ff30723e */ /* 0x000fc800000010ff */
[----:B------:R-:W-:Y:S02]  /*1730*/  PRMT R45, R45, 0x5410, R48 ;  /* 0x000054102d2d7816 */ /* 0x000fe40000000030 */
.L_x_168:
[----:B------:R-:W-:Y:S01]  /*1740*/  PRMT R134, RZ, 0x5410, R50 ;  /* 0x00005410ff867816 */ /* 0x000fe20000000032 */
[----:B------:R-:W-:Y:S05]  /*1750*/  @P3 BRA `(.L_x_169) ;  /* 0x0000008000003947 */ /* 0x000fea0003800000 */
[----:B------:R-:W-:-:S04]  /*1760*/  ISETP.NE.U32.AND P4, PT, RZ, c[0x0][0x180], PT ;  /* 0x00006000ff007a0c */ /* 0x000fc80003f85070 */
[----:B------:R-:W-:-:S13]  /*1770*/  ISETP.NE.AND.EX P4, PT, RZ, c[0x0][0x184], PT, P4 ;  /* 0x00006100ff007a0c */ /* 0x000fda0003f85340 */
[----:B------:R-:W-:Y:S05]  /*1780*/  @P4 BRA `(.L_x_170) ;  /* 0x0000002000004947 */ /* 0x000fea0003800000 */
[----:B------:R-:W-:Y:S05]  /*1790*/  @P0 BRA `(.L_x_171) ;  /* 0x0000008000000947 */ /* 0x000fea0003800000 */
[----:B------:R-:W-:Y:S05]  /*17a0*/  BRA `(.L_x_172) ;  /* 0x0000009000007947 */ /* 0x000fea0003800000 */
.L_x_170:
[----:B-----5:R-:W-:-:S05]  /*17b0*/  PRMT R49, RZ, 0x5410, R42 ;  /* 0x00005410ff317816 */ /* 0x020fca000000002a */
[----:B------:R-:W-:Y:S01]  /*17c0*/  FADD.FTZ R134, R49, R134 ;  /* 0x0000008631867221 */ /* 0x000fe20000010000 */
[----:B------:R-:W-:Y:S05]  /*17d0*/  BRA `(.L_x_171) ;  /* 0x0000004000007947 */ /* 0x000fea0003800000 */
.L_x_169:
[----:B-----5:R-:W-:-:S05]  /*17e0*/  PRMT R49, RZ, 0x5410, R38 ;  /* 0x00005410ff317816 */ /* 0x020fca0000000026 */
[----:B------:R-:W-:Y:S01]  /*17f0*/  FADD.FTZ R134, R49, R134 ;  /* 0x0000008631867221 */ /* 0x000fe20000010000 */
[----:B------:R-:W-:-:S05]  /*1800*/  @P2 PRMT R49, RZ, 0x5410, R42 ;  /* 0x00005410ff312816 */ /* 0x000fca000000002a */
[----:B------:R-:W-:-:S05]  /*1810*/  @P2 FADD.FTZ R134, R49, R134 ;  /* 0x0000008631862221 */ /* 0x000fca0000010000 */
.L_x_171:
[----:B------:R-:W-:-:S04]  /*1820*/  F2FP.BF16.PACK_AB R48, RZ, R134 ;  /* 0x00000086ff30723e */ /* 0x000fc800000010ff */
[----:B------:R-:W-:Y:S02]  /*1830*/  PRMT R46, R48, 0x7610, R46 ;  /* 0x00007610302e7816 */ /* 0x000fe4000000002e */
.L_x_172:
[----:B------:R-:W-:Y:S01]  /*1840*/  PRMT R136, RZ, 0x7610, R50 ;  /* 0x00007610ff887816 */ /* 0x000fe20000000032 */
[----:B------:R-:W-:Y:S05]  /*1850*/  @P3 BRA `(.L_x_173) ;  /* 0x0000008000003947 */ /* 0x000fea0003800000 */
[----:B------:R-:W-:-:S04]  /*1860*/  ISETP.NE.U32.AND P4, PT, RZ, c[0x0][0x180], PT ;  /* 0x00006000ff007a0c */ /* 0x000fc80003f85070 */
[----:B------:R-:W-:-:S13]  /*1870*/  ISETP.NE.AND.EX P4, PT, RZ, c[0x0][0x184], PT, P4 ;  /* 0x00006100ff007a0c */ /* 0x000fda0003f85340 */
[----:B------:R-:W-:Y:S05]  /*1880*/  @P4 BRA `(.L_x_174) ;  /* 0x0000002000004947 */ /* 0x000fea0003800000 */
[----:B------:R-:W-:Y:S05]  /*1890*/  @P0 BRA `(.L_x_175) ;  /* 0x0000008000000947 */ /* 0x000fea0003800000 */
[----:B------:R-:W-:Y:S05]  /*18a0*/  BRA `(.L_x_176) ;  /* 0x0000009000007947 */ /* 0x000fea0003800000 */
.L_x_174:
[----:B-----5:R-:W-:-:S05]  /*18b0*/  PRMT R49, RZ, 0x7610, R42 ;  /* 0x00007610ff317816 */ /* 0x020fca000000002a */
[----:B------:R-:W-:Y:S01]  /*18c0*/  FADD.FTZ R136, R49, R136 ;  /* 0x0000008831887221 */ /* 0x000fe20000010000 */
[----:B------:R-:W-:Y:S05]  /*18d0*/  BRA `(.L_x_175) ;  /* 0x0000004000007947 */ /* 0x000fea0003800000 */
.L_x_173:
[----:B-----5:R-:W-:-:S05]  /*18e0*/  PRMT R49, RZ, 0x7610, R38 ;  /* 0x00007610ff317816 */ /* 0x020fca0000000026 */
[----:B------:R-:W-:Y:S01]  /*18f0*/  FADD.FTZ R136, R49, R136 ;  /* 0x0000008831887221 */ /* 0x000fe20000010000 */
[----:B------:R-:W-:-:S05]  /*1900*/  @P2 PRMT R49, RZ, 0x7610, R42 ;  /* 0x00007610ff312816 */ /* 0x000fca000000002a */
[----:B------:R-:W-:-:S05]  /*1910*/  @P2 FADD.FTZ R136, R49, R136 ;  /* 0x0000008831882221 */ /* 0x000fca0000010000 */
.L_x_175:
[----:B------:R-:W-:-:S04]  /*1920*/  F2FP.BF16.PACK_AB R48, RZ, R136 ;  /* 0x00000088ff30723e */ /* 0x000fc800000010ff */
[----:B------:R-:W-:Y:S02]  /*1930*/  PRMT R46, R46, 0x5410, R48 ;  /* 0x000054102e2e7816 */ /* 0x000fe40000000030 */
.L_x_176:
[----:B------:R-:W-:Y:S01]  /*1940*/  PRMT R137, RZ, 0x5410, R51 ;  /* 0x00005410ff897816 */ /* 0x000fe20000000033 */
[----:B------:R-:W-:Y:S05]  /*1950*/  @P3 BRA `(.L_x_177) ;  /* 0x0000008000003947 */ /* 0x000fea0003800000 */
[----:B------:R-:W-:-:S04]  /*1960*/  ISETP.NE.U32.AND P4, PT, RZ, c[0x0][0x180], PT ;  /* 0x00006000ff007a0c */ /* 0x000fc80003f85070 */
[----:B------:R-:W-:-:S13]  /*1970*/  ISETP.NE.AND.EX P4, PT, RZ, c[0x0][0x184], PT, P4 ;  /* 0x00006100ff007a0c */ /* 0x000fda0003f85340 */
[----:B------:R-:W-:Y:S05]  /*1980*/  @P4 BRA `(.L_x_178) ;  /* 0x0000002000004947 */ /* 0x000fea0003800000 */
[----:B------:R-:W-:Y:S05]  /*1990*/  @P0 BRA `(.L_x_179) ;  /* 0x0000008000000947 */ /* 0x000fea0003800000 */
[----:B------:R-:W-:Y:S05]  /*19a0*/  BRA `(.L_x_180) ;  /* 0x0000009000007947 */ /* 0x000fea0003800000 */
.L_x_178:
[----:B-----5:R-:W-:-:S05]  /*19b0*/  PRMT R48, RZ, 0x5410, R43 ;  /* 0x00005410ff307816 */ /* 0x020fca000000002b */
[----:B------:R-:W-:Y:S01]  /*19c0*/  FADD.FTZ R137, R48, R137 ;  /* 0x0000008930897221 */ /* 0x000fe20000010000 */
[----:B------:R-:W-:Y:S05]  /*19d0*/  BRA `(.L_x_179) ;  /* 0x0000004000007947 */ /* 0x000fea0003800000 */
.L_x_177:
[----:B-----5:R-:W-:-:S05]  /*19e0*/  PRMT R48, RZ, 0x5410, R39 ;  /* 0x00005410ff307816 */ /* 0x020fca0000000027 */
[----:B------:R-:W-:Y:S01]  /*19f0*/  FADD.FTZ R137, R48, R137 ;  /* 0x0000008930897221 */ /* 0x000fe20000010000 */
[----:B------:R-:W-:-:S05]  /*1a00*/  @P2 PRMT R48, RZ, 0x5410, R43 ;  /* 0x00005410ff302816 */ /* 0x000fca000000002b */
[----:B------:R-:W-:-:S05]  /*1a10*/  @P2 FADD.FTZ R137, R48, R137 ;  /* 0x0000008930892221 */ /* 0x000fca0000010000 */
.L_x_179:
[----:B------:R-:W-:-:S04]  /*1a20*/  F2FP.BF16.PACK_AB R48, RZ, R137 ;  /* 0x00000089ff30723e */ /* 0x000fc800000010ff */
[----:B------:R-:W-:Y:S02]  /*1a30*/  PRMT R47, R48, 0x7610, R47 ;  /* 0x00007610302f7816 */ /* 0x000fe4000000002f */
.L_x_180:
[----:B------:R-:W-:Y:S01]  /*1a40*/  PRMT R138, RZ, 0x7610, R51 ;  /* 0x00007610ff8a7816 */ /* 0x000fe20000000033 */
[----:B------:R-:W-:Y:S05]  /*1a50*/  @P3 BRA `(.L_x_181) ;  /* 0x0000008000003947 */ /* 0x000fea0003800000 */
[----:B------:R-:W-:-:S04]  /*1a60*/  ISETP.NE.U32.AND P4, PT, RZ, c[0x0][0x180], PT ;  /* 0x00006000ff007a0c */ /* 0x000fc80003f85070 */
[----:B------:R-:W-:-:S13]  /*1a70*/  ISETP.NE.AND.EX P4, PT, RZ, c[0x0][0x184], PT, P4 ;  /* 0x00006100ff007a0c */ /* 0x000fda0003f85340 */
[----:B------:R-:W-:Y:S05]  /*1a80*/  @P4 BRA `(.L_x_182) ;  /* 0x0000002000004947 */ /* 0x000fea0003800000 */
[----:B------:R-:W-:Y:S05]  /*1a90*/  @P0 BRA `(.L_x_183) ;  /* 0x0000008000000947 */ /* 0x000fea0003800000 */
[----:B------:R-:W-:Y:S05]  /*1aa0*/  BRA `(.L_x_184) ;  /* 0x0000009000007947 */ /* 0x000fea0003800000 */
.L_x_182:
[----:B-----5:R-:W-:-:S05]  /*1ab0*/  PRMT R49, RZ, 0x7610, R43 ;  /* 0x00007610ff317816 */ /* 0x020fca000000002b */
[----:B------:R-:W-:Y:S01]  /*1ac0*/  FADD.FTZ R138, R49, R138 ;  /* 0x0000008a318a7221 */ /* 0x000fe20000010000 */
[----:B------:R-:W-:Y:S05]  /*1ad0*/  BRA `(.L_x_183) ;  /* 0x0000004000007947 */ /* 0x000fea0003800000 */
.L_x_181:
[----:B-----5:R-:W-:-:S05]  /*1ae0*/  PRMT R49, RZ, 0x7610, R39 ;  /* 0x00007610ff317816 */ /* 0x020fca0000000027 */
[----:B------:R-:W-:Y:S01]  /*1af0*/  FADD.FTZ R138, R49, R138 ;  /* 0x0000008a318a7221 */ /* 0x000fe20000010000 */
[----:B------:R-:W-:-:S05]  /*1b00*/  @P2 PRMT R49, RZ, 0x7610, R43 ;  /* 0x00007610ff312816 */ /* 0x000fca000000002b */
[----:B------:R-:W-:-:S05]  /*1b10*/  @P2 FADD.FTZ R138, R49, R138 ;  /* 0x0000008a318a2221 */ /* 0x000fca0000010000 */
.L_x_183:
[----:B------:R-:W-:-:S04]  /*1b20*/  F2FP.BF16.PACK_AB R48, RZ, R138 ;  /* 0x0000008aff30723e */ /* 0x000fc800000010ff */
[----:B------:R-:W-:Y:S02]  /*1b30*/  PRMT R47, R47, 0x5410, R48 ;  /* 0x000054102f2f7816 */ /* 0x000fe40000000030 */
.L_x_184:
[----:B------:R-:W-:Y:S02]  /*1b40*/  IADD3 R62, R59, 0x40, RZ ;  /* 0x000000403b3e7810 */ /* 0x000fe40007ffe0ff */
[----:B------:R-:W-:Y:S02]  /*1b50*/  @P0 LEA R56, P4, R58, c[0x0][0x188], 0x4 ;  /* 0x000062003a380a11 */ /* 0x000fe400078820ff */
[C---:B------:R-:W-:Y:S01]  /*1b60*/  @P2 LEA R54, P5, R62.reuse, c[0x0][0x180], 0x4 ;  /* 0x000060003e362a11 */ /* 0x040fe200078a20ff */
[----:B------:R-:W-:Y:S01]  /*1b70*/  IMAD.WIDE.U32 R48, R62, R67, c[0x0][0x170] ;  /* 0x00005c003e307625 */ /* 0x000fe200078e0043 */
        /* <DEDUP_REMOVED lines=15> */
.L_x_186:
[----:B-----5:R-:W-:-:S05]  /*1c70*/  PRMT R52, RZ, 0x5410, R40 ;  /* 0x00005410ff347816 */ /* 0x020fca0000000028 */
[----:B------:R-:W-:Y:S01]  /*1c80*/  FADD.FTZ R143, R52, R143 ;  /* 0x0000008f348f7221 */ /* 0x000fe20000010000 */
[----:B------:R-:W-:Y:S05]  /*1c90*/  BRA `(.L_x_187) ;  /* 0x0000004000007947 */ /* 0x000fea0003800000 */
.L_x_185:
[----:B0----5:R-:W-:-:S05]  /*1ca0*/  PRMT R52, RZ, 0x5410, R36 ;  /* 0x00005410ff347816 */ /* 0x021fca0000000024 */
[----:B------:R-:W-:Y:S01]  /*1cb0*/  FADD.FTZ R143, R52, R143 ;  /* 0x0000008f348f7221 */ /* 0x000fe20000010000 */
[----:B------:R-:W-:-:S05]  /*1cc0*/  @P2 PRMT R52, RZ, 0x5410, R40 ;  /* 0x00005410ff342816 */ /* 0x000fca0000000028 */
[----:B------:R-:W-:-:S05]  /*1cd0*/  @P2 FADD.FTZ R143, R52, R143 ;  /* 0x0000008f348f2221 */ /* 0x000fca0000010000 */
.L_x_187:
[----:B------:R-:W-:-:S04]  /*1ce0*/  F2FP.BF16.PACK_AB R52, RZ, R143 ;  /* 0x0000008fff34723e */ /* 0x000fc800000010ff */
[----:B------:R-:W-:Y:S02]  /*1cf0*/  PRMT R44, R52, 0x7610, R44 ;  /* 0x00007610342c7816 */ /* 0x000fe4000000002c */
.L_x_188:
[----:B------:R-:W-:Y:S01]  /*1d00*/  PRMT R142, RZ, 0x7610, R48 ;  /* 0x00007610ff8e7816 */ /* 0x000fe20000000030 */
[----:B------:R-:W-:Y:S05]  /*1d10*/  @P3 BRA `(.L_x_189) ;  /* 0x0000008000003947 */ /* 0x000fea0003800000 */
[----:B------:R-:W-:-:S04]  /*1d20*/  ISETP.NE.U32.AND P1, PT, RZ, c[0x0][0x180], PT ;  /* 0x00006000ff007a0c */ /* 0x000fc80003f25070 */
[----:B------:R-:W-:-:S13]  /*1d30*/  ISETP.NE.AND.EX P1, PT, RZ, c[0x0][0x184], PT, P1 ;  /* 0x00006100ff007a0c */ /* 0x000fda0003f25310 */
[----:B------:R-:W-:Y:S05]  /*1d40*/  @P1 BRA `(.L_x_190) ;  /* 0x0000002000001947 */ /* 0x000fea0003800000 */
[----:B------:R-:W-:Y:S05]  /*1d50*/  @P0 BRA `(.L_x_191) ;  /* 0x0000008000000947 */ /* 0x000fea0003800000 */
[----:B------:R-:W-:Y:S05]  /*1d60*/  BRA `(.L_x_192) ;  /* 0x0000009000007947 */ /* 0x000fea0003800000 */
.L_x_190:
[----:B-----5:R-:W-:-:S05]  /*1d70*/  PRMT R53, RZ, 0x7610, R40 ;  /* 0x00007610ff357816 */ /* 0x020fca0000000028 */
[----:B------:R-:W-:Y:S01]  /*1d80*/  FADD.FTZ R142, R53, R142 ;  /* 0x0000008e358e7221 */ /* 0x000fe20000010000 */
[----:B------:R-:W-:Y:S05]  /*1d90*/  BRA `(.L_x_191) ;  /* 0x0000004000007947 */ /* 0x000fea0003800000 */
.L_x_189:
[----:B-----5:R-:W-:-:S05]  /*1da0*/  PRMT R53, RZ, 0x7610, R36 ;  /* 0x00007610ff357816 */ /* 0x020fca0000000024 */
[----:B------:R-:W-:Y:S01]  /*1db0*/  FADD.FTZ R142, R53, R142 ;  /* 0x0000008e358e7221 */ /* 0x000fe20000010000 */
[----:B------:R-:W-:-:S05]  /*1dc0*/  @P2 PRMT R53, RZ, 0x7610, R40 ;  /* 0x00007610ff352816 */ /* 0x000fca0000000028 */
[----:B------:R-:W-:-:S05]  /*1dd0*/  @P2 FADD.FTZ R142, R53, R142 ;  /* 0x0000008e358e2221 */ /* 0x000fca0000010000 */
.L_x_191:
[----:B------:R-:W-:-:S04]  /*1de0*/  F2FP.BF16.PACK_AB R48, RZ, R142 ;  /* 0x0000008eff30723e */ /* 0x000fc800000010ff */
[----:B------:R-:W-:Y:S02]  /*1df0*/  PRMT R44, R44, 0x5410, R48 ;  /* 0x000054102c2c7816 */ /* 0x000fe40000000030 */
.L_x_192:
[----:B------:R-:W-:Y:S01]  /*1e00*/  PRMT R57, RZ, 0x5410, R49 ;  /* 0x00005410ff397816 */ /* 0x000fe20000000031 */
[----:B------:R-:W-:Y:S05]  /*1e10*/  @P3 BRA `(.L_x_193) ;  /* 0x0000008000003947 */ /* 0x000fea0003800000 */
[----:B------:R-:W-:-:S04]  /*1e20*/  ISETP.NE.U32.AND P1, PT, RZ, c[0x0][0x180], PT ;  /* 0x00006000ff007a0c */ /* 0x000fc80003f25070 */
[----:B------:R-:W-:-:S13]  /*1e30*/  ISETP.NE.AND.EX P1, PT, RZ, c[0x0][0x184], PT, P1 ;  /* 0x00006100ff007a0c */ /* 0x000fda0003f25310 */
[----:B------:R-:W-:Y:S05]  /*1e40*/  @P1 BRA `(.L_x_194) ;  /* 0x0000002000001947 */ /* 0x000fea0003800000 */
[----:B------:R-:W-:Y:S05]  /*1e50*/  @P0 BRA `(.L_x_195) ;  /* 0x0000008000000947 */ /* 0x000fea0003800000 */
[----:B------:R-:W-:Y:S05]  /*1e60*/  BRA `(.L_x_196) ;  /* 0x0000009000007947 */ /* 0x000fea0003800000 */
.L_x_194:
[----:B-----5:R-:W-:-:S05]  /*1e70*/  PRMT R48, RZ, 0x5410, R41 ;  /* 0x00005410ff307816 */ /* 0x020fca0000000029 */
[----:B------:R-:W-:Y:S01]  /*1e80*/  FADD.FTZ R57, R48, R57 ;  /* 0x0000003930397221 */ /* 0x000fe20000010000 */
[----:B------:R-:W-:Y:S05]  /*1e90*/  BRA `(.L_x_195) ;  /* 0x0000004000007947 */ /* 0x000fea0003800000 */
.L_x_193:
[----:B-----5:R-:W-:-:S05]  /*1ea0*/  PRMT R48, RZ, 0x5410, R37 ;  /* 0x00005410ff307816 */ /* 0x020fca0000000025 */
[----:B------:R-:W-:Y:S01]  /*1eb0*/  FADD.FTZ R57, R48, R57 ;  /* 0x0000003930397221 */ /* 0x000fe20000010000 */
[----:B------:R-:W-:-:S05]  /*1ec0*/  @P2 PRMT R48, RZ, 0x5410, R41 ;  /* 0x00005410ff302816 */ /* 0x000fca0000000029 */
[----:B------:R-:W-:-:S05]  /*1ed0*/  @P2 FADD.FTZ R57, R48, R57 ;  /* 0x0000003930392221 */ /* 0x000fca0000010000 */
.L_x_195:
[----:B------:R-:W-:-:S04]  /*1ee0*/  F2FP.BF16.PACK_AB R48, RZ, R57 ;  /* 0x00000039ff30723e */ /* 0x000fc800000010ff */
[----:B------:R-:W-:Y:S02]  /*1ef0*/  PRMT R45, R48, 0x7610, R45 ;  /* 0x00007610302d7816 */ /* 0x000fe4000000002d */
.L_x_196:
[----:B------:R-:W-:Y:S01]  /*1f00*/  PRMT R141, RZ, 0x7610, R49 ;  /* 0x00007610ff8d7816 */ /* 0x000fe20000000031 */
[----:B------:R-:W-:Y:S05]  /*1f10*/  @P3 BRA `(.L_x_197) ;  /* 0x0000008000003947 */ /* 0x000fea0003800000 */
[----:B------:R-:W-:-:S04]  /*1f20*/  ISETP.NE.U32.AND P1, PT, RZ, c[0x0][0x180], PT ;  /* 0x00006000ff007a0c */ /* 0x000fc80003f25070 */
[----:B------:R-:W-:-:S13]  /*1f30*/  ISETP.NE.AND.EX P1, PT, RZ, c[0x0][0x184], PT, P1 ;  /* 0x00006100ff007a0c */ /* 0x000fda0003f25310 */
[----:B------:R-:W-:Y:S05]  /*1f40*/  @P1 BRA `(.L_x_198) ;  /* 0x0000002000001947 */ /* 0x000fea0003800000 */
[----:B------:R-:W-:Y:S05]  /*1f50*/  @P0 BRA `(.L_x_199) ;  /* 0x0000008000000947 */ /* 0x000fea0003800000 */
[----:B------:R-:W-:Y:S05]  /*1f60*/  BRA `(.L_x_200) ;  /* 0x0000009000007947 */ /* 0x000fea0003800000 */
.L_x_198:
[----:B-----5:R-:W-:-:S05]  /*1f70*/  PRMT R48, RZ, 0x7610, R41 ;  /* 0x00007610ff307816 */ /* 0x020fca0000000029 */
[----:B------:R-:W-:Y:S01]  /*1f80*/  FADD.FTZ R141, R48, R141 ;  /* 0x0000008d308d7221 */ /* 0x000fe20000010000 */
[----:B------:R-:W-:Y:S05]  /*1f90*/  BRA `(.L_x_199) ;  /* 0x0000004000007947 */ /* 0x000fea0003800000 */
.L_x_197:
[----:B-----5:R-:W-:-:S05]  /*1fa0*/  PRMT R48, RZ, 0x7610, R37 ;  /* 0x00007610ff307816 */ /* 0x020fca0000000025 */
[----:B------:R-:W-:Y:S01]  /*1fb0*/  FADD.FTZ R141, R48, R141 ;  /* 0x0000008d308d7221 */ /* 0x000fe20000010000 */
[----:B------:R-:W-:-:S05]  /*1fc0*/  @P2 PRMT R48, RZ, 0x7610, R41 ;  /* 0x00007610ff302816 */ /* 0x000fca0000000029 */
[----:B------:R-:W-:-:S05]  /*1fd0*/  @P2 FADD.FTZ R141, R48, R141 ;  /* 0x0000008d308d2221 */ /* 0x000fca0000010000 */
.L_x_199:
[----:B------:R-:W-:-:S04]  /*1fe0*/  F2FP.BF16.PACK_AB R48, RZ, R141 ;  /* 0x0000008dff30723e */ /* 0x000fc800000010ff */
[----:B------:R-:W-:Y:S02]  /*1ff0*/  PRMT R45, R45, 0x5410, R48 ;  /* 0x000054102d2d7816 */ /* 0x000fe40000000030 */
.L_x_200:
[----:B------:R-:W-:Y:S01]  /*2000*/  PRMT R56, RZ, 0x5410, R50 ;  /* 0x00005410ff387816 */ /* 0x000fe20000000032 */
[----:B------:R-:W-:Y:S05]  /*2010*/  @P3 BRA `(.L_x_201) ;  /* 0x0000008000003947 */ /* 0x000fea0003800000 */
[----:B------:R-:W-:-:S04]  /*2020*/  ISETP.NE.U32.AND P1, PT, RZ, c[0x0][0x180], PT ;  /* 0x00006000ff007a0c */ /* 0x000fc80003f25070 */
[----:B------:R-:W-:-:S13]  /*2030*/  ISETP.NE.AND.EX P1, PT, RZ, c[0x0][0x184], PT, P1 ;  /* 0x00006100ff007a0c */ /* 0x000fda0003f25310 */
[----:B------:R-:W-:Y:S05]  /*2040*/  @P1 BRA `(.L_x_202) ;  /* 0x0000002000001947 */ /* 0x000fea0003800000 */
[----:B------:R-:W-:Y:S05]  /*2050*/  @P0 BRA `(.L_x_203) ;  /* 0x0000008000000947 */ /* 0x000fea0003800000 */
[----:B------:R-:W-:Y:S05]  /*2060*/  BRA `(.L_x_204) ;  /* 0x0000009000007947 */ /* 0x000fea0003800000 */
.L_x_202:
[----:B-----5:R-:W-:-:S05]  /*2070*/  PRMT R49, RZ, 0x5410, R42 ;  /* 0x00005410ff317816 */ /* 0x020fca000000002a */
[----:B------:R-:W-:Y:S01]  /*2080*/  FADD.FTZ R56, R49, R56 ;  /* 0x0000003831387221 */ /* 0x000fe20000010000 */
[----:B------:R-:W-:Y:S05]  /*2090*/  BRA `(.L_x_203) ;  /* 0x0000004000007947 */ /* 0x000fea0003800000 */
.L_x_201:
[----:B-----5:R-:W-:-:S05]  /*20a0*/  PRMT R49, RZ, 0x5410, R38 ;  /* 0x00005410ff317816 */ /* 0x020fca0000000026 */
[----:B------:R-:W-:Y:S01]  /*20b0*/  FADD.FTZ R56, R49, R56 ;  /* 0x0000003831387221 */ /* 0x000fe20000010000 */
[----:B------:R-:W-:-:S05]  /*20c0*/  @P2 PRMT R49, RZ, 0x5410, R42 ;  /* 0x00005410ff312816 */ /* 0x000fca000000002a */
[----:B------:R-:W-:-:S05]  /*20d0*/  @P2 FADD.FTZ R56, R49, R56 ;  /* 0x0000003831382221 */ /* 0x000fca0000010000 */
.L_x_203:
[----:B------:R-:W-:-:S04]  /*20e0*/  F2FP.BF16.PACK_AB R48, RZ, R56 ;  /* 0x00000038ff30723e */ /* 0x000fc800000010ff */
[----:B------:R-:W-:Y:S02]  /*20f0*/  PRMT R46, R48, 0x7610, R46 ;  /* 0x00007610302e7816 */ /* 0x000fe4000000002e */
.L_x_204:
[----:B------:R-:W-:Y:S01]  /*2100*/  PRMT R54, RZ, 0x7610, R50 ;  /* 0x00007610ff367816 */ /* 0x000fe20000000032 */
[----:B------:R-:W-:Y:S05]  /*2110*/  @P3 BRA `(.L_x_205) ;  /* 0x0000008000003947 */ /* 0x000fea0003800000 */
[----:B------:R-:W-:-:S04]  /*2120*/  ISETP.NE.U32.AND P1, PT, RZ, c[0x0][0x180], PT ;  /* 0x00006000ff007a0c */ /* 0x000fc80003f25070 */
[----:B------:R-:W-:-:S13]  /*2130*/  ISETP.NE.AND.EX P1, PT, RZ, c[0x0][0x184], PT, P1 ;  /* 0x00006100ff007a0c */ /* 0x000fda0003f25310 */
[----:B------:R-:W-:Y:S05]  /*2140*/  @P1 BRA `(.L_x_206) ;  /* 0x0000002000001947 */ /* 0x000fea0003800000 */
[----:B------:R-:W-:Y:S05]  /*2150*/  @P0 BRA `(.L_x_207) ;  /* 0x0000008000000947 */ /* 0x000fea0003800000 */
[----:B------:R-:W-:Y:S05]  /*2160*/  BRA `(.L_x_208) ;  /* 0x0000009000007947 */ /* 0x000fea0003800000 */
.L_x_206:
[----:B-----5:R-:W-:-:S05]  /*2170*/  PRMT R49, RZ, 0x7610, R42 ;  /* 0x00007610ff317816 */ /* 0x020fca000000002a */
[----:B------:R-:W-:Y:S01]  /*2180*/  FADD.FTZ R54, R49, R54 ;  /* 0x0000003631367221 */ /* 0x000fe20000010000 */
[----:B------:R-:W-:Y:S05]  /*2190*/  BRA `(.L_x_207) ;  /* 0x0000004000007947 */ /* 0x000fea0003800000 */
.L_x_205:
[----:B-----5:R-:W-:-:S05]  /*21a0*/  PRMT R49, RZ, 0x7610, R38 ;  /* 0x00007610ff317816 */ /* 0x020fca0000000026 */
[----:B------:R-:W-:Y:S01]  /*21b0*/  FADD.FTZ R54, R49, R54 ;  /* 0x0000003631367221 */ /* 0x000fe20000010000 */
[----:B------:R-:W-:-:S05]  /*21c0*/  @P2 PRMT R49, RZ, 0x7610, R42 ;  /* 0x00007610ff312816 */ /* 0x000fca000000002a */
[----:B------:R-:W-:-:S05]  /*21d0*/  @P2 FADD.FTZ R54, R49, R54 ;  /* 0x0000003631362221 */ /* 0x000fca0000010000 */
.L_x_207:
[----:B------:R-:W-:-:S04]  /*21e0*/  F2FP.BF16.PACK_AB R48, RZ, R54 ;  /* 0x00000036ff30723e */ /* 0x000fc800000010ff */
[----:B------:R-:W-:Y:S02]  /*21f0*/  PRMT R46, R46, 0x5410, R48 ;  /* 0x000054102e2e7816 */ /* 0x000fe40000000030 */
.L_x_208:
[----:B------:R-:W-:Y:S01]  /*2200*/  PRMT R52, RZ, 0x5410, R51 ;  /* 0x00005410ff347816 */ /* 0x000fe20000000033 */
[----:B------:R-:W-:Y:S05]  /*2210*/  @P3 BRA `(.L_x_209) ;  /* 0x0000008000003947 */ /* 0x000fea0003800000 */
[----:B------:R-:W-:-:S04]  /*2220*/  ISETP.NE.U32.AND P1, PT, RZ, c[0x0][0x180], PT ;  /* 0x00006000ff007a0c */ /* 0x000fc80003f25070 */
[----:B------:R-:W-:-:S13]  /*2230*/  ISETP.NE.AND.EX P1, PT, RZ, c[0x0][0x184], PT, P1 ;  /* 0x00006100ff007a0c */ /* 0x000fda0003f25310 */
[----:B------:R-:W-:Y:S05]  /*2240*/  @P1 BRA `(.L_x_210) ;  /* 0x0000002000001947 */ /* 0x000fea0003800000 */
[----:B------:R-:W-:Y:S05]  /*2250*/  @P0 BRA `(.L_x_211) ;  /* 0x0000008000000947 */ /* 0x000fea0003800000 */
[----:B------:R-:W-:Y:S05]  /*2260*/  BRA `(.L_x_212) ;  /* 0x0000009000007947 */ /* 0x000fea0003800000 */
.L_x_210:
[----:B-----5:R-:W-:-:S05]  /*2270*/  PRMT R49, RZ, 0x5410, R43 ;  /* 0x00005410ff317816 */ /* 0x020fca000000002b */
[----:B------:R-:W-:Y:S01]  /*2280*/  FADD.FTZ R52, R49, R52 ;  /* 0x0000003431347221 */ /* 0x000fe20000010000 */
[----:B------:R-:W-:Y:S05]  /*2290*/  BRA `(.L_x_211) ;  /* 0x0000004000007947 */ /* 0x000fea0003800000 */
.L_x_209:
[----:B-----5:R-:W-:-:S05]  /*22a0*/  PRMT R49, RZ, 0x5410, R39 ;  /* 0x00005410ff317816 */ /* 0x020fca0000000027 */
[----:B------:R-:W-:Y:S01]  /*22b0*/  FADD.FTZ R52, R49, R52 ;  /* 0x0000003431347221 */ /* 0x000fe20000010000 */
[----:B------:R-:W-:-:S05]  /*22c0*/  @P2 PRMT R49, RZ, 0x5410, R43 ;  /* 0x00005410ff312816 */ /* 0x000fca000000002b */
[----:B------:R-:W-:-:S05]  /*22d0*/  @P2 FADD.FTZ R52, R49, R52 ;  /* 0x0000003431342221 */ /* 0x000fca0000010000 */
.L_x_211:
[----:B------:R-:W-:-:S04]  /*22e0*/  F2FP.BF16.PACK_AB R48, RZ, R52 ;  /* 0x00000034ff30723e */ /* 0x000fc800000010ff */
[----:B------:R-:W-:Y:S02]  /*22f0*/  PRMT R47, R48, 0x7610, R47 ;  /* 0x00007610302f7816 */ /* 0x000fe4000000002f */
.L_x_212:
[----:B------:R-:W-:Y:S01]  /*2300*/  PRMT R53, RZ, 0x7610, R51 ;  /* 0x00007610ff357816 */ /* 0x000fe20000000033 */
[----:B------:R-:W-:Y:S05]  /*2310*/  @P3 BRA `(.L_x_213) ;  /* 0x0000008000003947 */ /* 0x000fea0003800000 */
[----:B------:R-:W-:-:S04]  /*2320*/  ISETP.NE.U32.AND P1, PT, RZ, c[0x0][0x180], PT ;  /* 0x00006000ff007a0c */ /* 0x000fc80003f25070 */
[----:B------:R-:W-:-:S13]  /*2330*/  ISETP.NE.AND.EX P1, PT, RZ, c[0x0][0x184], PT, P1 ;  /* 0x00006100ff007a0c */ /* 0x000fda0003f25310 */
[----:B------:R-:W-:Y:S05]  /*2340*/  @P1 BRA `(.L_x_214) ;  /* 0x0000002000001947 */ /* 0x000fea0003800000 */
[----:B------:R-:W-:Y:S05]  /*2350*/  @P0 BRA `(.L_x_215) ;  /* 0x0000008000000947 */ /* 0x000fea0003800000 */
[----:B------:R-:W-:Y:S05]  /*2360*/  BRA `(.L_x_216) ;  /* 0x0000009000007947 */ /* 0x000fea0003800000 */
.L_x_214:
[----:B-----5:R-:W-:-:S05]  /*2370*/  PRMT R48, RZ, 0x7610, R43 ;  /* 0x00007610ff307816 */ /* 0x020fca000000002b */
[----:B------:R-:W-:Y:S01]  /*2380*/  FADD.FTZ R53, R48, R53 ;  /* 0x0000003530357221 */ /* 0x000fe20000010000 */
[----:B------:R-:W-:Y:S05]  /*2390*/  BRA `(.L_x_215) ;  /* 0x0000004000007947 */ /* 0x000fea0003800000 */
.L_x_213:
[----:B-----5:R-:W-:-:S05]  /*23a0*/  PRMT R48, RZ, 0x7610, R39 ;  /* 0x00007610ff307816 */ /* 0x020fca0000000027 */
[----:B------:R-:W-:Y:S01]  /*23b0*/  FADD.FTZ R53, R48, R53 ;  /* 0x0000003530357221 */ /* 0x000fe20000010000 */
[----:B------:R-:W-:-:S05]  /*23c0*/  @P2 PRMT R48, RZ, 0x7610, R43 ;  /* 0x00007610ff302816 */ /* 0x000fca000000002b */
[----:B------:R-:W-:-:S05]  /*23d0*/  @P2 FADD.FTZ R53, R48, R53 ;  /* 0x0000003530352221 */ /* 0x000fca0000010000 */
.L_x_215:
[----:B------:R-:W-:-:S04]  /*23e0*/  F2FP.BF16.PACK_AB R48, RZ, R53 ;  /* 0x00000035ff30723e */ /* 0x000fc800000010ff */
[----:B------:R-:W-:Y:S02]  /*23f0*/  PRMT R47, R47, 0x5410, R48 ;  /* 0x000054102f2f7816 */ /* 0x000fe40000000030 */
.L_x_216:
[----:B------:R-:W-:Y:S01]  /*2400*/  FADD.FTZ R49, RZ, R60 ;  /* 0x0000003cff317221 */ /* 0x000fe20000010000 */
[----:B------:R-:W-:-:S03]  /*2410*/  ISETP.NE.AND P2, PT, R26, RZ, PT ;  /* 0x000000ff1a00720c */ /* 0x000fc60003f45270 */
[----:B------:R-:W-:-:S04]  /*2420*/  FADD.FTZ R48, R49, R64 ;  /* 0x0000004031307221 */ /* 0x000fc80000010000 */
        /* <DEDUP_REMOVED lines=14> */
[----:B------:R-:W-:Y:S01]  /*2510*/  FADD.FTZ R49, R48, R143 ;  /* 0x0000008f30317221 */ /* 0x000fe20000010000 */
[----:B------:R-:W-:-:S03]  /*2520*/  @P0 LEA R48, P1, R62, c[0x0][0x188], 0x4 ;  /* 0x000062003e300a11 */ /* 0x000fc600078220ff */
[----:B------:R-:W-:Y:S01]  /*2530*/  FADD.FTZ R50, R49, R142 ;  /* 0x0000008e31327221 */ /* 0x000fe20000010000 */
[----:B------:R-:W-:-:S03]  /*2540*/  @P0 LEA.HI.X R49, R62, c[0x0][0x18c], RZ, 0x4, P1 ;  /* 0x000063003e310a11 */ /* 0x000fc600008f24ff */
[----:B------:R-:W-:Y:S02]  /*2550*/  FADD.FTZ R50, R50, R57 ;  /* 0x0000003932327221 */ /* 0x000fe40000010000 */
[----:B------:R0:W-:Y:S02]  /*2560*/  @P0 STG.E.128 [R48.64], R44 ;  /* 0x0000002c30000986 */ /* 0x0001e4000c101d04 */
[----:B------:R-:W-:-:S04]  /*2570*/  FADD.FTZ R51, R50, R141 ;  /* 0x0000008d32337221 */ /* 0x000fc80000010000 */
[----:B------:R-:W-:-:S04]  /*2580*/  FADD.FTZ R51, R51, R56 ;  /* 0x0000003833337221 */ /* 0x000fc80000010000 */
[----:B------:R-:W-:-:S04]  /*2590*/  FADD.FTZ R51, R51, R54 ;  /* 0x0000003633337221 */ /* 0x000fc80000010000 */
[----:B------:R-:W-:-:S04]  /*25a0*/  FADD.FTZ R50, R51, R52 ;  /* 0x0000003433327221 */ /* 0x000fc80000010000 */
[----:B------:R-:W-:Y:S01]  /*25b0*/  FADD.FTZ R55, R50, R53 ;  /* 0x0000003532377221 */ /* 0x000fe20000010000 */
[----:B------:R-:W-:Y:S05]  /*25c0*/  BRA.DIV ~URZ, `(.L_x_217) ;  /* 0x00000e827f007947 */ /* 0x000fea000b800000 */
[----:B0-----:R0:W1:Y:S02]  /*25d0*/  SHFL.BFLY PT, R48, R55, 0x1, 0x1f ;  /* 0x0c201f0037307f89 */ /* 0x00106400000e0000 */
.L_x_221:
[----:B01----:R-:W-:Y:S01]  /*25e0*/  FADD.FTZ R55, R55, R48 ;  /* 0x0000003037377221 */ /* 0x003fe20000010000 */
[----:B------:R-:W-:Y:S05]  /*25f0*/  BRA.DIV ~URZ, `(.L_x_218) ;  /* 0x00000ec27f007947 */ /* 0x000fea000b800000 */
[----:B------:R-:W0:Y:S02]  /*2600*/  SHFL.BFLY PT, R48, R55, 0x2, 0x1f ;  /* 0x0c401f0037307f89 */ /* 0x000e2400000e0000 */
[----:B0-----:R-:W-:-:S05]  /*2610*/  FADD.FTZ R48, R55, R48 ;  /* 0x0000003037307221 */ /* 0x001fca0000010000 */
[----:B------:R-:W0:Y:S02]  /*2620*/  SHFL.BFLY PT, R49, R48, 0x4, 0x1f ;  /* 0x0c801f0030317f89 */ /* 0x000e2400000e0000 */
[----:B0-----:R-:W-:-:S05]  /*2630*/  FADD.FTZ R49, R48, R49 ;  /* 0x0000003130317221 */ /* 0x001fca0000010000 */
[----:B------:R-:W0:Y:S02]  /*2640*/  SHFL.BFLY PT, R50, R49, 0x8, 0x1f ;  /* 0x0d001f0031327f89 */ /* 0x000e2400000e0000 */
[----:B0-----:R-:W-:-:S05]  /*2650*/  FADD.FTZ R50, R49, R50 ;  /* 0x0000003231327221 */ /* 0x001fca0000010000 */
[----:B------:R-:W0:Y:S02]  /*2660*/  SHFL.BFLY PT, R51, R50, 0x10, 0x1f ;  /* 0x0e001f0032337f89 */ /* 0x000e2400000e0000 */
[----:B0-----:R-:W-:-:S04]  /*2670*/  FADD.FTZ R51, R50, R51 ;  /* 0x0000003332337221 */ /* 0x001fc80000010000 */
[----:B------:R-:W-:-:S04]  /*2680*/  FMUL.FTZ R147, R51, c[0x0][0x1e0] ;  /* 0x0000780033937a20 */ /* 0x000fc80000410000 */
[C---:B------:R-:W-:Y:S02]  /*2690*/  FADD.FTZ R51, -R147.reuse, R60 ;  /* 0x0000003c93337221 */ /* 0x040fe40000010100 */
[----:B------:R-:W-:Y:S02]  /*26a0*/  FADD.FTZ R144, -R147, R64 ;  /* 0x0000004093907221 */ /* 0x000fe40000010100 */
[----:B------:R-:W-:Y:S02]  /*26b0*/  FFMA.FTZ R51, R51, R51, RZ ;  /* 0x0000003333337223 */ /* 0x000fe400000100ff */
[C---:B------:R-:W-:Y:S02]  /*26c0*/  FADD.FTZ R146, -R147.reuse, R63 ;  /* 0x0000003f93927221 */ /* 0x040fe40000010100 */
[----:B------:R-:W-:Y:S02]  /*26d0*/  FFMA.FTZ R51, R144, R144, R51 ;  /* 0x0000009090337223 */ /* 0x000fe40000010033 */
[----:B------:R-:W-:-:S02]  /*26e0*/  FADD.FTZ R48, -R147, R131 ;  /* 0x0000008393307221 */ /* 0x000fc40000010100 */
[----:B------:R-:W-:Y:S02]  /*26f0*/  FFMA.FTZ R51, R146, R146, R51 ;  /* 0x0000009292337223 */ /* 0x000fe40000010033 */
[C---:B------:R-:W-:Y:S02]  /*2700*/  FADD.FTZ R144, -R147.reuse, R61 ;  /* 0x0000003d93907221 */ /* 0x040fe40000010100 */
[----:B------:R-:W-:Y:S02]  /*2710*/  FFMA.FTZ R51, R48, R48, R51 ;  /* 0x0000003030337223 */ /* 0x000fe40000010033 */
        /* <DEDUP_REMOVED lines=36> */
[----:B------:R-:W-:Y:S02]  /*2960*/  FADD.FTZ R48, -R147, R53 ;  /* 0x0000003593307221 */ /* 0x000fe40000010100 */
[----:B------:R-:W-:-:S04]  /*2970*/  FFMA.FTZ R51, R50, R50, R51 ;  /* 0x0000003232337223 */ /* 0x000fc80000010033 */
[----:B------:R-:W-:-:S05]  /*2980*/  FFMA.FTZ R51, R48, R48, R51 ;  /* 0x0000003030337223 */ /* 0x000fca0000010033 */
        /* <DEDUP_REMOVED lines=9> */
.L_x_222:
[C---:B------:R-:W-:Y:S01]  /*2a20*/  FMUL.FTZ R50, R147.reuse, R147 ;  /* 0x0000009393327220 */ /* 0x040fe20000410000 */
[----:B------:R-:W-:Y:S01]  /*2a30*/  ISETP.NE.AND P1, PT, RZ, UR6, PT ;  /* 0x00000006ff007c0c */ /* 0x000fe2000bf25270 */
[----:B------:R-:W-:Y:S02]  /*2a40*/  IMAD.MOV.U32 R145, RZ, RZ, c[0x0][0x1e0] ;  /* 0x00007800ff917624 */ /* 0x000fe400078e00ff */
[----:B-1----:R-:W-:Y:S01]  /*2a50*/  FADD.FTZ R144, R144, R55 ;  /* 0x0000003790907221 */ /* 0x002fe20000010000 */
[----:B------:R-:W-:Y:S01]  /*2a60*/  FSEL R51, R50, RZ, P1 ;  /* 0x000000ff32337208 */ /* 0x000fe20000800000 */
[----:B------:R-:W-:Y:S02]  /*2a70*/  IMAD.MOV.U32 R67, RZ, RZ, 0x4 ;  /* 0x00000004ff437424 */ /* 0x000fe400078e00ff */
[----:B------:R-:W-:Y:S01]  /*2a80*/  FFMA.FTZ R50, R144, R145, c[0x0][0x228] ;  /* 0x00008a0090327623 */ /* 0x000fe20000010091 */
[----:B------:R-:W-:Y:S01]  /*2a90*/  FSEL R145, R147, RZ, !P1 ;  /* 0x000000ff93917208 */ /* 0x000fe20004800000 */
[----:B------:R-:W-:-:S04]  /*2aa0*/  @!P2 IMAD.WIDE R48, R122, R67, c[0x0][0x1a0] ;  /* 0x000068007a30a625 */ /* 0x000fc800078e0243 */
[----:B0-----:R-:W-:Y:S01]  /*2ab0*/  FADD.FTZ R55, R50, R51 ;  /* 0x0000003332377221 */ /* 0x001fe20000010000 */
[----:B------:R0:W-:Y:S01]  /*2ac0*/  @!P2 STG.E [R48.64], R147 ;  /* 0x000000933000a986 */ /* 0x0001e2000c101904 */
[C---:B------:R-:W-:Y:S02]  /*2ad0*/  FADD.FTZ R60, -R145.reuse, R60 ;  /* 0x0000003c913c7221 */ /* 0x040fe40000010100 */
[C---:B------:R-:W-:Y:S02]  /*2ae0*/  FADD.FTZ R152, -R145.reuse, R64 ;  /* 0x0000004091987221 */ /* 0x040fe40000010100 */
[----:B------:R-:W1:Y:S01]  /*2af0*/  MUFU.RSQ R55, R55 ;  /* 0x0000003700377308 */ /* 0x000e620000001400 */
[C---:B------:R-:W-:Y:S02]  /*2b00*/  FADD.FTZ R150, -R145.reuse, R57 ;  /* 0x0000003991967221 */ /* 0x040fe40000010100 */
[C---:B------:R-:W-:Y:S02]  /*2b10*/  FADD.FTZ R162, -R145.reuse, R61 ;  /* 0x0000003d91a27221 */ /* 0x040fe40000010100 */
[----:B------:R-:W-:-:S02]  /*2b20*/  FADD.FTZ R164, -R145, R130 ;  /* 0x0000008291a47221 */ /* 0x000fc40000010100 */
[C---:B------:R-:W-:Y:S02]  /*2b30*/  FADD.FTZ R65, -R145.reuse, R65 ;  /* 0x0000004191417221 */ /* 0x040fe40000010100 */
[----:B0-----:R-:W-:Y:S02]  /*2b40*/  FADD.FTZ R49, -R145, R132 ;  /* 0x0000008491317221 */ /* 0x001fe40000010100 */
[----:B------:R-:W-:-:S04]  /*2b50*/  @!P2 IMAD.WIDE R50, R122, R67, c[0x0][0x1a8] ;  /* 0x00006a007a32a625 */ /* 0x000fc800078e0243 */
[----:B------:R-:W-:Y:S01]  /*2b60*/  FADD.FTZ R158, -R145, R63 ;  /* 0x0000003f919e7221 */ /* 0x000fe20000010100 */
[----:B-1----:R0:W-:Y:S01]  /*2b70*/  @!P2 STG.E [R50.64], R55 ;  /* 0x000000373200a986 */ /* 0x0021e2000c101904 */
[C---:B------:R-:W-:Y:S02]  /*2b80*/  FMUL.FTZ R57, R55.reuse, R60 ;  /* 0x0000003c37397220 */ /* 0x040fe40000410000 */
[----:B------:R-:W-:Y:S02]  /*2b90*/  FMUL.FTZ R60, R55, R152 ;  /* 0x00000098373c7220 */ /* 0x000fe40000410000 */
[----:B------:R-:W-:Y:S02]  /*2ba0*/  FFMA.FTZ R48, R82, R57, R25 ;  /* 0x0000003952307223 */ /* 0x000fe40000010019 */
[----:B------:R-:W-:Y:S02]  /*2bb0*/  FFMA.FTZ R61, R83, R60, R24 ;  /* 0x0000003c533d7223 */ /* 0x000fe40000010018 */
[----:B------:R-:W-:-:S02]  /*2bc0*/  FADD.FTZ R160, -R145, R131 ;  /* 0x0000008391a07221 */ /* 0x000fc40000010100 */
[----:B------:R-:W-:Y:S01]  /*2bd0*/  FADD.FTZ R132, -R145, R140 ;  /* 0x0000008c91847221 */ /* 0x000fe20000010100 */
[----:B------:R-:W-:Y:S01]  /*2be0*/  F2FP.BF16.PACK_AB R48, R61, R48 ;  /* 0x000000303d30723e */ /* 0x000fe200000010ff */
[C---:B------:R-:W-:Y:S02]  /*2bf0*/  FADD.FTZ R148, -R145.reuse, R143 ;  /* 0x0000008f91947221 */ /* 0x040fe40000010100 */
[C---:B------:R-:W-:Y:S02]  /*2c00*/  FADD.FTZ R152, -R145.reuse, R141 ;  /* 0x0000008d91987221 */ /* 0x040fe40000010100 */
[C---:B------:R-:W-:Y:S02]  /*2c10*/  FADD.FTZ R64, -R145.reuse, R139 ;  /* 0x0000008b91407221 */ /* 0x040fe40000010100 */
[C---:B------:R-:W-:Y:S02]  /*2c20*/  FADD.FTZ R130, -R145.reuse, R133 ;  /* 0x0000008591827221 */ /* 0x040fe40000010100 */
[----:B------:R-:W-:-:S02]  /*2c30*/  FADD.FTZ R140, -R145, R135 ;  /* 0x00000087918c7221 */ /* 0x000fc40000010100 */
[C---:B------:R-:W-:Y:S02]  /*2c40*/  FADD.FTZ R144, -R145.reuse, R134 ;  /* 0x0000008691907221 */ /* 0x040fe40000010100 */
[C---:B------:R-:W-:Y:S02]  /*2c50*/  FADD.FTZ R136, -R145.reuse, R136 ;  /* 0x0000008891887221 */ /* 0x040fe40000010100 */
[C---:B------:R-:W-:Y:S02]  /*2c60*/  FADD.FTZ R146, -R145.reuse, R137 ;  /* 0x0000008991927221 */ /* 0x040fe40000010100 */
[C---:B------:R-:W-:Y:S02]  /*2c70*/  FADD.FTZ R138, -R145.reuse, R138 ;  /* 0x0000008a918a7221 */ /* 0x040fe40000010100 */
[C---:B------:R-:W-:Y:S02]  /*2c80*/  FADD.FTZ R142, -R145.reuse, R142 ;  /* 0x0000008e918e7221 */ /* 0x040fe40000010100 */
[----:B------:R-:W-:-:S02]  /*2c90*/  FADD.FTZ R56, -R145, R56 ;  /* 0x0000003891387221 */ /* 0x000fc40000010100 */
[C---:B------:R-:W-:Y:S02]  /*2ca0*/  FADD.FTZ R54, -R145.reuse, R54 ;  /* 0x0000003691367221 */ /* 0x040fe40000010100 */
[C---:B------:R-:W-:Y:S02]  /*2cb0*/  FADD.FTZ R154, -R145.reuse, R52 ;  /* 0x00000034919a7221 */ /* 0x040fe40000010100 */
[----:B------:R-:W-:Y:S02]  /*2cc0*/  FADD.FTZ R156, -R145, R53 ;  /* 0x00000035919c7221 */ /* 0x000fe40000010100 */
[C---:B------:R-:W-:Y:S02]  /*2cd0*/  FMUL.FTZ R141, R55.reuse, R162 ;  /* 0x000000a2378d7220 */ /* 0x040fe40000410000 */
[C---:B------:R-:W-:Y:S02]  /*2ce0*/  FMUL.FTZ R143, R55.reuse, R164 ;  /* 0x000000a4378f7220 */ /* 0x040fe40000410000 */
[----:B------:R-:W-:-:S02]  /*2cf0*/  FMUL.FTZ R145, R55, R65 ;  /* 0x0000004137917220 */ /* 0x000fc40000410000 */
[----:B------:R-:W-:Y:S02]  /*2d00*/  FMUL.FTZ R147, R55, R49 ;  /* 0x0000003137937220 */ /* 0x000fe40000410000 */
[----:B------:R-:W-:Y:S01]  /*2d10*/  IMAD.SHL.U32 R61, R59, 0x10, RZ ;  /* 0x000000103b3d7824 */ /* 0x000fe200078e00ff */
[----:B------:R-:W-:Y:S01]  /*2d20*/  SHF.R.U32.HI R59, RZ, 0x1c, R59 ;  /* 0x0000001cff3b7819 */ /* 0x000fe2000001163b */
[C---:B------:R-:W-:Y:S02]  /*2d30*/  FMUL.FTZ R137, R55.reuse, R158 ;  /* 0x0000009e37897220 */ /* 0x040fe40000410000 */
[----:B------:R-:W-:Y:S01]  /*2d40*/  FMUL.FTZ R139, R55, R160 ;  /* 0x000000a0378b7220 */ /* 0x000fe20000410000 */
[----:B------:R-:W-:Y:S01]  /*2d50*/  IADD3 R52, P1, R61, c[0x0][0x208], RZ ;  /* 0x000082003d347a10 */ /* 0x000fe20007f3e0ff */
[----:B0-----:R-:W-:Y:S02]  /*2d60*/  FFMA.FTZ R50, R86, R141, R21 ;  /* 0x0000008d56327223 */ /* 0x001fe40000010015 */
[----:B------:R-:W-:-:S02]  /*2d70*/  FFMA.FTZ R51, R87, R143, R20 ;  /* 0x0000008f57337223 */ /* 0x000fc40000010014 */
[----:B------:R-:W-:Y:S02]  /*2d80*/  FFMA.FTZ R53, R88, R145, R19 ;  /* 0x0000009158357223 */ /* 0x000fe40000010013 */
[----:B------:R-:W-:Y:S01]  /*2d90*/  FFMA.FTZ R158, R91, R147, R18 ;  /* 0x000000935b9e7223 */ /* 0x000fe20000010012 */
[----:B------:R-:W-:Y:S01]  /*2da0*/  F2FP.BF16.PACK_AB R50, R51, R50 ;  /* 0x000000323332723e */ /* 0x000fe200000010ff */
[----:B------:R-:W-:Y:S02]  /*2db0*/  FFMA.FTZ R49, R84, R137, R23 ;  /* 0x0000008954317223 */ /* 0x000fe40000010017 */
[----:B------:R-:W-:Y:S01]  /*2dc0*/  FFMA.FTZ R134, R85, R139, R22 ;  /* 0x0000008b55867223 */ /* 0x000fe20000010016 */
[----:B------:R-:W-:Y:S01]  /*2dd0*/  F2FP.BF16.PACK_AB R51, R158, R53 ;  /* 0x000000359e33723e */ /* 0x000fe200000010ff */
[----:B------:R-:W-:Y:S01]  /*2de0*/  FMUL.FTZ R131, R55, R64 ;  /* 0x0000004037837220 */ /* 0x000fe20000410000 */
[----:B------:R-:W-:Y:S01]  /*2df0*/  IADD3.X R53, R59, c[0x0][0x20c], RZ, P1, !PT ;  /* 0x000083003b357a10 */ /* 0x000fe20000ffe4ff */
[C---:B------:R-:W-:Y:S01]  /*2e00*/  FMUL.FTZ R64, R55.reuse, R142 ;  /* 0x0000008e37407220 */ /* 0x040fe20000410000 */
[----:B------:R-:W-:Y:S01]  /*2e10*/  F2FP.BF16.PACK_AB R49, R134, R49 ;  /* 0x000000318631723e */ /* 0x000fe200000010ff */
[----:B------:R-:W-:-:S02]  /*2e20*/  FMUL.FTZ R142, R55, R54 ;  /* 0x00000036378e7220 */ /* 0x000fc40000410000 */
[----:B------:R-:W-:Y:S02]  /*2e30*/  FFMA.FTZ R145, R94, R145, R31 ;  /* 0x000000915e917223 */ /* 0x000fe4000001001f */
[----:B------:R-:W-:Y:S01]  /*2e40*/  FFMA.FTZ R54, R98, R147, R35 ;  /* 0x0000009362367223 */ /* 0x000fe20000010023 */
[----:B------:R0:W-:Y:S01]  /*2e50*/  STG.E.128 [R52.64], R48 ;  /* 0x0000003034007986 */ /* 0x0001e2000c101d04 */
[C---:B------:R-:W-:Y:S02]  /*2e60*/  FMUL.FTZ R134, R55.reuse, R140 ;  /* 0x0000008c37867220 */ /* 0x040fe40000410000 */
[C---:B------:R-:W-:Y:S02]  /*2e70*/  FMUL.FTZ R133, R55.reuse, R130 ;  /* 0x0000008237857220 */ /* 0x040fe40000410000 */
[C---:B------:R-:W-:Y:S02]  /*2e80*/  FMUL.FTZ R140, R55.reuse, R138 ;  /* 0x0000008a378c7220 */ /* 0x040fe40000410000 */
[----:B------:R-:W-:-:S02]  /*2e90*/  FMUL.FTZ R132, R55, R132 ;  /* 0x0000008437847220 */ /* 0x000fc40000410000 */
[C---:B------:R-:W-:Y:S02]  /*2ea0*/  FMUL.FTZ R135, R55.reuse, R144 ;  /* 0x0000009037877220 */ /* 0x040fe40000410000 */
[C---:B------:R-:W-:Y:S02]  /*2eb0*/  FMUL.FTZ R136, R55.reuse, R136 ;  /* 0x0000008837887220 */ /* 0x040fe40000410000 */
[C---:B------:R-:W-:Y:S02]  /*2ec0*/  FMUL.FTZ R146, R55.reuse, R146 ;  /* 0x0000009237927220 */ /* 0x040fe40000410000 */
[C---:B------:R-:W-:Y:S02]  /*2ed0*/  FMUL.FTZ R63, R55.reuse, R148 ;  /* 0x00000094373f7220 */ /* 0x040fe40000410000 */
[C---:B------:R-:W-:Y:S02]  /*2ee0*/  FMUL.FTZ R65, R55.reuse, R150 ;  /* 0x0000009637417220 */ /* 0x040fe40000410000 */
[----:B------:R-:W-:-:S02]  /*2ef0*/  FMUL.FTZ R130, R55, R152 ;  /* 0x0000009837827220 */ /* 0x000fc40000410000 */
[C---:B------:R-:W-:Y:S02]  /*2f00*/  FMUL.FTZ R138, R55.reuse, R56 ;  /* 0x00000038378a7220 */ /* 0x040fe40000410000 */
[C---:B------:R-:W-:Y:S02]  /*2f10*/  FMUL.FTZ R154, R55.reuse, R154 ;  /* 0x0000009a379a7220 */ /* 0x040fe40000410000 */
[----:B------:R-:W-:Y:S01]  /*2f20*/  FMUL.FTZ R156, R55, R156 ;  /* 0x0000009c379c7220 */ /* 0x000fe20000410000 */
[----:B------:R-:W-:Y:S01]  /*2f30*/  F2FP.BF16.PACK_AB R55, R54, R145 ;  /* 0x000000913637723e */ /* 0x000fe200000010ff */
[----:B------:R-:W-:Y:S02]  /*2f40*/  FFMA.FTZ R57, R89, R57, R0 ;  /* 0x0000003959397223 */ /* 0x000fe40000010000 */
[----:B------:R-:W-:Y:S02]  /*2f50*/  FFMA.FTZ R60, R90, R60, R27 ;  /* 0x0000003c5a3c7223 */ /* 0x000fe4000001001b */
[----:B------:R-:W-:-:S02]  /*2f60*/  FFMA.FTZ R54, R95, R141, R30 ;  /* 0x0000008d5f367223 */ /* 0x000fc4000001001e */
[----:B------:R-:W-:Y:S01]  /*2f70*/  FFMA.FTZ R141, R100, R133, R15 ;  /* 0x00000085648d7223 */ /* 0x000fe2000001000f */
[----:B0-----:R-:W-:Y:S01]  /*2f80*/  F2FP.BF16.PACK_AB R52, R60, R57 ;  /* 0x000000393c34723e */ /* 0x001fe200000010ff */
[----:B------:R-:W-:Y:S02]  /*2f90*/  FFMA.FTZ R48, R101, R134, R14 ;  /* 0x0000008665307223 */ /* 0x000fe4000001000e */
[----:B------:R-:W-:Y:S02]  /*2fa0*/  FFMA.FTZ R137, R93, R137, R28 ;  /* 0x000000895d897223 */ /* 0x000fe4000001001c */
[----:B------:R-:W-:Y:S01]  /*2fb0*/  FFMA.FTZ R56, R92, R139, R29 ;  /* 0x0000008b5c387223 */ /* 0x000fe2000001001d */
[----:B------:R-:W-:Y:S01]  /*2fc0*/  F2FP.BF16.PACK_AB R57, R48, R141 ;  /* 0x0000008d3039723e */ /* 0x000fe200000010ff */
[----:B------:R-:W-:Y:S01]  /*2fd0*/  FFMA.FTZ R139, R96, R131, R17 ;  /* 0x00000083608b7223 */ /* 0x000fe20000010011 */
[----:B------:R-:W-:Y:S01]  /*2fe0*/  IADD3 R48, P1, R61, c[0x0][0x210], RZ ;  /* 0x000084003d307a10 */ /* 0x000fe20007f3e0ff */
[----:B------:R-:W-:Y:S01]  /*2ff0*/  FFMA.FTZ R144, R99, R132, R16 ;  /* 0x0000008463907223 */ /* 0x000fe20000010010 */
[----:B------:R-:W-:Y:S01]  /*3000*/  F2FP.BF16.PACK_AB R53, R56, R137 ;  /* 0x000000893835723e */ /* 0x000fe200000010ff */
[----:B------:R-:W-:Y:S01]  /*3010*/  FFMA.FTZ R49, R102, R135, R13 ;  /* 0x0000008766317223 */ /* 0x000fe2000001000d */
[----:B------:R-:W-:Y:S01]  /*3020*/  SHF.R.U32.HI R137, RZ, 0x1c, R58 ;  /* 0x0000001cff897819 */ /* 0x000fe2000001163a */
[----:B------:R-:W-:Y:S01]  /*3030*/  FFMA.FTZ R50, R103, R136, R12 ;  /* 0x0000008867327223 */ /* 0x000fe2000001000c */
[----:B------:R-:W-:Y:S01]  /*3040*/  F2FP.BF16.PACK_AB R56, R144, R139 ;  /* 0x0000008b9038723e */ /* 0x000fe200000010ff */
[----:B------:R-:W-:-:S02]  /*3050*/  FFMA.FTZ R143, R97, R143, R34 ;  /* 0x0000008f618f7223 */ /* 0x000fc40000010022 */
[----:B------:R-:W-:Y:S01]  /*3060*/  IMAD.SHL.U32 R139, R58, 0x10, RZ ;  /* 0x000000103a8b7824 */ /* 0x000fe200078e00ff */
[----:B------:R-:W-:Y:S01]  /*3070*/  F2FP.BF16.PACK_AB R58, R50, R49 ;  /* 0x00000031323a723e */ /* 0x000fe200000010ff */
[----:B------:R-:W-:Y:S01]  /*3080*/  FFMA.FTZ R51, R104, R146, R11 ;  /* 0x0000009268337223 */ /* 0x000fe2000001000b */
[----:B------:R-:W-:Y:S01]  /*3090*/  F2FP.BF16.PACK_AB R54, R143, R54 ;  /* 0x000000368f36723e */ /* 0x000fe200000010ff */
[----:B------:R-:W-:Y:S01]  /*30a0*/  FFMA.FTZ R144, R107, R140, R10 ;  /* 0x0000008c6b907223 */ /* 0x000fe2000001000a */
[----:B------:R-:W-:Y:S01]  /*30b0*/  IADD3.X R49, R59, c[0x0][0x214], RZ, P1, !PT ;  /* 0x000085003b317a10 */ /* 0x000fe20000ffe4ff */
[----:B------:R-:W-:Y:S01]  /*30c0*/  FFMA.FTZ R131, R105, R131, R32 ;  /* 0x0000008369837223 */ /* 0x000fe20000010020 */
[----:B------:R-:W-:Y:S01]  /*30d0*/  IADD3 R60, P2, R139, c[0x0][0x208], RZ ;  /* 0x000082008b3c7a10 */ /* 0x000fe20007f5e0ff */
[----:B------:R-:W-:Y:S01]  /*30e0*/  FFMA.FTZ R132, R106, R132, R33 ;  /* 0x000000846a847223 */ /* 0x000fe20000010021 */
[----:B------:R-:W-:Y:S01]  /*30f0*/  F2FP.BF16.PACK_AB R59, R144, R51 ;  /* 0x00000033903b723e */ /* 0x000fe200000010ff */
[----:B------:R0:W-:Y:S01]  /*3100*/  STG.E.128 [R48.64], R52 ;  /* 0x0000003430007986 */ /* 0x0001e2000c101d04 */
[----:B------:R-:W-:Y:S01]  /*3110*/  IADD3.X R61, R137, c[0x0][0x20c], RZ, P2, !PT ;  /* 0x00008300893d7a10 */ /* 0x000fe200017fe4ff */
[----:B------:R-:W-:-:S02]  /*3120*/  FFMA.FTZ R50, R111, R135, R70 ;  /* 0x000000876f327223 */ /* 0x000fc40000010046 */
[----:B------:R-:W-:Y:S02]  /*3130*/  FFMA.FTZ R51, R113, R146, R72 ;  /* 0x0000009271337223 */ /* 0x000fe40000010048 */
[----:B------:R1:W-:Y:S01]  /*3140*/  STG.E.128 [R60.64], R56 ;  /* 0x000000383c007986 */ /* 0x0003e2000c101d04 */
[----:B------:R-:W-:Y:S02]  /*3150*/  FFMA.FTZ R140, R114, R140, R73 ;  /* 0x0000008c728c7223 */ /* 0x000fe40000010049 */
[----:B------:R-:W-:Y:S02]  /*3160*/  FFMA.FTZ R133, R109, R133, R68 ;  /* 0x000000856d857223 */ /* 0x000fe40000010044 */
[----:B------:R-:W-:Y:S01]  /*3170*/  FFMA.FTZ R134, R108, R134, R69 ;  /* 0x000000866c867223 */ /* 0x000fe20000010045 */
[----:B------:R-:W-:Y:S01]  /*3180*/  F2FP.BF16.PACK_AB R51, R140, R51 ;  /* 0x000000338c33723e */ /* 0x000fe200000010ff */
[----:B------:R-:W-:Y:S02]  /*3190*/  FFMA.FTZ R135, R110, R136, R71 ;  /* 0x000000886e877223 */ /* 0x000fe40000010047 */
[----:B------:R-:W-:-:S02]  /*31a0*/  FFMA.FTZ R136, R112, R63, R9 ;  /* 0x0000003f70887223 */ /* 0x000fc40000010009 */
[----:B------:R-:W-:Y:S01]  /*31b0*/  FFMA.FTZ R141, R115, R64, R8 ;  /* 0x00000040738d7223 */ /* 0x000fe20000010008 */
[----:B0-----:R-:W-:Y:S01]  /*31c0*/  F2FP.BF16.PACK_AB R48, R132, R131 ;  /* 0x000000838430723e */ /* 0x001fe200000010ff */
[----:B------:R-:W-:Y:S01]  /*31d0*/  FFMA.FTZ R53, R116, R65, R7 ;  /* 0x0000004174357223 */ /* 0x000fe20000010007 */
[----:B------:R-:W-:Y:S01]  /*31e0*/  SHF.R.U32.HI R131, RZ, 0x1c, R62 ;  /* 0x0000001cff837819 */ /* 0x000fe2000001163e */
[----:B------:R-:W-:Y:S01]  /*31f0*/  FFMA.FTZ R54, R117, R130, R6 ;  /* 0x0000008275367223 */ /* 0x000fe20000010006 */
[----:B------:R-:W-:Y:S01]  /*3200*/  F2FP.BF16.PACK_AB R50, R135, R50 ;  /* 0x000000328732723e */ /* 0x000fe200000010ff */
[----:B------:R-:W-:Y:S01]  /*3210*/  FFMA.FTZ R55, R119, R142, R4 ;  /* 0x0000008e77377223 */ /* 0x000fe20000010004 */
[----:B-1----:R-:W-:Y:S01]  /*3220*/  IADD3 R60, P1, R139, c[0x0][0x210], RZ ;  /* 0x000084008b3c7a10 */ /* 0x002fe20007f3e0ff */
[----:B------:R-:W-:Y:S01]  /*3230*/  FFMA.FTZ R56, R120, R154, R3 ;  /* 0x0000009a78387223 */ /* 0x000fe20000010003 */
[----:B------:R-:W-:Y:S01]  /*3240*/  F2FP.BF16.PACK_AB R53, R54, R53 ;  /* 0x000000353635723e */ /* 0x000fe200000010ff */
        /* <DEDUP_REMOVED lines=8> */
[----:B------:R-:W-:-:S02]  /*32d0*/  IMAD.SHL.U32 R61, R62, 0x10, RZ ;  /* 0x000000103e3d7824 */ /* 0x000fc400078e00ff */
[----:B------:R-:W-:Y:S01]  /*32e0*/  FFMA.FTZ R56, R121, R63, R74 ;  /* 0x0000003f79387223 */ /* 0x000fe2000001004a */
[----:B------:R-:W-:Y:S01]  /*32f0*/  F2FP.BF16.PACK_AB R58, R57, R58 ;  /* 0x0000003a393a723e */ /* 0x000fe200000010ff */
[----:B------:R-:W-:Y:S01]  /*3300*/  FFMA.FTZ R57, R124, R65, R75 ;  /* 0x000000417c397223 */ /* 0x000fe2000001004b */
[----:B------:R-:W-:Y:S01]  /*3310*/  IADD3 R62, P2, R61, c[0x0][0x208], RZ ;  /* 0x000082003d3e7a10 */ /* 0x000fe20007f5e0ff */
[----:B------:R-:W-:Y:S01]  /*3320*/  FFMA.FTZ R65, R125, R64, R76 ;  /* 0x000000407d417223 */ /* 0x000fe2000001004c */
[----:B------:R-:W-:Y:S01]  /*3330*/  IADD3 R64, P3, R61, c[0x0][0x210], RZ ;  /* 0x000084003d407a10 */ /* 0x000fe20007f7e0ff */
[----:B------:R-:W-:Y:S01]  /*3340*/  FFMA.FTZ R59, R66, R154, R79 ;  /* 0x0000009a423b7223 */ /* 0x000fe2000001004f */
[----:B------:R-:W-:Y:S01]  /*3350*/  IADD3.X R61, R137, c[0x0][0x214], RZ, P1, !PT ;  /* 0x00008500893d7a10 */ /* 0x000fe20000ffe4ff */
[----:B------:R-:W-:Y:S01]  /*3360*/  FFMA.FTZ R156, R128, R156, R81 ;  /* 0x0000009c809c7223 */ /* 0x000fe20000010051 */
[----:B------:R-:W-:Y:S01]  /*3370*/  IADD3.X R63, R131, c[0x0][0x20c], RZ, P2, !PT ;  /* 0x00008300833f7a10 */ /* 0x000fe200017fe4ff */
[----:B------:R-:W-:Y:S01]  /*3380*/  FFMA.FTZ R130, R127, R130, R78 ;  /* 0x000000827f827223 */ /* 0x000fe2000001004e */
[----:B------:R-:W-:Y:S01]  /*3390*/  F2FP.BF16.PACK_AB R56, R65, R56 ;  /* 0x000000384138723e */ /* 0x000fe200000010ff */
[----:B------:R0:W-:Y:S01]  /*33a0*/  STG.E.128 [R60.64], R48 ;  /* 0x000000303c007986 */ /* 0x0001e2000c101d04 */
[----:B------:R-:W-:Y:S01]  /*33b0*/  F2FP.BF16.PACK_AB R59, R156, R59 ;  /* 0x0000003b9c3b723e */ /* 0x000fe200000010ff */
[----:B------:R-:W-:Y:S01]  /*33c0*/  IMAD R122, R67, c[0x0][0x160], R122 ;  /* 0x00005800437a7a24 */ /* 0x000fe200078e027a */
[----:B------:R-:W-:Y:S01]  /*33d0*/  F2FP.BF16.PACK_AB R57, R130, R57 ;  /* 0x000000398239723e */ /* 0x000fe200000010ff */
[----:B------:R0:W-:Y:S01]  /*33e0*/  STG.E.128 [R62.64], R52 ;  /* 0x000000343e007986 */ /* 0x0001e2000c101d04 */
[----:B------:R-:W-:-:S02]  /*33f0*/  IADD3.X R65, R131, c[0x0][0x214], RZ, P3, !PT ;  /* 0x0000850083417a10 */ /* 0x000fc40001ffe4ff */
[----:B------:R-:W-:-:S03]  /*3400*/  ISETP.GE.AND P1, PT, R122, c[0x0][0x164], PT ;  /* 0x000059007a007a0c */ /* 0x000fc60003f26270 */
[----:B------:R0:W-:Y:S10]  /*3410*/  STG.E.128 [R64.64], R56 ;  /* 0x0000003840007986 */ /* 0x0001f4000c101d04 */
[----:B0----5:R-:W-:Y:S01]  /*3420*/  @P1 CALL.REL.NOINC `(.L_x_219) ;  /* 0x0000001000001944 */ /* 0x021fe20003c00000 */
[----:B------:R-:W-:Y:S05]  /*3430*/  BRA `(.L_x_220) ;  /* 0xffffd51000007947 */ /* 0x000fea000383ffff */
.L_x_219:
[----:B------:R-:W-:Y:S05]  /*3440*/  EXIT ;  /* 0x000000000000794d */ /* 0x000fea0003800000 */
.L_x_217:
[----:B0-----:R-:W-:Y:S01]  /*3450*/  IMAD.MOV.U32 R144, RZ, RZ, 0x1 ;  /* 0x00000001ff907424 */ /* 0x001fe200078e00ff */
[----:B------:R-:W-:Y:S01]  /*3460*/  MOV R48, 0x34a0 ;  /* 0x000034a000307802 */ /* 0x000fe20000000f00 */
[----:B------:R-:W-:-:S02]  /*3470*/  IMAD.MOV.U32 R50, RZ, RZ, 0x1f ;  /* 0x0000001fff327424 */ /* 0x000fc400078e00ff */
[----:B------:R-:W-:Y:S02]  /*3480*/  IMAD.MOV.U32 R51, RZ, RZ, -0x1 ;  /* 0xffffffffff337424 */ /* 0x000fe400078e00ff */
[----:B-----5:R-:W-:Y:S05]  /*3490*/  CALL.REL.NOINC `($__internal_1_$__cuda_sm70_shflsync_bfly_p) ;  /* 0x0000069000007944 */ /* 0x020fea0003c00000 */
[----:B-1----:R-:W-:Y:S01]  /*34a0*/  IMAD.MOV.U32 R48, RZ, RZ, R144 ;  /* 0x000000ffff307224 */ /* 0x002fe200078e0090 */
[----:B0-----:R-:W-:Y:S05]  /*34b0*/  BRA `(.L_x_221) ;  /* 0xfffff12000007947 */ /* 0x001fea000383ffff */
.L_x_218:
[----:B------:R-:W-:Y:S01]  /*34c0*/  IMAD.MOV.U32 R144, RZ, RZ, 0x2 ;  /* 0x00000002ff907424 */ /* 0x000fe200078e00ff */
[----:B------:R-:W-:Y:S01]  /*34d0*/  MOV R48, 0x3510 ;  /* 0x0000351000307802 */ /* 0x000fe20000000f00 */
[----:B------:R-:W-:Y:S02]  /*34e0*/  IMAD.MOV.U32 R50, RZ, RZ, 0x1f ;  /* 0x0000001fff327424 */ /* 0x000fe400078e00ff */
[----:B------:R-:W-:Y:S02]  /*34f0*/  IMAD.MOV.U32 R51, RZ, RZ, -0x1 ;  /* 0xffffffffff337424 */ /* 0x000fe400078e00ff */
[----:B-----5:R-:W-:Y:S05]  /*3500*/  CALL.REL.NOINC `($__internal_1_$__cuda_sm70_shflsync_bfly_p) ;  /* 0x0000062000007944 */ /* 0x020fea0003c00000 */
[----:B01----:R-:W-:Y:S01]  /*3510*/  FADD.FTZ R55, R55, R144 ;  /* 0x0000009037377221 */ /* 0x003fe20000010000 */
[----:B------:R-:W-:Y:S01]  /*3520*/  MOV R48, 0x3570 ;  /* 0x0000357000307802 */ /* 0x000fe20000000f00 */
[----:B------:R-:W-:Y:S02]  /*3530*/  IMAD.MOV.U32 R144, RZ, RZ, 0x4 ;  /* 0x00000004ff907424 */ /* 0x000fe400078e00ff */
[----:B------:R-:W-:Y:S02]  /*3540*/  IMAD.MOV.U32 R50, RZ, RZ, 0x1f ;  /* 0x0000001fff327424 */ /* 0x000fe400078e00ff */
[----:B------:R-:W-:-:S02]  /*3550*/  IMAD.MOV.U32 R51, RZ, RZ, -0x1 ;  /* 0xffffffffff337424 */ /* 0x000fc400078e00ff */
[----:B------:R-:W-:Y:S05]  /*3560*/  CALL.REL.NOINC `($__internal_1_$__cuda_sm70_shflsync_bfly_p) ;  /* 0x000005c000007944 */ /* 0x000fea0003c00000 */
[----:B01----:R-:W-:Y:S01]  /*3570*/  FADD.FTZ R55, R55, R144 ;  /* 0x0000009037377221 */ /* 0x003fe20000010000 */
[----:B------:R-:W-:Y:S01]  /*3580*/  MOV R48, 0x35d0 ;  /* 0x000035d000307802 */ /* 0x000fe20000000f00 */
[----:B------:R-:W-:-:S02]  /*3590*/  IMAD.MOV.U32 R144, RZ, RZ, 0x8 ;  /* 0x00000008ff907424 */ /* 0x000fc400078e00ff */
[----:B------:R-:W-:Y:S02]  /*35a0*/  IMAD.MOV.U32 R50, RZ, RZ, 0x1f ;  /* 0x0000001fff327424 */ /* 0x000fe400078e00ff */
[----:B------:R-:W-:Y:S02]  /*35b0*/  IMAD.MOV.U32 R51, RZ, RZ, -0x1 ;  /* 0xffffffffff337424 */ /* 0x000fe400078e00ff */
[----:B------:R-:W-:Y:S05]  /*35c0*/  CALL.REL.NOINC `($__internal_1_$__cuda_sm70_shflsync_bfly_p) ;  /* 0x0000056000007944 */ /* 0x000fea0003c00000 */
[----:B01----:R-:W-:Y:S01]  /*35d0*/  FADD.FTZ R55, R55, R144 ;  /* 0x0000009037377221 */ /* 0x003fe20000010000 */
[----:B------:R-:W-:Y:S01]  /*35e0*/  MOV R48, 0x3630 ;  /* 0x0000363000307802 */ /* 0x000fe20000000f00 */
[----:B------:R-:W-:Y:S02]  /*35f0*/  IMAD.MOV.U32 R144, RZ, RZ, 0x10 ;  /* 0x00000010ff907424 */ /* 0x000fe400078e00ff */
[----:B------:R-:W-:Y:S02]  /*3600*/  IMAD.MOV.U32 R50, RZ, RZ, 0x1f ;  /* 0x0000001fff327424 */ /* 0x000fe400078e00ff */
[----:B------:R-:W-:Y:S02]  /*3610*/  IMAD.MOV.U32 R51, RZ, RZ, -0x1 ;  /* 0xffffffffff337424 */ /* 0x000fe400078e00ff */
[----:B------:R-:W-:Y:S05]  /*3620*/  CALL.REL.NOINC `($__internal_1_$__cuda_sm70_shflsync_bfly_p) ;  /* 0x0000050000007944 */ /* 0x000fea0003c00000 */
[----:B-1----:R-:W-:Y:S02]  /*3630*/  FADD.FTZ R144, R55, R144 ;  /* 0x0000009037907221 */ /* 0x002fe40000010000 */
[----:B0-----:R-:W-:-:S02]  /*3640*/  IMAD.MOV.U32 R50, RZ, RZ, 0x1f ;  /* 0x0000001fff327424 */ /* 0x001fc400078e00ff */
[----:B------:R-:W-:Y:S02]  /*3650*/  FMUL.FTZ R147, R144, c[0x0][0x1e0] ;  /* 0x0000780090937a20 */ /* 0x000fe40000410000 */
[----:B------:R-:W-:Y:S02]  /*3660*/  IMAD.MOV.U32 R144, RZ, RZ, 0x1 ;  /* 0x00000001ff907424 */ /* 0x000fe400078e00ff */
[C---:B------:R-:W-:Y:S02]  /*3670*/  FADD.FTZ R48, -R147.reuse, R60 ;  /* 0x0000003c93307221 */ /* 0x040fe40000010100 */
[C---:B------:R-:W-:Y:S02]  /*3680*/  FADD.FTZ R49, -R147.reuse, R64 ;  /* 0x0000004093317221 */ /* 0x040fe40000010100 */
[----:B------:R-:W-:Y:S02]  /*3690*/  FFMA.FTZ R48, R48, R48, RZ ;  /* 0x0000003030307223 */ /* 0x000fe400000100ff */
[----:B------:R-:W-:-:S02]  /*36a0*/  FADD.FTZ R51, -R147, R63 ;  /* 0x0000003f93337221 */ /* 0x000fc40000010100 */
[----:B------:R-:W-:Y:S02]  /*36b0*/  FFMA.FTZ R48, R49, R49, R48 ;  /* 0x0000003131307223 */ /* 0x000fe40000010030 */
[----:B------:R-:W-:Y:S02]  /*36c0*/  FADD.FTZ R49, -R147, R131 ;  /* 0x0000008393317221 */ /* 0x000fe40000010100 */
[----:B------:R-:W-:Y:S02]  /*36d0*/  FFMA.FTZ R48, R51, R51, R48 ;  /* 0x0000003333307223 */ /* 0x000fe40000010030 */
[----:B------:R-:W-:Y:S02]  /*36e0*/  FADD.FTZ R51, -R147, R61 ;  /* 0x0000003d93337221 */ /* 0x000fe40000010100 */
[----:B------:R-:W-:Y:S02]  /*36f0*/  FFMA.FTZ R48, R49, R49, R48 ;  /* 0x0000003131307223 */ /* 0x000fe40000010030 */
        /* <DEDUP_REMOVED lines=38> */
[----:B------:R-:W-:Y:S02]  /*3960*/  IMAD.MOV.U32 R51, RZ, RZ, -0x1 ;  /* 0xffffffffff337424 */ /* 0x000fe400078e00ff */
[----:B------:R-:W-:Y:S01]  /*3970*/  FFMA.FTZ R55, R49, R49, R48 ;  /* 0x0000003131377223 */ /* 0x000fe20000010030 */
[----:B------:R-:W-:Y:S02]  /*3980*/  MOV R48, 0x39a0 ;  /* 0x000039a000307802 */ /* 0x000fe40000000f00 */
[----:B------:R-:W-:Y:S05]  /*3990*/  CALL.REL.NOINC `($__internal_1_$__cuda_sm70_shflsync_bfly_p) ;  /* 0x0000019000007944 */ /* 0x000fea0003c00000 */
        /* <DEDUP_REMOVED lines=18> */
[----:B01----:R-:W-:Y:S01]  /*3ac0*/  FADD.FTZ R55, R55, R144 ;  /* 0x0000009037377221 */ /* 0x003fe20000010000 */
[----:B------:R-:W-:Y:S01]  /*3ad0*/  MOV R48, 0x3b20 ;  /* 0x00003b2000307802 */ /* 0x000fe20000000f00 */
[----:B------:R-:W-:-:S02]  /*3ae0*/  IMAD.MOV.U32 R144, RZ, RZ, 0x10 ;  /* 0x00000010ff907424 */ /* 0x000fc400078e00ff */
[----:B------:R-:W-:Y:S02]  /*3af0*/  IMAD.MOV.U32 R50, RZ, RZ, 0x1f ;  /* 0x0000001fff327424 */ /* 0x000fe400078e00ff */
[----:B------:R-:W-:Y:S02]  /*3b00*/  IMAD.MOV.U32 R51, RZ, RZ, -0x1 ;  /* 0xffffffffff337424 */ /* 0x000fe400078e00ff */
[----:B------:R-:W-:Y:S05]  /*3b10*/  CALL.REL.NOINC `($__internal_1_$__cuda_sm70_shflsync_bfly_p) ;  /* 0x0000001000007944 */ /* 0x000fea0003c00000 */
[----:B01----:R-:W-:Y:S05]  /*3b20*/  BRA `(.L_x_222) ;  /* 0xffffeef000007947 */ /* 0x003fea000383ffff */
        .weak           $__internal_1_$__cuda_sm70_shflsync_bfly_p
        .type           $__internal_1_$__cuda_sm70_shflsync_bfly_p,@function
        .size           $__internal_1_$__cuda_sm70_shflsync_bfly_p,(.L_x_20017 - $__internal_1_$__cuda_sm70_shflsync_bfly_p)
$__internal_1_$__cuda_sm70_shflsync_bfly_p:
[----:B------:R-:W-:Y:S01]  /*3b30*/  IMAD.MOV.U32 R49, RZ, RZ, 0x0 ;  /* 0x00000000ff317424 */ /* 0x000fe200078e00ff */
[----:B------:R-:W-:Y:S04]  /*3b40*/  WARPSYNC R51 ;  /* 0x0000003300007348 */ /* 0x000fe80003800000 */
[----:B------:R0:W1:Y:S01]  /*3b50*/  SHFL.BFLY PT, R144, R55, R144, R50 ;  /* 0x0c00009037907389 */ /* 0x00006200000e0032 */
[----:B------:R-:W-:Y:S05]  /*3b60*/  RET.REL.NODEC R48 `(_ZN10layer_norm31ln_parallel_residual_fwd_kernelINS_13Kernel_traitsI13__nv_bfloat16S2_S2_S2_fjLj768ELj1ELj4ELj1ELj16ENS_18Kernel_traits_baseILj768ES2_S2_S2_S2_fjLj128EEEEELb0ELb0ELb1EEEvNS_9FwdParamsE) ;  /* 0xffffc49030007950 */ /* 0x000fea0003c3ffff */
.L_x_223:
        /* <DEDUP_REMOVED lines=9> */
.L_x_20017:


//--------------------- .text._ZN10layer_norm31ln_parallel_residual_fwd_kernelINS_13Kernel_traitsI13__nv_bfloat16S2_S2_S2_fjLj768ELj1ELj4ELj1ELj16ENS_18Kernel_traits_baseILj768ES2_S2_S2_S2_fjLj128EEEEELb0ELb1ELb0EEEvNS_9FwdParamsE --------------------------
	.section	.text._ZN10layer_norm31ln_parallel_residual_fwd_kernelINS_13Kernel_traitsI13__nv_bfloat16S2_S2_S2_fjLj768ELj1ELj4ELj1ELj16ENS_18Kernel_traits_baseILj768ES2_S2_S2_S2_fjLj128EEEEELb0ELb1ELb0EEEvNS_9FwdParamsE,"ax",@progbits
	.sectioninfo	@"SHI_REGISTERS=107"
	.align	128
        .global         _ZN10layer_norm31ln_parallel_residual_fwd_kernelINS_13Kernel_traitsI13__nv_bfloat16S2_S2_S2_fjLj768ELj1ELj4ELj1ELj16ENS_18Kernel_traits_baseILj768ES2_S2_S2_S2_fjLj128EEEEELb0ELb1ELb0EEEvNS_9FwdParamsE
        .type           _ZN10layer_norm31ln_parallel_residual_fwd_kernelINS_13Kernel_traitsI13__nv_bfloat16S2_S2_S2_fjLj768ELj1ELj4ELj1ELj16ENS_18Kernel_traits_baseILj768ES2_S2_S2_S2_fjLj128EEEEELb0ELb1ELb0EEEvNS_9FwdParamsE,@function
        .size           _ZN10layer_norm31ln_parallel_residual_fwd_kernelINS_13Kernel_traitsI13__nv_bfloat16S2_S2_S2_fjLj768ELj1ELj4ELj1ELj16ENS_18Kernel_traits_baseILj768ES2_S2_S2_S2_fjLj128EEEEELb0ELb1ELb0EEEvNS_9FwdParamsE,(.L_x_20018 - _ZN10layer_norm31ln_parallel_residual_fwd_kernelINS_13Kernel_traitsI13__nv_bfloat16S2_S2_S2_fjLj768ELj1ELj4ELj1ELj16ENS_18Kernel_traits_baseILj768ES2_S2_S2_S2_fjLj128EEEEELb0ELb1ELb0EEEvNS_9FwdParamsE)
        .other          _ZN10layer_norm31ln_parallel_residual_fwd_kernelINS_13Kernel_traitsI13__nv_bfloat16S2_S2_S2_fjLj768ELj1ELj4ELj1ELj16ENS_18Kernel_traits_baseILj768ES2_S2_S2_S2_fjLj128EEEEELb0ELb1ELb0EEEvNS_9FwdParamsE,@"STO_CUDA_ENTRY STV_DEFAULT"
_ZN10layer_norm31ln_parallel_residual_fwd_kernelINS_13Kernel_traitsI13__nv_bfloat16S2_S2_S2_fjLj768ELj1ELj4ELj1ELj16ENS_18Kernel_traits_baseILj768ES2_S2_S2_S2_fjLj128EEEEELb0ELb1ELb0EEEvNS_9FwdParamsE:
.text._ZN10layer_norm31ln_parallel_residual_fwd_kernelINS_13Kernel_traitsI13__nv_bfloat16S2_S2_S2_fjLj768ELj1ELj4ELj1ELj16ENS_18Kernel_traits_baseILj768ES2_S2_S2_S2_fjLj128EEEEELb0ELb1ELb0EEEvNS_9FwdParamsE:
[----:B------:R-:W-:Y:S02]  /*0000*/  IMAD.MOV.U32 R1, RZ, RZ, c[0x0][0x28] ;  /* 0x00000a00ff017624 */ /* 0x000fe400078e00ff */
[----:B------:R-:W0:Y:S01]  /*0010*/  S2R R28, SR_TID.X ;  /* 0x00000000001c7919 */ /* 0x000e220000002100 */
[----:B------:R-:W-:Y:S01]  /*0020*/  IMAD.MOV.U32 R0, RZ, RZ, c[0x0][0x168] ;  /* 0x00005a00ff007624 */ /* 0x000fe200078e00ff */
[----:B------:R-:W-:Y:S01]  /*0030*/  ULDC.64 UR4, c[0x0][0x118] ;  /* 0x0000460000047ab9 */ /* 0x000fe20000000a00 */
[----:B------:R-:W-:Y:S01]  /*0040*/  IMAD.MOV.U32 R4, RZ, RZ, c[0x0][0x180] ;  /* 0x00006000ff047624 */ /* 0x000fe200078e00ff */
[----:B------:R-:W1:Y:S01]  /*0050*/  S2R R5, SR_CTAID.X ;  /* 0x0000000000057919 */ /* 0x000e620000002500 */
[----:B------:R-:W-:Y:S01]  /*0060*/  BSSY B0, `(.L_x_224) ;  /* 0x000001b000007945 */ /* 0x000fe20003800000 */
[----:B------:R-:W-:Y:S02]  /*0070*/  SHF.R.S32.HI R0, RZ, 0x1f, R0 ;  /* 0x0000001fff007819 */ /* 0x000fe40000011400 */
[----:B------:R-:W-:Y:S01]  /*0080*/  LOP3.LUT P0, RZ, R4, c[0x0][0x178], RZ, 0xfc, !PT ;  /* 0x00005e0004ff7a12 */ /* 0x000fe2000780fcff */
[----:B------:R-:W-:Y:S01]  /*0090*/  IMAD.MOV.U32 R4, RZ, RZ, c[0x0][0x184] ;  /* 0x00006100ff047624 */ /* 0x000fe200078e00ff */
[----:B------:R-:W-:-:S04]  /*00a0*/  LEA.HI R0, R0, c[0x0][0x168], RZ, 0x3 ;  /* 0x00005a0000007a11 */ /* 0x000fc800078f18ff */
[----:B------:R-:W-:Y:S02]  /*00b0*/  LOP3.LUT P0, RZ, R4, c[0x0][0x17c], RZ, 0xfc, P0 ;  /* 0x00005f0004ff7a12 */ /* 0x000fe4000000fcff */
[----:B0-----:R-:W-:Y:S02]  /*00c0*/  LOP3.LUT R3, R28, 0x1f, RZ, 0xc, !PT ;  /* 0x0000001f1c037812 */ /* 0x001fe400078e0cff */
[----:B------:R-:W-:Y:S02]  /*00d0*/  SHF.R.U32.HI R2, RZ, 0x5, R28 ;  /* 0x00000005ff027819 */ /* 0x000fe4000001161c */
[----:B------:R-:W-:Y:S02]  /*00e0*/  LEA.HI.SX32 R26, R0, R3, 0x1d ;  /* 0x00000003001a7211 */ /* 0x000fe400078feaff */
[----:B------:R-:W-:Y:S01]  /*00f0*/  LOP3.LUT R28, R28, 0x1f, RZ, 0xc0, !PT ;  /* 0x0000001f1c1c7812 */ /* 0x000fe200078ec0ff */
[----:B-1----:R-:W-:Y:S01]  /*0100*/  IMAD R60, R5, 0x4, R2 ;  /* 0x00000004053c7824 */ /* 0x002fe200078e0202 */
[----:B------:R-:W-:-:S02]  /*0110*/  LOP3.LUT P5, RZ, R26, 0xffffffe0, RZ, 0xc0, !PT ;  /* 0xffffffe01aff7812 */ /* 0x000fc400078ac0ff */
[----:B------:R-:W-:Y:S02]  /*0120*/  ISETP.GE.U32.AND P4, PT, R26, 0x40, PT ;  /* 0x000000401a00780c */ /* 0x000fe40003f86070 */
[----:B------:R-:W-:Y:S02]  /*0130*/  ISETP.GE.AND P2, PT, R60, c[0x0][0x164], PT ;  /* 0x000059003c007a0c */ /* 0x000fe40003f46270 */
[----:B------:R-:W-:-:S07]  /*0140*/  ISETP.GE.U32.AND P3, PT, R26, 0x60, PT ;  /* 0x000000601a00780c */ /* 0x000fce0003f66070 */
[----:B------:R-:W-:Y:S05]  /*0150*/  @!P5 BRA `(.L_x_225) ;  /* 0x000000b00000d947 */ /* 0x000fea0003800000 */
[----:B------:R-:W-:Y:S01]  /*0160*/  ISETP.NE.U32.AND P1, PT, RZ, c[0x0][0x218], PT ;  /* 0x00008600ff007a0c */ /* 0x000fe20003f25070 */
[----:B------:R-:W-:-:S03]  /*0170*/  IMAD.MOV.U32 R3, RZ, RZ, 0x10 ;  /* 0x00000010ff037424 */ /* 0x000fc600078e00ff */
[----:B------:R-:W-:Y:S01]  /*0180*/  ISETP.NE.AND.EX P1, PT, RZ, c[0x0][0x21c], PT, P1 ;  /* 0x00008700ff007a0c */ /* 0x000fe20003f25310 */
[----:B------:R-:W-:-:S05]  /*0190*/  IMAD.WIDE.U32 R2, R28, R3, c[0x0][0x1b0] ;  /* 0x00006c001c027625 */ /* 0x000fca00078e0003 */
[----:B------:R0:W5:Y:S07]  /*01a0*/  LDG.E.128 R16, [R2.64] ;  /* 0x0000000402107981 */ /* 0x00016e000c1e1d00 */
[----:B------:R-:W-:-:S04]  /*01b0*/  @P1 LEA R8, P6, R28, c[0x0][0x218], 0x4 ;  /* 0x000086001c081a11 */ /* 0x000fc800078c20ff */
[----:B------:R-:W-:-:S05]  /*01c0*/  @P1 LEA.HI.X R9, R28, c[0x0][0x21c], RZ, 0x4, P6 ;  /* 0x000087001c091a11 */ /* 0x000fca00030f24ff */
[----:B------:R0:W5:Y:S01]  /*01d0*/  @P1 LDG.E.128 R4, [R8.64] ;  /* 0x0000000408041981 */ /* 0x000162000c1e1d00 */
[----:B------:R-:W-:Y:S01]  /*01e0*/  LOP3.LUT R28, R28, 0x20, RZ, 0xfc, !PT ;  /* 0x000000201c1c7812 */ /* 0x000fe200078efcff */
[----:B------:R-:W-:Y:S01]  /*01f0*/  @!P1 CS2R R4, SRZ ;  /* 0x0000000000049805 */ /* 0x000fe2000001ff00 */
[----:B------:R-:W-:Y:S02]  /*0200*/  @!P1 CS2R R6, SRZ ;  /* 0x0000000000069805 */ /* 0x000fe4000001ff00 */
.L_x_225:
[----:B0-----:R-:W-:Y:S05]  /*0210*/  BSYNC B0 ;  /* 0x0000000000007941 */ /* 0x001fea0003800000 */
.L_x_224:
[----:B------:R-:W-:Y:S01]  /*0220*/  BSSY B0, `(.L_x_226) ;  /* 0x000000d000007945 */ /* 0x000fe20003800000 */
[----:B------:R-:W-:Y:S05]  /*0230*/  @!P4 BRA `(.L_x_227) ;  /* 0x000000b00000c947 */ /* 0x000fea0003800000 */
[----:B------:R-:W-:Y:S01]  /*0240*/  ISETP.NE.U32.AND P1, PT, RZ, c[0x0][0x218], PT ;  /* 0x00008600ff007a0c */ /* 0x000fe20003f25070 */
[----:B------:R-:W-:-:S03]  /*0250*/  IMAD.MOV.U32 R41, RZ, RZ, 0x10 ;  /* 0x00000010ff297424 */ /* 0x000fc600078e00ff */
[----:B------:R-:W-:Y:S01]  /*0260*/  ISETP.NE.AND.EX P1, PT, RZ, c[0x0][0x21c], PT, P1 ;  /* 0x00008700ff007a0c */ /* 0x000fe20003f25310 */
[----:B------:R-:W-:-:S06]  /*0270*/  IMAD.WIDE.U32 R40, R28, R41, c[0x0][0x1b0] ;  /* 0x00006c001c287625 */ /* 0x000fcc00078e0029 */
[----:B------:R-:W5:Y:S06]  /*0280*/  LDG.E.128 R40, [R40.64] ;  /* 0x0000000428287981 */ /* 0x000f6c000c1e1d00 */
[----:B------:R-:W-:-:S04]  /*0290*/  @P1 LEA R2, P6, R28, c[0x0][0x218], 0x4 ;  /* 0x000086001c021a11 */ /* 0x000fc800078c20ff */
[----:B------:R-:W-:-:S05]  /*02a0*/  @P1 LEA.HI.X R3, R28, c[0x0][0x21c], RZ, 0x4, P6 ;  /* 0x000087001c031a11 */ /* 0x000fca00030f24ff */
[----:B------:R0:W5:Y:S01]  /*02b0*/  @P1 LDG.E.128 R36, [R2.64] ;  /* 0x0000000402241981 */ /* 0x000162000c1e1d00 */
[----:B------:R-:W-:Y:S01]  /*02c0*/  IADD3 R28, R28, 0x20, RZ ;  /* 0x000000201c1c7810 */ /* 0x000fe20007ffe0ff */
[----:B------:R-:W-:Y:S01]  /*02d0*/  @!P1 CS2R R36, SRZ ;  /* 0x0000000000249805 */ /* 0x000fe2000001ff00 */
[----:B------:R-:W-:Y:S02]  /*02e0*/  @!P1 CS2R R38, SRZ ;  /* 0x0000000000269805 */ /* 0x000fe4000001ff00 */
.L_x_227:
[----:B0-----:R-:W-:Y:S05]  /*02f0*/  BSYNC B0 ;  /* 0x0000000000007941 */ /* 0x001fea0003800000 */
.L_x_226:
[----:B------:R-:W-:Y:S01]  /*0300*/  BSSY B0, `(.L_x_228) ;  /* 0x000000c000007945 */ /* 0x000fe20003800000 */
[----:B------:R-:W-:Y:S05]  /*0310*/  @!P3 BRA `(.L_x_229) ;  /* 0x000000a00000b947 */ /* 0x000fea0003800000 */
[----:B------:R-:W-:Y:S01]  /*0320*/  ISETP.NE.U32.AND P1, PT, RZ, c[0x0][0x218], PT ;  /* 0x00008600ff007a0c */ /* 0x000fe20003f25070 */
[----:B------:R-:W-:-:S03]  /*0330*/  HFMA2.MMA R29, -RZ, RZ, 0, 9.5367431640625e-07 ;  /* 0x00000010ff1d7435 */ /* 0x000fc600000001ff */
[----:B------:R-:W-:-:S13]  /*0340*/  ISETP.NE.AND.EX P1, PT, RZ, c[0x0][0x21c], PT, P1 ;  /* 0x00008700ff007a0c */ /* 0x000fda0003f25310 */
[----:B------:R-:W-:-:S04]  /*0350*/  @P1 LEA R2, P6, R28, c[0x0][0x218], 0x4 ;  /* 0x000086001c021a11 */ /* 0x000fc800078c20ff */
[C---:B------:R-:W-:Y:S01]  /*0360*/  @P1 LEA.HI.X R3, R28.reuse, c[0x0][0x21c], RZ, 0x4, P6 ;  /* 0x000087001c031a11 */ /* 0x040fe200030f24ff */
[----:B------:R-:W-:-:S04]  /*0370*/  IMAD.WIDE.U32 R28, R28, R29, c[0x0][0x1b0] ;  /* 0x00006c001c1c7625 */ /* 0x000fc800078e001d */
[----:B------:R0:W5:Y:S04]  /*0380*/  @P1 LDG.E.128 R32, [R2.64] ;  /* 0x0000000402201981 */ /* 0x000168000c1e1d00 */
[----:B------:R-:W5:Y:S01]  /*0390*/  LDG.E.128 R28, [R28.64] ;  /* 0x000000041c1c7981 */ /* 0x000f62000c1e1d00 */
[----:B------:R-:W-:Y:S01]  /*03a0*/  @!P1 CS2R R32, SRZ ;  /* 0x0000000000209805 */ /* 0x000fe2000001ff00 */
[----:B------:R-:W-:Y:S02]  /*03b0*/  @!P1 CS2R R34, SRZ ;  /* 0x0000000000229805 */ /* 0x000fe4000001ff00 */
.L_x_229:
[----:B0-----:R-:W-:Y:S05]  /*03c0*/  BSYNC B0 ;  /* 0x0000000000007941 */ /* 0x001fea0003800000 */
.L_x_228:
[----:B------:R-:W-:Y:S05]  /*03d0*/  @P2 EXIT ;  /* 0x000000000000294d */ /* 0x000fea0003800000 */
[--C-:B-----5:R-:W-:Y:S01]  /*03e0*/  PRMT R24, RZ, 0x5410, R16.reuse ;  /* 0x00005410ff187816 */ /* 0x120fe20000000010 */
[----:B------:R-:W-:Y:S01]  /*03f0*/  ULDC.U8 UR6, c[0x0][0x1f0] ;  /* 0x00007c0000067ab9 */ /* 0x000fe20000000000 */
        /* <DEDUP_REMOVED lines=47> */
.L_x_341:
        /* <DEDUP_REMOVED lines=31> */
.L_x_233:
[----:B-----5:R-:W-:-:S05]  /*08e0*/  PRMT R71, RZ, 0x5410, R32 ;  /* 0x00005410ff477816 */ /* 0x020fca0000000020 */
[----:B------:R-:W-:Y:S01]  /*08f0*/  FADD.FTZ R66, R71, R66 ;  /* 0x0000004247427221 */ /* 0x000fe20000010000 */
[----:B------:R-:W-:Y:S05]  /*0900*/  BRA `(.L_x_234) ;  /* 0x0000004000007947 */ /* 0x000fea0003800000 */
.L_x_232:
[----:B0----5:R-:W-:-:S05]  /*0910*/  PRMT R71, RZ, 0x5410, R36 ;  /* 0x00005410ff477816 */ /* 0x021fca0000000024 */
[----:B------:R-:W-:Y:S01]  /*0920*/  FADD.FTZ R66, R71, R66 ;  /* 0x0000004247427221 */ /* 0x000fe20000010000 */
[----:B------:R-:W-:-:S05]  /*0930*/  @P1 PRMT R71, RZ, 0x5410, R32 ;  /* 0x00005410ff471816 */ /* 0x000fca0000000020 */
[----:B------:R-:W-:-:S05]  /*0940*/  @P1 FADD.FTZ R66, R71, R66 ;  /* 0x0000004247421221 */ /* 0x000fca0000010000 */
.L_x_234:
[----:B------:R-:W-:-:S04]  /*0950*/  F2FP.BF16.PACK_AB R70, RZ, R66 ;  /* 0x00000042ff46723e */ /* 0x000fc800000010ff */
[----:B------:R-:W-:Y:S02]  /*0960*/  PRMT R28, R70, 0x7610, R28 ;  /* 0x00007610461c7816 */ /* 0x000fe4000000001c */
.L_x_235:
[----:B------:R-:W-:Y:S01]  /*0970*/  PRMT R73, RZ, 0x7610, R40 ;  /* 0x00007610ff497816 */ /* 0x000fe20000000028 */
[----:B------:R-:W-:Y:S05]  /*0980*/  @P2 BRA `(.L_x_236) ;  /* 0x0000008000002947 */ /* 0x000fea0003800000 */
[----:B------:R-:W-:-:S04]  /*0990*/  ISETP.NE.U32.AND P6, PT, RZ, c[0x0][0x180], PT ;  /* 0x00006000ff007a0c */ /* 0x000fc80003fc5070 */
[----:B------:R-:W-:-:S13]  /*09a0*/  ISETP.NE.AND.EX P6, PT, RZ, c[0x0][0x184], PT, P6 ;  /* 0x00006100ff007a0c */ /* 0x000fda0003fc5360 */
[----:B------:R-:W-:Y:S05]  /*09b0*/  @P6 BRA `(.L_x_237) ;  /* 0x0000002000006947 */ /* 0x000fea0003800000 */
[----:B------:R-:W-:Y:S05]  /*09c0*/  @P0 BRA `(.L_x_238) ;  /* 0x0000008000000947 */ /* 0x000fea0003800000 */
[----:B------:R-:W-:Y:S05]  /*09d0*/  BRA `(.L_x_239) ;  /* 0x0000009000007947 */ /* 0x000fea0003800000 */
.L_x_237:
[----:B-----5:R-:W-:-:S05]  /*09e0*/  PRMT R40, RZ, 0x7610, R32 ;  /* 0x00007610ff287816 */ /* 0x020fca0000000020 */
[----:B------:R-:W-:Y:S01]  /*09f0*/  FADD.FTZ R73, R40, R73 ;  /* 0x0000004928497221 */ /* 0x000fe20000010000 */
[----:B------:R-:W-:Y:S05]  /*0a00*/  BRA `(.L_x_238) ;  /* 0x0000004000007947 */ /* 0x000fea0003800000 */
.L_x_236:
[----:B-----5:R-:W-:-:S05]  /*0a10*/  PRMT R40, RZ, 0x7610, R36 ;  /* 0x00007610ff287816 */ /* 0x020fca0000000024 */
[----:B------:R-:W-:Y:S01]  /*0a20*/  FADD.FTZ R73, R40, R73 ;  /* 0x0000004928497221 */ /* 0x000fe20000010000 */
[----:B------:R-:W-:-:S05]  /*0a30*/  @P1 PRMT R40, RZ, 0x7610, R32 ;  /* 0x00007610ff281816 */ /* 0x000fca0000000020 */
[----:B------:R-:W-:-:S05]  /*0a40*/  @P1 FADD.FTZ R73, R40, R73 ;  /* 0x0000004928491221 */ /* 0x000fca0000010000 */
.L_x_238:
[----:B------:R-:W-:-:S04]  /*0a50*/  F2FP.BF16.PACK_AB R40, RZ, R73 ;  /* 0x00000049ff28723e */ /* 0x000fc800000010ff */
[----:B------:R-:W-:Y:S02]  /*0a60*/  PRMT R28, R28, 0x5410, R40 ;  /* 0x000054101c1c7816 */ /* 0x000fe40000000028 */
.L_x_239:
[----:B------:R-:W-:Y:S01]  /*0a70*/  PRMT R72, RZ, 0x5410, R41 ;  /* 0x00005410ff487816 */ /* 0x000fe20000000029 */
[----:B------:R-:W-:Y:S05]  /*0a80*/  @P2 BRA `(.L_x_240) ;  /* 0x0000008000002947 */ /* 0x000fea0003800000 */
[----:B------:R-:W-:-:S04]  /*0a90*/  ISETP.NE.U32.AND P6, PT, RZ, c[0x0][0x180], PT ;  /* 0x00006000ff007a0c */ /* 0x000fc80003fc5070 */
[----:B------:R-:W-:-:S13]  /*0aa0*/  ISETP.NE.AND.EX P6, PT, RZ, c[0x0][0x184], PT, P6 ;  /* 0x00006100ff007a0c */ /* 0x000fda0003fc5360 */
[----:B------:R-:W-:Y:S05]  /*0ab0*/  @P6 BRA `(.L_x_241) ;  /* 0x0000002000006947 */ /* 0x000fea0003800000 */
[----:B------:R-:W-:Y:S05]  /*0ac0*/  @P0 BRA `(.L_x_242) ;  /* 0x0000008000000947 */ /* 0x000fea0003800000 */
[----:B------:R-:W-:Y:S05]  /*0ad0*/  BRA `(.L_x_243) ;  /* 0x0000009000007947 */ /* 0x000fea0003800000 */
.L_x_241:
[----:B-----5:R-:W-:-:S05]  /*0ae0*/  PRMT R71, RZ, 0x5410, R33 ;  /* 0x00005410ff477816 */ /* 0x020fca0000000021 */
[----:B------:R-:W-:Y:S01]  /*0af0*/  FADD.FTZ R72, R71, R72 ;  /* 0x0000004847487221 */ /* 0x000fe20000010000 */
[----:B------:R-:W-:Y:S05]  /*0b00*/  BRA `(.L_x_242) ;  /* 0x0000004000007947 */ /* 0x000fea0003800000 */
.L_x_240:
[----:B-----5:R-:W-:-:S05]  /*0b10*/  PRMT R71, RZ, 0x5410, R37 ;  /* 0x00005410ff477816 */ /* 0x020fca0000000025 */
[----:B------:R-:W-:Y:S01]  /*0b20*/  FADD.FTZ R72, R71, R72 ;  /* 0x0000004847487221 */ /* 0x000fe20000010000 */
[----:B------:R-:W-:-:S05]  /*0b30*/  @P1 PRMT R71, RZ, 0x5410, R33 ;  /* 0x00005410ff471816 */ /* 0x000fca0000000021 */
[----:B------:R-:W-:-:S05]  /*0b40*/  @P1 FADD.FTZ R72, R71, R72 ;  /* 0x0000004847481221 */ /* 0x000fca0000010000 */
.L_x_242:
[----:B------:R-:W-:-:S04]  /*0b50*/  F2FP.BF16.PACK_AB R40, RZ, R72 ;  /* 0x00000048ff28723e */ /* 0x000fc800000010ff */
[----:B------:R-:W-:Y:S02]  /*0b60*/  PRMT R29, R40, 0x7610, R29 ;  /* 0x00007610281d7816 */ /* 0x000fe4000000001d */
.L_x_243:
[----:B------:R-:W-:Y:S01]  /*0b70*/  PRMT R81, RZ, 0x7610, R41 ;  /* 0x00007610ff517816 */ /* 0x000fe20000000029 */
[----:B------:R-:W-:Y:S05]  /*0b80*/  @P2 BRA `(.L_x_244) ;  /* 0x0000008000002947 */ /* 0x000fea0003800000 */
[----:B------:R-:W-:-:S04]  /*0b90*/  ISETP.NE.U32.AND P6, PT, RZ, c[0x0][0x180], PT ;  /* 0x00006000ff007a0c */ /* 0x000fc80003fc5070 */
[----:B------:R-:W-:-:S13]  /*0ba0*/  ISETP.NE.AND.EX P6, PT, RZ, c[0x0][0x184], PT, P6 ;  /* 0x00006100ff007a0c */ /* 0x000fda0003fc5360 */
[----:B------:R-:W-:Y:S05]  /*0bb0*/  @P6 BRA `(.L_x_245) ;  /* 0x0000002000006947 */ /* 0x000fea0003800000 */
[----:B------:R-:W-:Y:S05]  /*0bc0*/  @P0 BRA `(.L_x_246) ;  /* 0x0000008000000947 */ /* 0x000fea0003800000 */
[----:B------:R-:W-:Y:S05]  /*0bd0*/  BRA `(.L_x_247) ;  /* 0x0000009000007947 */ /* 0x000fea0003800000 */
.L_x_245:
[----:B-----5:R-:W-:-:S05]  /*0be0*/  PRMT R40, RZ, 0x7610, R33 ;  /* 0x00007610ff287816 */ /* 0x020fca0000000021 */
[----:B------:R-:W-:Y:S01]  /*0bf0*/  FADD.FTZ R81, R40, R81 ;  /* 0x0000005128517221 */ /* 0x000fe20000010000 */
[----:B------:R-:W-:Y:S05]  /*0c00*/  BRA `(.L_x_246) ;  /* 0x0000004000007947 */ /* 0x000fea0003800000 */
.L_x_244:
[----:B-----5:R-:W-:-:S05]  /*0c10*/  PRMT R40, RZ, 0x7610, R37 ;  /* 0x00007610ff287816 */ /* 0x020fca0000000025 */
[----:B------:R-:W-:Y:S01]  /*0c20*/  FADD.FTZ R81, R40, R81 ;  /* 0x0000005128517221 */ /* 0x000fe20000010000 */
[----:B------:R-:W-:-:S05]  /*0c30*/  @P1 PRMT R40, RZ, 0x7610, R33 ;  /* 0x00007610ff281816 */ /* 0x000fca0000000021 */
[----:B------:R-:W-:-:S05]  /*0c40*/  @P1 FADD.FTZ R81, R40, R81 ;  /* 0x0000005128511221 */ /* 0x000fca0000010000 */
.L_x_246:
[----:B------:R-:W-:-:S04]  /*0c50*/  F2FP.BF16.PACK_AB R40, RZ, R81 ;  /* 0x00000051ff28723e */ /* 0x000fc800000010ff */
[----:B------:R-:W-:Y:S02]  /*0c60*/  PRMT R29, R29, 0x5410, R40 ;  /* 0x000054101d1d7816 */ /* 0x000fe40000000028 */
.L_x_247:
[----:B------:R-:W-:Y:S01]  /*0c70*/  PRMT R80, RZ, 0x5410, R42 ;  /* 0x00005410ff507816 */ /* 0x000fe2000000002a */
[----:B------:R-:W-:Y:S05]  /*0c80*/  @P2 BRA `(.L_x_248) ;  /* 0x0000008000002947 */ /* 0x000fea0003800000 */
[----:B------:R-:W-:-:S04]  /*0c90*/  ISETP.NE.U32.AND P6, PT, RZ, c[0x0][0x180], PT ;  /* 0x00006000ff007a0c */ /* 0x000fc80003fc5070 */
[----:B------:R-:W-:-:S13]  /*0ca0*/  ISETP.NE.AND.EX P6, PT, RZ, c[0x0][0x184], PT, P6 ;  /* 0x00006100ff007a0c */ /* 0x000fda0003fc5360 */
[----:B------:R-:W-:Y:S05]  /*0cb0*/  @P6 BRA `(.L_x_249) ;  /* 0x0000002000006947 */ /* 0x000fea0003800000 */
[----:B------:R-:W-:Y:S05]  /*0cc0*/  @P0 BRA `(.L_x_250) ;  /* 0x0000008000000947 */ /* 0x000fea0003800000 */
[----:B------:R-:W-:Y:S05]  /*0cd0*/  BRA `(.L_x_251) ;  /* 0x0000009000007947 */ /* 0x000fea0003800000 */
.L_x_249:
[----:B-----5:R-:W-:-:S05]  /*0ce0*/  PRMT R41, RZ, 0x5410, R34 ;  /* 0x00005410ff297816 */ /* 0x020fca0000000022 */
[----:B------:R-:W-:Y:S01]  /*0cf0*/  FADD.FTZ R80, R41, R80 ;  /* 0x0000005029507221 */ /* 0x000fe20000010000 */
[----:B------:R-:W-:Y:S05]  /*0d00*/  BRA `(.L_x_250) ;  /* 0x0000004000007947 */ /* 0x000fea0003800000 */
.L_x_248:
[----:B-----5:R-:W-:-:S05]  /*0d10*/  PRMT R41, RZ, 0x5410, R38 ;  /* 0x00005410ff297816 */ /* 0x020fca0000000026 */
[----:B------:R-:W-:Y:S01]  /*0d20*/  FADD.FTZ R80, R41, R80 ;  /* 0x0000005029507221 */ /* 0x000fe20000010000 */
[----:B------:R-:W-:-:S05]  /*0d30*/  @P1 PRMT R41, RZ, 0x5410, R34 ;  /* 0x00005410ff291816 */ /* 0x000fca0000000022 */
[----:B------:R-:W-:-:S05]  /*0d40*/  @P1 FADD.FTZ R80, R41, R80 ;  /* 0x0000005029501221 */ /* 0x000fca0000010000 */
.L_x_250:
[----:B------:R-:W-:-:S04]  /*0d50*/  F2FP.BF16.PACK_AB R40, RZ, R80 ;  /* 0x00000050ff28723e */ /* 0x000fc800000010ff */
[----:B------:R-:W-:Y:S02]  /*0d60*/  PRMT R30, R40, 0x7610, R30 ;  /* 0x00007610281e7816 */ /* 0x000fe4000000001e */
.L_x_251:
[----:B------:R-:W-:Y:S01]  /*0d70*/  PRMT R90, RZ, 0x7610, R42 ;  /* 0x00007610ff5a7816 */ /* 0x000fe2000000002a */
[----:B------:R-:W-:Y:S05]  /*0d80*/  @P2 BRA `(.L_x_252) ;  /* 0x0000008000002947 */ /* 0x000fea0003800000 */
[----:B------:R-:W-:-:S04]  /*0d90*/  ISETP.NE.U32.AND P6, PT, RZ, c[0x0][0x180], PT ;  /* 0x00006000ff007a0c */ /* 0x000fc80003fc5070 */
[----:B------:R-:W-:-:S13]  /*0da0*/  ISETP.NE.AND.EX P6, PT, RZ, c[0x0][0x184], PT, P6 ;  /* 0x00006100ff007a0c */ /* 0x000fda0003fc5360 */
[----:B------:R-:W-:Y:S05]  /*0db0*/  @P6 BRA `(.L_x_253) ;  /* 0x0000002000006947 */ /* 0x000fea0003800000 */
[----:B------:R-:W-:Y:S05]  /*0dc0*/  @P0 BRA `(.L_x_254) ;  /* 0x0000008000000947 */ /* 0x000fea0003800000 */
[----:B------:R-:W-:Y:S05]  /*0dd0*/  BRA `(.L_x_255) ;  /* 0x0000009000007947 */ /* 0x000fea0003800000 */
.L_x_253:
[----:B-----5:R-:W-:-:S05]  /*0de0*/  PRMT R41, RZ, 0x7610, R34 ;  /* 0x00007610ff297816 */ /* 0x020fca0000000022 */
[----:B------:R-:W-:Y:S01]  /*0df0*/  FADD.FTZ R90, R41, R90 ;  /* 0x0000005a295a7221 */ /* 0x000fe20000010000 */
[----:B------:R-:W-:Y:S05]  /*0e00*/  BRA `(.L_x_254) ;  /* 0x0000004000007947 */ /* 0x000fea0003800000 */
.L_x_252:
[----:B-----5:R-:W-:-:S05]  /*0e10*/  PRMT R41, RZ, 0x7610, R38 ;  /* 0x00007610ff297816 */ /* 0x020fca0000000026 */
[----:B------:R-:W-:Y:S01]  /*0e20*/  FADD.FTZ R90, R41, R90 ;  /* 0x0000005a295a7221 */ /* 0x000fe20000010000 */
[----:B------:R-:W-:-:S05]  /*0e30*/  @P1 PRMT R41, RZ, 0x7610, R34 ;  /* 0x00007610ff291816 */ /* 0x000fca0000000022 */
[----:B------:R-:W-:-:S05]  /*0e40*/  @P1 FADD.FTZ R90, R41, R90 ;  /* 0x0000005a295a1221 */ /* 0x000fca0000010000 */
.L_x_254:
[----:B------:R-:W-:-:S04]  /*0e50*/  F2FP.BF16.PACK_AB R40, RZ, R90 ;  /* 0x0000005aff28723e */ /* 0x000fc800000010ff */
[----:B------:R-:W-:Y:S02]  /*0e60*/  PRMT R30, R30, 0x5410, R40 ;  /* 0x000054101e1e7816 */ /* 0x000fe40000000028 */
.L_x_255:
[----:B------:R-:W-:Y:S01]  /*0e70*/  PRMT R89, RZ, 0x5410, R43 ;  /* 0x00005410ff597816 */ /* 0x000fe2000000002b */
[----:B------:R-:W-:Y:S05]  /*0e80*/  @P2 BRA `(.L_x_256) ;  /* 0x0000008000002947 */ /* 0x000fea0003800000 */
[----:B------:R-:W-:-:S04]  /*0e90*/  ISETP.NE.U32.AND P6, PT, RZ, c[0x0][0x180], PT ;  /* 0x00006000ff007a0c */ /* 0x000fc80003fc5070 */
[----:B------:R-:W-:-:S13]  /*0ea0*/  ISETP.NE.AND.EX P6, PT, RZ, c[0x0][0x184], PT, P6 ;  /* 0x00006100ff007a0c */ /* 0x000fda0003fc5360 */
[----:B------:R-:W-:Y:S05]  /*0eb0*/  @P6 BRA `(.L_x_257) ;  /* 0x0000002000006947 */ /* 0x000fea0003800000 */
[----:B------:R-:W-:Y:S05]  /*0ec0*/  @P0 BRA `(.L_x_258) ;  /* 0x0000008000000947 */ /* 0x000fea0003800000 */
[----:B------:R-:W-:Y:S05]  /*0ed0*/  BRA `(.L_x_259) ;  /* 0x0000009000007947 */ /* 0x000fea0003800000 */
.L_x_257:
[----:B-----5:R-:W-:-:S05]  /*0ee0*/  PRMT R40, RZ, 0x5410, R35 ;  /* 0x00005410ff287816 */ /* 0x020fca0000000023 */
[----:B------:R-:W-:Y:S01]  /*0ef0*/  FADD.FTZ R89, R40, R89 ;  /* 0x0000005928597221 */ /* 0x000fe20000010000 */
[----:B------:R-:W-:Y:S05]  /*0f00*/  BRA `(.L_x_258) ;  /* 0x0000004000007947 */ /* 0x000fea0003800000 */
.L_x_256:
[----:B-----5:R-:W-:-:S05]  /*0f10*/  PRMT R40, RZ, 0x5410, R39 ;  /* 0x00005410ff287816 */ /* 0x020fca0000000027 */
[----:B------:R-:W-:Y:S01]  /*0f20*/  FADD.FTZ R89, R40, R89 ;  /* 0x0000005928597221 */ /* 0x000fe20000010000 */
[----:B------:R-:W-:-:S05]  /*0f30*/  @P1 PRMT R40, RZ, 0x5410, R35 ;  /* 0x00005410ff281816 */ /* 0x000fca0000000023 */
[----:B------:R-:W-:-:S05]  /*0f40*/  @P1 FADD.FTZ R89, R40, R89 ;  /* 0x0000005928591221 */ /* 0x000fca0000010000 */
.L_x_258:
[----:B------:R-:W-:-:S04]  /*0f50*/  F2FP.BF16.PACK_AB R40, RZ, R89 ;  /* 0x00000059ff28723e */ /* 0x000fc800000010ff */
[----:B------:R-:W-:Y:S02]  /*0f60*/  PRMT R31, R40, 0x7610, R31 ;  /* 0x00007610281f7816 */ /* 0x000fe4000000001f */
.L_x_259:
[----:B------:R-:W-:Y:S01]  /*0f70*/  PRMT R91, RZ, 0x7610, R43 ;  /* 0x00007610ff5b7816 */ /* 0x000fe2000000002b */
[----:B------:R-:W-:Y:S05]  /*0f80*/  @P2 BRA `(.L_x_260) ;  /* 0x0000008000002947 */ /* 0x000fea0003800000 */
[----:B------:R-:W-:-:S04]  /*0f90*/  ISETP.NE.U32.AND P1, PT, RZ, c[0x0][0x180], PT ;  /* 0x00006000ff007a0c */ /* 0x000fc80003f25070 */
[----:B------:R-:W-:-:S13]  /*0fa0*/  ISETP.NE.AND.EX P1, PT, RZ, c[0x0][0x184], PT, P1 ;  /* 0x00006100ff007a0c */ /* 0x000fda0003f25310 */
[----:B------:R-:W-:Y:S05]  /*0fb0*/  @P1 BRA `(.L_x_261) ;  /* 0x0000002000001947 */ /* 0x000fea0003800000 */
[----:B------:R-:W-:Y:S05]  /*0fc0*/  @P0 BRA `(.L_x_262) ;  /* 0x0000008000000947 */ /* 0x000fea0003800000 */
[----:B------:R-:W-:Y:S05]  /*0fd0*/  BRA `(.L_x_263) ;  /* 0x0000009000007947 */ /* 0x000fea0003800000 */
.L_x_261:
[----:B-----5:R-:W-:-:S05]  /*0fe0*/  PRMT R40, RZ, 0x7610, R35 ;  /* 0x00007610ff287816 */ /* 0x020fca0000000023 */
[----:B------:R-:W-:Y:S01]  /*0ff0*/  FADD.FTZ R91, R40, R91 ;  /* 0x0000005b285b7221 */ /* 0x000fe20000010000 */
[----:B------:R-:W-:Y:S05]  /*1000*/  BRA `(.L_x_262) ;  /* 0x0000004000007947 */ /* 0x000fea0003800000 */
.L_x_260:
[----:B-----5:R-:W-:-:S05]  /*1010*/  PRMT R40, RZ, 0x7610, R39 ;  /* 0x00007610ff287816 */ /* 0x020fca0000000027 */
[----:B------:R-:W-:Y:S01]  /*1020*/  FADD.FTZ R91, R40, R91 ;  /* 0x0000005b285b7221 */ /* 0x000fe20000010000 */
[----:B------:R-:W-:-:S05]  /*1030*/  @P1 PRMT R40, RZ, 0x7610, R35 ;  /* 0x00007610ff281816 */ /* 0x000fca0000000023 */
[----:B------:R-:W-:-:S05]  /*1040*/  @P1 FADD.FTZ R91, R40, R91 ;  /* 0x0000005b285b1221 */ /* 0x000fca0000010000 */
.L_x_262:
[----:B------:R-:W-:-:S04]  /*1050*/  F2FP.BF16.PACK_AB R40, RZ, R91 ;  /* 0x0000005bff28723e */ /* 0x000fc800000010ff */
[----:B------:R-:W-:Y:S02]  /*1060*/  PRMT R31, R31, 0x5410, R40 ;  /* 0x000054101f1f7816 */ /* 0x000fe40000000028 */
.L_x_263:
[C---:B------:R-:W-:Y:S02]  /*1070*/  @P0 LEA R40, P1, R82.reuse, c[0x0][0x188], 0x4 ;  /* 0x0000620052280a11 */ /* 0x040fe400078220ff */
[C---:B------:R-:W-:Y:S02]  /*1080*/  IADD3 R95, R82.reuse, 0x20, RZ ;  /* 0x00000020525f7810 */ /* 0x040fe40007ffe0ff */
[----:B------:R-:W-:-:S05]  /*1090*/  @P0 LEA.HI.X R41, R82, c[0x0][0x18c], RZ, 0x4, P1 ;  /* 0x0000630052290a11 */ /* 0x000fca00008f24ff */
[----:B------:R0:W-:Y:S04]  /*10a0*/  @P0 STG.E.128 [R40.64], R28 ;  /* 0x0000001c28000986 */ /* 0x0001e8000c101d04 */
.L_x_231:
[----:B------:R-:W-:Y:S05]  /*10b0*/  BSYNC B0 ;  /* 0x0000000000007941 */ /* 0x000fea0003800000 */
.L_x_230:
        /* <DEDUP_REMOVED lines=24> */
.L_x_267:
[----:B-----5:R-:W-:-:S05]  /*1240*/  PRMT R70, RZ, 0x5410, R32 ;  /* 0x00005410ff467816 */ /* 0x020fca0000000020 */
[----:B------:R-:W-:Y:S01]  /*1250*/  FADD.FTZ R67, R70, R67 ;  /* 0x0000004346437221 */ /* 0x000fe20000010000 */
[----:B------:R-:W-:Y:S05]  /*1260*/  BRA `(.L_x_268) ;  /* 0x0000004000007947 */ /* 0x000fea0003800000 */
.L_x_266:
[----:B0----5:R-:W-:-:S05]  /*1270*/  PRMT R70, RZ, 0x5410, R36 ;  /* 0x00005410ff467816 */ /* 0x021fca0000000024 */
[----:B------:R-:W-:Y:S01]  /*1280*/  FADD.FTZ R67, R70, R67 ;  /* 0x0000004346437221 */ /* 0x000fe20000010000 */
[----:B------:R-:W-:-:S05]  /*1290*/  @P1 PRMT R70, RZ, 0x5410, R32 ;  /* 0x00005410ff461816 */ /* 0x000fca0000000020 */
[----:B------:R-:W-:-:S05]  /*12a0*/  @P1 FADD.FTZ R67, R70, R67 ;  /* 0x0000004346431221 */ /* 0x000fca0000010000 */
.L_x_268:
[----:B------:R-:W-:-:S04]  /*12b0*/  F2FP.BF16.PACK_AB R70, RZ, R67 ;  /* 0x00000043ff46723e */ /* 0x000fc800000010ff */
[----:B------:R-:W-:Y:S02]  /*12c0*/  PRMT R28, R70, 0x7610, R28 ;  /* 0x00007610461c7816 */ /* 0x000fe4000000001c */
.L_x_269:
[----:B------:R-:W-:Y:S01]  /*12d0*/  PRMT R74, RZ, 0x7610, R40 ;  /* 0x00007610ff4a7816 */ /* 0x000fe20000000028 */
[----:B------:R-:W-:Y:S05]  /*12e0*/  @P2 BRA `(.L_x_270) ;  /* 0x0000008000002947 */ /* 0x000fea0003800000 */
[----:B------:R-:W-:-:S04]  /*12f0*/  ISETP.NE.U32.AND P6, PT, RZ, c[0x0][0x180], PT ;  /* 0x00006000ff007a0c */ /* 0x000fc80003fc5070 */
[----:B------:R-:W-:-:S13]  /*1300*/  ISETP.NE.AND.EX P6, PT, RZ, c[0x0][0x184], PT, P6 ;  /* 0x00006100ff007a0c */ /* 0x000fda0003fc5360 */
[----:B------:R-:W-:Y:S05]  /*1310*/  @P6 BRA `(.L_x_271) ;  /* 0x0000002000006947 */ /* 0x000fea0003800000 */
[----:B------:R-:W-:Y:S05]  /*1320*/  @P0 BRA `(.L_x_272) ;  /* 0x0000008000000947 */ /* 0x000fea0003800000 */
[----:B------:R-:W-:Y:S05]  /*1330*/  BRA `(.L_x_273) ;  /* 0x0000009000007947 */ /* 0x000fea0003800000 */
.L_x_271:
[----:B-----5:R-:W-:-:S05]  /*1340*/  PRMT R71, RZ, 0x7610, R32 ;  /* 0x00007610ff477816 */ /* 0x020fca0000000020 */
[----:B------:R-:W-:Y:S01]  /*1350*/  FADD.FTZ R74, R71, R74 ;  /* 0x0000004a474a7221 */ /* 0x000fe20000010000 */
[----:B------:R-:W-:Y:S05]  /*1360*/  BRA `(.L_x_272) ;  /* 0x0000004000007947 */ /* 0x000fea0003800000 */
.L_x_270:
[----:B-----5:R-:W-:-:S05]  /*1370*/  PRMT R71, RZ, 0x7610, R36 ;  /* 0x00007610ff477816 */ /* 0x020fca0000000024 */
[----:B------:R-:W-:Y:S01]  /*1380*/  FADD.FTZ R74, R71, R74 ;  /* 0x0000004a474a7221 */ /* 0x000fe20000010000 */
[----:B------:R-:W-:-:S05]  /*1390*/  @P1 PRMT R71, RZ, 0x7610, R32 ;  /* 0x00007610ff471816 */ /* 0x000fca0000000020 */
[----:B------:R-:W-:-:S05]  /*13a0*/  @P1 FADD.FTZ R74, R71, R74 ;  /* 0x0000004a474a1221 */ /* 0x000fca0000010000 */
.L_x_272:
[----:B------:R-:W-:-:S04]  /*13b0*/  F2FP.BF16.PACK_AB R40, RZ, R74 ;  /* 0x0000004aff28723e */ /* 0x000fc800000010ff */
[----:B------:R-:W-:Y:S02]  /*13c0*/  PRMT R28, R28, 0x5410, R40 ;  /* 0x000054101c1c7816 */ /* 0x000fe40000000028 */
.L_x_273:
[----:B------:R-:W-:Y:S01]  /*13d0*/  PRMT R75, RZ, 0x5410, R41 ;  /* 0x00005410ff4b7816 */ /* 0x000fe20000000029 */
[----:B------:R-:W-:Y:S05]  /*13e0*/  @P2 BRA `(.L_x_274) ;  /* 0x0000008000002947 */ /* 0x000fea0003800000 */
[----:B------:R-:W-:-:S04]  /*13f0*/  ISETP.NE.U32.AND P6, PT, RZ, c[0x0][0x180], PT ;  /* 0x00006000ff007a0c */ /* 0x000fc80003fc5070 */
[----:B------:R-:W-:-:S13]  /*1400*/  ISETP.NE.AND.EX P6, PT, RZ, c[0x0][0x184], PT, P6 ;  /* 0x00006100ff007a0c */ /* 0x000fda0003fc5360 */
[----:B------:R-:W-:Y:S05]  /*1410*/  @P6 BRA `(.L_x_275) ;  /* 0x0000002000006947 */ /* 0x000fea0003800000 */
[----:B------:R-:W-:Y:S05]  /*1420*/  @P0 BRA `(.L_x_276) ;  /* 0x0000008000000947 */ /* 0x000fea0003800000 */
[----:B------:R-:W-:Y:S05]  /*1430*/  BRA `(.L_x_277) ;  /* 0x0000009000007947 */ /* 0x000fea0003800000 */
.L_x_275:
[----:B-----5:R-:W-:-:S05]  /*1440*/  PRMT R40, RZ, 0x5410, R33 ;  /* 0x00005410ff287816 */ /* 0x020fca0000000021 */
[----:B------:R-:W-:Y:S01]  /*1450*/  FADD.FTZ R75, R40, R75 ;  /* 0x0000004b284b7221 */ /* 0x000fe20000010000 */
[----:B------:R-:W-:Y:S05]  /*1460*/  BRA `(.L_x_276) ;  /* 0x0000004000007947 */ /* 0x000fea0003800000 */
.L_x_274:
[----:B-----5:R-:W-:-:S05]  /*1470*/  PRMT R40, RZ, 0x5410, R37 ;  /* 0x00005410ff287816 */ /* 0x020fca0000000025 */
[----:B------:R-:W-:Y:S01]  /*1480*/  FADD.FTZ R75, R40, R75 ;  /* 0x0000004b284b7221 */ /* 0x000fe20000010000 */
[----:B------:R-:W-:-:S05]  /*1490*/  @P1 PRMT R40, RZ, 0x5410, R33 ;  /* 0x00005410ff281816 */ /* 0x000fca0000000021 */
[----:B------:R-:W-:-:S05]  /*14a0*/  @P1 FADD.FTZ R75, R40, R75 ;  /* 0x0000004b284b1221 */ /* 0x000fca0000010000 */
.L_x_276:
[----:B------:R-:W-:-:S04]  /*14b0*/  F2FP.BF16.PACK_AB R40, RZ, R75 ;  /* 0x0000004bff28723e */ /* 0x000fc800000010ff */
[----:B------:R-:W-:Y:S02]  /*14c0*/  PRMT R29, R40, 0x7610, R29 ;  /* 0x00007610281d7816 */ /* 0x000fe4000000001d */
.L_x_277:
[----:B------:R-:W-:Y:S01]  /*14d0*/  PRMT R79, RZ, 0x7610, R41 ;  /* 0x00007610ff4f7816 */ /* 0x000fe20000000029 */
[----:B------:R-:W-:Y:S05]  /*14e0*/  @P2 BRA `(.L_x_278) ;  /* 0x0000008000002947 */ /* 0x000fea0003800000 */
[----:B------:R-:W-:-:S04]  /*14f0*/  ISETP.NE.U32.AND P6, PT, RZ, c[0x0][0x180], PT ;  /* 0x00006000ff007a0c */ /* 0x000fc80003fc5070 */
[----:B------:R-:W-:-:S13]  /*1500*/  ISETP.NE.AND.EX P6, PT, RZ, c[0x0][0x184], PT, P6 ;  /* 0x00006100ff007a0c */ /* 0x000fda0003fc5360 */
[----:B------:R-:W-:Y:S05]  /*1510*/  @P6 BRA `(.L_x_279) ;  /* 0x0000002000006947 */ /* 0x000fea0003800000 */
[----:B------:R-:W-:Y:S05]  /*1520*/  @P0 BRA `(.L_x_280) ;  /* 0x0000008000000947 */ /* 0x000fea0003800000 */
[----:B------:R-:W-:Y:S05]  /*1530*/  BRA `(.L_x_281) ;  /* 0x0000009000007947 */ /* 0x000fea0003800000 */
.L_x_279:
[----:B-----5:R-:W-:-:S05]  /*1540*/  PRMT R40, RZ, 0x7610, R33 ;  /* 0x00007610ff287816 */ /* 0x020fca0000000021 */
[----:B------:R-:W-:Y:S01]  /*1550*/  FADD.FTZ R79, R40, R79 ;  /* 0x0000004f284f7221 */ /* 0x000fe20000010000 */
[----:B------:R-:W-:Y:S05]  /*1560*/  BRA `(.L_x_280) ;  /* 0x0000004000007947 */ /* 0x000fea0003800000 */
.L_x_278:
[----:B-----5:R-:W-:-:S05]  /*1570*/  PRMT R40, RZ, 0x7610, R37 ;  /* 0x00007610ff287816 */ /* 0x020fca0000000025 */
[----:B------:R-:W-:Y:S01]  /*1580*/  FADD.FTZ R79, R40, R79 ;  /* 0x0000004f284f7221 */ /* 0x000fe20000010000 */
[----:B------:R-:W-:-:S05]  /*1590*/  @P1 PRMT R40, RZ, 0x7610, R33 ;  /* 0x00007610ff281816 */ /* 0x000fca0000000021 */
[----:B------:R-:W-:-:S05]  /*15a0*/  @P1 FADD.FTZ R79, R40, R79 ;  /* 0x0000004f284f1221 */ /* 0x000fca0000010000 */
.L_x_280:
[----:B------:R-:W-:-:S04]  /*15b0*/  F2FP.BF16.PACK_AB R40, RZ, R79 ;  /* 0x0000004fff28723e */ /* 0x000fc800000010ff */
[----:B------:R-:W-:Y:S02]  /*15c0*/  PRMT R29, R29, 0x5410, R40 ;  /* 0x000054101d1d7816 */ /* 0x000fe40000000028 */
.L_x_281:
[----:B------:R-:W-:Y:S01]  /*15d0*/  PRMT R78, RZ, 0x5410, R42 ;  /* 0x00005410ff4e7816 */ /* 0x000fe2000000002a */
[----:B------:R-:W-:Y:S05]  /*15e0*/  @P2 BRA `(.L_x_282) ;  /* 0x0000008000002947 */ /* 0x000fea0003800000 */
[----:B------:R-:W-:-:S04]  /*15f0*/  ISETP.NE.U32.AND P6, PT, RZ, c[0x0][0x180], PT ;  /* 0x00006000ff007a0c */ /* 0x000fc80003fc5070 */
[----:B------:R-:W-:-:S13]  /*1600*/  ISETP.NE.AND.EX P6, PT, RZ, c[0x0][0x184], PT, P6 ;  /* 0x00006100ff007a0c */ /* 0x000fda0003fc5360 */
[----:B------:R-:W-:Y:S05]  /*1610*/  @P6 BRA `(.L_x_283) ;  /* 0x0000002000006947 */ /* 0x000fea0003800000 */
[----:B------:R-:W-:Y:S05]  /*1620*/  @P0 BRA `(.L_x_284) ;  /* 0x0000008000000947 */ /* 0x000fea0003800000 */
[----:B------:R-:W-:Y:S05]  /*1630*/  BRA `(.L_x_285) ;  /* 0x0000009000007947 */ /* 0x000fea0003800000 */
.L_x_283:
[----:B-----5:R-:W-:-:S05]  /*1640*/  PRMT R41, RZ, 0x5410, R34 ;  /* 0x00005410ff297816 */ /* 0x020fca0000000022 */
[----:B------:R-:W-:Y:S01]  /*1650*/  FADD.FTZ R78, R41, R78 ;  /* 0x0000004e294e7221 */ /* 0x000fe20000010000 */
[----:B------:R-:W-:Y:S05]  /*1660*/  BRA `(.L_x_284) ;  /* 0x0000004000007947 */ /* 0x000fea0003800000 */
.L_x_282:
[----:B-----5:R-:W-:-:S05]  /*1670*/  PRMT R41, RZ, 0x5410, R38 ;  /* 0x00005410ff297816 */ /* 0x020fca0000000026 */
[----:B------:R-:W-:Y:S01]  /*1680*/  FADD.FTZ R78, R41, R78 ;  /* 0x0000004e294e7221 */ /* 0x000fe20000010000 */
[----:B------:R-:W-:-:S05]  /*1690*/  @P1 PRMT R41, RZ, 0x5410, R34 ;  /* 0x00005410ff291816 */ /* 0x000fca0000000022 */
[----:B------:R-:W-:-:S05]  /*16a0*/  @P1 FADD.FTZ R78, R41, R78 ;  /* 0x0000004e294e1221 */ /* 0x000fca0000010000 */
.L_x_284:
[----:B------:R-:W-:-:S04]  /*16b0*/  F2FP.BF16.PACK_AB R40, RZ, R78 ;  /* 0x0000004eff28723e */ /* 0x000fc800000010ff */
[----:B------:R-:W-:Y:S02]  /*16c0*/  PRMT R30, R40, 0x7610, R30 ;  /* 0x00007610281e7816 */ /* 0x000fe4000000001e */
.L_x_285:
[----:B------:R-:W-:Y:S01]  /*16d0*/  PRMT R88, RZ, 0x7610, R42 ;  /* 0x00007610ff587816 */ /* 0x000fe2000000002a */
[----:B------:R-:W-:Y:S05]  /*16e0*/  @P2 BRA `(.L_x_286) ;  /* 0x0000008000002947 */ /* 0x000fea0003800000 */
[----:B------:R-:W-:-:S04]  /*16f0*/  ISETP.NE.U32.AND P6, PT, RZ, c[0x0][0x180], PT ;  /* 0x00006000ff007a0c */ /* 0x000fc80003fc5070 */
[----:B------:R-:W-:-:S13]  /*1700*/  ISETP.NE.AND.EX P6, PT, RZ, c[0x0][0x184], PT, P6 ;  /* 0x00006100ff007a0c */ /* 0x000fda0003fc5360 */
[----:B------:R-:W-:Y:S05]  /*1710*/  @P6 BRA `(.L_x_287) ;  /* 0x0000002000006947 */ /* 0x000fea0003800000 */
[----:B------:R-:W-:Y:S05]  /*1720*/  @P0 BRA `(.L_x_288) ;  /* 0x0000008000000947 */ /* 0x000fea0003800000 */
[----:B------:R-:W-:Y:S05]  /*1730*/  BRA `(.L_x_289) ;  /* 0x0000009000007947 */ /* 0x000fea0003800000 */
.L_x_287:
[----:B-----5:R-:W-:-:S05]  /*1740*/  PRMT R41, RZ, 0x7610, R34 ;  /* 0x00007610ff297816 */ /* 0x020fca0000000022 */
[----:B------:R-:W-:Y:S01]  /*1750*/  FADD.FTZ R88, R41, R88 ;  /* 0x0000005829587221 */ /* 0x000fe20000010000 */
[----:B------:R-:W-:Y:S05]  /*1760*/  BRA `(.L_x_288) ;  /* 0x0000004000007947 */ /* 0x000fea0003800000 */
.L_x_286:
[----:B-----5:R-:W-:-:S05]  /*1770*/  PRMT R41, RZ, 0x7610, R38 ;  /* 0x00007610ff297816 */ /* 0x020fca0000000026 */
[----:B------:R-:W-:Y:S01]  /*1780*/  FADD.FTZ R88, R41, R88 ;  /* 0x0000005829587221 */ /* 0x000fe20000010000 */
[----:B------:R-:W-:-:S05]  /*1790*/  @P1 PRMT R41, RZ, 0x7610, R34 ;  /* 0x00007610ff291816 */ /* 0x000fca0000000022 */
[----:B------:R-:W-:-:S05]  /*17a0*/  @P1 FADD.FTZ R88, R41, R88 ;  /* 0x0000005829581221 */ /* 0x000fca0000010000 */
.L_x_288:
[----:B------:R-:W-:-:S04]  /*17b0*/  F2FP.BF16.PACK_AB R40, RZ, R88 ;  /* 0x00000058ff28723e */ /* 0x000fc800000010ff */
[----:B------:R-:W-:Y:S02]  /*17c0*/  PRMT R30, R30, 0x5410, R40 ;  /* 0x000054101e1e7816 */ /* 0x000fe40000000028 */
.L_x_289:
[----:B------:R-:W-:Y:S01]  /*17d0*/  PRMT R87, RZ, 0x5410, R43 ;  /* 0x00005410ff577816 */ /* 0x000fe2000000002b */
[----:B------:R-:W-:Y:S05]  /*17e0*/  @P2 BRA `(.L_x_290) ;  /* 0x0000008000002947 */ /* 0x000fea0003800000 */
[----:B------:R-:W-:-:S04]  /*17f0*/  ISETP.NE.U32.AND P6, PT, RZ, c[0x0][0x180], PT ;  /* 0x00006000ff007a0c */ /* 0x000fc80003fc5070 */
[----:B------:R-:W-:-:S13]  /*1800*/  ISETP.NE.AND.EX P6, PT, RZ, c[0x0][0x184], PT, P6 ;  /* 0x00006100ff007a0c */ /* 0x000fda0003fc5360 */
[----:B------:R-:W-:Y:S05]  /*1810*/  @P6 BRA `(.L_x_291) ;  /* 0x0000002000006947 */ /* 0x000fea0003800000 */
[----:B------:R-:W-:Y:S05]  /*1820*/  @P0 BRA `(.L_x_292) ;  /* 0x0000008000000947 */ /* 0x000fea0003800000 */
[----:B------:R-:W-:Y:S05]  /*1830*/  BRA `(.L_x_293) ;  /* 0x0000009000007947 */ /* 0x000fea0003800000 */
.L_x_291:
[----:B-----5:R-:W-:-:S05]  /*1840*/  PRMT R40, RZ, 0x5410, R35 ;  /* 0x00005410ff287816 */ /* 0x020fca0000000023 */
[----:B------:R-:W-:Y:S01]  /*1850*/  FADD.FTZ R87, R40, R87 ;  /* 0x0000005728577221 */ /* 0x000fe20000010000 */
[----:B------:R-:W-:Y:S05]  /*1860*/  BRA `(.L_x_292) ;  /* 0x0000004000007947 */ /* 0x000fea0003800000 */
.L_x_290:
[----:B-----5:R-:W-:-:S05]  /*1870*/  PRMT R40, RZ, 0x5410, R39 ;  /* 0x00005410ff287816 */ /* 0x020fca0000000027 */
[----:B------:R-:W-:Y:S01]  /*1880*/  FADD.FTZ R87, R40, R87 ;  /* 0x0000005728577221 */ /* 0x000fe20000010000 */
[----:B------:R-:W-:-:S05]  /*1890*/  @P1 PRMT R40, RZ, 0x5410, R35 ;  /* 0x00005410ff281816 */ /* 0x000fca0000000023 */
[----:B------:R-:W-:-:S05]  /*18a0*/  @P1 FADD.FTZ R87, R40, R87 ;  /* 0x0000005728571221 */ /* 0x000fca0000010000 */
.L_x_292:
[----:B------:R-:W-:-:S04]  /*18b0*/  F2FP.BF16.PACK_AB R40, RZ, R87 ;  /* 0x00000057ff28723e */ /* 0x000fc800000010ff */
[----:B------:R-:W-:Y:S02]  /*18c0*/  PRMT R31, R40, 0x7610, R31 ;  /* 0x00007610281f7816 */ /* 0x000fe4000000001f */
.L_x_293:
[----:B------:R-:W-:Y:S01]  /*18d0*/  PRMT R92, RZ, 0x7610, R43 ;  /* 0x00007610ff5c7816 */ /* 0x000fe2000000002b */
[----:B------:R-:W-:Y:S05]  /*18e0*/  @P2 BRA `(.L_x_294) ;  /* 0x0000008000002947 */ /* 0x000fea0003800000 */
[----:B------:R-:W-:-:S04]  /*18f0*/  ISETP.NE.U32.AND P1, PT, RZ, c[0x0][0x180], PT ;  /* 0x00006000ff007a0c */ /* 0x000fc80003f25070 */
[----:B------:R-:W-:-:S13]  /*1900*/  ISETP.NE.AND.EX P1, PT, RZ, c[0x0][0x184], PT, P1 ;  /* 0x00006100ff007a0c */ /* 0x000fda0003f25310 */
[----:B------:R-:W-:Y:S05]  /*1910*/  @P1 BRA `(.L_x_295) ;  /* 0x0000002000001947 */ /* 0x000fea0003800000 */
[----:B------:R-:W-:Y:S05]  /*1920*/  @P0 BRA `(.L_x_296) ;  /* 0x0000008000000947 */ /* 0x000fea0003800000 */
[----:B------:R-:W-:Y:S05]  /*1930*/  BRA `(.L_x_297) ;  /* 0x0000009000007947 */ /* 0x000fea0003800000 */
.L_x_295:
[----:B-----5:R-:W-:-:S05]  /*1940*/  PRMT R41, RZ, 0x7610, R35 ;  /* 0x00007610ff297816 */ /* 0x020fca0000000023 */
[----:B------:R-:W-:Y:S01]  /*1950*/  FADD.FTZ R92, R41, R92 ;  /* 0x0000005c295c7221 */ /* 0x000fe20000010000 */
[----:B------:R-:W-:Y:S05]  /*1960*/  BRA `(.L_x_296) ;  /* 0x0000004000007947 */ /* 0x000fea0003800000 */
.L_x_294:
[----:B-----5:R-:W-:-:S05]  /*1970*/  PRMT R41, RZ, 0x7610, R39 ;  /* 0x00007610ff297816 */ /* 0x020fca0000000027 */
[----:B------:R-:W-:Y:S01]  /*1980*/  FADD.FTZ R92, R41, R92 ;  /* 0x0000005c295c7221 */ /* 0x000fe20000010000 */
[----:B------:R-:W-:-:S05]  /*1990*/  @P1 PRMT R41, RZ, 0x7610, R35 ;  /* 0x00007610ff291816 */ /* 0x000fca0000000023 */
[----:B------:R-:W-:-:S05]  /*19a0*/  @P1 FADD.FTZ R92, R41, R92 ;  /* 0x0000005c295c1221 */ /* 0x000fca0000010000 */
.L_x_296:
[----:B------:R-:W-:-:S04]  /*19b0*/  F2FP.BF16.PACK_AB R40, RZ, R92 ;  /* 0x0000005cff28723e */ /* 0x000fc800000010ff */
[----:B------:R-:W-:Y:S02]  /*19c0*/  PRMT R31, R31, 0x5410, R40 ;  /* 0x000054101f1f7816 */ /* 0x000fe40000000028 */
.L_x_297:
[----:B------:R-:W-:-:S04]  /*19d0*/  @P0 LEA R40, P1, R95, c[0x0][0x188], 0x4 ;  /* 0x000062005f280a11 */ /* 0x000fc800078220ff */
[C---:B------:R-:W-:Y:S02]  /*19e0*/  @P0 LEA.HI.X R41, R95.reuse, c[0x0][0x18c], RZ, 0x4, P1 ;  /* 0x000063005f290a11 */ /* 0x040fe400008f24ff */
[----:B------:R-:W-:-:S03]  /*19f0*/  IADD3 R95, R95, 0x20, RZ ;  /* 0x000000205f5f7810 */ /* 0x000fc60007ffe0ff */
[----:B------:R0:W-:Y:S04]  /*1a00*/  @P0 STG.E.128 [R40.64], R28 ;  /* 0x0000001c28000986 */ /* 0x0001e8000c101d04 */
.L_x_265:
[----:B------:R-:W-:Y:S05]  /*1a10*/  BSYNC B0 ;  /* 0x0000000000007941 */ /* 0x000fea0003800000 */
.L_x_264:
        /* <DEDUP_REMOVED lines=24> */
.L_x_301:
[----:B-----5:R-:W-:-:S05]  /*1ba0*/  PRMT R70, RZ, 0x5410, R32 ;  /* 0x00005410ff467816 */ /* 0x020fca0000000020 */
[----:B------:R-:W-:Y:S01]  /*1bb0*/  FADD.FTZ R69, R70, R69 ;  /* 0x0000004546457221 */ /* 0x000fe20000010000 */
[----:B------:R-:W-:Y:S05]  /*1bc0*/  BRA `(.L_x_302) ;  /* 0x0000004000007947 */ /* 0x000fea0003800000 */
.L_x_300:
[----:B0----5:R-:W-:-:S05]  /*1bd0*/  PRMT R70, RZ, 0x5410, R36 ;  /* 0x00005410ff467816 */ /* 0x021fca0000000024 */
[----:B------:R-:W-:Y:S01]  /*1be0*/  FADD.FTZ R69, R70, R69 ;  /* 0x0000004546457221 */ /* 0x000fe20000010000 */
[----:B------:R-:W-:-:S05]  /*1bf0*/  @P1 PRMT R70, RZ, 0x5410, R32 ;  /* 0x00005410ff461816 */ /* 0x000fca0000000020 */
[----:B------:R-:W-:-:S05]  /*1c00*/  @P1 FADD.FTZ R69, R70, R69 ;  /* 0x0000004546451221 */ /* 0x000fca0000010000 */
.L_x_302:
[----:B------:R-:W-:-:S04]  /*1c10*/  F2FP.BF16.PACK_AB R70, RZ, R69 ;  /* 0x00000045ff46723e */ /* 0x000fc800000010ff */
[----:B------:R-:W-:Y:S02]  /*1c20*/  PRMT R28, R70, 0x7610, R28 ;  /* 0x00007610461c7816 */ /* 0x000fe4000000001c */
.L_x_303:
[----:B------:R-:W-:Y:S01]  /*1c30*/  PRMT R76, RZ, 0x7610, R40 ;  /* 0x00007610ff4c7816 */ /* 0x000fe20000000028 */
[----:B------:R-:W-:Y:S05]  /*1c40*/  @P2 BRA `(.L_x_304) ;  /* 0x0000008000002947 */ /* 0x000fea0003800000 */
[----:B------:R-:W-:-:S04]  /*1c50*/  ISETP.NE.U32.AND P6, PT, RZ, c[0x0][0x180], PT ;  /* 0x00006000ff007a0c */ /* 0x000fc80003fc5070 */
[----:B------:R-:W-:-:S13]  /*1c60*/  ISETP.NE.AND.EX P6, PT, RZ, c[0x0][0x184], PT, P6 ;  /* 0x00006100ff007a0c */ /* 0x000fda0003fc5360 */
[----:B------:R-:W-:Y:S05]  /*1c70*/  @P6 BRA `(.L_x_305) ;  /* 0x0000002000006947 */ /* 0x000fea0003800000 */
[----:B------:R-:W-:Y:S05]  /*1c80*/  @P0 BRA `(.L_x_306) ;  /* 0x0000008000000947 */ /* 0x000fea0003800000 */
[----:B------:R-:W-:Y:S05]  /*1c90*/  BRA `(.L_x_307) ;  /* 0x0000009000007947 */ /* 0x000fea0003800000 */
.L_x_305:
[----:B-----5:R-:W-:-:S05]  /*1ca0*/  PRMT R71, RZ, 0x7610, R32 ;  /* 0x00007610ff477816 */ /* 0x020fca0000000020 */
[----:B------:R-:W-:Y:S01]  /*1cb0*/  FADD.FTZ R76, R71, R76 ;  /* 0x0000004c474c7221 */ /* 0x000fe20000010000 */
[----:B------:R-:W-:Y:S05]  /*1cc0*/  BRA `(.L_x_306) ;  /* 0x0000004000007947 */ /* 0x000fea0003800000 */
.L_x_304:
[----:B-----5:R-:W-:-:S05]  /*1cd0*/  PRMT R71, RZ, 0x7610, R36 ;  /* 0x00007610ff477816 */ /* 0x020fca0000000024 */
[----:B------:R-:W-:Y:S01]  /*1ce0*/  FADD.FTZ R76, R71, R76 ;  /* 0x0000004c474c7221 */ /* 0x000fe20000010000 */
[----:B------:R-:W-:-:S05]  /*1cf0*/  @P1 PRMT R71, RZ, 0x7610, R32 ;  /* 0x00007610ff471816 */ /* 0x000fca0000000020 */
[----:B------:R-:W-:-:S05]  /*1d00*/  @P1 FADD.FTZ R76, R71, R76 ;  /* 0x0000004c474c1221 */ /* 0x000fca0000010000 */
.L_x_306:
[----:B------:R-:W-:-:S04]  /*1d10*/  F2FP.BF16.PACK_AB R40, RZ, R76 ;  /* 0x0000004cff28723e */ /* 0x000fc800000010ff */
[----:B------:R-:W-:Y:S02]  /*1d20*/  PRMT R28, R28, 0x5410, R40 ;  /* 0x000054101c1c7816 */ /* 0x000fe40000000028 */
.L_x_307:
[----:B------:R-:W-:Y:S01]  /*1d30*/  PRMT R77, RZ, 0x5410, R41 ;  /* 0x00005410ff4d7816 */ /* 0x000fe20000000029 */
[----:B------:R-:W-:Y:S05]  /*1d40*/  @P2 BRA `(.L_x_308) ;  /* 0x0000008000002947 */ /* 0x000fea0003800000 */
[----:B------:R-:W-:-:S04]  /*1d50*/  ISETP.NE.U32.AND P6, PT, RZ, c[0x0][0x180], PT ;  /* 0x00006000ff007a0c */ /* 0x000fc80003fc5070 */
[----:B------:R-:W-:-:S13]  /*1d60*/  ISETP.NE.AND.EX P6, PT, RZ, c[0x0][0x184], PT, P6 ;  /* 0x00006100ff007a0c */ /* 0x000fda0003fc5360 */
[----:B------:R-:W-:Y:S05]  /*1d70*/  @P6 BRA `(.L_x_309) ;  /* 0x0000002000006947 */ /* 0x000fea0003800000 */
[----:B------:R-:W-:Y:S05]  /*1d80*/  @P0 BRA `(.L_x_310) ;  /* 0x0000008000000947 */ /* 0x000fea0003800000 */
[----:B------:R-:W-:Y:S05]  /*1d90*/  BRA `(.L_x_311) ;  /* 0x0000009000007947 */ /* 0x000fea0003800000 */
.L_x_309:
[----:B-----5:R-:W-:-:S05]  /*1da0*/  PRMT R40, RZ, 0x5410, R33 ;  /* 0x00005410ff287816 */ /* 0x020fca0000000021 */
[----:B------:R-:W-:Y:S01]  /*1db0*/  FADD.FTZ R77, R40, R77 ;  /* 0x0000004d284d7221 */ /* 0x000fe20000010000 */
[----:B------:R-:W-:Y:S05]  /*1dc0*/  BRA `(.L_x_310) ;  /* 0x0000004000007947 */ /* 0x000fea0003800000 */
.L_x_308:
[----:B-----5:R-:W-:-:S05]  /*1dd0*/  PRMT R40, RZ, 0x5410, R37 ;  /* 0x00005410ff287816 */ /* 0x020fca0000000025 */
[----:B------:R-:W-:Y:S01]  /*1de0*/  FADD.FTZ R77, R40, R77 ;  /* 0x0000004d284d7221 */ /* 0x000fe20000010000 */
[----:B------:R-:W-:-:S05]  /*1df0*/  @P1 PRMT R40, RZ, 0x5410, R33 ;  /* 0x00005410ff281816 */ /* 0x000fca0000000021 */
[----:B------:R-:W-:-:S05]  /*1e00*/  @P1 FADD.FTZ R77, R40, R77 ;  /* 0x0000004d284d1221 */ /* 0x000fca0000010000 */
.L_x_310:
[----:B------:R-:W-:-:S04]  /*1e10*/  F2FP.BF16.PACK_AB R40, RZ, R77 ;  /* 0x0000004dff28723e */ /* 0x000fc800000010ff */
[----:B------:R-:W-:Y:S02]  /*1e20*/  PRMT R29, R40, 0x7610, R29 ;  /* 0x00007610281d7816 */ /* 0x000fe4000000001d */
.L_x_311:
[----:B------:R-:W-:Y:S01]  /*1e30*/  PRMT R83, RZ, 0x7610, R41 ;  /* 0x00007610ff537816 */ /* 0x000fe20000000029 */
[----:B------:R-:W-:Y:S05]  /*1e40*/  @P2 BRA `(.L_x_312) ;  /* 0x0000008000002947 */ /* 0x000fea0003800000 */
[----:B------:R-:W-:-:S04]  /*1e50*/  ISETP.NE.U32.AND P6, PT, RZ, c[0x0][0x180], PT ;  /* 0x00006000ff007a0c */ /* 0x000fc80003fc5070 */
[----:B------:R-:W-:-:S13]  /*1e60*/  ISETP.NE.AND.EX P6, PT, RZ, c[0x0][0x184], PT, P6 ;  /* 0x00006100ff007a0c */ /* 0x000fda0003fc5360 */
[----:B------:R-:W-:Y:S05]  /*1e70*/  @P6 BRA `(.L_x_313) ;  /* 0x0000002000006947 */ /* 0x000fea0003800000 */
[----:B------:R-:W-:Y:S05]  /*1e80*/  @P0 BRA `(.L_x_314) ;  /* 0x0000008000000947 */ /* 0x000fea0003800000 */
[----:B------:R-:W-:Y:S05]  /*1e90*/  BRA `(.L_x_315) ;  /* 0x0000009000007947 */ /* 0x000fea0003800000 */
.L_x_313:
[----:B-----5:R-:W-:-:S05]  /*1ea0*/  PRMT R40, RZ, 0x7610, R33 ;  /* 0x00007610ff287816 */ /* 0x020fca0000000021 */
[----:B------:R-:W-:Y:S01]  /*1eb0*/  FADD.FTZ R83, R40, R83 ;  /* 0x0000005328537221 */ /* 0x000fe20000010000 */
[----:B------:R-:W-:Y:S05]  /*1ec0*/  BRA `(.L_x_314) ;  /* 0x0000004000007947 */ /* 0x000fea0003800000 */
.L_x_312:
[----:B-----5:R-:W-:-:S05]  /*1ed0*/  PRMT R40, RZ, 0x7610, R37 ;  /* 0x00007610ff287816 */ /* 0x020fca0000000025 */
[----:B------:R-:W-:Y:S01]  /*1ee0*/  FADD.FTZ R83, R40, R83 ;  /* 0x0000005328537221 */ /* 0x000fe20000010000 */
[----:B------:R-:W-:-:S05]  /*1ef0*/  @P1 PRMT R40, RZ, 0x7610, R33 ;  /* 0x00007610ff281816 */ /* 0x000fca0000000021 */
[----:B------:R-:W-:-:S05]  /*1f00*/  @P1 FADD.FTZ R83, R40, R83 ;  /* 0x0000005328531221 */ /* 0x000fca0000010000 */
.L_x_314:
[----:B------:R-:W-:-:S04]  /*1f10*/  F2FP.BF16.PACK_AB R40, RZ, R83 ;  /* 0x00000053ff28723e */ /* 0x000fc800000010ff */
[----:B------:R-:W-:Y:S02]  /*1f20*/  PRMT R29, R29, 0x5410, R40 ;  /* 0x000054101d1d7816 */ /* 0x000fe40000000028 */
.L_x_315:
[----:B------:R-:W-:Y:S01]  /*1f30*/  PRMT R84, RZ, 0x5410, R42 ;  /* 0x00005410ff547816 */ /* 0x000fe2000000002a */
[----:B------:R-:W-:Y:S05]  /*1f40*/  @P2 BRA `(.L_x_316) ;  /* 0x0000008000002947 */ /* 0x000fea0003800000 */
[----:B------:R-:W-:-:S04]  /*1f50*/  ISETP.NE.U32.AND P6, PT, RZ, c[0x0][0x180], PT ;  /* 0x00006000ff007a0c */ /* 0x000fc80003fc5070 */
[----:B------:R-:W-:-:S13]  /*1f60*/  ISETP.NE.AND.EX P6, PT, RZ, c[0x0][0x184], PT, P6 ;  /* 0x00006100ff007a0c */ /* 0x000fda0003fc5360 */
[----:B------:R-:W-:Y:S05]  /*1f70*/  @P6 BRA `(.L_x_317) ;  /* 0x0000002000006947 */ /* 0x000fea0003800000 */
[----:B------:R-:W-:Y:S05]  /*1f80*/  @P0 BRA `(.L_x_318) ;  /* 0x0000008000000947 */ /* 0x000fea0003800000 */
[----:B------:R-:W-:Y:S05]  /*1f90*/  BRA `(.L_x_319) ;  /* 0x0000009000007947 */ /* 0x000fea0003800000 */
.L_x_317:
[----:B-----5:R-:W-:-:S05]  /*1fa0*/  PRMT R41, RZ, 0x5410, R34 ;  /* 0x00005410ff297816 */ /* 0x020fca0000000022 */
[----:B------:R-:W-:Y:S01]  /*1fb0*/  FADD.FTZ R84, R41, R84 ;  /* 0x0000005429547221 */ /* 0x000fe20000010000 */
[----:B------:R-:W-:Y:S05]  /*1fc0*/  BRA `(.L_x_318) ;  /* 0x0000004000007947 */ /* 0x000fea0003800000 */
.L_x_316:
[----:B-----5:R-:W-:-:S05]  /*1fd0*/  PRMT R41, RZ, 0x5410, R38 ;  /* 0x00005410ff297816 */ /* 0x020fca0000000026 */
[----:B------:R-:W-:Y:S01]  /*1fe0*/  FADD.FTZ R84, R41, R84 ;  /* 0x0000005429547221 */ /* 0x000fe20000010000 */
[----:B------:R-:W-:-:S05]  /*1ff0*/  @P1 PRMT R41, RZ, 0x5410, R34 ;  /* 0x00005410ff291816 */ /* 0x000fca0000000022 */
[----:B------:R-:W-:-:S05]  /*2000*/  @P1 FADD.FTZ R84, R41, R84 ;  /* 0x0000005429541221 */ /* 0x000fca0000010000 */
.L_x_318:
[----:B------:R-:W-:-:S04]  /*2010*/  F2FP.BF16.PACK_AB R40, RZ, R84 ;  /* 0x00000054ff28723e */ /* 0x000fc800000010ff */
[----:B------:R-:W-:Y:S02]  /*2020*/  PRMT R30, R40, 0x7610, R30 ;  /* 0x00007610281e7816 */ /* 0x000fe4000000001e */
.L_x_319:
[----:B------:R-:W-:Y:S01]  /*2030*/  PRMT R86, RZ, 0x7610, R42 ;  /* 0x00007610ff567816 */ /* 0x000fe2000000002a */
[----:B------:R-:W-:Y:S05]  /*2040*/  @P2 BRA `(.L_x_320) ;  /* 0x0000008000002947 */ /* 0x000fea0003800000 */
[----:B------:R-:W-:-:S04]  /*2050*/  ISETP.NE.U32.AND P6, PT, RZ, c[0x0][0x180], PT ;  /* 0x00006000ff007a0c */ /* 0x000fc80003fc5070 */
[----:B------:R-:W-:-:S13]  /*2060*/  ISETP.NE.AND.EX P6, PT, RZ, c[0x0][0x184], PT, P6 ;  /* 0x00006100ff007a0c */ /* 0x000fda0003fc5360 */
[----:B------:R-:W-:Y:S05]  /*2070*/  @P6 BRA `(.L_x_321) ;  /* 0x0000002000006947 */ /* 0x000fea0003800000 */
[----:B------:R-:W-:Y:S05]  /*2080*/  @P0 BRA `(.L_x_322) ;  /* 0x0000008000000947 */ /* 0x000fea0003800000 */
[----:B------:R-:W-:Y:S05]  /*2090*/  BRA `(.L_x_323) ;  /* 0x0000009000007947 */ /* 0x000fea0003800000 */
.L_x_321:
[----:B-----5:R-:W-:-:S05]  /*20a0*/  PRMT R41, RZ, 0x7610, R34 ;  /* 0x00007610ff297816 */ /* 0x020fca0000000022 */
[----:B------:R-:W-:Y:S01]  /*20b0*/  FADD.FTZ R86, R41, R86 ;  /* 0x0000005629567221 */ /* 0x000fe20000010000 */
[----:B------:R-:W-:Y:S05]  /*20c0*/  BRA `(.L_x_322) ;  /* 0x0000004000007947 */ /* 0x000fea0003800000 */
.L_x_320:
[----:B-----5:R-:W-:-:S05]  /*20d0*/  PRMT R41, RZ, 0x7610, R38 ;  /* 0x00007610ff297816 */ /* 0x020fca0000000026 */
[----:B------:R-:W-:Y:S01]  /*20e0*/  FADD.FTZ R86, R41, R86 ;  /* 0x0000005629567221 */ /* 0x000fe20000010000 */
[----:B------:R-:W-:-:S05]  /*20f0*/  @P1 PRMT R41, RZ, 0x7610, R34 ;  /* 0x00007610ff291816 */ /* 0x000fca0000000022 */
[----:B------:R-:W-:-:S05]  /*2100*/  @P1 FADD.FTZ R86, R41, R86 ;  /* 0x0000005629561221 */ /* 0x000fca0000010000 */
.L_x_322:
[----:B------:R-:W-:-:S04]  /*2110*/  F2FP.BF16.PACK_AB R40, RZ, R86 ;  /* 0x00000056ff28723e */ /* 0x000fc800000010ff */
[----:B------:R-:W-:Y:S02]  /*2120*/  PRMT R30, R30, 0x5410, R40 ;  /* 0x000054101e1e7816 */ /* 0x000fe40000000028 */
.L_x_323:
[----:B------:R-:W-:Y:S01]  /*2130*/  PRMT R85, RZ, 0x5410, R43 ;  /* 0x00005410ff557816 */ /* 0x000fe2000000002b */
[----:B------:R-:W-:Y:S05]  /*2140*/  @P2 BRA `(.L_x_324) ;  /* 0x0000008000002947 */ /* 0x000fea0003800000 */
[----:B------:R-:W-:-:S04]  /*2150*/  ISETP.NE.U32.AND P6, PT, RZ, c[0x0][0x180], PT ;  /* 0x00006000ff007a0c */ /* 0x000fc80003fc5070 */
[----:B------:R-:W-:-:S13]  /*2160*/  ISETP.NE.AND.EX P6, PT, RZ, c[0x0][0x184], PT, P6 ;  /* 0x00006100ff007a0c */ /* 0x000fda0003fc5360 */
[----:B------:R-:W-:Y:S05]  /*2170*/  @P6 BRA `(.L_x_325) ;  /* 0x0000002000006947 */ /* 0x000fea0003800000 */
[----:B------:R-:W-:Y:S05]  /*2180*/  @P0 BRA `(.L_x_326) ;  /* 0x0000008000000947 */ /* 0x000fea0003800000 */
[----:B------:R-:W-:Y:S05]  /*2190*/  BRA `(.L_x_327) ;  /* 0x0000009000007947 */ /* 0x000fea0003800000 */
.L_x_325:
[----:B-----5:R-:W-:-:S05]  /*21a0*/  PRMT R40, RZ, 0x5410, R35 ;  /* 0x00005410ff287816 */ /* 0x020fca0000000023 */
[----:B------:R-:W-:Y:S01]  /*21b0*/  FADD.FTZ R85, R40, R85 ;  /* 0x0000005528557221 */ /* 0x000fe20000010000 */
[----:B------:R-:W-:Y:S05]  /*21c0*/  BRA `(.L_x_326) ;  /* 0x0000004000007947 */ /* 0x000fea0003800000 */
.L_x_324:
[----:B-----5:R-:W-:-:S05]  /*21d0*/  PRMT R40, RZ, 0x5410, R39 ;  /* 0x00005410ff287816 */ /* 0x020fca0000000027 */
[----:B------:R-:W-:Y:S01]  /*21e0*/  FADD.FTZ R85, R40, R85 ;  /* 0x0000005528557221 */ /* 0x000fe20000010000 */
[----:B------:R-:W-:-:S05]  /*21f0*/  @P1 PRMT R40, RZ, 0x5410, R35 ;  /* 0x00005410ff281816 */ /* 0x000fca0000000023 */
[----:B------:R-:W-:-:S05]  /*2200*/  @P1 FADD.FTZ R85, R40, R85 ;  /* 0x0000005528551221 */ /* 0x000fca0000010000 */
.L_x_326:
[----:B------:R-:W-:-:S04]  /*2210*/  F2FP.BF16.PACK_AB R40, RZ, R85 ;  /* 0x00000055ff28723e */ /* 0x000fc800000010ff */
[----:B------:R-:W-:Y:S02]  /*2220*/  PRMT R31, R40, 0x7610, R31 ;  /* 0x00007610281f7816 */ /* 0x000fe4000000001f */
.L_x_327:
[----:B------:R-:W-:Y:S01]  /*2230*/  PRMT R93, RZ, 0x7610, R43 ;  /* 0x00007610ff5d7816 */ /* 0x000fe2000000002b */
[----:B------:R-:W-:Y:S05]  /*2240*/  @P2 BRA `(.L_x_328) ;  /* 0x0000008000002947 */ /* 0x000fea0003800000 */
[----:B------:R-:W-:-:S04]  /*2250*/  ISETP.NE.U32.AND P1, PT, RZ, c[0x0][0x180], PT ;  /* 0x00006000ff007a0c */ /* 0x000fc80003f25070 */
[----:B------:R-:W-:-:S13]  /*2260*/  ISETP.NE.AND.EX P1, PT, RZ, c[0x0][0x184], PT, P1 ;  /* 0x00006100ff007a0c */ /* 0x000fda0003f25310 */
[----:B------:R-:W-:Y:S05]  /*2270*/  @P1 BRA `(.L_x_329) ;  /* 0x0000002000001947 */ /* 0x000fea0003800000 */
[----:B------:R-:W-:Y:S05]  /*2280*/  @P0 BRA `(.L_x_330) ;  /* 0x0000008000000947 */ /* 0x000fea0003800000 */
[----:B------:R-:W-:Y:S05]  /*2290*/  BRA `(.L_x_331) ;  /* 0x0000009000007947 */ /* 0x000fea0003800000 */
.L_x_329:
[----:B-----5:R-:W-:-:S05]  /*22a0*/  PRMT R40, RZ, 0x7610, R35 ;  /* 0x00007610ff287816 */ /* 0x020fca0000000023 */
[----:B------:R-:W-:Y:S01]  /*22b0*/  FADD.FTZ R93, R40, R93 ;  /* 0x0000005d285d7221 */ /* 0x000fe20000010000 */
[----:B------:R-:W-:Y:S05]  /*22c0*/  BRA `(.L_x_330) ;  /* 0x0000004000007947 */ /* 0x000fea0003800000 */
.L_x_328:
[----:B-----5:R-:W-:-:S05]  /*22d0*/  PRMT R40, RZ, 0x7610, R39 ;  /* 0x00007610ff287816 */ /* 0x020fca0000000027 */
[----:B------:R-:W-:Y:S01]  /*22e0*/  FADD.FTZ R93, R40, R93 ;  /* 0x0000005d285d7221 */ /* 0x000fe20000010000 */
[----:B------:R-:W-:-:S05]  /*22f0*/  @P1 PRMT R40, RZ, 0x7610, R35 ;  /* 0x00007610ff281816 */ /* 0x000fca0000000023 */
[----:B------:R-:W-:-:S05]  /*2300*/  @P1 FADD.FTZ R93, R40, R93 ;  /* 0x0000005d285d1221 */ /* 0x000fca0000010000 */
.L_x_330:
[----:B------:R-:W-:-:S04]  /*2310*/  F2FP.BF16.PACK_AB R40, RZ, R93 ;  /* 0x0000005dff28723e */ /* 0x000fc800000010ff */
[----:B------:R-:W-:Y:S02]  /*2320*/  PRMT R31, R31, 0x5410, R40 ;  /* 0x000054101f1f7816 */ /* 0x000fe40000000028 */
.L_x_331:
[----:B------:R-:W-:-:S04]  /*2330*/  @P0 LEA R40, P1, R95, c[0x0][0x188], 0x4 ;  /* 0x000062005f280a11 */ /* 0x000fc800078220ff */
[----:B------:R-:W-:-:S05]  /*2340*/  @P0 LEA.HI.X R41, R95, c[0x0][0x18c], RZ, 0x4, P1 ;  /* 0x000063005f290a11 */ /* 0x000fca00008f24ff */
[----:B------:R0:W-:Y:S04]  /*2350*/  @P0 STG.E.128 [R40.64], R28 ;  /* 0x0000001c28000986 */ /* 0x0001e8000c101d04 */
.L_x_299:
[----:B------:R-:W-:Y:S05]  /*2360*/  BSYNC B0 ;  /* 0x0000000000007941 */ /* 0x000fea0003800000 */
.L_x_298:
        /* <DEDUP_REMOVED lines=30> */
.L_x_342:
[----:B-1----:R-:W-:Y:S01]  /*2550*/  FADD.FTZ R71, R42, R41 ;  /* 0x000000292a477221 */ /* 0x002fe20000010000 */
[----:B------:R-:W-:Y:S05]  /*2560*/  BRA.DIV ~URZ, `(.L_x_333) ;  /* 0x00000c727f007947 */ /* 0x000fea000b800000 */
[----:B------:R-:W1:Y:S02]  /*2570*/  SHFL.BFLY PT, R40, R71, 0x2, 0x1f ;  /* 0x0c401f0047287f89 */ /* 0x000e6400000e0000 */
[----:B-1----:R-:W-:-:S05]  /*2580*/  FADD.FTZ R40, R71, R40 ;  /* 0x0000002847287221 */ /* 0x002fca0000010000 */
[----:B------:R-:W1:Y:S02]  /*2590*/  SHFL.BFLY PT, R41, R40, 0x4, 0x1f ;  /* 0x0c801f0028297f89 */ /* 0x000e6400000e0000 */
[----:B-1----:R-:W-:-:S05]  /*25a0*/  FADD.FTZ R41, R40, R41 ;  /* 0x0000002928297221 */ /* 0x002fca0000010000 */
[----:B0-----:R-:W0:Y:S02]  /*25b0*/  SHFL.BFLY PT, R42, R41, 0x8, 0x1f ;  /* 0x0d001f00292a7f89 */ /* 0x001e2400000e0000 */
[----:B0-----:R-:W-:-:S05]  /*25c0*/  FADD.FTZ R42, R41, R42 ;  /* 0x0000002a292a7221 */ /* 0x001fca0000010000 */
[----:B------:R-:W0:Y:S02]  /*25d0*/  SHFL.BFLY PT, R43, R42, 0x10, 0x1f ;  /* 0x0e001f002a2b7f89 */ /* 0x000e2400000e0000 */
[----:B0-----:R-:W-:-:S04]  /*25e0*/  FADD.FTZ R43, R42, R43 ;  /* 0x0000002b2a2b7221 */ /* 0x001fc80000010000 */
[----:B------:R-:W-:-:S04]  /*25f0*/  FMUL.FTZ R70, R43, c[0x0][0x1e0] ;  /* 0x000078002b467a20 */ /* 0x000fc80000410000 */
[--C-:B------:R-:W-:Y:S02]  /*2600*/  FADD.FTZ R43, R66, -R70.reuse ;  /* 0x80000046422b7221 */ /* 0x100fe40000010000 */
[--C-:B------:R-:W-:Y:S02]  /*2610*/  FADD.FTZ R94, R73, -R70.reuse ;  /* 0x80000046495e7221 */ /* 0x100fe40000010000 */
[----:B------:R-:W-:Y:S02]  /*2620*/  FFMA.FTZ R43, R43, R43, RZ ;  /* 0x0000002b2b2b7223 */ /* 0x000fe400000100ff */
[--C-:B------:R-:W-:Y:S02]  /*2630*/  FADD.FTZ R96, R72, -R70.reuse ;  /* 0x8000004648607221 */ /* 0x100fe40000010000 */
[----:B------:R-:W-:Y:S02]  /*2640*/  FFMA.FTZ R43, R94, R94, R43 ;  /* 0x0000005e5e2b7223 */ /* 0x000fe4000001002b */
[----:B------:R-:W-:-:S02]  /*2650*/  FADD.FTZ R40, R81, -R70 ;  /* 0x8000004651287221 */ /* 0x000fc40000010000 */
[----:B------:R-:W-:Y:S02]  /*2660*/  FFMA.FTZ R43, R96, R96, R43 ;  /* 0x00000060602b7223 */ /* 0x000fe4000001002b */
[--C-:B------:R-:W-:Y:S02]  /*2670*/  FADD.FTZ R94, R80, -R70.reuse ;  /* 0x80000046505e7221 */ /* 0x100fe40000010000 */
[----:B------:R-:W-:Y:S02]  /*2680*/  FFMA.FTZ R43, R40, R40, R43 ;  /* 0x00000028282b7223 */ /* 0x000fe4000001002b */
        /* <DEDUP_REMOVED lines=49> */
.L_x_343:
[----:B------:R-:W-:Y:S01]  /*29a0*/  FMUL.FTZ R40, R70, R70 ;  /* 0x0000004646287220 */ /* 0x000fe20000410000 */
[----:B------:R-:W-:Y:S01]  /*29b0*/  ISETP.NE.AND P2, PT, RZ, UR6, PT ;  /* 0x00000006ff007c0c */ /* 0x000fe2000bf45270 */
[----:B------:R-:W-:Y:S01]  /*29c0*/  IMAD.MOV.U32 R42, RZ, RZ, c[0x0][0x1e0] ;  /* 0x00007800ff2a7624 */ /* 0x000fe200078e00ff */
[----:B------:R-:W-:Y:S01]  /*29d0*/  @!P1 MOV R43, 0x4 ;  /* 0x00000004002b9802 */ /* 0x000fe20000000f00 */
[----:B01----:R-:W-:Y:S01]  /*29e0*/  FADD.FTZ R71, R94, R71 ;  /* 0x000000475e477221 */ /* 0x003fe20000010000 */
[----:B------:R-:W-:Y:S01]  /*29f0*/  FSEL R41, R40, RZ, P2 ;  /* 0x000000ff28297208 */ /* 0x000fe20001000000 */
[----:B------:R-:W-:Y:S01]  /*2a00*/  BSSY B0, `(.L_x_334) ;  /* 0x000002b000007945 */ /* 0x000fe20003800000 */
[----:B------:R-:W-:Y:S01]  /*2a10*/  FSEL R94, R70, RZ, !P2 ;  /* 0x000000ff465e7208 */ /* 0x000fe20005000000 */
[----:B------:R-:W-:Y:S02]  /*2a20*/  FFMA.FTZ R40, R71, R42, c[0x0][0x228] ;  /* 0x00008a0047287623 */ /* 0x000fe4000001002a */
[----:B------:R-:W-:-:S04]  /*2a30*/  @!P1 IMAD.WIDE R42, R60, R43, c[0x0][0x1a8] ;  /* 0x00006a003c2a9625 */ /* 0x000fc800078e022b */
[----:B------:R-:W-:Y:S02]  /*2a40*/  FADD.FTZ R95, R40, R41 ;  /* 0x00000029285f7221 */ /* 0x000fe40000010000 */
[----:B------:R-:W-:-:S04]  /*2a50*/  @!P1 IMAD.MOV.U32 R41, RZ, RZ, 0x4 ;  /* 0x00000004ff299424 */ /* 0x000fc800078e00ff */
[----:B------:R-:W0:Y:S01]  /*2a60*/  MUFU.RSQ R95, R95 ;  /* 0x0000005f005f7308 */ /* 0x000e220000001400 */
[----:B------:R-:W-:-:S05]  /*2a70*/  @!P1 IMAD.WIDE R40, R60, R41, c[0x0][0x1a0] ;  /* 0x000068003c289625 */ /* 0x000fca00078e0229 */
[----:B------:R1:W-:Y:S04]  /*2a80*/  @!P1 STG.E [R40.64], R70 ;  /* 0x0000004628009986 */ /* 0x0003e8000c101904 */
[----:B0-----:R1:W-:Y:S01]  /*2a90*/  @!P1 STG.E [R42.64], R95 ;  /* 0x0000005f2a009986 */ /* 0x0013e2000c101904 */
[----:B------:R-:W-:Y:S05]  /*2aa0*/  @!P5 BRA `(.L_x_335) ;  /* 0x000002000000d947 */ /* 0x000fea0003800000 */
[--C-:B-1----:R-:W-:Y:S02]  /*2ab0*/  FADD.FTZ R40, R66, -R94.reuse ;  /* 0x8000005e42287221 */ /* 0x102fe40000010000 */
[--C-:B------:R-:W-:Y:S02]  /*2ac0*/  FADD.FTZ R42, R73, -R94.reuse ;  /* 0x8000005e492a7221 */ /* 0x100fe40000010000 */
[--C-:B------:R-:W-:Y:S02]  /*2ad0*/  FADD.FTZ R70, R72, -R94.reuse ;  /* 0x8000005e48467221 */ /* 0x100fe40000010000 */
[----:B------:R-:W-:-:S02]  /*2ae0*/  FADD.FTZ R96, R81, -R94 ;  /* 0x8000005e51607221 */ /* 0x000fc40000010000 */
[--C-:B------:R-:W-:Y:S02]  /*2af0*/  FADD.FTZ R98, R80, -R94.reuse ;  /* 0x8000005e50627221 */ /* 0x100fe40000010000 */
[--C-:B------:R-:W-:Y:S02]  /*2b00*/  FADD.FTZ R100, R90, -R94.reuse ;  /* 0x8000005e5a647221 */ /* 0x100fe40000010000 */
[--C-:B------:R-:W-:Y:S02]  /*2b10*/  FADD.FTZ R102, R89, -R94.reuse ;  /* 0x8000005e59667221 */ /* 0x100fe40000010000 */
[----:B------:R-:W-:Y:S02]  /*2b20*/  FADD.FTZ R104, R91, -R94 ;  /* 0x8000005e5b687221 */ /* 0x000fe40000010000 */
        /* <DEDUP_REMOVED lines=8> */
[----:B------:R-:W-:Y:S02]  /*2bb0*/  FFMA.FTZ R40, R24, R40, R17 ;  /* 0x0000002818287223 */ /* 0x000fe40000010011 */
        /* <DEDUP_REMOVED lines=10> */
[----:B------:R-:W-:-:S03]  /*2c60*/  IMAD.MOV.U32 R99, RZ, RZ, 0x10 ;  /* 0x00000010ff637424 */ /* 0x000fc600078e00ff */
[----:B------:R-:W-:Y:S01]  /*2c70*/  F2FP.BF16.PACK_AB R43, R97, R102 ;  /* 0x00000066612b723e */ /* 0x000fe200000010ff */
[C---:B------:R-:W-:Y:S01]  /*2c80*/  IMAD.WIDE.U32 R70, R82.reuse, R99, c[0x0][0x208] ;  /* 0x0000820052467625 */ /* 0x040fe200078e0063 */
[----:B------:R-:W-:-:S04]  /*2c90*/  IADD3 R82, R82, 0x20, RZ ;  /* 0x0000002052527810 */ /* 0x000fc80007ffe0ff */
[----:B------:R0:W-:Y:S03]  /*2ca0*/  STG.E.128 [R70.64], R40 ;  /* 0x0000002846007986 */ /* 0x0001e6000c101d04 */
.L_x_335:
[----:B------:R-:W-:Y:S05]  /*2cb0*/  BSYNC B0 ;  /* 0x0000000000007941 */ /* 0x000fea0003800000 */
.L_x_334:
[----:B------:R-:W-:Y:S01]  /*2cc0*/  BSSY B0, `(.L_x_336) ;  /* 0x0000022000007945 */ /* 0x000fe20003800000 */
[----:B------:R-:W-:Y:S05]  /*2cd0*/  @!P4 BRA `(.L_x_337) ;  /* 0x000002000000c947 */ /* 0x000fea0003800000 */
[--C-:B01----:R-:W-:Y:S02]  /*2ce0*/  FADD.FTZ R40, R67, -R94.reuse ;  /* 0x8000005e43287221 */ /* 0x103fe40000010000 */
[--C-:B------:R-:W-:Y:S02]  /*2cf0*/  FADD.FTZ R42, R74, -R94.reuse ;  /* 0x8000005e4a2a7221 */ /* 0x100fe40000010000 */
[--C-:B------:R-:W-:Y:S02]  /*2d00*/  FADD.FTZ R70, R75, -R94.reuse ;  /* 0x8000005e4b467221 */ /* 0x100fe40000010000 */
[--C-:B------:R-:W-:Y:S02]  /*2d10*/  FADD.FTZ R96, R79, -R94.reuse ;  /* 0x8000005e4f607221 */ /* 0x100fe40000010000 */
[--C-:B------:R-:W-:Y:S02]  /*2d20*/  FADD.FTZ R98, R78, -R94.reuse ;  /* 0x8000005e4e627221 */ /* 0x100fe40000010000 */
[----:B------:R-:W-:-:S02]  /*2d30*/  FADD.FTZ R100, R88, -R94 ;  /* 0x8000005e58647221 */ /* 0x000fc40000010000 */
[--C-:B------:R-:W-:Y:S02]  /*2d40*/  FADD.FTZ R102, R87, -R94.reuse ;  /* 0x8000005e57667221 */ /* 0x100fe40000010000 */
[----:B------:R-:W-:Y:S02]  /*2d50*/  FADD.FTZ R104, R92, -R94 ;  /* 0x8000005e5c687221 */ /* 0x000fe40000010000 */
[C---:B------:R-:W-:Y:S02]  /*2d60*/  FMUL.FTZ R40, R95.reuse, R40 ;  /* 0x000000285f287220 */ /* 0x040fe40000410000 */
[C---:B------:R-:W-:Y:S02]  /*2d70*/  FMUL.FTZ R42, R95.reuse, R42 ;  /* 0x0000002a5f2a7220 */ /* 0x040fe40000410000 */
[C---:B------:R-:W-:Y:S02]  /*2d80*/  FMUL.FTZ R70, R95.reuse, R70 ;  /* 0x000000465f467220 */ /* 0x040fe40000410000 */
[----:B------:R-:W-:-:S02]  /*2d90*/  FMUL.FTZ R96, R95, R96 ;  /* 0x000000605f607220 */ /* 0x000fc40000410000 */
[C---:B------:R-:W-:Y:S02]  /*2da0*/  FMUL.FTZ R98, R95.reuse, R98 ;  /* 0x000000625f627220 */ /* 0x040fe40000410000 */
[C---:B------:R-:W-:Y:S02]  /*2db0*/  FMUL.FTZ R100, R95.reuse, R100 ;  /* 0x000000645f647220 */ /* 0x040fe40000410000 */
[C---:B------:R-:W-:Y:S02]  /*2dc0*/  FMUL.FTZ R102, R95.reuse, R102 ;  /* 0x000000665f667220 */ /* 0x040fe40000410000 */
[----:B------:R-:W-:Y:S02]  /*2dd0*/  FMUL.FTZ R104, R95, R104 ;  /* 0x000000685f687220 */ /* 0x000fe40000410000 */
[----:B------:R-:W-:Y:S02]  /*2de0*/  FFMA.FTZ R40, R9, R40, R0 ;  /* 0x0000002809287223 */ /* 0x000fe40000010000 */
[----:B------:R-:W-:-:S02]  /*2df0*/  FFMA.FTZ R41, R8, R42, R27 ;  /* 0x0000002a08297223 */ /* 0x000fc4000001001b */
[----:B------:R-:W-:Y:S02]  /*2e00*/  FFMA.FTZ R70, R7, R70, R44 ;  /* 0x0000004607467223 */ /* 0x000fe4000001002c */
[----:B------:R-:W-:Y:S01]  /*2e10*/  FFMA.FTZ R43, R6, R96, R45 ;  /* 0x00000060062b7223 */ /* 0x000fe2000001002d */
[----:B------:R-:W-:Y:S01]  /*2e20*/  F2FP.BF16.PACK_AB R40, R41, R40 ;  /* 0x000000282928723e */ /* 0x000fe200000010ff */
[----:B------:R-:W-:Y:S02]  /*2e30*/  FFMA.FTZ R42, R5, R98, R46 ;  /* 0x00000062052a7223 */ /* 0x000fe4000001002e */
[----:B------:R-:W-:Y:S01]  /*2e40*/  FFMA.FTZ R71, R4, R100, R47 ;  /* 0x0000006404477223 */ /* 0x000fe2000001002f */
[----:B------:R-:W-:Y:S01]  /*2e50*/  F2FP.BF16.PACK_AB R41, R43, R70 ;  /* 0x000000462b29723e */ /* 0x000fe200000010ff */
[----:B------:R-:W-:Y:S02]  /*2e60*/  FFMA.FTZ R102, R3, R102, R48 ;  /* 0x0000006603667223 */ /* 0x000fe40000010030 */
[----:B------:R-:W-:Y:S01]  /*2e70*/  FFMA.FTZ R97, R2, R104, R51 ;  /* 0x0000006802617223 */ /* 0x000fe20000010033 */
[----:B------:R-:W-:Y:S01]  /*2e80*/  F2FP.BF16.PACK_AB R42, R71, R42 ;  /* 0x0000002a472a723e */ /* 0x000fe200000010ff */
[----:B------:R-:W-:-:S03]  /*2e90*/  IMAD.MOV.U32 R99, RZ, RZ, 0x10 ;  /* 0x00000010ff637424 */ /* 0x000fc600078e00ff */
[----:B------:R-:W-:Y:S01]  /*2ea0*/  F2FP.BF16.PACK_AB R43, R97, R102 ;  /* 0x00000066612b723e */ /* 0x000fe200000010ff */
[C---:B------:R-:W-:Y:S01]  /*2eb0*/  IMAD.WIDE.U32 R70, R82.reuse, R99, c[0x0][0x208] ;  /* 0x0000820052467625 */ /* 0x040fe200078e0063 */
[----:B------:R-:W-:-:S04]  /*2ec0*/  IADD3 R82, R82, 0x20, RZ ;  /* 0x0000002052527810 */ /* 0x000fc80007ffe0ff */
[----:B------:R0:W-:Y:S03]  /*2ed0*/  STG.E.128 [R70.64], R40 ;  /* 0x0000002846007986 */ /* 0x0001e6000c101d04 */
.L_x_337:
[----:B------:R-:W-:Y:S05]  /*2ee0*/  BSYNC B0 ;  /* 0x0000000000007941 */ /* 0x000fea0003800000 */
.L_x_336:
        /* <DEDUP_REMOVED lines=24> */
[----:B------:R-:W-:Y:S02]  /*3070*/  FFMA.FTZ R94, R57, R94, R68 ;  /* 0x0000005e395e7223 */ /* 0x000fe40000010044 */
[----:B------:R-:W-:Y:S02]  /*3080*/  FFMA.FTZ R95, R56, R100, R65 ;  /* 0x00000064385f7223 */ /* 0x000fe40000010041 */
[----:B------:R-:W-:Y:S01]  /*3090*/  FFMA.FTZ R96, R54, R96, R63 ;  /* 0x0000006036607223 */ /* 0x000fe2000001003f */
[----:B------:R-:W-:Y:S01]  /*30a0*/  F2FP.BF16.PACK_AB R43, R94, R43 ;  /* 0x0000002b5e2b723e */ /* 0x000fe200000010ff */
[----:B------:R-:W-:Y:S01]  /*30b0*/  IMAD.MOV.U32 R97, RZ, RZ, 0x10 ;  /* 0x00000010ff617424 */ /* 0x000fe200078e00ff */
[----:B------:R-:W-:-:S02]  /*30c0*/  F2FP.BF16.PACK_AB R42, R95, R98 ;  /* 0x000000625f2a723e */ /* 0x000fc400000010ff */
[----:B------:R-:W-:Y:S01]  /*30d0*/  F2FP.BF16.PACK_AB R41, R96, R41 ;  /* 0x000000296029723e */ /* 0x000fe200000010ff */
[----:B------:R-:W-:-:S05]  /*30e0*/  IMAD.WIDE.U32 R70, R82, R97, c[0x0][0x208] ;  /* 0x0000820052467625 */ /* 0x000fca00078e0061 */
[----:B------:R0:W-:Y:S02]  /*30f0*/  STG.E.128 [R70.64], R40 ;  /* 0x0000002846007986 */ /* 0x0001e4000c101d04 */
.L_x_339:
[----:B------:R-:W-:Y:S05]  /*3100*/  BSYNC B0 ;  /* 0x0000000000007941 */ /* 0x000fea0003800000 */
.L_x_338:
[----:B01----:R-:W-:-:S04]  /*3110*/  IMAD.MOV.U32 R41, RZ, RZ, 0x4 ;  /* 0x00000004ff297424 */ /* 0x003fc800078e00ff */
[----:B------:R-:W-:-:S05]  /*3120*/  IMAD R60, R41, c[0x0][0x160], R60 ;  /* 0x00005800293c7a24 */ /* 0x000fca00078e023c */
[----:B------:R-:W-:-:S13]  /*3130*/  ISETP.GE.AND P1, PT, R60, c[0x0][0x164], PT ;  /* 0x000059003c007a0c */ /* 0x000fda0003f26270 */
[----:B-----5:R-:W-:Y:S01]  /*3140*/  @P1 CALL.REL.NOINC `(.L_x_340) ;  /* 0x0000001000001944 */ /* 0x020fe20003c00000 */
[----:B------:R-:W-:Y:S05]  /*3150*/  BRA `(.L_x_341) ;  /* 0xffffd59000007947 */ /* 0x000fea000383ffff */
.L_x_340:
[----:B------:R-:W-:Y:S05]  /*3160*/  EXIT ;  /* 0x000000000000794d */ /* 0x000fea0003800000 */
.L_x_332:
[----:B------:R-:W-:Y:S01]  /*3170*/  IMAD.MOV.U32 R43, RZ, RZ, 0x1 ;  /* 0x00000001ff2b7424 */ /* 0x000fe200078e00ff */
[----:B------:R-:W-:Y:S01]  /*3180*/  MOV R95, 0xffffffff ;  /* 0xffffffff005f7802 */ /* 0x000fe20000000f00 */
[----:B------:R-:W-:Y:S01]  /*3190*/  IMAD.MOV.U32 R94, RZ, RZ, 0x1f ;  /* 0x0000001fff5e7424 */ /* 0x000fe200078e00ff */
[----:B------:R-:W-:Y:S02]  /*31a0*/  MOV R40, 0x31c0 ;  /* 0x000031c000287802 */ /* 0x000fe40000000f00 */
[----:B-----5:R-:W-:Y:S05]  /*31b0*/  CALL.REL.NOINC `($__internal_2_$__cuda_sm70_shflsync_bfly_p) ;  /* 0x000006c000007944 */ /* 0x020fea0003c00000 */
[----:B-1----:R-:W-:Y:S01]  /*31c0*/  IMAD.MOV.U32 R41, RZ, RZ, R94 ;  /* 0x000000ffff297224 */ /* 0x002fe200078e005e */
[----:B0-----:R-:W-:Y:S05]  /*31d0*/  BRA `(.L_x_342) ;  /* 0xfffff37000007947 */ /* 0x001fea000383ffff */
.L_x_333:
[----:B0-----:R-:W-:Y:S01]  /*31e0*/  IMAD.MOV.U32 R42, RZ, RZ, R71 ;  /* 0x000000ffff2a7224 */ /* 0x001fe200078e0047 */
[----:B------:R-:W-:Y:S01]  /*31f0*/  MOV R40, 0x3240 ;  /* 0x0000324000287802 */ /* 0x000fe20000000f00 */
[----:B------:R-:W-:Y:S02]  /*3200*/  IMAD.MOV.U32 R43, RZ, RZ, 0x2 ;  /* 0x00000002ff2b7424 */ /* 0x000fe400078e00ff */
[----:B------:R-:W-:Y:S02]  /*3210*/  IMAD.MOV.U32 R94, RZ, RZ, 0x1f ;  /* 0x0000001fff5e7424 */ /* 0x000fe400078e00ff */
[----:B------:R-:W-:-:S02]  /*3220*/  IMAD.MOV.U32 R95, RZ, RZ, -0x1 ;  /* 0xffffffffff5f7424 */ /* 0x000fc400078e00ff */
[----:B-----5:R-:W-:Y:S05]  /*3230*/  CALL.REL.NOINC `($__internal_2_$__cuda_sm70_shflsync_bfly_p) ;  /* 0x0000064000007944 */ /* 0x020fea0003c00000 */
[----:B01----:R-:W-:Y:S01]  /*3240*/  FADD.FTZ R42, R71, R94 ;  /* 0x0000005e472a7221 */ /* 0x003fe20000010000 */
[----:B------:R-:W-:Y:S01]  /*3250*/  HFMA2.MMA R94, -RZ, RZ, 0, 1.847743988037109375e-06 ;  /* 0x0000001fff5e7435 */ /* 0x000fe200000001ff */
[----:B------:R-:W-:Y:S01]  /*3260*/  IMAD.MOV.U32 R43, RZ, RZ, 0x4 ;  /* 0x00000004ff2b7424 */ /* 0x000fe200078e00ff */
[----:B------:R-:W-:Y:S01]  /*3270*/  MOV R40, 0x32a0 ;  /* 0x000032a000287802 */ /* 0x000fe20000000f00 */
[----:B------:R-:W-:-:S03]  /*3280*/  IMAD.MOV.U32 R95, RZ, RZ, -0x1 ;  /* 0xffffffffff5f7424 */ /* 0x000fc600078e00ff */
[----:B------:R-:W-:Y:S05]  /*3290*/  CALL.REL.NOINC `($__internal_2_$__cuda_sm70_shflsync_bfly_p) ;  /* 0x000005e000007944 */ /* 0x000fea0003c00000 */
[----:B01----:R-:W-:Y:S01]  /*32a0*/  FADD.FTZ R42, R42, R94 ;  /* 0x0000005e2a2a7221 */ /* 0x003fe20000010000 */
[----:B------:R-:W-:Y:S01]  /*32b0*/  MOV R40, 0x3300 ;  /* 0x0000330000287802 */ /* 0x000fe20000000f00 */
[----:B------:R-:W-:-:S02]  /*32c0*/  IMAD.MOV.U32 R43, RZ, RZ, 0x8 ;  /* 0x00000008ff2b7424 */ /* 0x000fc400078e00ff */
[----:B------:R-:W-:Y:S02]  /*32d0*/  IMAD.MOV.U32 R94, RZ, RZ, 0x1f ;  /* 0x0000001fff5e7424 */ /* 0x000fe400078e00ff */
[----:B------:R-:W-:Y:S02]  /*32e0*/  IMAD.MOV.U32 R95, RZ, RZ, -0x1 ;  /* 0xffffffffff5f7424 */ /* 0x000fe400078e00ff */
[----:B------:R-:W-:Y:S05]  /*32f0*/  CALL.REL.NOINC `($__internal_2_$__cuda_sm70_shflsync_bfly_p) ;  /* 0x0000058000007944 */ /* 0x000fea0003c00000 */
[----:B01----:R-:W-:Y:S01]  /*3300*/  FADD.FTZ R42, R42, R94 ;  /* 0x0000005e2a2a7221 */ /* 0x003fe20000010000 */
[----:B------:R-:W-:Y:S01]  /*3310*/  MOV R95, 0xffffffff ;  /* 0xffffffff005f7802 */ /* 0x000fe20000000f00 */
[----:B------:R-:W-:Y:S01]  /*3320*/  IMAD.MOV.U32 R43, RZ, RZ, 0x10 ;  /* 0x00000010ff2b7424 */ /* 0x000fe200078e00ff */
[----:B------:R-:W-:Y:S01]  /*3330*/  MOV R40, 0x3360 ;  /* 0x0000336000287802 */ /* 0x000fe20000000f00 */
[----:B------:R-:W-:Y:S02]  /*3340*/  IMAD.MOV.U32 R94, RZ, RZ, 0x1f ;  /* 0x0000001fff5e7424 */ /* 0x000fe400078e00ff */
[----:B------:R-:W-:Y:S05]  /*3350*/  CALL.REL.NOINC `($__internal_2_$__cuda_sm70_shflsync_bfly_p) ;  /* 0x0000052000007944 */ /* 0x000fea0003c00000 */
[----:B-1----:R-:W-:Y:S02]  /*3360*/  FADD.FTZ R70, R42, R94 ;  /* 0x0000005e2a467221 */ /* 0x002fe40000010000 */
[----:B0-----:R-:W-:Y:S02]  /*3370*/  IMAD.MOV.U32 R95, RZ, RZ, -0x1 ;  /* 0xffffffffff5f7424 */ /* 0x001fe400078e00ff */
        /* <DEDUP_REMOVED lines=35> */
[----:B------:R-:W-:Y:S02]  /*35b0*/  @P2 FFMA.FTZ R42, R40, R40, R41 ;  /* 0x00000028282a2223 */ /* 0x000fe40000010029 */
[----:B------:R-:W-:Y:S02]  /*35c0*/  FADD.FTZ R40, R76, -R70 ;  /* 0x800000464c287221 */ /* 0x000fe40000010000 */
        /* <DEDUP_REMOVED lines=10> */
[----:B------:R-:W-:Y:S02]  /*3670*/  FADD.FTZ R40, R93, -R70 ;  /* 0x800000465d287221 */ /* 0x000fe40000010000 */
[----:B------:R-:W-:Y:S02]  /*3680*/  FFMA.FTZ R43, R94, R94, R43 ;  /* 0x0000005e5e2b7223 */ /* 0x000fe4000001002b */
[----:B------:R-:W-:-:S02]  /*3690*/  IMAD.MOV.U32 R94, RZ, RZ, 0x1f ;  /* 0x0000001fff5e7424 */ /* 0x000fc400078e00ff */
[----:B------:R-:W-:Y:S01]  /*36a0*/  @P6 FFMA.FTZ R42, R40, R40, R43 ;  /* 0x00000028282a6223 */ /* 0x000fe2000001002b */
[----:B------:R-:W-:Y:S01]  /*36b0*/  MOV R40, 0x36e0 ;  /* 0x000036e000287802 */ /* 0x000fe20000000f00 */
[----:B------:R-:W-:Y:S02]  /*36c0*/  IMAD.MOV.U32 R43, RZ, RZ, 0x1 ;  /* 0x00000001ff2b7424 */ /* 0x000fe400078e00ff */
[----:B------:R-:W-:Y:S05]  /*36d0*/  CALL.REL.NOINC `($__internal_2_$__cuda_sm70_shflsync_bfly_p) ;  /* 0x000001a000007944 */ /* 0x000fea0003c00000 */
[----:B01----:R-:W-:Y:S01]  /*36e0*/  FADD.FTZ R42, R42, R94 ;  /* 0x0000005e2a2a7221 */ /* 0x003fe20000010000 */
[----:B------:R-:W-:Y:S01]  /*36f0*/  MOV R40, 0x3740 ;  /* 0x0000374000287802 */ /* 0x000fe20000000f00 */
[----:B------:R-:W-:Y:S02]  /*3700*/  IMAD.MOV.U32 R43, RZ, RZ, 0x2 ;  /* 0x00000002ff2b7424 */ /* 0x000fe400078e00ff */
[----:B------:R-:W-:Y:S02]  /*3710*/  IMAD.MOV.U32 R94, RZ, RZ, 0x1f ;  /* 0x0000001fff5e7424 */ /* 0x000fe400078e00ff */
[----:B------:R-:W-:Y:S02]  /*3720*/  IMAD.MOV.U32 R95, RZ, RZ, -0x1 ;  /* 0xffffffffff5f7424 */ /* 0x000fe400078e00ff */
[----:B------:R-:W-:Y:S05]  /*3730*/  CALL.REL.NOINC `($__internal_2_$__cuda_sm70_shflsync_bfly_p) ;  /* 0x0000014000007944 */ /* 0x000fea0003c00000 */
[----:B0-----:R-:W-:Y:S01]  /*3740*/  HFMA2.MMA R43, -RZ, RZ, 0, 2.384185791015625e-07 ;  /* 0x00000004ff2b7435 */ /* 0x001fe200000001ff */
[----:B-1----:R-:W-:Y:S01]  /*3750*/  FADD.FTZ R42, R42, R94 ;  /* 0x0000005e2a2a7221 */ /* 0x002fe20000010000 */
[----:B------:R-:W-:Y:S01]  /*3760*/  MOV R40, 0x37a0 ;  /* 0x000037a000287802 */ /* 0x000fe20000000f00 */
[----:B------:R-:W-:-:S02]  /*3770*/  IMAD.MOV.U32 R94, RZ, RZ, 0x1f ;  /* 0x0000001fff5e7424 */ /* 0x000fc400078e00ff */
[----:B------:R-:W-:Y:S02]  /*3780*/  IMAD.MOV.U32 R95, RZ, RZ, -0x1 ;  /* 0xffffffffff5f7424 */ /* 0x000fe400078e00ff */
[----:B------:R-:W-:Y:S05]  /*3790*/  CALL.REL.NOINC `($__internal_2_$__cuda_sm70_shflsync_bfly_p) ;  /* 0x000000e000007944 */ /* 0x000fea0003c00000 */
[----:B01----:R-:W-:Y:S01]  /*37a0*/  FADD.FTZ R42, R42, R94 ;  /* 0x0000005e2a2a7221 */ /* 0x003fe20000010000 */
[----:B------:R-:W-:Y:S01]  /*37b0*/  MOV R40, 0x3800 ;  /* 0x0000380000287802 */ /* 0x000fe20000000f00 */
[----:B------:R-:W-:Y:S02]  /*37c0*/  IMAD.MOV.U32 R43, RZ, RZ, 0x8 ;  /* 0x00000008ff2b7424 */ /* 0x000fe400078e00ff */
[----:B------:R-:W-:Y:S02]  /*37d0*/  IMAD.MOV.U32 R94, RZ, RZ, 0x1f ;  /* 0x0000001fff5e7424 */ /* 0x000fe400078e00ff */
[----:B------:R-:W-:Y:S02]  /*37e0*/  IMAD.MOV.U32 R95, RZ, RZ, -0x1 ;  /* 0xffffffffff5f7424 */ /* 0x000fe400078e00ff */
[----:B------:R-:W-:Y:S05]  /*37f0*/  CALL.REL.NOINC `($__internal_2_$__cuda_sm70_shflsync_bfly_p) ;  /* 0x0000008000007944 */ /* 0x000fea0003c00000 */
[----:B-1----:R-:W-:Y:S01]  /*3800*/  FADD.FTZ R71, R42, R94 ;  /* 0x0000005e2a477221 */ /* 0x002fe20000010000 */
[----:B0-----:R-:W-:Y:S01]  /*3810*/  MOV R43, 0x10 ;  /* 0x00000010002b7802 */ /* 0x001fe20000000f00 */
[----:B------:R-:W-:Y:S01]  /*3820*/  IMAD.MOV.U32 R94, RZ, RZ, 0x1f ;  /* 0x0000001fff5e7424 */ /* 0x000fe200078e00ff */
[----:B------:R-:W-:Y:S01]  /*3830*/  MOV R40, 0x3870 ;  /* 0x0000387000287802 */ /* 0x000fe20000000f00 */
[----:B------:R-:W-:-:S02]  /*3840*/  IMAD.MOV.U32 R95, RZ, RZ, -0x1 ;  /* 0xffffffffff5f7424 */ /* 0x000fc400078e00ff */
[----:B------:R-:W-:Y:S02]  /*3850*/  IMAD.MOV.U32 R42, RZ, RZ, R71 ;  /* 0x000000ffff2a7224 */ /* 0x000fe400078e0047 */
[----:B------:R-:W-:Y:S05]  /*3860*/  CALL.REL.NOINC `($__internal_2_$__cuda_sm70_shflsync_bfly_p) ;  /* 0x0000001000007944 */ /* 0x000fea0003c00000 */
[----:B01----:R-:W-:Y:S05]  /*3870*/  BRA `(.L_x_343) ;  /* 0xfffff12000007947 */ /* 0x003fea000383ffff */
        .weak           $__internal_2_$__cuda_sm70_shflsync_bfly_p
        .type           $__internal_2_$__cuda_sm70_shflsync_bfly_p,@function
        .size           $__internal_2_$__cuda_sm70_shflsync_bfly_p,(.L_x_20018 - $__internal_2_$__cuda_sm70_shflsync_bfly_p)
$__internal_2_$__cuda_sm70_shflsync_bfly_p:
[----:B------:R-:W-:Y:S01]  /*3880*/  IMAD.MOV.U32 R41, RZ, RZ, 0x0 ;  /* 0x00000000ff297424 */ /* 0x000fe200078e00ff */
[----:B------:R-:W-:Y:S04]  /*3890*/  WARPSYNC R95 ;  /* 0x0000005f00007348 */ /* 0x000fe80003800000 */
[----:B------:R0:W1:Y:S01]  /*38a0*/  SHFL.BFLY PT, R94, R42, R43, R94 ;  /* 0x0c00002b2a5e7389 */ /* 0x00006200000e005e */
[----:B------:R-:W-:Y:S05]  /*38b0*/  RET.REL.NODEC R40 `(_ZN10layer_norm31ln_parallel_residual_fwd_kernelINS_13Kernel_traitsI13__nv_bfloat16S2_S2_S2_fjLj768ELj1ELj4ELj1ELj16ENS_18Kernel_traits_baseILj768ES2_S2_S2_S2_fjLj128EEEEELb0ELb1ELb0EEEvNS_9FwdParamsE) ;  /* 0xffffc74028007950 */ /* 0x000fea0003c3ffff */
.L_x_344:
        /* <DEDUP_REMOVED lines=12> */
.L_x_20018:


//--------------------- .text._ZN10layer_norm31ln_parallel_residual_fwd_kernelINS_13Kernel_traitsI13__nv_bfloat16S2_S2_S2_fjLj768ELj1ELj4ELj1ELj16ENS_18Kernel_traits_baseILj768ES2_S2_S2_S2_fjLj128EEEEELb0ELb1ELb1EEEvNS_9FwdParamsE --------------------------
	.section	.text._ZN10layer_norm31ln_parallel_residual_fwd_kernelINS_13Kernel_traitsI13__nv_bfloat16S2_S2_S2_fjLj768ELj1ELj4ELj1ELj16ENS_18Kernel_traits_baseILj768ES2_S2_S2_S2_fjLj128EEEEELb0ELb1ELb1EEEvNS_9FwdParamsE,"ax",@progbits
	.sectioninfo	@"SHI_REGISTERS=95"
	.align	128
        .global         _ZN10layer_norm31ln_parallel_residual_fwd_kernelINS_13Kernel_traitsI13__nv_bfloat16S2_S2_S2_fjLj768ELj1ELj4ELj1ELj16ENS_18Kernel_traits_baseILj768ES2_S2_S2_S2_fjLj128EEEEELb0ELb1ELb1EEEvNS_9FwdParamsE
        .type           _ZN10layer_norm31ln_parallel_residual_fwd_kernelINS_13Kernel_traitsI13__nv_bfloat16S2_S2_S2_fjLj768ELj1ELj4ELj1ELj16ENS_18Kernel_traits_baseILj768ES2_S2_S2_S2_fjLj128EEEEELb0ELb1ELb1EEEvNS_9FwdParamsE,@function
        .size           _ZN10layer_norm31ln_parallel_residual_fwd_kernelINS_13Kernel_traitsI13__nv_bfloat16S2_S2_S2_fjLj768ELj1ELj4ELj1ELj16ENS_18Kernel_traits_baseILj768ES2_S2_S2_S2_fjLj128EEEEELb0ELb1ELb1EEEvNS_9FwdParamsE,(.L_x_20019 - _ZN10layer_norm31ln_parallel_residual_fwd_kernelINS_13Kernel_traitsI13__nv_bfloat16S2_S2_S2_fjLj768ELj1ELj4ELj1ELj16ENS_18Kernel_traits_baseILj768ES2_S2_S2_S2_fjLj128EEEEELb0ELb1ELb1EEEvNS_9FwdParamsE)
        .other          _ZN10layer_norm31ln_parallel_residual_fwd_kernelINS_13Kernel_traitsI13__nv_bfloat16S2_S2_S2_fjLj768ELj1ELj4ELj1ELj16ENS_18Kernel_traits_baseILj768ES2_S2_S2_S2_fjLj128EEEEELb0ELb1ELb1EEEvNS_9FwdParamsE,@"STO_CUDA_ENTRY STV_DEFAULT"
_ZN10layer_norm31ln_parallel_residual_fwd_kernelINS_13Kernel_traitsI13__nv_bfloat16S2_S2_S2_fjLj768ELj1ELj4ELj1ELj16ENS_18Kernel_traits_baseILj768ES2_S2_S2_S2_fjLj128EEEEELb0ELb1ELb1EEEvNS_9FwdParamsE:
.text._ZN10layer_norm31ln_parallel_residual_fwd_kernelINS_13Kernel_traitsI13__nv_bfloat16S2_S2_S2_fjLj768ELj1ELj4ELj1ELj16ENS_18Kernel_traits_baseILj768ES2_S2_S2_S2_fjLj128EEEEELb0ELb1ELb1EEEvNS_9FwdParamsE:
[----:B------:R-:W-:Y:S02]  /*0000*/  IMAD.MOV.U32 R1, RZ, RZ, c[0x0][0x28] ;  /* 0x00000a00ff017624 */ /* 0x000fe400078e00ff */
[----:B------:R-:W0:Y:S01]  /*0010*/  S2R R61, SR_TID.X ;  /* 0x00000000003d7919 */ /* 0x000e220000002100 */
[----:B------:R-:W-:Y:S01]  /*0020*/  ISETP.NE.U32.AND P1, PT, RZ, c[0x0][0x218], PT ;  /* 0x00008600ff007a0c */ /* 0x000fe20003f25070 */
[----:B------:R-:W-:Y:S02]  /*0030*/  ULDC.64 UR4, c[0x0][0x118] ;  /* 0x0000460000047ab9 */ /* 0x000fe40000000a00 */
[----:B------:R-:W1:Y:S01]  /*0040*/  S2R R3, SR_CTAID.X ;  /* 0x0000000000037919 */ /* 0x000e620000002500 */
[----:B------:R-:W-:Y:S01]  /*0050*/  ISETP.NE.AND.EX P1, PT, RZ, c[0x0][0x21c], PT, P1 ;  /* 0x00008700ff007a0c */ /* 0x000fe20003f25310 */
[----:B0-----:R-:W-:-:S05]  /*0060*/  IMAD.SHL.U32 R0, R61, 0x10, RZ ;  /* 0x000000103d007824 */ /* 0x001fca00078e00ff */
[----:B------:R-:W-:-:S04]  /*0070*/  LOP3.LUT R2, R0, 0x1f0, RZ, 0xc0, !PT ;  /* 0x000001f000027812 */ /* 0x000fc800078ec0ff */
[----:B------:R-:W-:-:S05]  /*0080*/  IADD3 R4, P0, R2, c[0x0][0x218], RZ ;  /* 0x0000860002047a10 */ /* 0x000fca0007f1e0ff */
[----:B------:R-:W-:-:S05]  /*0090*/  IMAD.X R5, RZ, RZ, c[0x0][0x21c], P0 ;  /* 0x00008700ff057624 */ /* 0x000fca00000e06ff */
[----:B------:R0:W5:Y:S04]  /*00a0*/  @P1 LDG.E.128 R24, [R4.64] ;  /* 0x0000000404181981 */ /* 0x000168000c1e1d00 */
[----:B------:R0:W5:Y:S01]  /*00b0*/  @P1 LDG.E.128 R20, [R4.64+0x200] ;  /* 0x0002000404141981 */ /* 0x000162000c1e1d00 */
[----:B------:R-:W-:-:S03]  /*00c0*/  SHF.R.U32.HI R0, RZ, 0x5, R61 ;  /* 0x00000005ff007819 */ /* 0x000fc6000001163d */
[----:B------:R0:W5:Y:S01]  /*00d0*/  @P1 LDG.E.128 R16, [R4.64+0x400] ;  /* 0x0004000404101981 */ /* 0x000162000c1e1d00 */
[----:B-1----:R-:W-:Y:S02]  /*00e0*/  LEA R62, R3, R0, 0x2 ;  /* 0x00000000033e7211 */ /* 0x002fe400078e10ff */
[----:B------:R-:W-:Y:S02]  /*00f0*/  IADD3 R2, P2, R2, c[0x0][0x1b0], RZ ;  /* 0x00006c0002027a10 */ /* 0x000fe40007f5e0ff */
[----:B------:R-:W-:-:S03]  /*0100*/  ISETP.GE.AND P0, PT, R62, c[0x0][0x164], PT ;  /* 0x000059003e007a0c */ /* 0x000fc60003f06270 */
[----:B------:R-:W-:-:S10]  /*0110*/  IMAD.X R3, RZ, RZ, c[0x0][0x1b4], P2 ;  /* 0x00006d00ff037624 */ /* 0x000fd400010e06ff */
[----:B------:R-:W-:Y:S05]  /*0120*/  @P0 EXIT ;  /* 0x000000000000094d */ /* 0x000fea0003800000 */
[----:B0-----:R0:W5:Y:S04]  /*0130*/  LDG.E.128 R12, [R2.64] ;  /* 0x00000004020c7981 */ /* 0x001168000c1e1d00 */
[----:B------:R0:W5:Y:S04]  /*0140*/  LDG.E.128 R8, [R2.64+0x200] ;  /* 0x0002000402087981 */ /* 0x000168000c1e1d00 */
[----:B------:R0:W5:Y:S01]  /*0150*/  LDG.E.128 R4, [R2.64+0x400] ;  /* 0x0004000402047981 */ /* 0x000162000c1e1d00 */
[----:B------:R-:W-:Y:S01]  /*0160*/  IMAD.MOV.U32 R0, RZ, RZ, c[0x0][0x180] ;  /* 0x00006000ff007624 */ /* 0x000fe200078e00ff */
[----:B-----5:R-:W-:Y:S01]  /*0170*/  @!P1 CS2R R24, SRZ ;  /* 0x0000000000189805 */ /* 0x020fe2000001ff00 */
[----:B------:R-:W-:Y:S01]  /*0180*/  @!P1 CS2R R26, SRZ ;  /* 0x00000000001a9805 */ /* 0x000fe2000001ff00 */
[----:B------:R-:W-:Y:S01]  /*0190*/  @!P1 CS2R R20, SRZ ;  /* 0x0000000000149805 */ /* 0x000fe2000001ff00 */
[----:B------:R-:W-:Y:S01]  /*01a0*/  @!P1 CS2R R22, SRZ ;  /* 0x0000000000169805 */ /* 0x000fe2000001ff00 */
[----:B------:R-:W-:Y:S01]  /*01b0*/  LOP3.LUT P0, RZ, R0, c[0x0][0x178], RZ, 0xfc, !PT ;  /* 0x00005e0000ff7a12 */ /* 0x000fe2000780fcff */
[----:B------:R-:W-:Y:S01]  /*01c0*/  @!P1 CS2R R16, SRZ ;  /* 0x0000000000109805 */ /* 0x000fe2000001ff00 */
[----:B------:R-:W-:Y:S01]  /*01d0*/  @!P1 CS2R R18, SRZ ;  /* 0x0000000000129805 */ /* 0x000fe2000001ff00 */
[----:B------:R-:W-:Y:S01]  /*01e0*/  MOV R0, c[0x0][0x184] ;  /* 0x0000610000007a02 */ /* 0x000fe20000000f00 */
[----:B------:R-:W-:Y:S01]  /*01f0*/  ULDC.U8 UR6, c[0x0][0x1f0] ;  /* 0x00007c0000067ab9 */ /* 0x000fe20000000000 */
[----:B------:R-:W-:-:S02]  /*0200*/  PRMT R44, RZ, 0x7610, R24 ;  /* 0x00007610ff2c7816 */ /* 0x000fc40000000018 */
[----:B------:R-:W-:Y:S02]  /*0210*/  LOP3.LUT P0, RZ, R0, c[0x0][0x17c], RZ, 0xfc, P0 ;  /* 0x00005f0000ff7a12 */ /* 0x000fe4000000fcff */
        /* <DEDUP_REMOVED lines=17> */
[----:B------:R-:W-:Y:S02]  /*0330*/  LOP3.LUT R61, R61, 0x1f, RZ, 0xc0, !PT ;  /* 0x0000001f3d3d7812 */ /* 0x000fe400078ec0ff */
[--C-:B------:R-:W-:Y:S02]  /*0340*/  PRMT R63, RZ, 0x5410, R17.reuse ;  /* 0x00005410ff3f7816 */ /* 0x100fe40000000011 */
[----:B------:R-:W-:Y:S02]  /*0350*/  PRMT R64, RZ, 0x7610, R17 ;  /* 0x00007610ff407816 */ /* 0x000fe40000000011 */
[--C-:B------:R-:W-:Y:S02]  /*0360*/  PRMT R65, RZ, 0x5410, R18.reuse ;  /* 0x00005410ff417816 */ /* 0x100fe40000000012 */
[----:B------:R-:W-:Y:S02]  /*0370*/  PRMT R66, RZ, 0x7610, R18 ;  /* 0x00007610ff427816 */ /* 0x000fe40000000012 */
[----:B------:R-:W-:-:S02]  /*0380*/  PRMT R67, RZ, 0x5410, R19 ;  /* 0x00005410ff437816 */ /* 0x000fc40000000013 */
[----:B0-----:R-:W-:Y:S02]  /*0390*/  PRMT R68, RZ, 0x7610, R19 ;  /* 0x00007610ff447816 */ /* 0x001fe40000000013 */
.L_x_444:
[----:B------:R-:W-:Y:S01]  /*03a0*/  IMAD R2, R62, c[0x0][0x168], RZ ;  /* 0x00005a003e027a24 */ /* 0x000fe200078e02ff */
[----:B------:R-:W-:Y:S01]  /*03b0*/  ISETP.NE.U32.AND P1, PT, RZ, c[0x0][0x178], PT ;  /* 0x00005e00ff007a0c */ /* 0x000fe20003f25070 */
[----:B------:R-:W-:Y:S01]  /*03c0*/  IMAD.MOV.U32 R80, RZ, RZ, 0x10 ;  /* 0x00000010ff507424 */ /* 0x000fe200078e00ff */
[----:B------:R-:W-:Y:S02]  /*03d0*/  ISETP.NE.U32.AND P2, PT, RZ, c[0x0][0x180], PT ;  /* 0x00006000ff007a0c */ /* 0x000fe40003f45070 */
        /* <DEDUP_REMOVED lines=22> */
.L_x_346:
[----:B-----5:R-:W-:-:S05]  /*0540*/  PRMT R2, RZ, 0x5410, R20 ;  /* 0x00005410ff027816 */ /* 0x020fca0000000014 */
[----:B------:R-:W-:Y:S01]  /*0550*/  FADD.FTZ R37, R37, R2 ;  /* 0x0000000225257221 */ /* 0x000fe20000010000 */
[----:B------:R-:W-:Y:S05]  /*0560*/  BRA `(.L_x_347) ;  /* 0x0000004000007947 */ /* 0x000fea0003800000 */
.L_x_345:
[----:B0----5:R-:W-:-:S05]  /*0570*/  PRMT R2, RZ, 0x5410, R16 ;  /* 0x00005410ff027816 */ /* 0x021fca0000000010 */
[----:B------:R-:W-:Y:S01]  /*0580*/  FADD.FTZ R37, R37, R2 ;  /* 0x0000000225257221 */ /* 0x000fe20000010000 */
[----:B------:R-:W-:-:S05]  /*0590*/  @P2 PRMT R2, RZ, 0x5410, R20 ;  /* 0x00005410ff022816 */ /* 0x000fca0000000014 */
[----:B------:R-:W-:-:S05]  /*05a0*/  @P2 FADD.FTZ R37, R37, R2 ;  /* 0x0000000225252221 */ /* 0x000fca0000010000 */
.L_x_347:
[----:B------:R-:W-:-:S04]  /*05b0*/  F2FP.BF16.PACK_AB R2, RZ, R37 ;  /* 0x00000025ff02723e */ /* 0x000fc800000010ff */
[----:B------:R-:W-:Y:S02]  /*05c0*/  PRMT R24, R2, 0x7610, R24 ;  /* 0x0000761002187816 */ /* 0x000fe40000000018 */
.L_x_348:
[----:B------:R-:W-:Y:S01]  /*05d0*/  PRMT R39, RZ, 0x7610, R28 ;  /* 0x00007610ff277816 */ /* 0x000fe2000000001c */
[----:B------:R-:W-:Y:S05]  /*05e0*/  @P3 BRA `(.L_x_349) ;  /* 0x0000008000003947 */ /* 0x000fea0003800000 */
[----:B------:R-:W-:-:S04]  /*05f0*/  ISETP.NE.U32.AND P4, PT, RZ, c[0x0][0x180], PT ;  /* 0x00006000ff007a0c */ /* 0x000fc80003f85070 */
[----:B------:R-:W-:-:S13]  /*0600*/  ISETP.NE.AND.EX P4, PT, RZ, c[0x0][0x184], PT, P4 ;  /* 0x00006100ff007a0c */ /* 0x000fda0003f85340 */
[----:B------:R-:W-:Y:S05]  /*0610*/  @P4 BRA `(.L_x_350) ;  /* 0x0000002000004947 */ /* 0x000fea0003800000 */
[----:B------:R-:W-:Y:S05]  /*0620*/  @P0 BRA `(.L_x_351) ;  /* 0x0000008000000947 */ /* 0x000fea0003800000 */
[----:B------:R-:W-:Y:S05]  /*0630*/  BRA `(.L_x_352) ;  /* 0x0000009000007947 */ /* 0x000fea0003800000 */
.L_x_350:
[----:B-----5:R-:W-:-:S05]  /*0640*/  PRMT R2, RZ, 0x7610, R20 ;  /* 0x00007610ff027816 */ /* 0x020fca0000000014 */
[----:B------:R-:W-:Y:S01]  /*0650*/  FADD.FTZ R39, R39, R2 ;  /* 0x0000000227277221 */ /* 0x000fe20000010000 */
[----:B------:R-:W-:Y:S05]  /*0660*/  BRA `(.L_x_351) ;  /* 0x0000004000007947 */ /* 0x000fea0003800000 */
.L_x_349:
[----:B-----5:R-:W-:-:S05]  /*0670*/  PRMT R2, RZ, 0x7610, R16 ;  /* 0x00007610ff027816 */ /* 0x020fca0000000010 */
[----:B------:R-:W-:Y:S01]  /*0680*/  FADD.FTZ R39, R39, R2 ;  /* 0x0000000227277221 */ /* 0x000fe20000010000 */
[----:B------:R-:W-:-:S05]  /*0690*/  @P2 PRMT R2, RZ, 0x7610, R20 ;  /* 0x00007610ff022816 */ /* 0x000fca0000000014 */
[----:B------:R-:W-:-:S05]  /*06a0*/  @P2 FADD.FTZ R39, R39, R2 ;  /* 0x0000000227272221 */ /* 0x000fca0000010000 */
.L_x_351:
[----:B------:R-:W-:-:S04]  /*06b0*/  F2FP.BF16.PACK_AB R2, RZ, R39 ;  /* 0x00000027ff02723e */ /* 0x000fc800000010ff */
[----:B------:R-:W-:Y:S02]  /*06c0*/  PRMT R24, R24, 0x5410, R2 ;  /* 0x0000541018187816 */ /* 0x000fe40000000002 */
.L_x_352:
[----:B------:R-:W-:Y:S01]  /*06d0*/  PRMT R38, RZ, 0x5410, R29 ;  /* 0x00005410ff267816 */ /* 0x000fe2000000001d */
[----:B------:R-:W-:Y:S05]  /*06e0*/  @P3 BRA `(.L_x_353) ;  /* 0x0000008000003947 */ /* 0x000fea0003800000 */
[----:B------:R-:W-:-:S04]  /*06f0*/  ISETP.NE.U32.AND P4, PT, RZ, c[0x0][0x180], PT ;  /* 0x00006000ff007a0c */ /* 0x000fc80003f85070 */
[----:B------:R-:W-:-:S13]  /*0700*/  ISETP.NE.AND.EX P4, PT, RZ, c[0x0][0x184], PT, P4 ;  /* 0x00006100ff007a0c */ /* 0x000fda0003f85340 */
[----:B------:R-:W-:Y:S05]  /*0710*/  @P4 BRA `(.L_x_354) ;  /* 0x0000002000004947 */ /* 0x000fea0003800000 */
[----:B------:R-:W-:Y:S05]  /*0720*/  @P0 BRA `(.L_x_355) ;  /* 0x0000008000000947 */ /* 0x000fea0003800000 */
[----:B------:R-:W-:Y:S05]  /*0730*/  BRA `(.L_x_356) ;  /* 0x0000009000007947 */ /* 0x000fea0003800000 */
.L_x_354:
[----:B-----5:R-:W-:-:S05]  /*0740*/  PRMT R3, RZ, 0x5410, R21 ;  /* 0x00005410ff037816 */ /* 0x020fca0000000015 */
[----:B------:R-:W-:Y:S01]  /*0750*/  FADD.FTZ R38, R38, R3 ;  /* 0x0000000326267221 */ /* 0x000fe20000010000 */
[----:B------:R-:W-:Y:S05]  /*0760*/  BRA `(.L_x_355) ;  /* 0x0000004000007947 */ /* 0x000fea0003800000 */
.L_x_353:
[----:B-----5:R-:W-:-:S05]  /*0770*/  PRMT R3, RZ, 0x5410, R17 ;  /* 0x00005410ff037816 */ /* 0x020fca0000000011 */
[----:B------:R-:W-:Y:S01]  /*0780*/  FADD.FTZ R38, R38, R3 ;  /* 0x0000000326267221 */ /* 0x000fe20000010000 */
[----:B------:R-:W-:-:S05]  /*0790*/  @P2 PRMT R3, RZ, 0x5410, R21 ;  /* 0x00005410ff032816 */ /* 0x000fca0000000015 */
[----:B------:R-:W-:-:S05]  /*07a0*/  @P2 FADD.FTZ R38, R38, R3 ;  /* 0x0000000326262221 */ /* 0x000fca0000010000 */
.L_x_355:
[----:B------:R-:W-:-:S04]  /*07b0*/  F2FP.BF16.PACK_AB R2, RZ, R38 ;  /* 0x00000026ff02723e */ /* 0x000fc800000010ff */
[----:B------:R-:W-:Y:S02]  /*07c0*/  PRMT R25, R2, 0x7610, R25 ;  /* 0x0000761002197816 */ /* 0x000fe40000000019 */
.L_x_356:
[----:B------:R-:W-:Y:S01]  /*07d0*/  PRMT R42, RZ, 0x7610, R29 ;  /* 0x00007610ff2a7816 */ /* 0x000fe2000000001d */
[----:B------:R-:W-:Y:S05]  /*07e0*/  @P3 BRA `(.L_x_357) ;  /* 0x0000008000003947 */ /* 0x000fea0003800000 */
[----:B------:R-:W-:-:S04]  /*07f0*/  ISETP.NE.U32.AND P4, PT, RZ, c[0x0][0x180], PT ;  /* 0x00006000ff007a0c */ /* 0x000fc80003f85070 */
[----:B------:R-:W-:-:S13]  /*0800*/  ISETP.NE.AND.EX P4, PT, RZ, c[0x0][0x184], PT, P4 ;  /* 0x00006100ff007a0c */ /* 0x000fda0003f85340 */
[----:B------:R-:W-:Y:S05]  /*0810*/  @P4 BRA `(.L_x_358) ;  /* 0x0000002000004947 */ /* 0x000fea0003800000 */
[----:B------:R-:W-:Y:S05]  /*0820*/  @P0 BRA `(.L_x_359) ;  /* 0x0000008000000947 */ /* 0x000fea0003800000 */
[----:B------:R-:W-:Y:S05]  /*0830*/  BRA `(.L_x_360) ;  /* 0x0000009000007947 */ /* 0x000fea0003800000 */
.L_x_358:
[----:B-----5:R-:W-:-:S05]  /*0840*/  PRMT R3, RZ, 0x7610, R21 ;  /* 0x00007610ff037816 */ /* 0x020fca0000000015 */
[----:B------:R-:W-:Y:S01]  /*0850*/  FADD.FTZ R42, R42, R3 ;  /* 0x000000032a2a7221 */ /* 0x000fe20000010000 */
[----:B------:R-:W-:Y:S05]  /*0860*/  BRA `(.L_x_359) ;  /* 0x0000004000007947 */ /* 0x000fea0003800000 */
.L_x_357:
[----:B-----5:R-:W-:-:S05]  /*0870*/  PRMT R3, RZ, 0x7610, R17 ;  /* 0x00007610ff037816 */ /* 0x020fca0000000011 */
[----:B------:R-:W-:Y:S01]  /*0880*/  FADD.FTZ R42, R42, R3 ;  /* 0x000000032a2a7221 */ /* 0x000fe20000010000 */
[----:B------:R-:W-:-:S05]  /*0890*/  @P2 PRMT R3, RZ, 0x7610, R21 ;  /* 0x00007610ff032816 */ /* 0x000fca0000000015 */
[----:B------:R-:W-:-:S05]  /*08a0*/  @P2 FADD.FTZ R42, R42, R3 ;  /* 0x000000032a2a2221 */ /* 0x000fca0000010000 */
.L_x_359:
[----:B------:R-:W-:-:S04]  /*08b0*/  F2FP.BF16.PACK_AB R2, RZ, R42 ;  /* 0x0000002aff02723e */ /* 0x000fc800000010ff */
[----:B------:R-:W-:Y:S02]  /*08c0*/  PRMT R25, R25, 0x5410, R2 ;  /* 0x0000541019197816 */ /* 0x000fe40000000002 */
.L_x_360:
[----:B------:R-:W-:Y:S01]  /*08d0*/  PRMT R40, RZ, 0x5410, R30 ;  /* 0x00005410ff287816 */ /* 0x000fe2000000001e */
[----:B------:R-:W-:Y:S05]  /*08e0*/  @P3 BRA `(.L_x_361) ;  /* 0x0000008000003947 */ /* 0x000fea0003800000 */
[----:B------:R-:W-:-:S04]  /*08f0*/  ISETP.NE.U32.AND P4, PT, RZ, c[0x0][0x180], PT ;  /* 0x00006000ff007a0c */ /* 0x000fc80003f85070 */
[----:B------:R-:W-:-:S13]  /*0900*/  ISETP.NE.AND.EX P4, PT, RZ, c[0x0][0x184], PT, P4 ;  /* 0x00006100ff007a0c */ /* 0x000fda0003f85340 */
[----:B------:R-:W-:Y:S05]  /*0910*/  @P4 BRA `(.L_x_362) ;  /* 0x0000002000004947 */ /* 0x000fea0003800000 */
[----:B------:R-:W-:Y:S05]  /*0920*/  @P0 BRA `(.L_x_363) ;  /* 0x0000008000000947 */ /* 0x000fea0003800000 */
[----:B------:R-:W-:Y:S05]  /*0930*/  BRA `(.L_x_364) ;  /* 0x0000009000007947 */ /* 0x000fea0003800000 */
.L_x_362:
[----:B-----5:R-:W-:-:S05]  /*0940*/  PRMT R3, RZ, 0x5410, R22 ;  /* 0x00005410ff037816 */ /* 0x020fca0000000016 */
[----:B------:R-:W-:Y:S01]  /*0950*/  FADD.FTZ R40, R40, R3 ;  /* 0x0000000328287221 */ /* 0x000fe20000010000 */
[----:B------:R-:W-:Y:S05]  /*0960*/  BRA `(.L_x_363) ;  /* 0x0000004000007947 */ /* 0x000fea0003800000 */
.L_x_361:
[----:B-----5:R-:W-:-:S05]  /*0970*/  PRMT R3, RZ, 0x5410, R18 ;  /* 0x00005410ff037816 */ /* 0x020fca0000000012 */
[----:B------:R-:W-:Y:S01]  /*0980*/  FADD.FTZ R40, R40, R3 ;  /* 0x0000000328287221 */ /* 0x000fe20000010000 */
[----:B------:R-:W-:-:S05]  /*0990*/  @P2 PRMT R3, RZ, 0x5410, R22 ;  /* 0x00005410ff032816 */ /* 0x000fca0000000016 */
[----:B------:R-:W-:-:S05]  /*09a0*/  @P2 FADD.FTZ R40, R40, R3 ;  /* 0x0000000328282221 */ /* 0x000fca0000010000 */
.L_x_363:
[----:B------:R-:W-:-:S04]  /*09b0*/  F2FP.BF16.PACK_AB R2, RZ, R40 ;  /* 0x00000028ff02723e */ /* 0x000fc800000010ff */
[----:B------:R-:W-:Y:S02]  /*09c0*/  PRMT R26, R2, 0x7610, R26 ;  /* 0x00007610021a7816 */ /* 0x000fe4000000001a */
.L_x_364:
[----:B------:R-:W-:Y:S01]  /*09d0*/  PRMT R70, RZ, 0x7610, R30 ;  /* 0x00007610ff467816 */ /* 0x000fe2000000001e */
[----:B------:R-:W-:Y:S05]  /*09e0*/  @P3 BRA `(.L_x_365) ;  /* 0x0000008000003947 */ /* 0x000fea0003800000 */
[----:B------:R-:W-:-:S04]  /*09f0*/  ISETP.NE.U32.AND P4, PT, RZ, c[0x0][0x180], PT ;  /* 0x00006000ff007a0c */ /* 0x000fc80003f85070 */
[----:B------:R-:W-:-:S13]  /*0a00*/  ISETP.NE.AND.EX P4, PT, RZ, c[0x0][0x184], PT, P4 ;  /* 0x00006100ff007a0c */ /* 0x000fda0003f85340 */
[----:B------:R-:W-:Y:S05]  /*0a10*/  @P4 BRA `(.L_x_366) ;  /* 0x0000002000004947 */ /* 0x000fea0003800000 */
[----:B------:R-:W-:Y:S05]  /*0a20*/  @P0 BRA `(.L_x_367) ;  /* 0x0000008000000947 */ /* 0x000fea0003800000 */
[----:B------:R-:W-:Y:S05]  /*0a30*/  BRA `(.L_x_368) ;  /* 0x0000009000007947 */ /* 0x000fea0003800000 */
.L_x_366:
[----:B-----5:R-:W-:-:S05]  /*0a40*/  PRMT R3, RZ, 0x7610, R22 ;  /* 0x00007610ff037816 */ /* 0x020fca0000000016 */
[----:B------:R-:W-:Y:S01]  /*0a50*/  FADD.FTZ R70, R70, R3 ;  /* 0x0000000346467221 */ /* 0x000fe20000010000 */
[----:B------:R-:W-:Y:S05]  /*0a60*/  BRA `(.L_x_367) ;  /* 0x0000004000007947 */ /* 0x000fea0003800000 */
.L_x_365:
[----:B-----5:R-:W-:-:S05]  /*0a70*/  PRMT R3, RZ, 0x7610, R18 ;  /* 0x00007610ff037816 */ /* 0x020fca0000000012 */
[----:B------:R-:W-:Y:S01]  /*0a80*/  FADD.FTZ R70, R70, R3 ;  /* 0x0000000346467221 */ /* 0x000fe20000010000 */
[----:B------:R-:W-:-:S05]  /*0a90*/  @P2 PRMT R3, RZ, 0x7610, R22 ;  /* 0x00007610ff032816 */ /* 0x000fca0000000016 */
[----:B------:R-:W-:-:S05]  /*0aa0*/  @P2 FADD.FTZ R70, R70, R3 ;  /* 0x0000000346462221 */ /* 0x000fca0000010000 */
.L_x_367:
[----:B------:R-:W-:-:S04]  /*0ab0*/  F2FP.BF16.PACK_AB R2, RZ, R70 ;  /* 0x00000046ff02723e */ /* 0x000fc800000010ff */
[----:B------:R-:W-:Y:S02]  /*0ac0*/  PRMT R26, R26, 0x5410, R2 ;  /* 0x000054101a1a7816 */ /* 0x000fe40000000002 */
.L_x_368:
[----:B------:R-:W-:Y:S01]  /*0ad0*/  PRMT R69, RZ, 0x5410, R31 ;  /* 0x00005410ff457816 */ /* 0x000fe2000000001f */
[----:B------:R-:W-:Y:S05]  /*0ae0*/  @P3 BRA `(.L_x_369) ;  /* 0x0000008000003947 */ /* 0x000fea0003800000 */
[----:B------:R-:W-:-:S04]  /*0af0*/  ISETP.NE.U32.AND P4, PT, RZ, c[0x0][0x180], PT ;  /* 0x00006000ff007a0c */ /* 0x000fc80003f85070 */
[----:B------:R-:W-:-:S13]  /*0b00*/  ISETP.NE.AND.EX P4, PT, RZ, c[0x0][0x184], PT, P4 ;  /* 0x00006100ff007a0c */ /* 0x000fda0003f85340 */
[----:B------:R-:W-:Y:S05]  /*0b10*/  @P4 BRA `(.L_x_370) ;  /* 0x0000002000004947 */ /* 0x000fea0003800000 */
[----:B------:R-:W-:Y:S05]  /*0b20*/  @P0 BRA `(.L_x_371) ;  /* 0x0000008000000947 */ /* 0x000fea0003800000 */
[----:B------:R-:W-:Y:S05]  /*0b30*/  BRA `(.L_x_372) ;  /* 0x0000009000007947 */ /* 0x000fea0003800000 */
.L_x_370:
[----:B-----5:R-:W-:-:S05]  /*0b40*/  PRMT R2, RZ, 0x5410, R23 ;  /* 0x00005410ff027816 */ /* 0x020fca0000000017 */
[----:B------:R-:W-:Y:S01]  /*0b50*/  FADD.FTZ R69, R69, R2 ;  /* 0x0000000245457221 */ /* 0x000fe20000010000 */
[----:B------:R-:W-:Y:S05]  /*0b60*/  BRA `(.L_x_371) ;  /* 0x0000004000007947 */ /* 0x000fea0003800000 */
.L_x_369:
[----:B-----5:R-:W-:-:S05]  /*0b70*/  PRMT R2, RZ, 0x5410, R19 ;  /* 0x00005410ff027816 */ /* 0x020fca0000000013 */
[----:B------:R-:W-:Y:S01]  /*0b80*/  FADD.FTZ R69, R69, R2 ;  /* 0x0000000245457221 */ /* 0x000fe20000010000 */
[----:B------:R-:W-:-:S05]  /*0b90*/  @P2 PRMT R2, RZ, 0x5410, R23 ;  /* 0x00005410ff022816 */ /* 0x000fca0000000017 */
[----:B------:R-:W-:-:S05]  /*0ba0*/  @P2 FADD.FTZ R69, R69, R2 ;  /* 0x0000000245452221 */ /* 0x000fca0000010000 */
.L_x_371:
[----:B------:R-:W-:-:S04]  /*0bb0*/  F2FP.BF16.PACK_AB R2, RZ, R69 ;  /* 0x00000045ff02723e */ /* 0x000fc800000010ff */
[----:B------:R-:W-:Y:S02]  /*0bc0*/  PRMT R27, R2, 0x7610, R27 ;  /* 0x00007610021b7816 */ /* 0x000fe4000000001b */
.L_x_372:
[----:B------:R-:W-:Y:S01]  /*0bd0*/  PRMT R71, RZ, 0x7610, R31 ;  /* 0x00007610ff477816 */ /* 0x000fe2000000001f */
[----:B------:R-:W-:Y:S05]  /*0be0*/  @P3 BRA `(.L_x_373) ;  /* 0x0000008000003947 */ /* 0x000fea0003800000 */
[----:B------:R-:W-:-:S04]  /*0bf0*/  ISETP.NE.U32.AND P4, PT, RZ, c[0x0][0x180], PT ;  /* 0x00006000ff007a0c */ /* 0x000fc80003f85070 */
[----:B------:R-:W-:-:S13]  /*0c00*/  ISETP.NE.AND.EX P4, PT, RZ, c[0x0][0x184], PT, P4 ;  /* 0x00006100ff007a0c */ /* 0x000fda0003f85340 */
[----:B------:R-:W-:Y:S05]  /*0c10*/  @P4 BRA `(.L_x_374) ;  /* 0x0000002000004947 */ /* 0x000fea0003800000 */
[----:B------:R-:W-:Y:S05]  /*0c20*/  @P0 BRA `(.L_x_375) ;  /* 0x0000008000000947 */ /* 0x000fea0003800000 */
[----:B------:R-:W-:Y:S05]  /*0c30*/  BRA `(.L_x_376) ;  /* 0x0000009000007947 */ /* 0x000fea0003800000 */
.L_x_374:
[----:B-----5:R-:W-:-:S05]  /*0c40*/  PRMT R2, RZ, 0x7610, R23 ;  /* 0x00007610ff027816 */ /* 0x020fca0000000017 */
[----:B------:R-:W-:Y:S01]  /*0c50*/  FADD.FTZ R71, R71, R2 ;  /* 0x0000000247477221 */ /* 0x000fe20000010000 */
[----:B------:R-:W-:Y:S05]  /*0c60*/  BRA `(.L_x_375) ;  /* 0x0000004000007947 */ /* 0x000fea0003800000 */
.L_x_373:
[----:B-----5:R-:W-:-:S05]  /*0c70*/  PRMT R2, RZ, 0x7610, R19 ;  /* 0x00007610ff027816 */ /* 0x020fca0000000013 */
[----:B------:R-:W-:Y:S01]  /*0c80*/  FADD.FTZ R71, R71, R2 ;  /* 0x0000000247477221 */ /* 0x000fe20000010000 */
[----:B------:R-:W-:-:S05]  /*0c90*/  @P2 PRMT R2, RZ, 0x7610, R23 ;  /* 0x00007610ff022816 */ /* 0x000fca0000000017 */
[----:B------:R-:W-:-:S05]  /*0ca0*/  @P2 FADD.FTZ R71, R71, R2 ;  /* 0x0000000247472221 */ /* 0x000fca0000010000 */
.L_x_375:
[----:B------:R-:W-:-:S04]  /*0cb0*/  F2FP.BF16.PACK_AB R2, RZ, R71 ;  /* 0x00000047ff02723e */ /* 0x000fc800000010ff */
[----:B------:R-:W-:Y:S02]  /*0cc0*/  PRMT R27, R27, 0x5410, R2 ;  /* 0x000054101b1b7816 */ /* 0x000fe40000000002 */
.L_x_376:
        /* <DEDUP_REMOVED lines=19> */
.L_x_378:
[----:B-----5:R-:W-:-:S05]  /*0e00*/  PRMT R3, RZ, 0x5410, R20 ;  /* 0x00005410ff037816 */ /* 0x020fca0000000014 */
[----:B------:R-:W-:Y:S01]  /*0e10*/  FADD.FTZ R72, R3, R72 ;  /* 0x0000004803487221 */ /* 0x000fe20000010000 */
[----:B------:R-:W-:Y:S05]  /*0e20*/  BRA `(.L_x_379) ;  /* 0x0000004000007947 */ /* 0x000fea0003800000 */
.L_x_377:
[----:B0----5:R-:W-:-:S05]  /*0e30*/  PRMT R3, RZ, 0x5410, R16 ;  /* 0x00005410ff037816 */ /* 0x021fca0000000010 */
[----:B------:R-:W-:Y:S01]  /*0e40*/  FADD.FTZ R72, R3, R72 ;  /* 0x0000004803487221 */ /* 0x000fe20000010000 */
[----:B------:R-:W-:-:S05]  /*0e50*/  @P2 PRMT R3, RZ, 0x5410, R20 ;  /* 0x00005410ff032816 */ /* 0x000fca0000000014 */
[----:B------:R-:W-:-:S05]  /*0e60*/  @P2 FADD.FTZ R72, R3, R72 ;  /* 0x0000004803482221 */ /* 0x000fca0000010000 */
.L_x_379:
[----:B------:R-:W-:-:S04]  /*0e70*/  F2FP.BF16.PACK_AB R2, RZ, R72 ;  /* 0x00000048ff02723e */ /* 0x000fc800000010ff */
[----:B------:R-:W-:Y:S02]  /*0e80*/  PRMT R24, R2, 0x7610, R24 ;  /* 0x0000761002187816 */ /* 0x000fe40000000018 */
.L_x_380:
[----:B------:R-:W-:Y:S01]  /*0e90*/  PRMT R74, RZ, 0x7610, R28 ;  /* 0x00007610ff4a7816 */ /* 0x000fe2000000001c */
[----:B------:R-:W-:Y:S05]  /*0ea0*/  @P3 BRA `(.L_x_381) ;  /* 0x0000008000003947 */ /* 0x000fea0003800000 */
[----:B------:R-:W-:-:S04]  /*0eb0*/  ISETP.NE.U32.AND P4, PT, RZ, c[0x0][0x180], PT ;  /* 0x00006000ff007a0c */ /* 0x000fc80003f85070 */
[----:B------:R-:W-:-:S13]  /*0ec0*/  ISETP.NE.AND.EX P4, PT, RZ, c[0x0][0x184], PT, P4 ;  /* 0x00006100ff007a0c */ /* 0x000fda0003f85340 */
[----:B------:R-:W-:Y:S05]  /*0ed0*/  @P4 BRA `(.L_x_382) ;  /* 0x0000002000004947 */ /* 0x000fea0003800000 */
[----:B------:R-:W-:Y:S05]  /*0ee0*/  @P0 BRA `(.L_x_383) ;  /* 0x0000008000000947 */ /* 0x000fea0003800000 */
[----:B------:R-:W-:Y:S05]  /*0ef0*/  BRA `(.L_x_384) ;  /* 0x0000009000007947 */ /* 0x000fea0003800000 */
.L_x_382:
[----:B-----5:R-:W-:-:S05]  /*0f00*/  PRMT R3, RZ, 0x7610, R20 ;  /* 0x00007610ff037816 */ /* 0x020fca0000000014 */
[----:B------:R-:W-:Y:S01]  /*0f10*/  FADD.FTZ R74, R3, R74 ;  /* 0x0000004a034a7221 */ /* 0x000fe20000010000 */
[----:B------:R-:W-:Y:S05]  /*0f20*/  BRA `(.L_x_383) ;  /* 0x0000004000007947 */ /* 0x000fea0003800000 */
.L_x_381:
[----:B-----5:R-:W-:-:S05]  /*0f30*/  PRMT R3, RZ, 0x7610, R16 ;  /* 0x00007610ff037816 */ /* 0x020fca0000000010 */
[----:B------:R-:W-:Y:S01]  /*0f40*/  FADD.FTZ R74, R3, R74 ;  /* 0x0000004a034a7221 */ /* 0x000fe20000010000 */
[----:B------:R-:W-:-:S05]  /*0f50*/  @P2 PRMT R3, RZ, 0x7610, R20 ;  /* 0x00007610ff032816 */ /* 0x000fca0000000014 */
[----:B------:R-:W-:-:S05]  /*0f60*/  @P2 FADD.FTZ R74, R3, R74 ;  /* 0x0000004a034a2221 */ /* 0x000fca0000010000 */
.L_x_383:
[----:B------:R-:W-:-:S04]  /*0f70*/  F2FP.BF16.PACK_AB R2, RZ, R74 ;  /* 0x0000004aff02723e */ /* 0x000fc800000010ff */
[----:B------:R-:W-:Y:S02]  /*0f80*/  PRMT R24, R24, 0x5410, R2 ;  /* 0x0000541018187816 */ /* 0x000fe40000000002 */
.L_x_384:
[----:B------:R-:W-:Y:S01]  /*0f90*/  PRMT R73, RZ, 0x5410, R29 ;  /* 0x00005410ff497816 */ /* 0x000fe2000000001d */
[----:B------:R-:W-:Y:S05]  /*0fa0*/  @P3 BRA `(.L_x_385) ;  /* 0x0000008000003947 */ /* 0x000fea0003800000 */
[----:B------:R-:W-:-:S04]  /*0fb0*/  ISETP.NE.U32.AND P4, PT, RZ, c[0x0][0x180], PT ;  /* 0x00006000ff007a0c */ /* 0x000fc80003f85070 */
[----:B------:R-:W-:-:S13]  /*0fc0*/  ISETP.NE.AND.EX P4, PT, RZ, c[0x0][0x184], PT, P4 ;  /* 0x00006100ff007a0c */ /* 0x000fda0003f85340 */
[----:B------:R-:W-:Y:S05]  /*0fd0*/  @P4 BRA `(.L_x_386) ;  /* 0x0000002000004947 */ /* 0x000fea0003800000 */
[----:B------:R-:W-:Y:S05]  /*0fe0*/  @P0 BRA `(.L_x_387) ;  /* 0x0000008000000947 */ /* 0x000fea0003800000 */
[----:B------:R-:W-:Y:S05]  /*0ff0*/  BRA `(.L_x_388) ;  /* 0x0000009000007947 */ /* 0x000fea0003800000 */
.L_x_386:
[----:B-----5:R-:W-:-:S05]  /*1000*/  PRMT R2, RZ, 0x5410, R21 ;  /* 0x00005410ff027816 */ /* 0x020fca0000000015 */
[----:B------:R-:W-:Y:S01]  /*1010*/  FADD.FTZ R73, R2, R73 ;  /* 0x0000004902497221 */ /* 0x000fe20000010000 */
[----:B------:R-:W-:Y:S05]  /*1020*/  BRA `(.L_x_387) ;  /* 0x0000004000007947 */ /* 0x000fea0003800000 */
.L_x_385:
[----:B-----5:R-:W-:-:S05]  /*1030*/  PRMT R2, RZ, 0x5410, R17 ;  /* 0x00005410ff027816 */ /* 0x020fca0000000011 */
[----:B------:R-:W-:Y:S01]  /*1040*/  FADD.FTZ R73, R2, R73 ;  /* 0x0000004902497221 */ /* 0x000fe20000010000 */
[----:B------:R-:W-:-:S05]  /*1050*/  @P2 PRMT R2, RZ, 0x5410, R21 ;  /* 0x00005410ff022816 */ /* 0x000fca0000000015 */
[----:B------:R-:W-:-:S05]  /*1060*/  @P2 FADD.FTZ R73, R2, R73 ;  /* 0x0000004902492221 */ /* 0x000fca0000010000 */
.L_x_387:
[----:B------:R-:W-:-:S04]  /*1070*/  F2FP.BF16.PACK_AB R2, RZ, R73 ;  /* 0x00000049ff02723e */ /* 0x000fc800000010ff */
[----:B------:R-:W-:Y:S02]  /*1080*/  PRMT R25, R2, 0x7610, R25 ;  /* 0x0000761002197816 */ /* 0x000fe40000000019 */
.L_x_388:
[----:B------:R-:W-:Y:S01]  /*1090*/  PRMT R76, RZ, 0x7610, R29 ;  /* 0x00007610ff4c7816 */ /* 0x000fe2000000001d */
[----:B------:R-:W-:Y:S05]  /*10a0*/  @P3 BRA `(.L_x_389) ;  /* 0x0000008000003947 */ /* 0x000fea0003800000 */
[----:B------:R-:W-:-:S04]  /*10b0*/  ISETP.NE.U32.AND P4, PT, RZ, c[0x0][0x180], PT ;  /* 0x00006000ff007a0c */ /* 0x000fc80003f85070 */
[----:B------:R-:W-:-:S13]  /*10c0*/  ISETP.NE.AND.EX P4, PT, RZ, c[0x0][0x184], PT, P4 ;  /* 0x00006100ff007a0c */ /* 0x000fda0003f85340 */
[----:B------:R-:W-:Y:S05]  /*10d0*/  @P4 BRA `(.L_x_390) ;  /* 0x0000002000004947 */ /* 0x000fea0003800000 */
[----:B------:R-:W-:Y:S05]  /*10e0*/  @P0 BRA `(.L_x_391) ;  /* 0x0000008000000947 */ /* 0x000fea0003800000 */
[----:B------:R-:W-:Y:S05]  /*10f0*/  BRA `(.L_x_392) ;  /* 0x0000009000007947 */ /* 0x000fea0003800000 */
.L_x_390:
[----:B-----5:R-:W-:-:S05]  /*1100*/  PRMT R3, RZ, 0x7610, R21 ;  /* 0x00007610ff037816 */ /* 0x020fca0000000015 */
[----:B------:R-:W-:Y:S01]  /*1110*/  FADD.FTZ R76, R3, R76 ;  /* 0x0000004c034c7221 */ /* 0x000fe20000010000 */
[----:B------:R-:W-:Y:S05]  /*1120*/  BRA `(.L_x_391) ;  /* 0x0000004000007947 */ /* 0x000fea0003800000 */
.L_x_389:
[----:B-----5:R-:W-:-:S05]  /*1130*/  PRMT R3, RZ, 0x7610, R17 ;  /* 0x00007610ff037816 */ /* 0x020fca0000000011 */
[----:B------:R-:W-:Y:S01]  /*1140*/  FADD.FTZ R76, R3, R76 ;  /* 0x0000004c034c7221 */ /* 0x000fe20000010000 */
[----:B------:R-:W-:-:S05]  /*1150*/  @P2 PRMT R3, RZ, 0x7610, R21 ;  /* 0x00007610ff032816 */ /* 0x000fca0000000015 */
[----:B------:R-:W-:-:S05]  /*1160*/  @P2 FADD.FTZ R76, R3, R76 ;  /* 0x0000004c034c2221 */ /* 0x000fca0000010000 */
.L_x_391:
[----:B------:R-:W-:-:S04]  /*1170*/  F2FP.BF16.PACK_AB R2, RZ, R76 ;  /* 0x0000004cff02723e */ /* 0x000fc800000010ff */
[----:B------:R-:W-:Y:S02]  /*1180*/  PRMT R25, R25, 0x5410, R2 ;  /* 0x0000541019197816 */ /* 0x000fe40000000002 */
.L_x_392:
[----:B------:R-:W-:Y:S01]  /*1190*/  PRMT R75, RZ, 0x5410, R30 ;  /* 0x00005410ff4b7816 */ /* 0x000fe2000000001e */
[----:B------:R-:W-:Y:S05]  /*11a0*/  @P3 BRA `(.L_x_393) ;  /* 0x0000008000003947 */ /* 0x000fea0003800000 */
[----:B------:R-:W-:-:S04]  /*11b0*/  ISETP.NE.U32.AND P4, PT, RZ, c[0x0][0x180], PT ;  /* 0x00006000ff007a0c */ /* 0x000fc80003f85070 */
[----:B------:R-:W-:-:S13]  /*11c0*/  ISETP.NE.AND.EX P4, PT, RZ, c[0x0][0x184], PT, P4 ;  /* 0x00006100ff007a0c */ /* 0x000fda0003f85340 */
[----:B------:R-:W-:Y:S05]  /*11d0*/  @P4 BRA `(.L_x_394) ;  /* 0x0000002000004947 */ /* 0x000fea0003800000 */
[----:B------:R-:W-:Y:S05]  /*11e0*/  @P0 BRA `(.L_x_395) ;  /* 0x0000008000000947 */ /* 0x000fea0003800000 */
[----:B------:R-:W-:Y:S05]  /*11f0*/  BRA `(.L_x_396) ;  /* 0x0000009000007947 */ /* 0x000fea0003800000 */
.L_x_394:
[----:B-----5:R-:W-:-:S05]  /*1200*/  PRMT R2, RZ, 0x5410, R22 ;  /* 0x00005410ff027816 */ /* 0x020fca0000000016 */
[----:B------:R-:W-:Y:S01]  /*1210*/  FADD.FTZ R75, R2, R75 ;  /* 0x0000004b024b7221 */ /* 0x000fe20000010000 */
[----:B------:R-:W-:Y:S05]  /*1220*/  BRA `(.L_x_395) ;  /* 0x0000004000007947 */ /* 0x000fea0003800000 */
.L_x_393:
[----:B-----5:R-:W-:-:S05]  /*1230*/  PRMT R2, RZ, 0x5410, R18 ;  /* 0x00005410ff027816 */ /* 0x020fca0000000012 */
[----:B------:R-:W-:Y:S01]  /*1240*/  FADD.FTZ R75, R2, R75 ;  /* 0x0000004b024b7221 */ /* 0x000fe20000010000 */
[----:B------:R-:W-:-:S05]  /*1250*/  @P2 PRMT R2, RZ, 0x5410, R22 ;  /* 0x00005410ff022816 */ /* 0x000fca0000000016 */
[----:B------:R-:W-:-:S05]  /*1260*/  @P2 FADD.FTZ R75, R2, R75 ;  /* 0x0000004b024b2221 */ /* 0x000fca0000010000 */
.L_x_395:
[----:B------:R-:W-:-:S04]  /*1270*/  F2FP.BF16.PACK_AB R2, RZ, R75 ;  /* 0x0000004bff02723e */ /* 0x000fc800000010ff */
[----:B------:R-:W-:Y:S02]  /*1280*/  PRMT R26, R2, 0x7610, R26 ;  /* 0x00007610021a7816 */ /* 0x000fe4000000001a */
.L_x_396:
[----:B------:R-:W-:Y:S01]  /*1290*/  PRMT R78, RZ, 0x7610, R30 ;  /* 0x00007610ff4e7816 */ /* 0x000fe2000000001e */
[----:B------:R-:W-:Y:S05]  /*12a0*/  @P3 BRA `(.L_x_397) ;  /* 0x0000008000003947 */ /* 0x000fea0003800000 */
[----:B------:R-:W-:-:S04]  /*12b0*/  ISETP.NE.U32.AND P4, PT, RZ, c[0x0][0x180], PT ;  /* 0x00006000ff007a0c */ /* 0x000fc80003f85070 */
[----:B------:R-:W-:-:S13]  /*12c0*/  ISETP.NE.AND.EX P4, PT, RZ, c[0x0][0x184], PT, P4 ;  /* 0x00006100ff007a0c */ /* 0x000fda0003f85340 */
[----:B------:R-:W-:Y:S05]  /*12d0*/  @P4 BRA `(.L_x_398) ;  /* 0x0000002000004947 */ /* 0x000fea0003800000 */
[----:B------:R-:W-:Y:S05]  /*12e0*/  @P0 BRA `(.L_x_399) ;  /* 0x0000008000000947 */ /* 0x000fea0003800000 */
[----:B------:R-:W-:Y:S05]  /*12f0*/  BRA `(.L_x_400) ;  /* 0x0000009000007947 */ /* 0x000fea0003800000 */
.L_x_398:
[----:B-----5:R-:W-:-:S05]  /*1300*/  PRMT R3, RZ, 0x7610, R22 ;  /* 0x00007610ff037816 */ /* 0x020fca0000000016 */
[----:B------:R-:W-:Y:S01]  /*1310*/  FADD.FTZ R78, R3, R78 ;  /* 0x0000004e034e7221 */ /* 0x000fe20000010000 */
[----:B------:R-:W-:Y:S05]  /*1320*/  BRA `(.L_x_399) ;  /* 0x0000004000007947 */ /* 0x000fea0003800000 */
.L_x_397:
[----:B-----5:R-:W-:-:S05]  /*1330*/  PRMT R3, RZ, 0x7610, R18 ;  /* 0x00007610ff037816 */ /* 0x020fca0000000012 */
[----:B------:R-:W-:Y:S01]  /*1340*/  FADD.FTZ R78, R3, R78 ;  /* 0x0000004e034e7221 */ /* 0x000fe20000010000 */
[----:B------:R-:W-:-:S05]  /*1350*/  @P2 PRMT R3, RZ, 0x7610, R22 ;  /* 0x00007610ff032816 */ /* 0x000fca0000000016 */
[----:B------:R-:W-:-:S05]  /*1360*/  @P2 FADD.FTZ R78, R3, R78 ;  /* 0x0000004e034e2221 */ /* 0x000fca0000010000 */
.L_x_399:
[----:B------:R-:W-:-:S04]  /*1370*/  F2FP.BF16.PACK_AB R2, RZ, R78 ;  /* 0x0000004eff02723e */ /* 0x000fc800000010ff */
[----:B------:R-:W-:Y:S02]  /*1380*/  PRMT R26, R26, 0x5410, R2 ;  /* 0x000054101a1a7816 */ /* 0x000fe40000000002 */
.L_x_400:
[----:B------:R-:W-:Y:S01]  /*1390*/  PRMT R77, RZ, 0x5410, R31 ;  /* 0x00005410ff4d7816 */ /* 0x000fe2000000001f */
[----:B------:R-:W-:Y:S05]  /*13a0*/  @P3 BRA `(.L_x_401) ;  /* 0x0000008000003947 */ /* 0x000fea0003800000 */
[----:B------:R-:W-:-:S04]  /*13b0*/  ISETP.NE.U32.AND P4, PT, RZ, c[0x0][0x180], PT ;  /* 0x00006000ff007a0c */ /* 0x000fc80003f85070 */
[----:B------:R-:W-:-:S13]  /*13c0*/  ISETP.NE.AND.EX P4, PT, RZ, c[0x0][0x184], PT, P4 ;  /* 0x00006100ff007a0c */ /* 0x000fda0003f85340 */
[----:B------:R-:W-:Y:S05]  /*13d0*/  @P4 BRA `(.L_x_402) ;  /* 0x0000002000004947 */ /* 0x000fea0003800000 */
[----:B------:R-:W-:Y:S05]  /*13e0*/  @P0 BRA `(.L_x_403) ;  /* 0x0000008000000947 */ /* 0x000fea0003800000 */
[----:B------:R-:W-:Y:S05]  /*13f0*/  BRA `(.L_x_404) ;  /* 0x0000009000007947 */ /* 0x000fea0003800000 */
.L_x_402:
[----:B-----5:R-:W-:-:S05]  /*1400*/  PRMT R2, RZ, 0x5410, R23 ;  /* 0x00005410ff027816 */ /* 0x020fca0000000017 */
[----:B------:R-:W-:Y:S01]  /*1410*/  FADD.FTZ R77, R2, R77 ;  /* 0x0000004d024d7221 */ /* 0x000fe20000010000 */
[----:B------:R-:W-:Y:S05]  /*1420*/  BRA `(.L_x_403) ;  /* 0x0000004000007947 */ /* 0x000fea0003800000 */
.L_x_401:
[----:B-----5:R-:W-:-:S05]  /*1430*/  PRMT R2, RZ, 0x5410, R19 ;  /* 0x00005410ff027816 */ /* 0x020fca0000000013 */
[----:B------:R-:W-:Y:S01]  /*1440*/  FADD.FTZ R77, R2, R77 ;  /* 0x0000004d024d7221 */ /* 0x000fe20000010000 */
[----:B------:R-:W-:-:S05]  /*1450*/  @P2 PRMT R2, RZ, 0x5410, R23 ;  /* 0x00005410ff022816 */ /* 0x000fca0000000017 */
[----:B------:R-:W-:-:S05]  /*1460*/  @P2 FADD.FTZ R77, R2, R77 ;  /* 0x0000004d024d2221 */ /* 0x000fca0000010000 */
.L_x_403:
[----:B------:R-:W-:-:S04]  /*1470*/  F2FP.BF16.PACK_AB R2, RZ, R77 ;  /* 0x0000004dff02723e */ /* 0x000fc800000010ff */
[----:B------:R-:W-:Y:S02]  /*1480*/  PRMT R27, R2, 0x7610, R27 ;  /* 0x00007610021b7816 */ /* 0x000fe4000000001b */
.L_x_404:
[----:B------:R-:W-:Y:S01]  /*1490*/  PRMT R79, RZ, 0x7610, R31 ;  /* 0x00007610ff4f7816 */ /* 0x000fe2000000001f */
[----:B------:R-:W-:Y:S05]  /*14a0*/  @P3 BRA `(.L_x_405) ;  /* 0x0000008000003947 */ /* 0x000fea0003800000 */
[----:B------:R-:W-:-:S04]  /*14b0*/  ISETP.NE.U32.AND P4, PT, RZ, c[0x0][0x180], PT ;  /* 0x00006000ff007a0c */ /* 0x000fc80003f85070 */
[----:B------:R-:W-:-:S13]  /*14c0*/  ISETP.NE.AND.EX P4, PT, RZ, c[0x0][0x184], PT, P4 ;  /* 0x00006100ff007a0c */ /* 0x000fda0003f85340 */
[----:B------:R-:W-:Y:S05]  /*14d0*/  @P4 BRA `(.L_x_406) ;  /* 0x0000002000004947 */ /* 0x000fea0003800000 */
[----:B------:R-:W-:Y:S05]  /*14e0*/  @P0 BRA `(.L_x_407) ;  /* 0x0000008000000947 */ /* 0x000fea0003800000 */
[----:B------:R-:W-:Y:S05]  /*14f0*/  BRA `(.L_x_408) ;  /* 0x0000009000007947 */ /* 0x000fea0003800000 */
.L_x_406:
[----:B-----5:R-:W-:-:S05]  /*1500*/  PRMT R2, RZ, 0x7610, R23 ;  /* 0x00007610ff027816 */ /* 0x020fca0000000017 */
[----:B------:R-:W-:Y:S01]  /*1510*/  FADD.FTZ R79, R2, R79 ;  /* 0x0000004f024f7221 */ /* 0x000fe20000010000 */
[----:B------:R-:W-:Y:S05]  /*1520*/  BRA `(.L_x_407) ;  /* 0x0000004000007947 */ /* 0x000fea0003800000 */
.L_x_405:
[----:B-----5:R-:W-:-:S05]  /*1530*/  PRMT R2, RZ, 0x7610, R19 ;  /* 0x00007610ff027816 */ /* 0x020fca0000000013 */
[----:B------:R-:W-:Y:S01]  /*1540*/  FADD.FTZ R79, R2, R79 ;  /* 0x0000004f024f7221 */ /* 0x000fe20000010000 */
[----:B------:R-:W-:-:S05]  /*1550*/  @P2 PRMT R2, RZ, 0x7610, R23 ;  /* 0x00007610ff022816 */ /* 0x000fca0000000017 */
[----:B------:R-:W-:-:S05]  /*1560*/  @P2 FADD.FTZ R79, R2, R79 ;  /* 0x0000004f024f2221 */ /* 0x000fca0000010000 */
.L_x_407:
[----:B------:R-:W-:-:S04]  /*1570*/  F2FP.BF16.PACK_AB R2, RZ, R79 ;  /* 0x0000004fff02723e */ /* 0x000fc800000010ff */
[----:B------:R-:W-:Y:S02]  /*1580*/  PRMT R27, R27, 0x5410, R2 ;  /* 0x000054101b1b7816 */ /* 0x000fe40000000002 */
.L_x_408:
        /* <DEDUP_REMOVED lines=11> */
[----:B------:R2:W5:Y:S02]  /*1640*/  @P2 LDG.E.128 R20, [R32.64] ;  /* 0x0000000420142981 */ /* 0x000564000c1e1d00 */
[----:B--2---:R-:W-:Y:S01]  /*1650*/  PRMT R32, RZ, 0x5410, R28 ;  /* 0x00005410ff207816 */ /* 0x004fe2000000001c */
[----:B------:R-:W-:Y:S05]  /*1660*/  @P3 BRA `(.L_x_409) ;  /* 0x0000008000003947 */ /* 0x000fea0003800000 */
[----:B0-----:R-:W-:-:S04]  /*1670*/  ISETP.NE.U32.AND P1, PT, RZ, c[0x0][0x180], PT ;  /* 0x00006000ff007a0c */ /* 0x001fc80003f25070 */
[----:B------:R-:W-:-:S13]  /*1680*/  ISETP.NE.AND.EX P1, PT, RZ, c[0x0][0x184], PT, P1 ;  /* 0x00006100ff007a0c */ /* 0x000fda0003f25310 */
[----:B------:R-:W-:Y:S05]  /*1690*/  @P1 BRA `(.L_x_410) ;  /* 0x0000002000001947 */ /* 0x000fea0003800000 */
[----:B------:R-:W-:Y:S05]  /*16a0*/  @P0 BRA `(.L_x_411) ;  /* 0x0000008000000947 */ /* 0x000fea0003800000 */
[----:B------:R-:W-:Y:S05]  /*16b0*/  BRA `(.L_x_412) ;  /* 0x0000009000007947 */ /* 0x000fea0003800000 */
.L_x_410:
[----:B-----5:R-:W-:-:S05]  /*16c0*/  PRMT R3, RZ, 0x5410, R20 ;  /* 0x00005410ff037816 */ /* 0x020fca0000000014 */
[----:B------:R-:W-:Y:S01]  /*16d0*/  FADD.FTZ R32, R3, R32 ;  /* 0x0000002003207221 */ /* 0x000fe20000010000 */
[----:B------:R-:W-:Y:S05]  /*16e0*/  BRA `(.L_x_411) ;  /* 0x0000004000007947 */ /* 0x000fea0003800000 */
.L_x_409:
[----:B0----5:R-:W-:-:S05]  /*16f0*/  PRMT R3, RZ, 0x5410, R16 ;  /* 0x00005410ff037816 */ /* 0x021fca0000000010 */
[----:B------:R-:W-:Y:S01]  /*1700*/  FADD.FTZ R32, R3, R32 ;  /* 0x0000002003207221 */ /* 0x000fe20000010000 */
[----:B------:R-:W-:-:S05]  /*1710*/  @P2 PRMT R3, RZ, 0x5410, R20 ;  /* 0x00005410ff032816 */ /* 0x000fca0000000014 */
[----:B------:R-:W-:-:S05]  /*1720*/  @P2 FADD.FTZ R32, R3, R32 ;  /* 0x0000002003202221 */ /* 0x000fca0000010000 */
.L_x_411:
[----:B------:R-:W-:-:S04]  /*1730*/  F2FP.BF16.PACK_AB R2, RZ, R32 ;  /* 0x00000020ff02723e */ /* 0x000fc800000010ff */
[----:B------:R-:W-:Y:S02]  /*1740*/  PRMT R24, R2, 0x7610, R24 ;  /* 0x0000761002187816 */ /* 0x000fe40000000018 */
.L_x_412:
[----:B------:R-:W-:Y:S01]  /*1750*/  PRMT R34, RZ, 0x7610, R28 ;  /* 0x00007610ff227816 */ /* 0x000fe2000000001c */
[----:B------:R-:W-:Y:S05]  /*1760*/  @P3 BRA `(.L_x_413) ;  /* 0x0000008000003947 */ /* 0x000fea0003800000 */
[----:B------:R-:W-:-:S04]  /*1770*/  ISETP.NE.U32.AND P1, PT, RZ, c[0x0][0x180], PT ;  /* 0x00006000ff007a0c */ /* 0x000fc80003f25070 */
[----:B------:R-:W-:-:S13]  /*1780*/  ISETP.NE.AND.EX P1, PT, RZ, c[0x0][0x184], PT, P1 ;  /* 0x00006100ff007a0c */ /* 0x000fda0003f25310 */
[----:B------:R-:W-:Y:S05]  /*1790*/  @P1 BRA `(.L_x_414) ;  /* 0x0000002000001947 */ /* 0x000fea0003800000 */
[----:B------:R-:W-:Y:S05]  /*17a0*/  @P0 BRA `(.L_x_415) ;  /* 0x0000008000000947 */ /* 0x000fea0003800000 */
[----:B------:R-:W-:Y:S05]  /*17b0*/  BRA `(.L_x_416) ;  /* 0x0000009000007947 */ /* 0x000fea0003800000 */
.L_x_414:
[----:B-----5:R-:W-:-:S05]  /*17c0*/  PRMT R3, RZ, 0x7610, R20 ;  /* 0x00007610ff037816 */ /* 0x020fca0000000014 */
[----:B------:R-:W-:Y:S01]  /*17d0*/  FADD.FTZ R34, R3, R34 ;  /* 0x0000002203227221 */ /* 0x000fe20000010000 */
[----:B------:R-:W-:Y:S05]  /*17e0*/  BRA `(.L_x_415) ;  /* 0x0000004000007947 */ /* 0x000fea0003800000 */
.L_x_413:
[----:B-----5:R-:W-:-:S05]  /*17f0*/  PRMT R3, RZ, 0x7610, R16 ;  /* 0x00007610ff037816 */ /* 0x020fca0000000010 */
[----:B------:R-:W-:Y:S01]  /*1800*/  FADD.FTZ R34, R3, R34 ;  /* 0x0000002203227221 */ /* 0x000fe20000010000 */
[----:B------:R-:W-:-:S05]  /*1810*/  @P2 PRMT R3, RZ, 0x7610, R20 ;  /* 0x00007610ff032816 */ /* 0x000fca0000000014 */
[----:B------:R-:W-:-:S05]  /*1820*/  @P2 FADD.FTZ R34, R3, R34 ;  /* 0x0000002203222221 */ /* 0x000fca0000010000 */
.L_x_415:
[----:B------:R-:W-:-:S04]  /*1830*/  F2FP.BF16.PACK_AB R2, RZ, R34 ;  /* 0x00000022ff02723e */ /* 0x000fc800000010ff */
[----:B------:R-:W-:Y:S02]  /*1840*/  PRMT R24, R24, 0x5410, R2 ;  /* 0x0000541018187816 */ /* 0x000fe40000000002 */
.L_x_416:
[----:B------:R-:W-:Y:S01]  /*1850*/  PRMT R33, RZ, 0x5410, R29 ;  /* 0x00005410ff217816 */ /* 0x000fe2000000001d */
[----:B------:R-:W-:Y:S05]  /*1860*/  @P3 BRA `(.L_x_417) ;  /* 0x0000008000003947 */ /* 0x000fea0003800000 */
[----:B------:R-:W-:-:S04]  /*1870*/  ISETP.NE.U32.AND P1, PT, RZ, c[0x0][0x180], PT ;  /* 0x00006000ff007a0c */ /* 0x000fc80003f25070 */
[----:B------:R-:W-:-:S13]  /*1880*/  ISETP.NE.AND.EX P1, PT, RZ, c[0x0][0x184], PT, P1 ;  /* 0x00006100ff007a0c */ /* 0x000fda0003f25310 */
[----:B------:R-:W-:Y:S05]  /*1890*/  @P1 BRA `(.L_x_418) ;  /* 0x0000002000001947 */ /* 0x000fea0003800000 */
[----:B------:R-:W-:Y:S05]  /*18a0*/  @P0 BRA `(.L_x_419) ;  /* 0x0000008000000947 */ /* 0x000fea0003800000 */
[----:B------:R-:W-:Y:S05]  /*18b0*/  BRA `(.L_x_420) ;  /* 0x0000009000007947 */ /* 0x000fea0003800000 */
.L_x_418:
[----:B-----5:R-:W-:-:S05]  /*18c0*/  PRMT R2, RZ, 0x5410, R21 ;  /* 0x00005410ff027816 */ /* 0x020fca0000000015 */
[----:B------:R-:W-:Y:S01]  /*18d0*/  FADD.FTZ R33, R2, R33 ;  /* 0x0000002102217221 */ /* 0x000fe20000010000 */
[----:B------:R-:W-:Y:S05]  /*18e0*/  BRA `(.L_x_419) ;  /* 0x0000004000007947 */ /* 0x000fea0003800000 */
.L_x_417:
[----:B-----5:R-:W-:-:S05]  /*18f0*/  PRMT R2, RZ, 0x5410, R17 ;  /* 0x00005410ff027816 */ /* 0x020fca0000000011 */
[----:B------:R-:W-:Y:S01]  /*1900*/  FADD.FTZ R33, R2, R33 ;  /* 0x0000002102217221 */ /* 0x000fe20000010000 */
[----:B------:R-:W-:-:S05]  /*1910*/  @P2 PRMT R2, RZ, 0x5410, R21 ;  /* 0x00005410ff022816 */ /* 0x000fca0000000015 */
[----:B------:R-:W-:-:S05]  /*1920*/  @P2 FADD.FTZ R33, R2, R33 ;  /* 0x0000002102212221 */ /* 0x000fca0000010000 */
.L_x_419:
[----:B------:R-:W-:-:S04]  /*1930*/  F2FP.BF16.PACK_AB R2, RZ, R33 ;  /* 0x00000021ff02723e */ /* 0x000fc800000010ff */
[----:B------:R-:W-:Y:S02]  /*1940*/  PRMT R25, R2, 0x7610, R25 ;  /* 0x0000761002197816 */ /* 0x000fe40000000019 */
.L_x_420:
[----:B------:R-:W-:Y:S01]  /*1950*/  PRMT R80, RZ, 0x7610, R29 ;  /* 0x00007610ff507816 */ /* 0x000fe2000000001d */
[----:B------:R-:W-:Y:S05]  /*1960*/  @P3 BRA `(.L_x_421) ;  /* 0x0000008000003947 */ /* 0x000fea0003800000 */
[----:B------:R-:W-:-:S04]  /*1970*/  ISETP.NE.U32.AND P1, PT, RZ, c[0x0][0x180], PT ;  /* 0x00006000ff007a0c */ /* 0x000fc80003f25070 */
[----:B------:R-:W-:-:S13]  /*1980*/  ISETP.NE.AND.EX P1, PT, RZ, c[0x0][0x184], PT, P1 ;  /* 0x00006100ff007a0c */ /* 0x000fda0003f25310 */
[----:B------:R-:W-:Y:S05]  /*1990*/  @P1 BRA `(.L_x_422) ;  /* 0x0000002000001947 */ /* 0x000fea0003800000 */
[----:B------:R-:W-:Y:S05]  /*19a0*/  @P0 BRA `(.L_x_423) ;  /* 0x0000008000000947 */ /* 0x000fea0003800000 */
[----:B------:R-:W-:Y:S05]  /*19b0*/  BRA `(.L_x_424) ;  /* 0x0000009000007947 */ /* 0x000fea0003800000 */
.L_x_422:
[----:B-----5:R-:W-:-:S05]  /*19c0*/  PRMT R3, RZ, 0x7610, R21 ;  /* 0x00007610ff037816 */ /* 0x020fca0000000015 */
[----:B------:R-:W-:Y:S01]  /*19d0*/  FADD.FTZ R80, R3, R80 ;  /* 0x0000005003507221 */ /* 0x000fe20000010000 */
[----:B------:R-:W-:Y:S05]  /*19e0*/  BRA `(.L_x_423) ;  /* 0x0000004000007947 */ /* 0x000fea0003800000 */
.L_x_421:
[----:B-----5:R-:W-:-:S05]  /*19f0*/  PRMT R3, RZ, 0x7610, R17 ;  /* 0x00007610ff037816 */ /* 0x020fca0000000011 */
[----:B------:R-:W-:Y:S01]  /*1a00*/  FADD.FTZ R80, R3, R80 ;  /* 0x0000005003507221 */ /* 0x000fe20000010000 */
[----:B------:R-:W-:-:S05]  /*1a10*/  @P2 PRMT R3, RZ, 0x7610, R21 ;  /* 0x00007610ff032816 */ /* 0x000fca0000000015 */
[----:B------:R-:W-:-:S05]  /*1a20*/  @P2 FADD.FTZ R80, R3, R80 ;  /* 0x0000005003502221 */ /* 0x000fca0000010000 */
.L_x_423:
[----:B------:R-:W-:-:S04]  /*1a30*/  F2FP.BF16.PACK_AB R2, RZ, R80 ;  /* 0x00000050ff02723e */ /* 0x000fc800000010ff */
[----:B------:R-:W-:Y:S02]  /*1a40*/  PRMT R25, R25, 0x5410, R2 ;  /* 0x0000541019197816 */ /* 0x000fe40000000002 */
.L_x_424:
[----:B------:R-:W-:Y:S01]  /*1a50*/  PRMT R35, RZ, 0x5410, R30 ;  /* 0x00005410ff237816 */ /* 0x000fe2000000001e */
[----:B------:R-:W-:Y:S05]  /*1a60*/  @P3 BRA `(.L_x_425) ;  /* 0x0000008000003947 */ /* 0x000fea0003800000 */
[----:B------:R-:W-:-:S04]  /*1a70*/  ISETP.NE.U32.AND P1, PT, RZ, c[0x0][0x180], PT ;  /* 0x00006000ff007a0c */ /* 0x000fc80003f25070 */
[----:B------:R-:W-:-:S13]  /*1a80*/  ISETP.NE.AND.EX P1, PT, RZ, c[0x0][0x184], PT, P1 ;  /* 0x00006100ff007a0c */ /* 0x000fda0003f25310 */
[----:B------:R-:W-:Y:S05]  /*1a90*/  @P1 BRA `(.L_x_426) ;  /* 0x0000002000001947 */ /* 0x000fea0003800000 */
[----:B------:R-:W-:Y:S05]  /*1aa0*/  @P0 BRA `(.L_x_427) ;  /* 0x0000008000000947 */ /* 0x000fea0003800000 */
[----:B------:R-:W-:Y:S05]  /*1ab0*/  BRA `(.L_x_428) ;  /* 0x0000009000007947 */ /* 0x000fea0003800000 */
.L_x_426:
[----:B-----5:R-:W-:-:S05]  /*1ac0*/  PRMT R2, RZ, 0x5410, R22 ;  /* 0x00005410ff027816 */ /* 0x020fca0000000016 */
[----:B------:R-:W-:Y:S01]  /*1ad0*/  FADD.FTZ R35, R2, R35 ;  /* 0x0000002302237221 */ /* 0x000fe20000010000 */
[----:B------:R-:W-:Y:S05]  /*1ae0*/  BRA `(.L_x_427) ;  /* 0x0000004000007947 */ /* 0x000fea0003800000 */
.L_x_425:
[----:B-----5:R-:W-:-:S05]  /*1af0*/  PRMT R2, RZ, 0x5410, R18 ;  /* 0x00005410ff027816 */ /* 0x020fca0000000012 */
[----:B------:R-:W-:Y:S01]  /*1b00*/  FADD.FTZ R35, R2, R35 ;  /* 0x0000002302237221 */ /* 0x000fe20000010000 */
[----:B------:R-:W-:-:S05]  /*1b10*/  @P2 PRMT R2, RZ, 0x5410, R22 ;  /* 0x00005410ff022816 */ /* 0x000fca0000000016 */
[----:B------:R-:W-:-:S05]  /*1b20*/  @P2 FADD.FTZ R35, R2, R35 ;  /* 0x0000002302232221 */ /* 0x000fca0000010000 */
.L_x_427:
[----:B------:R-:W-:-:S04]  /*1b30*/  F2FP.BF16.PACK_AB R2, RZ, R35 ;  /* 0x00000023ff02723e */ /* 0x000fc800000010ff */
[----:B------:R-:W-:Y:S02]  /*1b40*/  PRMT R26, R2, 0x7610, R26 ;  /* 0x00007610021a7816 */ /* 0x000fe4000000001a */
.L_x_428:
[----:B------:R-:W-:Y:S01]  /*1b50*/  PRMT R30, RZ, 0x7610, R30 ;  /* 0x00007610ff1e7816 */ /* 0x000fe2000000001e */
[----:B------:R-:W-:Y:S05]  /*1b60*/  @P3 BRA `(.L_x_429) ;  /* 0x0000008000003947 */ /* 0x000fea0003800000 */
[----:B------:R-:W-:-:S04]  /*1b70*/  ISETP.NE.U32.AND P1, PT, RZ, c[0x0][0x180], PT ;  /* 0x00006000ff007a0c */ /* 0x000fc80003f25070 */
[----:B------:R-:W-:-:S13]  /*1b80*/  ISETP.NE.AND.EX P1, PT, RZ, c[0x0][0x184], PT, P1 ;  /* 0x00006100ff007a0c */ /* 0x000fda0003f25310 */
[----:B------:R-:W-:Y:S05]  /*1b90*/  @P1 BRA `(.L_x_430) ;  /* 0x0000002000001947 */ /* 0x000fea0003800000 */
[----:B------:R-:W-:Y:S05]  /*1ba0*/  @P0 BRA `(.L_x_431) ;  /* 0x0000008000000947 */ /* 0x000fea0003800000 */
[----:B------:R-:W-:Y:S05]  /*1bb0*/  BRA `(.L_x_432) ;  /* 0x0000009000007947 */ /* 0x000fea0003800000 */
.L_x_430:
[----:B-----5:R-:W-:-:S05]  /*1bc0*/  PRMT R3, RZ, 0x7610, R22 ;  /* 0x00007610ff037816 */ /* 0x020fca0000000016 */
[----:B------:R-:W-:Y:S01]  /*1bd0*/  FADD.FTZ R30, R3, R30 ;  /* 0x0000001e031e7221 */ /* 0x000fe20000010000 */
[----:B------:R-:W-:Y:S05]  /*1be0*/  BRA `(.L_x_431) ;  /* 0x0000004000007947 */ /* 0x000fea0003800000 */
.L_x_429:
[----:B-----5:R-:W-:-:S05]  /*1bf0*/  PRMT R3, RZ, 0x7610, R18 ;  /* 0x00007610ff037816 */ /* 0x020fca0000000012 */
[----:B------:R-:W-:Y:S01]  /*1c00*/  FADD.FTZ R30, R3, R30 ;  /* 0x0000001e031e7221 */ /* 0x000fe20000010000 */
[----:B------:R-:W-:-:S05]  /*1c10*/  @P2 PRMT R3, RZ, 0x7610, R22 ;  /* 0x00007610ff032816 */ /* 0x000fca0000000016 */
[----:B------:R-:W-:-:S05]  /*1c20*/  @P2 FADD.FTZ R30, R3, R30 ;  /* 0x0000001e031e2221 */ /* 0x000fca0000010000 */
.L_x_431:
[----:B------:R-:W-:-:S04]  /*1c30*/  F2FP.BF16.PACK_AB R2, RZ, R30 ;  /* 0x0000001eff02723e */ /* 0x000fc800000010ff */
[----:B------:R-:W-:Y:S02]  /*1c40*/  PRMT R26, R26, 0x5410, R2 ;  /* 0x000054101a1a7816 */ /* 0x000fe40000000002 */
.L_x_432:
[----:B------:R-:W-:Y:S01]  /*1c50*/  PRMT R82, RZ, 0x5410, R31 ;  /* 0x00005410ff527816 */ /* 0x000fe2000000001f */
[----:B------:R-:W-:Y:S05]  /*1c60*/  @P3 BRA `(.L_x_433) ;  /* 0x0000008000003947 */ /* 0x000fea0003800000 */
[----:B------:R-:W-:-:S04]  /*1c70*/  ISETP.NE.U32.AND P1, PT, RZ, c[0x0][0x180], PT ;  /* 0x00006000ff007a0c */ /* 0x000fc80003f25070 */
[----:B------:R-:W-:-:S13]  /*1c80*/  ISETP.NE.AND.EX P1, PT, RZ, c[0x0][0x184], PT, P1 ;  /* 0x00006100ff007a0c */ /* 0x000fda0003f25310 */
[----:B------:R-:W-:Y:S05]  /*1c90*/  @P1 BRA `(.L_x_434) ;  /* 0x0000002000001947 */ /* 0x000fea0003800000 */
[----:B------:R-:W-:Y:S05]  /*1ca0*/  @P0 BRA `(.L_x_435) ;  /* 0x0000008000000947 */ /* 0x000fea0003800000 */
[----:B------:R-:W-:Y:S05]  /*1cb0*/  BRA `(.L_x_436) ;  /* 0x0000009000007947 */ /* 0x000fea0003800000 */
.L_x_434:
[----:B-----5:R-:W-:-:S05]  /*1cc0*/  PRMT R3, RZ, 0x5410, R23 ;  /* 0x00005410ff037816 */ /* 0x020fca0000000017 */
[----:B------:R-:W-:Y:S01]  /*1cd0*/  FADD.FTZ R82, R3, R82 ;  /* 0x0000005203527221 */ /* 0x000fe20000010000 */
[----:B------:R-:W-:Y:S05]  /*1ce0*/  BRA `(.L_x_435) ;  /* 0x0000004000007947 */ /* 0x000fea0003800000 */
.L_x_433:
[----:B-----5:R-:W-:-:S05]  /*1cf0*/  PRMT R3, RZ, 0x5410, R19 ;  /* 0x00005410ff037816 */ /* 0x020fca0000000013 */
[----:B------:R-:W-:Y:S01]  /*1d00*/  FADD.FTZ R82, R3, R82 ;  /* 0x0000005203527221 */ /* 0x000fe20000010000 */
[----:B------:R-:W-:-:S05]  /*1d10*/  @P2 PRMT R3, RZ, 0x5410, R23 ;  /* 0x00005410ff032816 */ /* 0x000fca0000000017 */
[----:B------:R-:W-:-:S05]  /*1d20*/  @P2 FADD.FTZ R82, R3, R82 ;  /* 0x0000005203522221 */ /* 0x000fca0000010000 */
.L_x_435:
[----:B------:R-:W-:-:S04]  /*1d30*/  F2FP.BF16.PACK_AB R2, RZ, R82 ;  /* 0x00000052ff02723e */ /* 0x000fc800000010ff */
[----:B------:R-:W-:Y:S02]  /*1d40*/  PRMT R27, R2, 0x7610, R27 ;  /* 0x00007610021b7816 */ /* 0x000fe4000000001b */
.L_x_436:
[----:B------:R-:W-:Y:S01]  /*1d50*/  PRMT R31, RZ, 0x7610, R31 ;  /* 0x00007610ff1f7816 */ /* 0x000fe2000000001f */
[----:B------:R-:W-:Y:S05]  /*1d60*/  @P3 BRA `(.L_x_437) ;  /* 0x0000008000003947 */ /* 0x000fea0003800000 */
[----:B------:R-:W-:-:S04]  /*1d70*/  ISETP.NE.U32.AND P1, PT, RZ, c[0x0][0x180], PT ;  /* 0x00006000ff007a0c */ /* 0x000fc80003f25070 */
[----:B------:R-:W-:-:S13]  /*1d80*/  ISETP.NE.AND.EX P1, PT, RZ, c[0x0][0x184], PT, P1 ;  /* 0x00006100ff007a0c */ /* 0x000fda0003f25310 */
[----:B------:R-:W-:Y:S05]  /*1d90*/  @P1 BRA `(.L_x_438) ;  /* 0x0000002000001947 */ /* 0x000fea0003800000 */
[----:B------:R-:W-:Y:S05]  /*1da0*/  @P0 BRA `(.L_x_439) ;  /* 0x0000008000000947 */ /* 0x000fea0003800000 */
[----:B------:R-:W-:Y:S05]  /*1db0*/  BRA `(.L_x_440) ;  /* 0x0000009000007947 */ /* 0x000fea0003800000 */
.L_x_438:
[----:B-----5:R-:W-:-:S05]  /*1dc0*/  PRMT R2, RZ, 0x7610, R23 ;  /* 0x00007610ff027816 */ /* 0x020fca0000000017 */
[----:B------:R-:W-:Y:S01]  /*1dd0*/  FADD.FTZ R31, R2, R31 ;  /* 0x0000001f021f7221 */ /* 0x000fe20000010000 */
[----:B------:R-:W-:Y:S05]  /*1de0*/  BRA `(.L_x_439) ;  /* 0x0000004000007947 */ /* 0x000fea0003800000 */
.L_x_437:
[----:B-----5:R-:W-:-:S05]  /*1df0*/  PRMT R2, RZ, 0x7610, R19 ;  /* 0x00007610ff027816 */ /* 0x020fca0000000013 */
[----:B------:R-:W-:Y:S01]  /*1e00*/  FADD.FTZ R31, R2, R31 ;  /* 0x0000001f021f7221 */ /* 0x000fe20000010000 */
[----:B------:R-:W-:-:S05]  /*1e10*/  @P2 PRMT R2, RZ, 0x7610, R23 ;  /* 0x00007610ff022816 */ /* 0x000fca0000000017 */
[----:B------:R-:W-:-:S05]  /*1e20*/  @P2 FADD.FTZ R31, R2, R31 ;  /* 0x0000001f021f2221 */ /* 0x000fca0000010000 */
.L_x_439:
[----:B------:R-:W-:-:S04]  /*1e30*/  F2FP.BF16.PACK_AB R2, RZ, R31 ;  /* 0x0000001fff02723e */ /* 0x000fc800000010ff */
[----:B------:R-:W-:Y:S02]  /*1e40*/  PRMT R27, R27, 0x5410, R2 ;  /* 0x000054101b1b7816 */ /* 0x000fe40000000002 */
.L_x_440:
        /* <DEDUP_REMOVED lines=18> */
[----:B------:R-:W-:-:S04]  /*1f70*/  FADD.FTZ R3, R3, R32 ;  /* 0x0000002003037221 */ /* 0x000fc80000010000 */
        /* <DEDUP_REMOVED lines=11> */
.L_x_445:
        /* <DEDUP_REMOVED lines=68> */
.L_x_446:
[----:B------:R-:W-:Y:S01]  /*2470*/  FMUL.FTZ R29, R85, R85 ;  /* 0x00000055551d7220 */ /* 0x000fe20000410000 */
[----:B------:R-:W-:Y:S01]  /*2480*/  ISETP.NE.AND P1, PT, RZ, UR6, PT ;  /* 0x00000006ff007c0c */ /* 0x000fe2000bf25270 */
[----:B01----:R-:W-:Y:S01]  /*2490*/  FADD.FTZ R83, R28, R83 ;  /* 0x000000531c537221 */ /* 0x003fe20000010000 */
[----:B------:R-:W-:Y:S01]  /*24a0*/  MOV R84, c[0x0][0x1e0] ;  /* 0x0000780000547a02 */ /* 0x000fe20000000f00 */
[----:B------:R-:W-:Y:S01]  /*24b0*/  IMAD.MOV.U32 R81, RZ, RZ, 0x4 ;  /* 0x00000004ff517424 */ /* 0x000fe200078e00ff */
[----:B------:R-:W-:-:S03]  /*24c0*/  FSEL R29, R29, RZ, P1 ;  /* 0x000000ff1d1d7208 */ /* 0x000fc60000800000 */
[----:B------:R-:W-:Y:S01]  /*24d0*/  FFMA.FTZ R28, R83, R84, c[0x0][0x228] ;  /* 0x00008a00531c7623 */ /* 0x000fe20000010054 */
[----:B------:R-:W-:Y:S01]  /*24e0*/  FSEL R83, R85, RZ, !P1 ;  /* 0x000000ff55537208 */ /* 0x000fe20004800000 */
[----:B------:R-:W-:-:S04]  /*24f0*/  @!P2 IMAD.WIDE R2, R62, R81, c[0x0][0x1a0] ;  /* 0x000068003e02a625 */ /* 0x000fc800078e0251 */
[----:B------:R-:W-:Y:S01]  /*2500*/  FADD.FTZ R87, R28, R29 ;  /* 0x0000001d1c577221 */ /* 0x000fe20000010000 */
[----:B------:R0:W-:Y:S01]  /*2510*/  @!P2 STG.E [R2.64], R85 ;  /* 0x000000550200a986 */ /* 0x0001e2000c101904 */
[C---:B------:R-:W-:Y:S02]  /*2520*/  FADD.FTZ R34, -R83.reuse, R34 ;  /* 0x0000002253227221 */ /* 0x040fe40000010100 */
[C---:B------:R-:W-:Y:S02]  /*2530*/  FADD.FTZ R70, -R83.reuse, R70 ;  /* 0x0000004653467221 */ /* 0x040fe40000010100 */
[C---:B------:R-:W-:Y:S02]  /*2540*/  FADD.FTZ R86, -R83.reuse, R77 ;  /* 0x0000004d53567221 */ /* 0x040fe40000010100 */
[C---:B------:R-:W-:Y:S02]  /*2550*/  FADD.FTZ R92, -R83.reuse, R35 ;  /* 0x00000023535c7221 */ /* 0x040fe40000010100 */
[----:B------:R-:W-:-:S02]  /*2560*/  FADD.FTZ R38, -R83, R38 ;  /* 0x0000002653267221 */ /* 0x000fc40000010100 */
[C---:B------:R-:W-:Y:S01]  /*2570*/  FADD.FTZ R42, -R83.reuse, R42 ;  /* 0x0000002a532a7221 */ /* 0x040fe20000010100 */
[----:B0-----:R-:W0:Y:S01]  /*2580*/  MUFU.RSQ R3, R87 ;  /* 0x0000005700037308 */ /* 0x001e220000001400 */
[C---:B------:R-:W-:Y:S02]  /*2590*/  FADD.FTZ R90, -R83.reuse, R33 ;  /* 0x00000021535a7221 */ /* 0x040fe40000010100 */
[C---:B------:R-:W-:Y:S02]  /*25a0*/  FADD.FTZ R37, -R83.reuse, R37 ;  /* 0x0000002553257221 */ /* 0x040fe40000010100 */
[C---:B------:R-:W-:Y:S02]  /*25b0*/  FADD.FTZ R39, -R83.reuse, R39 ;  /* 0x0000002753277221 */ /* 0x040fe40000010100 */
[C---:B------:R-:W-:Y:S02]  /*25c0*/  FADD.FTZ R88, -R83.reuse, R79 ;  /* 0x0000004f53587221 */ /* 0x040fe40000010100 */
[----:B------:R-:W-:-:S02]  /*25d0*/  FADD.FTZ R84, -R83, R75 ;  /* 0x0000004b53547221 */ /* 0x000fc40000010100 */
[C---:B------:R-:W-:Y:S02]  /*25e0*/  FADD.FTZ R78, -R83.reuse, R78 ;  /* 0x0000004e534e7221 */ /* 0x040fe40000010100 */
[----:B------:R-:W-:Y:S02]  /*25f0*/  FADD.FTZ R2, -R83, R73 ;  /* 0x0000004953027221 */ /* 0x000fe40000010100 */
[----:B------:R-:W-:-:S04]  /*2600*/  @!P2 IMAD.WIDE R28, R62, R81, c[0x0][0x1a8] ;  /* 0x00006a003e1ca625 */ /* 0x000fc800078e0251 */
[C---:B0-----:R-:W-:Y:S01]  /*2610*/  FMUL.FTZ R77, R3.reuse, R34 ;  /* 0x00000022034d7220 */ /* 0x041fe20000410000 */
[----:B------:R-:W-:Y:S01]  /*2620*/  PRMT R34, RZ, 0x7610, R14 ;  /* 0x00007610ff227816 */ /* 0x000fe2000000000e */
[C---:B------:R-:W-:Y:S01]  /*2630*/  FMUL.FTZ R35, R3.reuse, R70 ;  /* 0x0000004603237220 */ /* 0x040fe20000410000 */
[----:B------:R0:W-:Y:S01]  /*2640*/  @!P2 STG.E [R28.64], R3 ;  /* 0x000000031c00a986 */ /* 0x0001e2000c101904 */
[----:B------:R-:W-:Y:S01]  /*2650*/  FMUL.FTZ R38, R3, R38 ;  /* 0x0000002603267220 */ /* 0x000fe20000410000 */
[----:B------:R-:W-:Y:S01]  /*2660*/  PRMT R70, RZ, 0x7610, R4 ;  /* 0x00007610ff467816 */ /* 0x000fe20000000004 */
[----:B------:R-:W-:Y:S01]  /*2670*/  FFMA.FTZ R35, R35, R34, R48 ;  /* 0x0000002223237223 */ /* 0x000fe20000010030 */
[----:B------:R-:W-:Y:S01]  /*2680*/  PRMT R34, RZ, 0x5410, R13 ;  /* 0x00005410ff227816 */ /* 0x000fe2000000000d */
[C---:B------:R-:W-:Y:S02]  /*2690*/  FMUL.FTZ R33, R3.reuse, R42 ;  /* 0x0000002a03217220 */ /* 0x040fe40000410000 */
[----:B------:R-:W-:-:S02]  /*26a0*/  FMUL.FTZ R37, R3, R37 ;  /* 0x0000002503257220 */ /* 0x000fc40000410000 */
[----:B------:R-:W-:Y:S01]  /*26b0*/  FFMA.FTZ R38, R38, R34, R45 ;  /* 0x0000002226267223 */ /* 0x000fe2000001002d */
[----:B------:R-:W-:Y:S01]  /*26c0*/  PRMT R34, RZ, 0x7610, R13 ;  /* 0x00007610ff227816 */ /* 0x000fe2000000000d */
[C---:B------:R-:W-:Y:S01]  /*26d0*/  FMUL.FTZ R39, R3.reuse, R39 ;  /* 0x0000002703277220 */ /* 0x040fe20000410000 */
[----:B0-----:R-:W-:Y:S01]  /*26e0*/  PRMT R28, RZ, 0x7610, R15 ;  /* 0x00007610ff1c7816 */ /* 0x001fe2000000000f */
[----:B------:R-:W-:Y:S02]  /*26f0*/  FMUL.FTZ R86, R3, R86 ;  /* 0x0000005603567220 */ /* 0x000fe40000410000 */
[----:B------:R-:W-:Y:S01]  /*2700*/  FFMA.FTZ R33, R33, R34, R46 ;  /* 0x0000002221217223 */ /* 0x000fe2000001002e */
[----:B------:R-:W-:Y:S01]  /*2710*/  PRMT R34, RZ, 0x5410, R12 ;  /* 0x00005410ff227816 */ /* 0x000fe2000000000c */
[C---:B------:R-:W-:Y:S02]  /*2720*/  FMUL.FTZ R75, R3.reuse, R88 ;  /* 0x00000058034b7220 */ /* 0x040fe40000410000 */
[----:B------:R-:W-:-:S02]  /*2730*/  FMUL.FTZ R84, R3, R84 ;  /* 0x0000005403547220 */ /* 0x000fc40000410000 */
[----:B------:R-:W-:Y:S01]  /*2740*/  FFMA.FTZ R37, R37, R34, R0 ;  /* 0x0000002225257223 */ /* 0x000fe20000010000 */
[----:B------:R-:W-:Y:S01]  /*2750*/  PRMT R34, RZ, 0x7610, R12 ;  /* 0x00007610ff227816 */ /* 0x000fe2000000000c */
[C---:B------:R-:W-:Y:S02]  /*2760*/  FMUL.FTZ R73, R3.reuse, R78 ;  /* 0x0000004e03497220 */ /* 0x040fe40000410000 */
[----:B------:R-:W-:Y:S02]  /*2770*/  FMUL.FTZ R2, R3, R2 ;  /* 0x0000000203027220 */ /* 0x000fe40000410000 */
[----:B------:R-:W-:Y:S01]  /*2780*/  FFMA.FTZ R34, R39, R34, R44 ;  /* 0x0000002227227223 */ /* 0x000fe2000001002c */
[----:B------:R-:W-:Y:S01]  /*2790*/  PRMT R39, RZ, 0x5410, R11 ;  /* 0x00005410ff277816 */ /* 0x000fe2000000000b */
[C---:B------:R-:W-:Y:S02]  /*27a0*/  FADD.FTZ R76, -R83.reuse, R76 ;  /* 0x0000004c534c7221 */ /* 0x040fe40000010100 */
[----:B------:R-:W-:-:S02]  /*27b0*/  FADD.FTZ R72, -R83, R72 ;  /* 0x0000004853487221 */ /* 0x000fc40000010100 */
        /* <DEDUP_REMOVED lines=10> */
[----:B------:R-:W-:Y:S02]  /*2860*/  FMUL.FTZ R82, R3, R82 ;  /* 0x0000005203527220 */ /* 0x000fe40000410000 */
[----:B------:R-:W-:Y:S02]  /*2870*/  FADD.FTZ R40, -R83, R40 ;  /* 0x0000002853287221 */ /* 0x000fe40000010100 */
[----:B------:R-:W-:Y:S01]  /*2880*/  FFMA.FTZ R73, R73, R39, R56 ;  /* 0x0000002749497223 */ /* 0x000fe20000010038 */
[----:B------:R-:W-:Y:S01]  /*2890*/  PRMT R39, RZ, 0x5410, R9 ;  /* 0x00005410ff277816 */ /* 0x000fe20000000009 */
[C---:B------:R-:W-:Y:S02]  /*28a0*/  FADD.FTZ R71, -R83.reuse, R71 ;  /* 0x0000004753477221 */ /* 0x040fe40000010100 */
[----:B------:R-:W-:-:S02]  /*28b0*/  FADD.FTZ R74, -R83, R74 ;  /* 0x0000004a534a7221 */ /* 0x000fc40000010100 */
[----:B------:R-:W-:Y:S01]  /*28c0*/  FFMA.FTZ R2, R2, R39, R53 ;  /* 0x0000002702027223 */ /* 0x000fe20000010035 */
[----:B------:R-:W-:Y:S01]  /*28d0*/  PRMT R39, RZ, 0x7610, R9 ;  /* 0x00007610ff277816 */ /* 0x000fe20000000009 */
[C---:B------:R-:W-:Y:S02]  /*28e0*/  FADD.FTZ R32, -R83.reuse, R32 ;  /* 0x0000002053207221 */ /* 0x040fe40000010100 */
[----:B------:R-:W-:Y:S02]  /*28f0*/  FADD.FTZ R80, -R83, R80 ;  /* 0x0000005053507221 */ /* 0x000fe40000010100 */
[----:B------:R-:W-:Y:S01]  /*2900*/  FFMA.FTZ R39, R29, R39, R54 ;  /* 0x000000271d277223 */ /* 0x000fe20000010036 */
[----:B------:R-:W-:Y:S01]  /*2910*/  PRMT R29, RZ, 0x5410, R8 ;  /* 0x00005410ff1d7816 */ /* 0x000fe20000000008 */
[C---:B------:R-:W-:Y:S02]  /*2920*/  FADD.FTZ R30, -R83.reuse, R30 ;  /* 0x0000001e531e7221 */ /* 0x040fe40000010100 */
[----:B------:R-:W-:-:S02]  /*2930*/  FADD.FTZ R31, -R83, R31 ;  /* 0x0000001f531f7221 */ /* 0x000fc40000010100 */
[----:B------:R-:W-:Y:S01]  /*2940*/  FFMA.FTZ R72, R72, R29, R51 ;  /* 0x0000001d48487223 */ /* 0x000fe20000010033 */
[----:B------:R-:W-:Y:S01]  /*2950*/  PRMT R29, RZ, 0x5410, R7 ;  /* 0x00005410ff1d7816 */ /* 0x000fe20000000007 */
[C---:B------:R-:W-:Y:S02]  /*2960*/  FMUL.FTZ R42, R3.reuse, R69 ;  /* 0x00000045032a7220 */ /* 0x040fe40000410000 */
[C---:B------:R-:W-:Y:S02]  /*2970*/  FMUL.FTZ R40, R3.reuse, R40 ;  /* 0x0000002803287220 */ /* 0x040fe40000410000 */
[----:B------:R-:W-:Y:S01]  /*2980*/  FFMA.FTZ R82, R82, R29, R67 ;  /* 0x0000001d52527223 */ /* 0x000fe20000010043 */
[----:B------:R-:W-:Y:S01]  /*2990*/  PRMT R29, RZ, 0x7610, R7 ;  /* 0x00007610ff1d7816 */ /* 0x000fe20000000007 */
[C---:B------:R-:W-:Y:S02]  /*29a0*/  FMUL.FTZ R71, R3.reuse, R71 ;  /* 0x0000004703477220 */ /* 0x040fe40000410000 */
[----:B------:R-:W-:-:S02]  /*29b0*/  FMUL.FTZ R69, R3, R74 ;  /* 0x0000004a03457220 */ /* 0x000fc40000410000 */
[C---:B------:R-:W-:Y:S02]  /*29c0*/  FMUL.FTZ R32, R3.reuse, R32 ;  /* 0x0000002003207220 */ /* 0x040fe40000410000 */
[C---:B------:R-:W-:Y:S02]  /*29d0*/  FMUL.FTZ R90, R3.reuse, R90 ;  /* 0x0000005a035a7220 */ /* 0x040fe40000410000 */
[C---:B------:R-:W-:Y:S02]  /*29e0*/  FMUL.FTZ R79, R3.reuse, R80 ;  /* 0x00000050034f7220 */ /* 0x040fe40000410000 */
[C---:B------:R-:W-:Y:S02]  /*29f0*/  FMUL.FTZ R92, R3.reuse, R92 ;  /* 0x0000005c035c7220 */ /* 0x040fe40000410000 */
[C---:B------:R-:W-:Y:S01]  /*2a00*/  FMUL.FTZ R83, R3.reuse, R30 ;  /* 0x0000001e03537220 */ /* 0x040fe20000410000 */
[----:B------:R-:W-:Y:S01]  /*2a10*/  PRMT R30, RZ, 0x5410, R14 ;  /* 0x00005410ff1e7816 */ /* 0x000fe2000000000e */
[----:B------:R-:W-:Y:S01]  /*2a20*/  FMUL.FTZ R3, R3, R31 ;  /* 0x0000001f03037220 */ /* 0x000fe20000410000 */
[----:B------:R-:W-:Y:S01]  /*2a30*/  PRMT R31, RZ, 0x5410, R15 ;  /* 0x00005410ff1f7816 */ /* 0x000fe2000000000f */
[----:B------:R-:W-:Y:S01]  /*2a40*/  FFMA.FTZ R28, R71, R28, R50 ;  /* 0x0000001c471c7223 */ /* 0x000fe20000010032 */
[----:B------:R-:W-:Y:S01]  /*2a50*/  PRMT R71, RZ, 0x7610, R8 ;  /* 0x00007610ff477816 */ /* 0x000fe20000000008 */
[----:B------:R-:W-:Y:S01]  /*2a60*/  FFMA.FTZ R3, R3, R29, R68 ;  /* 0x0000001d03037223 */ /* 0x000fe20000010044 */
[----:B------:R-:W-:Y:S01]  /*2a70*/  PRMT R29, RZ, 0x5410, R6 ;  /* 0x00005410ff1d7816 */ /* 0x000fe20000000006 */
[----:B------:R-:W-:Y:S01]  /*2a80*/  FFMA.FTZ R31, R42, R31, R49 ;  /* 0x0000001f2a1f7223 */ /* 0x000fe20000010031 */
[----:B------:R-:W-:Y:S01]  /*2a90*/  LEA R42, P3, R43, c[0x0][0x208], 0x4 ;  /* 0x000082002b2a7a11 */ /* 0x000fe200078620ff */
[----:B------:R-:W-:Y:S01]  /*2aa0*/  FFMA.FTZ R71, R69, R71, R52 ;  /* 0x0000004745477223 */ /* 0x000fe20000010034 */
[----:B------:R-:W-:Y:S01]  /*2ab0*/  PRMT R69, RZ, 0x5410, R4 ;  /* 0x00005410ff457816 */ /* 0x000fe20000000004 */
[----:B------:R-:W-:Y:S01]  /*2ac0*/  FFMA.FTZ R92, R92, R29, R65 ;  /* 0x0000001d5c5c7223 */ /* 0x000fe20000010041 */
[----:B------:R-:W-:Y:S01]  /*2ad0*/  PRMT R29, RZ, 0x7610, R6 ;  /* 0x00007610ff1d7816 */ /* 0x000fe20000000006 */
[----:B------:R-:W-:Y:S01]  /*2ae0*/  FFMA.FTZ R30, R40, R30, R47 ;  /* 0x0000001e281e7223 */ /* 0x000fe2000001002f */
[----:B------:R-:W-:Y:S01]  /*2af0*/  LEA R40, P2, R41, c[0x0][0x208], 0x4 ;  /* 0x0000820029287a11 */ /* 0x000fe200078420ff */
[----:B------:R-:W-:Y:S01]  /*2b00*/  FFMA.FTZ R69, R32, R69, R59 ;  /* 0x0000004520457223 */ /* 0x000fe2000001003b */
[----:B------:R-:W-:Y:S01]  /*2b10*/  F2FP.BF16.PACK_AB R31, R28, R31 ;  /* 0x0000001f1c1f723e */ /* 0x000fe200000010ff */
[----:B------:R-:W-:Y:S01]  /*2b20*/  FFMA.FTZ R83, R83, R29, R66 ;  /* 0x0000001d53537223 */ /* 0x000fe20000010042 */
[----:B------:R-:W-:Y:S01]  /*2b30*/  PRMT R29, RZ, 0x5410, R5 ;  /* 0x00005410ff1d7816 */ /* 0x000fe20000000005 */
[----:B------:R-:W-:Y:S01]  /*2b40*/  FFMA.FTZ R70, R77, R70, R60 ;  /* 0x000000464d467223 */ /* 0x000fe2000001003c */
[----:B------:R-:W-:Y:S01]  /*2b50*/  F2FP.BF16.PACK_AB R30, R35, R30 ;  /* 0x0000001e231e723e */ /* 0x000fe200000010ff */
[----:B------:R-:W-:Y:S01]  /*2b60*/  IMAD R62, R81, c[0x0][0x160], R62 ;  /* 0x00005800513e7a24 */ /* 0x000fe200078e023e */
[----:B------:R-:W-:Y:S01]  /*2b70*/  F2FP.BF16.PACK_AB R28, R34, R37 ;  /* 0x00000025221c723e */ /* 0x000fe200000010ff */
[----:B------:R-:W-:Y:S01]  /*2b80*/  FFMA.FTZ R90, R90, R29, R63 ;  /* 0x0000001d5a5a7223 */ /* 0x000fe2000001003f */
[----:B------:R-:W-:-:S02]  /*2b90*/  PRMT R29, RZ, 0x7610, R5 ;  /* 0x00007610ff1d7816 */ /* 0x000fc40000000005 */
[----:B------:R-:W-:Y:S02]  /*2ba0*/  F2FP.BF16.PACK_AB R35, R75, R86 ;  /* 0x000000564b23723e */ /* 0x000fe400000010ff */
[----:B------:R-:W-:Y:S01]  /*2bb0*/  F2FP.BF16.PACK_AB R34, R73, R84 ;  /* 0x000000544922723e */ /* 0x000fe200000010ff */
[----:B------:R-:W-:Y:S01]  /*2bc0*/  FFMA.FTZ R79, R79, R29, R64 ;  /* 0x0000001d4f4f7223 */ /* 0x000fe20000010040 */
[----:B------:R-:W-:Y:S02]  /*2bd0*/  F2FP.BF16.PACK_AB R29, R33, R38 ;  /* 0x00000026211d723e */ /* 0x000fe400000010ff */
[----:B------:R-:W-:Y:S02]  /*2be0*/  F2FP.BF16.PACK_AB R33, R39, R2 ;  /* 0x000000022721723e */ /* 0x000fe400000010ff */
[----:B------:R-:W-:Y:S02]  /*2bf0*/  LEA R2, P1, R36, c[0x0][0x208], 0x4 ;  /* 0x0000820024027a11 */ /* 0x000fe400078220ff */
[----:B------:R-:W-:-:S02]  /*2c00*/  F2FP.BF16.PACK_AB R39, R3, R82 ;  /* 0x000000520327723e */ /* 0x000fc400000010ff */
[----:B------:R-:W-:Y:S02]  /*2c10*/  LEA.HI.X R3, R36, c[0x0][0x20c], RZ, 0x4, P1 ;  /* 0x0000830024037a11 */ /* 0x000fe400008f24ff */
[----:B------:R-:W-:Y:S02]  /*2c20*/  F2FP.BF16.PACK_AB R32, R71, R72 ;  /* 0x000000484720723e */ /* 0x000fe400000010ff */
[----:B------:R-:W-:Y:S01]  /*2c30*/  LEA.HI.X R41, R41, c[0x0][0x20c], RZ, 0x4, P2 ;  /* 0x0000830029297a11 */ /* 0x000fe200010f24ff */
[----:B------:R0:W-:Y:S01]  /*2c40*/  STG.E.128 [R2.64], R28 ;  /* 0x0000001c02007986 */ /* 0x0001e2000c101d04 */
[----:B------:R-:W-:Y:S02]  /*2c50*/  F2FP.BF16.PACK_AB R38, R83, R92 ;  /* 0x0000005c5326723e */ /* 0x000fe400000010ff */
[----:B------:R-:W-:Y:S01]  /*2c60*/  F2FP.BF16.PACK_AB R37, R79, R90 ;  /* 0x0000005a4f25723e */ /* 0x000fe200000010ff */
[----:B------:R0:W-:Y:S01]  /*2c70*/  STG.E.128 [R40.64], R32 ;  /* 0x0000002028007986 */ /* 0x0001e2000c101d04 */
[----:B------:R-:W-:-:S02]  /*2c80*/  F2FP.BF16.PACK_AB R36, R70, R69 ;  /* 0x000000454624723e */ /* 0x000fc400000010ff */
[----:B------:R-:W-:Y:S02]  /*2c90*/  LEA.HI.X R43, R43, c[0x0][0x20c], RZ, 0x4, P3 ;  /* 0x000083002b2b7a11 */ /* 0x000fe400018f24ff */
[----:B------:R-:W-:-:S03]  /*2ca0*/  ISETP.GE.AND P1, PT, R62, c[0x0][0x164], PT ;  /* 0x000059003e007a0c */ /* 0x000fc60003f26270 */
[----:B------:R0:W-:Y:S10]  /*2cb0*/  STG.E.128 [R42.64], R36 ;  /* 0x000000242a007986 */ /* 0x0001f4000c101d04 */
[----:B0----5:R-:W-:Y:S01]  /*2cc0*/  @P1 CALL.REL.NOINC `(.L_x_443) ;  /* 0x0000001000001944 */ /* 0x021fe20003c00000 */
[----:B------:R-:W-:Y:S05]  /*2cd0*/  BRA `(.L_x_444) ;  /* 0xffffd6c000007947 */ /* 0x000fea000383ffff */
.L_x_443:
[----:B------:R-:W-:Y:S05]  /*2ce0*/  EXIT ;  /* 0x000000000000794d */ /* 0x000fea0003800000 */
.L_x_441:
[----:B0-----:R-:W-:Y:S01]  /*2cf0*/  IMAD.MOV.U32 R28, RZ, RZ, 0x1 ;  /* 0x00000001ff1c7424 */ /* 0x001fe200078e00ff */
[----:B------:R-:W-:Y:S01]  /*2d00*/  MOV R84, 0xffffffff ;  /* 0xffffffff00547802 */ /* 0x000fe20000000f00 */
[----:B------:R-:W-:Y:S01]  /*2d10*/  IMAD.MOV.U32 R29, RZ, RZ, 0x1f ;  /* 0x0000001fff1d7424 */ /* 0x000fe200078e00ff */
[----:B------:R-:W-:-:S02]  /*2d20*/  MOV R2, 0x2d40 ;  /* 0x00002d4000027802 */ /* 0x000fc40000000f00 */
[----:B-----5:R-:W-:Y:S05]  /*2d30*/  CALL.REL.NOINC `($__internal_3_$__cuda_sm70_shflsync_bfly_p) ;  /* 0x0000068000007944 */ /* 0x020fea0003c00000 */
[----:B01----:R-:W-:Y:S05]  /*2d40*/  BRA `(.L_x_445) ;  /* 0xfffff2e000007947 */ /* 0x003fea000383ffff */
.L_x_442:
[----:B------:R-:W-:Y:S01]  /*2d50*/  IMAD.MOV.U32 R28, RZ, RZ, 0x2 ;  /* 0x00000002ff1c7424 */ /* 0x000fe200078e00ff */
[----:B------:R-:W-:Y:S01]  /*2d60*/  MOV R84, 0xffffffff ;  /* 0xffffffff00547802 */ /* 0x000fe20000000f00 */
[----:B------:R-:W-:Y:S01]  /*2d70*/  IMAD.MOV.U32 R29, RZ, RZ, 0x1f ;  /* 0x0000001fff1d7424 */ /* 0x000fe200078e00ff */
[----:B------:R-:W-:-:S02]  /*2d80*/  MOV R2, 0x2da0 ;  /* 0x00002da000027802 */ /* 0x000fc40000000f00 */
[----:B-----5:R-:W-:Y:S05]  /*2d90*/  CALL.REL.NOINC `($__internal_3_$__cuda_sm70_shflsync_bfly_p) ;  /* 0x0000062000007944 */ /* 0x020fea0003c00000 */
[----:B01----:R-:W-:Y:S01]  /*2da0*/  FADD.FTZ R83, R83, R28 ;  /* 0x0000001c53537221 */ /* 0x003fe20000010000 */
[----:B------:R-:W-:Y:S01]  /*2db0*/  MOV R84, 0xffffffff ;  /* 0xffffffff00547802 */ /* 0x000fe20000000f00 */
[----:B------:R-:W-:Y:S01]  /*2dc0*/  IMAD.MOV.U32 R28, RZ, RZ, 0x4 ;  /* 0x00000004ff1c7424 */ /* 0x000fe200078e00ff */
[----:B------:R-:W-:Y:S01]  /*2dd0*/  MOV R2, 0x2e00 ;  /* 0x00002e0000027802 */ /* 0x000fe20000000f00 */
[----:B------:R-:W-:-:S02]  /*2de0*/  IMAD.MOV.U32 R29, RZ, RZ, 0x1f ;  /* 0x0000001fff1d7424 */ /* 0x000fc400078e00ff */
[----:B------:R-:W-:Y:S05]  /*2df0*/  CALL.REL.NOINC `($__internal_3_$__cuda_sm70_shflsync_bfly_p) ;  /* 0x000005c000007944 */ /* 0x000fea0003c00000 */
        /* <DEDUP_REMOVED lines=12> */
[----:B-1----:R-:W-:Y:S01]  /*2ec0*/  FADD.FTZ R28, R83, R28 ;  /* 0x0000001c531c7221 */ /* 0x002fe20000010000 */
[----:B0-----:R-:W-:-:S03]  /*2ed0*/  MOV R84, 0xffffffff ;  /* 0xffffffff00547802 */ /* 0x001fc60000000f00 */
        /* <DEDUP_REMOVED lines=49> */
[----:B------:R-:W-:Y:S02]  /*31f0*/  IMAD.MOV.U32 R29, RZ, RZ, 0x1f ;  /* 0x0000001fff1d7424 */ /* 0x000fe400078e00ff */
[----:B------:R-:W-:Y:S01]  /*3200*/  FFMA.FTZ R83, R3, R3, R2 ;  /* 0x0000000303537223 */ /* 0x000fe20000010002 */
[----:B------:R-:W-:Y:S02]  /*3210*/  MOV R2, 0x3230 ;  /* 0x0000323000027802 */ /* 0x000fe40000000f00 */
[----:B------:R-:W-:Y:S05]  /*3220*/  CALL.REL.NOINC `($__internal_3_$__cuda_sm70_shflsync_bfly_p) ;  /* 0x0000019000007944 */ /* 0x000fea0003c00000 */
[----:B01----:R-:W-:Y:S01]  /*3230*/  FADD.FTZ R83, R83, R28 ;  /* 0x0000001c53537221 */ /* 0x003fe20000010000 */
[----:B------:R-:W-:Y:S01]  /*3240*/  MOV R84, 0xffffffff ;  /* 0xffffffff00547802 */ /* 0x000fe20000000f00 */
[----:B------:R-:W-:Y:S01]  /*3250*/  IMAD.MOV.U32 R28, RZ, RZ, 0x2 ;  /* 0x00000002ff1c7424 */ /* 0x000fe200078e00ff */
[----:B------:R-:W-:Y:S01]  /*3260*/  MOV R2, 0x3290 ;  /* 0x0000329000027802 */ /* 0x000fe20000000f00 */
[----:B------:R-:W-:Y:S02]  /*3270*/  IMAD.MOV.U32 R29, RZ, RZ, 0x1f ;  /* 0x0000001fff1d7424 */ /* 0x000fe400078e00ff */
        /* <DEDUP_REMOVED lines=19> */
[----:B01----:R-:W-:Y:S05]  /*33b0*/  BRA `(.L_x_446) ;  /* 0xfffff0b000007947 */ /* 0x003fea000383ffff */
        .weak           $__internal_3_$__cuda_sm70_shflsync_bfly_p
        .type           $__internal_3_$__cuda_sm70_shflsync_bfly_p,@function
        .size           $__internal_3_$__cuda_sm70_shflsync_bfly_p,(.L_x_20019 - $__internal_3_$__cuda_sm70_shflsync_bfly_p)
$__internal_3_$__cuda_sm70_shflsync_bfly_p:
[----:B------:R-:W-:Y:S01]  /*33c0*/  IMAD.MOV.U32 R3, RZ, RZ, 0x0 ;  /* 0x00000000ff037424 */ /* 0x000fe200078e00ff */
[----:B------:R-:W-:Y:S04]  /*33d0*/  WARPSYNC R84 ;  /* 0x0000005400007348 */ /* 0x000fe80003800000 */
[----:B------:R0:W1:Y:S01]  /*33e0*/  SHFL.BFLY PT, R28, R83, R28, R29 ;  /* 0x0c00001c531c7389 */ /* 0x00006200000e001d */
[----:B------:R-:W-:Y:S05]  /*33f0*/  RET.REL.NODEC R2 `(_ZN10layer_norm31ln_parallel_residual_fwd_kernelINS_13Kernel_traitsI13__nv_bfloat16S2_S2_S2_fjLj768ELj1ELj4ELj1ELj16ENS_18Kernel_traits_baseILj768ES2_S2_S2_S2_fjLj128EEEEELb0ELb1ELb1EEEvNS_9FwdParamsE) ;  /* 0xffffcc0002007950 */ /* 0x000fea0003c3ffff */
.L_x_447:
        /* <DEDUP_REMOVED lines=16> */
.L_x_20019:


//--------------------- .text._ZN10layer_norm31ln_parallel_residual_fwd_kernelINS_13Kernel_traitsI13__nv_bfloat16S2_S2_S2_fjLj768ELj1ELj4ELj1ELj16ENS_18Kernel_traits_baseILj768ES2_S2_S2_S2_fjLj128EEEEELb1ELb0ELb0EEEvNS_9FwdParamsE --------------------------
	.section	.text._ZN10layer_norm31ln_parallel_residual_fwd_kernelINS_13Kernel_traitsI13__nv_bfloat16S2_S2_S2_fjLj768ELj1ELj4ELj1ELj16ENS_18Kernel_traits_baseILj768ES2_S2_S2_S2_fjLj128EEEEELb1ELb0ELb0EEEvNS_9FwdParamsE,"ax",@progbits
	.sectioninfo	@"SHI_REGISTERS=168"
	.align	128
        .global         _ZN10layer_norm31ln_parallel_residual_fwd_kernelINS_13Kernel_traitsI13__nv_bfloat16S2_S2_S2_fjLj768ELj1ELj4ELj1ELj16ENS_18Kernel_traits_baseILj768ES2_S2_S2_S2_fjLj128EEEEELb1ELb0ELb0EEEvNS_9FwdParamsE
        .type           _ZN10layer_norm31ln_parallel_residual_fwd_kernelINS_13Kernel_traitsI13__nv_bfloat16S2_S2_S2_fjLj768ELj1ELj4ELj1ELj16ENS_18Kernel_traits_baseILj768ES2_S2_S2_S2_fjLj128EEEEELb1ELb0ELb0EEEvNS_9FwdParamsE,@function
        .size           _ZN10layer_norm31ln_parallel_residual_fwd_kernelINS_13Kernel_traitsI13__nv_bfloat16S2_S2_S2_fjLj768ELj1ELj4ELj1ELj16ENS_18Kernel_traits_baseILj768ES2_S2_S2_S2_fjLj128EEEEELb1ELb0ELb0EEEvNS_9FwdParamsE,(.L_x_20020 - _ZN10layer_norm31ln_parallel_residual_fwd_kernelINS_13Kernel_traitsI13__nv_bfloat16S2_S2_S2_fjLj768ELj1ELj4ELj1ELj16ENS_18Kernel_traits_baseILj768ES2_S2_S2_S2_fjLj128EEEEELb1ELb0ELb0EEEvNS_9FwdParamsE)
        .other          _ZN10layer_norm31ln_parallel_residual_fwd_kernelINS_13Kernel_traitsI13__nv_bfloat16S2_S2_S2_fjLj768ELj1ELj4ELj1ELj16ENS_18Kernel_traits_baseILj768ES2_S2_S2_S2_fjLj128EEEEELb1ELb0ELb0EEEvNS_9FwdParamsE,@"STO_CUDA_ENTRY STV_DEFAULT"
_ZN10layer_norm31ln_parallel_residual_fwd_kernelINS_13Kernel_traitsI13__nv_bfloat16S2_S2_S2_fjLj768ELj1ELj4ELj1ELj16ENS_18Kernel_traits_baseILj768ES2_S2_S2_S2_fjLj128EEEEELb1ELb0ELb0EEEvNS_9FwdParamsE:
.text._ZN10layer_norm31ln_parallel_residual_fwd_kernelINS_13Kernel_traitsI13__nv_bfloat16S2_S2_S2_fjLj768ELj1ELj4ELj1ELj16ENS_18Kernel_traits_baseILj768ES2_S2_S2_S2_fjLj128EEEEELb1ELb0ELb0EEEvNS_9FwdParamsE:
[----:B------:R-:W-:Y:S02]  /*0000*/  IMAD.MOV.U32 R1, RZ, RZ, c[0x0][0x28] ;  /* 0x00000a00ff017624 */ /* 0x000fe400078e00ff */
[----:B------:R-:W-:Y:S02]  /*0010*/  ULDC.U8 UR4, c[0x0][0x244] ;  /* 0x0000910000047ab9 */ /* 0x000fe40000000000 */
[----:B------:R-:W-:Y:S01]  /*0020*/  ISETP.NE.AND P0, PT, RZ, UR4, PT ;  /* 0x00000004ff007c0c */ /* 0x000fe2000bf05270 */
[----:B------:R-:W-:Y:S02]  /*0030*/  ULDC.64 UR4, c[0x0][0x230] ;  /* 0x00008c0000047ab9 */ /* 0x000fe40000000a00 */
[----:B------:R-:W-:Y:S01]  /*0040*/  IMAD.U32 R4, RZ, RZ, UR4 ;  /* 0x00000004ff047e24 */ /* 0x000fe2000f8e00ff */
[----:B------:R-:W-:Y:S01]  /*0050*/  ULDC.64 UR6, c[0x0][0x118] ;  /* 0x0000460000067ab9 */ /* 0x000fe20000000a00 */
[----:B------:R-:W-:Y:S02]  /*0060*/  IMAD.U32 R5, RZ, RZ, UR5 ;  /* 0x00000005ff057e24 */ /* 0x000fe4000f8e00ff */
[----:B------:R-:W-:Y:S02]  /*0070*/  IMAD.MOV.U32 R36, RZ, RZ, c[0x0][0x238] ;  /* 0x00008e00ff247624 */ /* 0x000fe400078e00ff */
[----:B------:R-:W-:-:S04]  /*0080*/  IMAD.MOV.U32 R7, RZ, RZ, c[0x0][0x23c] ;  /* 0x00008f00ff077624 */ /* 0x000fc800078e00ff */
[----:B------:R-:W2:Y:S01]  /*0090*/  @P0 LDG.E.64 R4, [R4.64] ;  /* 0x0000000604040981 */ /* 0x000ea2000c1e1b00 */
[----:B------:R-:W-:Y:S02]  /*00a0*/  @P0 IMAD.MOV.U32 R10, RZ, RZ, R36 ;  /* 0x000000ffff0a0224 */ /* 0x000fe400078e0024 */
[----:B------:R-:W-:-:S05]  /*00b0*/  @P0 IMAD.MOV.U32 R11, RZ, RZ, R7 ;  /* 0x000000ffff0b0224 */ /* 0x000fca00078e0007 */
[----:B------:R-:W3:Y:S01]  /*00c0*/  @P0 LDG.E.64 R2, [R10.64] ;  /* 0x000000060a020981 */ /* 0x000ee2000c1e1b00 */
[----:B------:R-:W-:Y:S01]  /*00d0*/  LOP3.LUT R37, R37, 0xffffffdf, RZ, 0xc0, !PT ;  /* 0xffffffdf25257812 */ /* 0x000fe200078ec0ff */
[----:B------:R-:W-:Y:S02]  /*00e0*/  BSSY B0, `(.L_x_448) ;  /* 0x0000066000007945 */ /* 0x000fe40003800000 */
[----:B------:R-:W0:Y:S04]  /*00f0*/  S2R R13, SR_TID.X ;  /* 0x00000000000d7919 */ /* 0x000e280000002100 */
[----:B------:R-:W1:Y:S01]  /*0100*/  S2R R14, SR_CTAID.X ;  /* 0x00000000000e7919 */ /* 0x000e620000002500 */
[----:B0-----:R-:W-:Y:S01]  /*0110*/  LOP3.LUT R12, R13, 0x1f, RZ, 0xc0, !PT ;  /* 0x0000001f0d0c7812 */ /* 0x001fe200078ec0ff */
[----:B-1----:R-:W-:-:S04]  /*0120*/  IMAD R0, R14, c[0x0][0x0], R13 ;  /* 0x000000000e007a24 */ /* 0x002fc800078e020d */
[----:B------:R-:W-:Y:S01]  /*0130*/  IMAD.WIDE.U32 R8, R0, -0x326172a9, RZ ;  /* 0xcd9e8d5700087825 */ /* 0x000fe200078e00ff */
[----:B--2---:R-:W0:Y:S08]  /*0140*/  @P0 R2UR UR4, R4 ;  /* 0x00000000040403c2 */ /* 0x004e3000000e0000 */
[----:B------:R1:W2:Y:S01]  /*0150*/  @P0 R2UR UR5, R5 ;  /* 0x00000000050503c2 */ /* 0x0002a200000e0000 */
[----:B---3--:R-:W-:-:S05]  /*0160*/  @P0 IADD3 R36, P1, R2, c[0x0][0x240], RZ ;  /* 0x0000900002240a10 */ /* 0x008fca0007f3e0ff */
[----:B------:R-:W-:-:S05]  /*0170*/  @P0 IMAD.X R7, RZ, RZ, R3, P1 ;  /* 0x000000ffff070224 */ /* 0x000fca00008e0603 */
[--C-:B------:R-:W-:Y:S02]  /*0180*/  SHF.R.U64 R2, R36, 0x2, R7.reuse ;  /* 0x0000000224027819 */ /* 0x100fe40000001207 */
[----:B------:R-:W-:-:S03]  /*0190*/  SHF.R.U32.HI R3, RZ, 0x2, R7 ;  /* 0x00000002ff037819 */ /* 0x000fc60000011607 */
[----:B------:R-:W-:Y:S01]  /*01a0*/  IMAD.WIDE.U32 R6, R2, -0x2daee0ad, RZ ;  /* 0xd2511f5302067825 */ /* 0x000fe200078e00ff */
[----:B0-----:R-:W-:Y:S01]  /*01b0*/  LOP3.LUT R9, R9, UR4, R3, 0x96, !PT ;  /* 0x0000000409097c12 */ /* 0x001fe2000f8e9603 */
[----:B------:R-:W-:Y:S02]  /*01c0*/  UIADD3 UR9, UR4, -0x61c88647, URZ ;  /* 0x9e3779b904097890 */ /* 0x000fe4000fffe03f */
[----:B------:R-:W-:Y:S02]  /*01d0*/  UIADD3 UR11, UR4, 0x3c6ef372, URZ ;  /* 0x3c6ef372040b7890 */ /* 0x000fe4000fffe03f */
[----:B-1----:R-:W-:Y:S01]  /*01e0*/  IMAD.WIDE.U32 R4, R9, -0x2daee0ad, RZ ;  /* 0xd2511f5309047825 */ /* 0x002fe200078e00ff */
[----:B------:R-:W-:Y:S01]  /*01f0*/  UIADD3 UR13, UR4, -0x255992d5, URZ ;  /* 0xdaa66d2b040d7890 */ /* 0x000fe2000fffe03f */
[----:B--2---:R-:W-:Y:S01]  /*0200*/  LOP3.LUT R10, R7, UR5, RZ, 0x3c, !PT ;  /* 0x00000005070a7c12 */ /* 0x004fe2000f8e3cff */
[----:B------:R-:W-:Y:S02]  /*0210*/  UIADD3 UR10, UR5, -0x4498517b, URZ ;  /* 0xbb67ae85050a7890 */ /* 0x000fe4000fffe03f */
[----:B------:R-:W-:-:S02]  /*0220*/  UIADD3 UR12, UR5, 0x76cf5d0a, URZ ;  /* 0x76cf5d0a050c7890 */ /* 0x000fc4000fffe03f */
[----:B------:R-:W-:Y:S01]  /*0230*/  IMAD.WIDE.U32 R10, R10, -0x326172a9, RZ ;  /* 0xcd9e8d570a0a7825 */ /* 0x000fe200078e00ff */
[----:B------:R-:W-:Y:S01]  /*0240*/  UIADD3 UR14, UR5, 0x32370b8f, URZ ;  /* 0x32370b8f050e7890 */ /* 0x000fe2000fffe03f */
[----:B------:R-:W-:Y:S01]  /*0250*/  LOP3.LUT R9, R5, UR10, R6, 0x96, !PT ;  /* 0x0000000a05097c12 */ /* 0x000fe2000f8e9606 */
[----:B------:R-:W-:Y:S02]  /*0260*/  UIADD3 UR15, UR4, 0x78dde6e4, URZ ;  /* 0x78dde6e4040f7890 */ /* 0x000fe4000fffe03f */
[----:B------:R-:W-:Y:S01]  /*0270*/  LOP3.LUT R6, R11, UR9, R8, 0x96, !PT ;  /* 0x000000090b067c12 */ /* 0x000fe2000f8e9608 */
[----:B------:R-:W-:Y:S01]  /*0280*/  UIADD3 UR16, UR5, -0x126145ec, URZ ;  /* 0xed9eba1405107890 */ /* 0x000fe2000fffe03f */
[----:B------:R-:W-:Y:S01]  /*0290*/  IMAD.WIDE.U32 R8, R9, -0x326172a9, RZ ;  /* 0xcd9e8d5709087825 */ /* 0x000fe200078e00ff */
[----:B------:R-:W-:Y:S02]  /*02a0*/  UIADD3 UR17, UR4, 0x1715609d, URZ ;  /* 0x1715609d04117890 */ /* 0x000fe4000fffe03f */
[----:B------:R-:W-:Y:S01]  /*02b0*/  UIADD3 UR18, UR5, -0x56f99767, URZ ;  /* 0xa906689905127890 */ /* 0x000fe2000fffe03f */
[----:B------:R-:W-:Y:S01]  /*02c0*/  IMAD.WIDE.U32 R6, R6, -0x2daee0ad, RZ ;  /* 0xd2511f5306067825 */ /* 0x000fe200078e00ff */
[----:B------:R-:W-:Y:S01]  /*02d0*/  LOP3.LUT R5, R9, UR11, R10, 0x96, !PT ;  /* 0x0000000b09057c12 */ /* 0x000fe2000f8e960a */
[----:B------:R-:W-:-:S02]  /*02e0*/  UIADD3 UR20, UR5, 0x646e171e, URZ ;  /* 0x646e171e05147890 */ /* 0x000fc4000fffe03f */
[----:B------:R-:W-:Y:S01]  /*02f0*/  UIADD3 UR19, UR4, -0x4ab325aa, URZ ;  /* 0xb54cda5604137890 */ /* 0x000fe2000fffe03f */
[----:B------:R-:W-:Y:S01]  /*0300*/  LOP3.LUT R10, R7, UR12, R4, 0x96, !PT ;  /* 0x0000000c070a7c12 */ /* 0x000fe2000f8e9604 */
[----:B------:R-:W-:Y:S01]  /*0310*/  IMAD.WIDE.U32 R4, R5, -0x2daee0ad, RZ ;  /* 0xd2511f5305047825 */ /* 0x000fe200078e00ff */
[----:B------:R-:W-:Y:S02]  /*0320*/  UIADD3 UR21, UR4, 0x5384540f, URZ ;  /* 0x5384540f04157890 */ /* 0x000fe4000fffe03f */
[----:B------:R-:W-:Y:S01]  /*0330*/  UIADD3 UR22, UR5, 0x1fd5c5a3, URZ ;  /* 0x1fd5c5a305167890 */ /* 0x000fe2000fffe03f */
[----:B------:R-:W-:Y:S01]  /*0340*/  IMAD.WIDE.U32 R10, R10, -0x326172a9, RZ ;  /* 0xcd9e8d570a0a7825 */ /* 0x000fe200078e00ff */
[----:B------:R-:W-:Y:S01]  /*0350*/  LOP3.LUT R9, R5, UR14, R6, 0x96, !PT ;  /* 0x0000000e05097c12 */ /* 0x000fe2000f8e9606 */
[----:B------:R-:W-:Y:S02]  /*0360*/  UIADD3 UR23, UR4, -0xe443238, URZ ;  /* 0xf1bbcdc804177890 */ /* 0x000fe4000fffe03f */
[----:B------:R-:W-:Y:S01]  /*0370*/  UIADD3 UR24, UR5, -0x24c28bd8, URZ ;  /* 0xdb3d742805187890 */ /* 0x000fe2000fffe03f */
[----:B------:R-:W-:Y:S01]  /*0380*/  LOP3.LUT R6, R11, UR13, R8, 0x96, !PT ;  /* 0x0000000d0b067c12 */ /* 0x000fe2000f8e9608 */
[----:B------:R-:W-:Y:S01]  /*0390*/  IMAD.WIDE.U32 R8, R9, -0x326172a9, RZ ;  /* 0xcd9e8d5709087825 */ /* 0x000fe200078e00ff */
[----:B------:R-:W-:-:S02]  /*03a0*/  UIADD3 UR25, UR4, -0x700cb87f, URZ ;  /* 0x8ff3478104197890 */ /* 0x000fc4000fffe03f */
[----:B------:R-:W-:Y:S01]  /*03b0*/  UIADD3 UR26, UR5, -0x695add53, URZ ;  /* 0x96a522ad051a7890 */ /* 0x000fe2000fffe03f */
[----:B------:R-:W-:Y:S01]  /*03c0*/  IMAD.WIDE.U32 R6, R6, -0x2daee0ad, RZ ;  /* 0xd2511f5306067825 */ /* 0x000fe200078e00ff */
[----:B------:R-:W-:-:S04]  /*03d0*/  LOP3.LUT R5, R9, UR15, R10, 0x96, !PT ;  /* 0x0000000f09057c12 */ /* 0x000fc8000f8e960a */
[----:B------:R-:W-:Y:S01]  /*03e0*/  LOP3.LUT R10, R7, UR16, R4, 0x96, !PT ;  /* 0x00000010070a7c12 */ /* 0x000fe2000f8e9604 */
[----:B------:R-:W-:-:S04]  /*03f0*/  IMAD.WIDE.U32 R4, R5, -0x2daee0ad, RZ ;  /* 0xd2511f5305047825 */ /* 0x000fc800078e00ff */
[----:B------:R-:W-:Y:S01]  /*0400*/  IMAD.WIDE.U32 R10, R10, -0x326172a9, RZ ;  /* 0xcd9e8d570a0a7825 */ /* 0x000fe200078e00ff */
[----:B------:R-:W-:-:S03]  /*0410*/  LOP3.LUT R6, R5, UR18, R6, 0x96, !PT ;  /* 0x0000001205067c12 */ /* 0x000fc6000f8e9606 */
[----:B------:R-:W-:Y:S01]  /*0420*/  IMAD.MOV.U32 R5, RZ, RZ, c[0x0][0x168] ;  /* 0x00005a00ff057624 */ /* 0x000fe200078e00ff */
[----:B------:R-:W-:Y:S01]  /*0430*/  LOP3.LUT R38, R11, UR17, R8, 0x96, !PT ;  /* 0x000000110b267c12 */ /* 0x000fe2000f8e9608 */
[----:B------:R-:W-:-:S03]  /*0440*/  IMAD.WIDE.U32 R6, R6, -0x326172a9, RZ ;  /* 0xcd9e8d5706067825 */ /* 0x000fc600078e00ff */
[----:B------:R-:W-:Y:S01]  /*0450*/  SHF.R.S32.HI R5, RZ, 0x1f, R5 ;  /* 0x0000001fff057819 */ /* 0x000fe20000011405 */
[----:B------:R-:W-:Y:S01]  /*0460*/  IMAD.WIDE.U32 R38, R38, -0x2daee0ad, RZ ;  /* 0xd2511f5326267825 */ /* 0x000fe200078e00ff */
[----:B------:R-:W-:-:S04]  /*0470*/  LOP3.LUT R48, R7, UR19, R10, 0x96, !PT ;  /* 0x0000001307307c12 */ /* 0x000fc8000f8e960a */
[----:B------:R-:W-:Y:S01]  /*0480*/  LOP3.LUT R50, R39, UR20, R4, 0x96, !PT ;  /* 0x0000001427327c12 */ /* 0x000fe2000f8e9604 */
[----:B------:R-:W-:Y:S01]  /*0490*/  IMAD.WIDE.U32 R48, R48, -0x2daee0ad, RZ ;  /* 0xd2511f5330307825 */ /* 0x000fe200078e00ff */
[----:B------:R-:W-:Y:S02]  /*04a0*/  LEA.HI R4, R5, c[0x0][0x168], RZ, 0x3 ;  /* 0x00005a0005047a11 */ /* 0x000fe400078f18ff */
[----:B------:R-:W-:Y:S01]  /*04b0*/  LOP3.LUT R5, R12, 0x1f, RZ, 0x3c, !PT ;  /* 0x0000001f0c057812 */ /* 0x000fe200078e3cff */
[----:B------:R-:W-:Y:S01]  /*04c0*/  IMAD.WIDE.U32 R50, R50, -0x326172a9, RZ ;  /* 0xcd9e8d5732327825 */ /* 0x000fe200078e00ff */
[----:B------:R-:W-:Y:S02]  /*04d0*/  LOP3.LUT R38, R49, UR22, R38, 0x96, !PT ;  /* 0x0000001631267c12 */ /* 0x000fe4000f8e9626 */
[----:B------:R-:W-:Y:S02]  /*04e0*/  LEA.HI.SX32 R4, R4, R5, 0x1d ;  /* 0x0000000504047211 */ /* 0x000fe400078feaff */
[----:B------:R-:W-:Y:S01]  /*04f0*/  LOP3.LUT R39, R51, UR21, R6, 0x96, !PT ;  /* 0x0000001533277c12 */ /* 0x000fe2000f8e9606 */
[----:B------:R-:W-:Y:S01]  /*0500*/  IMAD.HI.U32 R55, R38, -0x326172a9, RZ ;  /* 0xcd9e8d5726377827 */ /* 0x000fe200078e00ff */
[----:B------:R-:W-:-:S02]  /*0510*/  LOP3.LUT P2, RZ, R4, 0xffffffe0, RZ, 0xc0, !PT ;  /* 0xffffffe004ff7812 */ /* 0x000fc4000784c0ff */
[C---:B------:R-:W-:Y:S01]  /*0520*/  ISETP.GE.U32.AND P5, PT, R4.reuse, 0x40, PT ;  /* 0x000000400400780c */ /* 0x040fe20003fa6070 */
[----:B------:R-:W-:Y:S01]  /*0530*/  IMAD.HI.U32 R53, R39, -0x2daee0ad, RZ ;  /* 0xd2511f5327357827 */ /* 0x000fe200078e00ff */
[----:B------:R-:W-:Y:S02]  /*0540*/  ISETP.GE.U32.AND P4, PT, R4, 0x60, PT ;  /* 0x000000600400780c */ /* 0x000fe40003f86070 */
[----:B------:R-:W-:-:S05]  /*0550*/  SHF.R.U32.HI R5, RZ, 0x5, R13 ;  /* 0x00000005ff057819 */ /* 0x000fca000001160d */
[----:B------:R-:W-:Y:S02]  /*0560*/  IMAD R5, R14, 0x4, R5 ;  /* 0x000000040e057824 */ /* 0x000fe400078e0205 */
[----:B------:R-:W-:-:S04]  /*0570*/  @P2 LOP3.LUT R37, R37, 0x20, RZ, 0xfc, !PT ;  /* 0x0000002025252812 */ /* 0x000fc800078efcff */
[----:B------:R-:W-:-:S04]  /*0580*/  LOP3.LUT R37, R37, 0xffffff7f, RZ, 0xc0, !PT ;  /* 0xffffff7f25257812 */ /* 0x000fc800078ec0ff */
[----:B------:R-:W-:-:S04]  /*0590*/  @P5 LOP3.LUT R37, R37, 0x80, RZ, 0xfc, !PT ;  /* 0x0000008025255812 */ /* 0x000fc800078efcff */
[----:B------:R-:W-:-:S04]  /*05a0*/  LOP3.LUT R37, R37, 0xffffffbf, RZ, 0xc0, !PT ;  /* 0xffffffbf25257812 */ /* 0x000fc800078ec0ff */
[----:B------:R-:W-:Y:S01]  /*05b0*/  @P4 LOP3.LUT R37, R37, 0x40, RZ, 0xfc, !PT ;  /* 0x0000004025254812 */ /* 0x000fe200078efcff */
[----:B------:R-:W-:Y:S05]  /*05c0*/  @!P2 BRA `(.L_x_449) ;  /* 0x000001700000a947 */ /* 0x000fea0003800000 */
[----:B------:R-:W-:Y:S01]  /*05d0*/  ISETP.NE.U32.AND P0, PT, RZ, c[0x0][0x218], PT ;  /* 0x00008600ff007a0c */ /* 0x000fe20003f05070 */
[C---:B------:R-:W-:Y:S01]  /*05e0*/  IMAD.SHL.U32 R128, R12.reuse, 0x10, RZ ;  /* 0x000000100c807824 */ /* 0x040fe200078e00ff */
[----:B------:R-:W-:Y:S02]  /*05f0*/  ISETP.NE.U32.AND P1, PT, RZ, c[0x0][0x220], PT ;  /* 0x00008800ff007a0c */ /* 0x000fe40003f25070 */
[----:B------:R-:W-:Y:S02]  /*0600*/  ISETP.NE.AND.EX P0, PT, RZ, c[0x0][0x21c], PT, P0 ;  /* 0x00008700ff007a0c */ /* 0x000fe40003f05300 */
[----:B------:R-:W-:Y:S02]  /*0610*/  ISETP.NE.AND.EX P1, PT, RZ, c[0x0][0x224], PT, P1 ;  /* 0x00008900ff007a0c */ /* 0x000fe40003f25310 */
[----:B------:R-:W-:Y:S01]  /*0620*/  SHF.L.U64.HI R6, R12, 0x4, RZ ;  /* 0x000000040c067819 */ /* 0x000fe200000102ff */
[----:B------:R-:W-:-:S08]  /*0630*/  IMAD.MOV.U32 R149, RZ, RZ, 0x10 ;  /* 0x00000010ff957424 */ /* 0x000fd000078e00ff */
[----:B------:R-:W-:Y:S02]  /*0640*/  @P0 LEA R46, P2, R12, c[0x0][0x218], 0x4 ;  /* 0x000086000c2e0a11 */ /* 0x000fe400078420ff */
[----:B------:R-:W-:Y:S02]  /*0650*/  @P1 IADD3 R34, P3, R128, c[0x0][0x220], RZ ;  /* 0x0000880080221a10 */ /* 0x000fe40007f7e0ff */
[----:B------:R-:W-:Y:S02]  /*0660*/  @P0 LEA.HI.X R47, R12, c[0x0][0x21c], RZ, 0x4, P2 ;  /* 0x000087000c2f0a11 */ /* 0x000fe400010f24ff */
[----:B------:R-:W-:Y:S02]  /*0670*/  @P1 IADD3.X R35, R6, c[0x0][0x224], RZ, P3, !PT ;  /* 0x0000890006231a10 */ /* 0x000fe40001ffe4ff */
[----:B------:R-:W-:Y:S01]  /*0680*/  IADD3 R128, P2, R128, c[0x0][0x1b8], RZ ;  /* 0x00006e0080807a10 */ /* 0x000fe20007f5e0ff */
[----:B------:R-:W-:Y:S01]  /*0690*/  IMAD.WIDE.U32 R148, R12, R149, c[0x0][0x1b0] ;  /* 0x00006c000c947625 */ /* 0x000fe200078e0095 */
[----:B------:R-:W5:Y:S02]  /*06a0*/  @P0 LDG.E.128 R44, [R46.64] ;  /* 0x000000062e2c0981 */ /* 0x000f64000c1e1d00 */
[----:B------:R-:W-:-:S02]  /*06b0*/  IADD3.X R129, R6, c[0x0][0x1bc], RZ, P2, !PT ;  /* 0x00006f0006817a10 */ /* 0x000fc400017fe4ff */
[----:B------:R-:W5:Y:S04]  /*06c0*/  @P1 LDG.E.128 R32, [R34.64] ;  /* 0x0000000622201981 */ /* 0x000f68000c1e1d00 */
[----:B------:R-:W5:Y:S04]  /*06d0*/  LDG.E.128 R148, [R148.64] ;  /* 0x0000000694947981 */ /* 0x000f68000c1e1d00 */
[----:B------:R-:W5:Y:S01]  /*06e0*/  LDG.E.128 R128, [R128.64] ;  /* 0x0000000680807981 */ /* 0x000f62000c1e1d00 */
[----:B------:R-:W-:Y:S01]  /*06f0*/  LOP3.LUT R12, R12, 0x20, RZ, 0xfc, !PT ;  /* 0x000000200c0c7812 */ /* 0x000fe200078efcff */
[----:B------:R-:W-:Y:S01]  /*0700*/  @!P0 CS2R R44, SRZ ;  /* 0x00000000002c8805 */ /* 0x000fe2000001ff00 */
[----:B------:R-:W-:Y:S01]  /*0710*/  @!P0 CS2R R46, SRZ ;  /* 0x00000000002e8805 */ /* 0x000fe2000001ff00 */
[----:B------:R-:W-:Y:S01]  /*0720*/  @!P1 CS2R R32, SRZ ;  /* 0x0000000000209805 */ /* 0x000fe2000001ff00 */
[----:B------:R-:W-:-:S02]  /*0730*/  @!P1 CS2R R34, SRZ ;  /* 0x0000000000229805 */ /* 0x000fc4000001ff00 */
.L_x_449:
[----:B------:R-:W-:Y:S05]  /*0740*/  BSYNC B0 ;  /* 0x0000000000007941 */ /* 0x000fea0003800000 */
.L_x_448:
[----:B------:R-:W-:Y:S01]  /*0750*/  BSSY B0, `(.L_x_450) ;  /* 0x0000019000007945 */ /* 0x000fe20003800000 */
[----:B------:R-:W-:Y:S05]  /*0760*/  @!P5 BRA `(.L_x_451) ;  /* 0x000001700000d947 */ /* 0x000fea0003800000 */
[----:B------:R-:W-:Y:S01]  /*0770*/  ISETP.NE.U32.AND P0, PT, RZ, c[0x0][0x218], PT ;  /* 0x00008600ff007a0c */ /* 0x000fe20003f05070 */
[----:B------:R-:W-:Y:S01]  /*0780*/  IMAD.SHL.U32 R20, R12, 0x10, RZ ;  /* 0x000000100c147824 */ /* 0x000fe200078e00ff */
[----:B------:R-:W-:-:S02]  /*0790*/  ISETP.NE.U32.AND P1, PT, RZ, c[0x0][0x220], PT ;  /* 0x00008800ff007a0c */ /* 0x000fc40003f25070 */
        /* <DEDUP_REMOVED lines=20> */
.L_x_451:
[----:B------:R-:W-:Y:S05]  /*08e0*/  BSYNC B0 ;  /* 0x0000000000007941 */ /* 0x000fea0003800000 */
.L_x_450:
[----:B------:R-:W-:Y:S01]  /*08f0*/  BSSY B0, `(.L_x_452) ;  /* 0x0000018000007945 */ /* 0x000fe20003800000 */
[----:B------:R-:W-:Y:S05]  /*0900*/  @!P4 BRA `(.L_x_453) ;  /* 0x000001600000c947 */ /* 0x000fea0003800000 */
[----:B------:R-:W-:Y:S01]  /*0910*/  ISETP.NE.U32.AND P0, PT, RZ, c[0x0][0x218], PT ;  /* 0x00008600ff007a0c */ /* 0x000fe20003f05070 */
[----:B------:R-:W-:Y:S01]  /*0920*/  IMAD.SHL.U32 R24, R12, 0x10, RZ ;  /* 0x000000100c187824 */ /* 0x000fe200078e00ff */
[----:B------:R-:W-:-:S02]  /*0930*/  ISETP.NE.U32.AND P1, PT, RZ, c[0x0][0x220], PT ;  /* 0x00008800ff007a0c */ /* 0x000fc40003f25070 */
[----:B------:R-:W-:Y:S02]  /*0940*/  ISETP.NE.AND.EX P0, PT, RZ, c[0x0][0x21c], PT, P0 ;  /* 0x00008700ff007a0c */ /* 0x000fe40003f05300 */
[----:B------:R-:W-:Y:S02]  /*0950*/  ISETP.NE.AND.EX P1, PT, RZ, c[0x0][0x224], PT, P1 ;  /* 0x00008900ff007a0c */ /* 0x000fe40003f25310 */
[----:B------:R-:W-:Y:S01]  /*0960*/  SHF.R.U32.HI R14, RZ, 0x1c, R12 ;  /* 0x0000001cff0e7819 */ /* 0x000fe2000001160c */
[----:B------:R-:W-:-:S08]  /*0970*/  IMAD.MOV.U32 R13, RZ, RZ, 0x10 ;  /* 0x00000010ff0d7424 */ /* 0x000fd000078e00ff */
[----:B------:R-:W-:Y:S02]  /*0980*/  @P0 LEA R6, P2, R12, c[0x0][0x218], 0x4 ;  /* 0x000086000c060a11 */ /* 0x000fe400078420ff */
[----:B------:R-:W-:Y:S02]  /*0990*/  @P1 IADD3 R42, P3, R24, c[0x0][0x220], RZ ;  /* 0x00008800182a1a10 */ /* 0x000fe40007f7e0ff */
[----:B------:R-:W-:Y:S02]  /*09a0*/  @P0 LEA.HI.X R7, R12, c[0x0][0x21c], RZ, 0x4, P2 ;  /* 0x000087000c070a11 */ /* 0x000fe400010f24ff */
[----:B------:R-:W-:Y:S02]  /*09b0*/  @P1 IADD3.X R43, R14, c[0x0][0x224], RZ, P3, !PT ;  /* 0x000089000e2b1a10 */ /* 0x000fe40001ffe4ff */
[----:B------:R-:W-:Y:S01]  /*09c0*/  IADD3 R24, P2, R24, c[0x0][0x1b8], RZ ;  /* 0x00006e0018187a10 */ /* 0x000fe20007f5e0ff */
[----:B------:R-:W-:Y:S01]  /*09d0*/  IMAD.WIDE.U32 R12, R12, R13, c[0x0][0x1b0] ;  /* 0x00006c000c0c7625 */ /* 0x000fe200078e000d */
[----:B------:R0:W5:Y:S02]  /*09e0*/  @P0 LDG.E.128 R16, [R6.64] ;  /* 0x0000000606100981 */ /* 0x000164000c1e1d00 */
[----:B------:R-:W-:-:S02]  /*09f0*/  IADD3.X R25, R14, c[0x0][0x1bc], RZ, P2, !PT ;  /* 0x00006f000e197a10 */ /* 0x000fc400017fe4ff */
[----:B------:R-:W5:Y:S04]  /*0a00*/  @P1 LDG.E.128 R40, [R42.64] ;  /* 0x000000062a281981 */ /* 0x000f68000c1e1d00 */
[----:B------:R-:W5:Y:S04]  /*0a10*/  LDG.E.128 R12, [R12.64] ;  /* 0x000000060c0c7981 */ /* 0x000f68000c1e1d00 */
[----:B------:R-:W5:Y:S01]  /*0a20*/  LDG.E.128 R24, [R24.64] ;  /* 0x0000000618187981 */ /* 0x000f62000c1e1d00 */
[----:B------:R-:W-:Y:S01]  /*0a30*/  @!P0 CS2R R16, SRZ ;  /* 0x0000000000108805 */ /* 0x000fe2000001ff00 */
[----:B------:R-:W-:Y:S01]  /*0a40*/  @!P0 CS2R R18, SRZ ;  /* 0x0000000000128805 */ /* 0x000fe2000001ff00 */
[----:B------:R-:W-:Y:S01]  /*0a50*/  @!P1 CS2R R40, SRZ ;  /* 0x0000000000289805 */ /* 0x000fe2000001ff00 */
[----:B------:R-:W-:-:S02]  /*0a60*/  @!P1 CS2R R42, SRZ ;  /* 0x00000000002a9805 */ /* 0x000fc4000001ff00 */
.L_x_453:
[----:B0-----:R-:W-:Y:S05]  /*0a70*/  BSYNC B0 ;  /* 0x0000000000007941 */ /* 0x001fea0003800000 */
.L_x_452:
[----:B------:R-:W-:Y:S02]  /*0a80*/  ISETP.GE.AND P0, PT, R5, c[0x0][0x164], PT ;  /* 0x0000590005007a0c */ /* 0x000fe40003f06270 */
[----:B------:R-:W-:-:S02]  /*0a90*/  LOP3.LUT R55, R55, UR23, R50, 0x96, !PT ;  /* 0x0000001737377c12 */ /* 0x000fc4000f8e9632 */
[----:B------:R-:W-:-:S09]  /*0aa0*/  LOP3.LUT R53, R53, UR24, R48, 0x96, !PT ;  /* 0x0000001835357c12 */ /* 0x000fd2000f8e9630 */
[----:B------:R-:W-:Y:S05]  /*0ab0*/  @P0 EXIT ;  /* 0x000000000000094d */ /* 0x000fea0003800000 */
[--C-:B-----5:R-:W-:Y:S01]  /*0ac0*/  PRMT R137, RZ, 0x5410, R151.reuse ;  /* 0x00005410ff897816 */ /* 0x120fe20000000097 */
[----:B------:R-:W-:Y:S01]  /*0ad0*/  BSSY B0, `(.L_x_454) ;  /* 0x00012ea000007945 */ /* 0x000fe20003800000 */
[----:B------:R-:W-:Y:S01]  /*0ae0*/  PRMT R133, RZ, 0x7610, R151 ;  /* 0x00007610ff857816 */ /* 0x000fe20000000097 */
[----:B------:R-:W-:Y:S01]  /*0af0*/  ULDC.U8 UR8, c[0x0][0x1f0] ;  /* 0x00007c0000087ab9 */ /* 0x000fe20000000000 */
[--C-:B------:R-:W-:Y:S02]  /*0b00*/  PRMT R145, RZ, 0x5410, R150.reuse ;  /* 0x00005410ff917816 */ /* 0x100fe40000000096 */
[----:B------:R-:W-:Y:S02]  /*0b10*/  PRMT R141, RZ, 0x7610, R150 ;  /* 0x00007610ff8d7816 */ /* 0x000fe40000000096 */
[--C-:B------:R-:W-:Y:S02]  /*0b20*/  PRMT R159, RZ, 0x5410, R128.reuse ;  /* 0x00005410ff9f7816 */ /* 0x100fe40000000080 */
[----:B------:R-:W-:-:S02]  /*0b30*/  PRMT R155, RZ, 0x7610, R128 ;  /* 0x00007610ff9b7816 */ /* 0x000fc40000000080 */
[--C-:B------:R-:W-:Y:S02]  /*0b40*/  PRMT R151, RZ, 0x5410, R129.reuse ;  /* 0x00005410ff977816 */ /* 0x100fe40000000081 */
[----:B------:R-:W-:Y:S02]  /*0b50*/  PRMT R147, RZ, 0x7610, R129 ;  /* 0x00007610ff937816 */ /* 0x000fe40000000081 */
[--C-:B------:R-:W-:Y:S02]  /*0b60*/  PRMT R150, RZ, 0x5410, R33.reuse ;  /* 0x00005410ff967816 */ /* 0x100fe40000000021 */
[----:B------:R-:W-:Y:S01]  /*0b70*/  PRMT R146, RZ, 0x7610, R33 ;  /* 0x00007610ff927816 */ /* 0x000fe20000000021 */
[----:B------:R-:W-:Y:S01]  /*0b80*/  IMAD R33, R38, -0x326172a9, RZ ;  /* 0xcd9e8d5726217824 */ /* 0x000fe200078e02ff */
[--C-:B------:R-:W-:Y:S02]  /*0b90*/  PRMT R129, RZ, 0x5410, R116.reuse ;  /* 0x00005410ff817816 */ /* 0x100fe40000000074 */
[----:B------:R-:W-:-:S02]  /*0ba0*/  PRMT R125, RZ, 0x7610, R116 ;  /* 0x00007610ff7d7816 */ /* 0x000fc40000000074 */
[--C-:B------:R-:W-:Y:S02]  /*0bb0*/  PRMT R128, RZ, 0x5410, R28.reuse ;  /* 0x00005410ff807816 */ /* 0x100fe4000000001c */
[----:B------:R-:W-:Y:S01]  /*0bc0*/  PRMT R124, RZ, 0x7610, R28 ;  /* 0x00007610ff7c7816 */ /* 0x000fe2000000001c */
[----:B------:R-:W-:Y:S01]  /*0bd0*/  IMAD.HI.U32 R28, R53, -0x326172a9, RZ ;  /* 0xcd9e8d57351c7827 */ /* 0x000fe200078e00ff */
[--C-:B------:R-:W-:Y:S02]  /*0be0*/  PRMT R120, RZ, 0x5410, R29.reuse ;  /* 0x00005410ff787816 */ /* 0x100fe4000000001d */
[----:B------:R-:W-:Y:S01]  /*0bf0*/  PRMT R116, RZ, 0x7610, R29 ;  /* 0x00007610ff747816 */ /* 0x000fe2000000001d */
[----:B------:R-:W-:Y:S01]  /*0c00*/  IMAD R29, R39, -0x2daee0ad, RZ ;  /* 0xd2511f53271d7824 */ /* 0x000fe200078e02ff */
[--C-:B------:R-:W-:Y:S02]  /*0c10*/  PRMT R112, RZ, 0x5410, R30.reuse ;  /* 0x00005410ff707816 */ /* 0x100fe4000000001e */
[----:B------:R-:W-:-:S02]  /*0c20*/  PRMT R108, RZ, 0x7610, R30 ;  /* 0x00007610ff6c7816 */ /* 0x000fc4000000001e */
[--C-:B------:R-:W-:Y:S02]  /*0c30*/  PRMT R104, RZ, 0x5410, R31.reuse ;  /* 0x00005410ff687816 */ /* 0x100fe4000000001f */
[----:B------:R-:W-:Y:S01]  /*0c40*/  PRMT R96, RZ, 0x7610, R31 ;  /* 0x00007610ff607816 */ /* 0x000fe2000000001f */
[----:B------:R-:W-:Y:S01]  /*0c50*/  IMAD.WIDE.U32 R30, R55, -0x2daee0ad, RZ ;  /* 0xd2511f53371e7825 */ /* 0x000fe200078e00ff */
        /* <DEDUP_REMOVED lines=40> */
[----:B------:R-:W-:Y:S01]  /*0ee0*/  IMAD R34, R53, -0x326172a9, RZ ;  /* 0xcd9e8d5735227824 */ /* 0x000fe200078e02ff */
[----:B------:R-:W-:-:S02]  /*0ef0*/  PRMT R16, RZ, 0x5410, R18 ;  /* 0x00005410ff107816 */ /* 0x000fc40000000012 */
[----:B------:R-:W-:Y:S02]  /*0f00*/  PRMT R17, RZ, 0x7610, R18 ;  /* 0x00007610ff117816 */ /* 0x000fe40000000012 */
[--C-:B------:R-:W-:Y:S02]  /*0f10*/  PRMT R24, RZ, 0x5410, R26.reuse ;  /* 0x00005410ff187816 */ /* 0x100fe4000000001a */
[----:B------:R-:W-:Y:S02]  /*0f20*/  PRMT R25, RZ, 0x7610, R26 ;  /* 0x00007610ff197816 */ /* 0x000fe4000000001a */
[----:B------:R-:W-:Y:S02]  /*0f30*/  LOP3.LUT R28, R28, UR25, R33, 0x96, !PT ;  /* 0x000000191c1c7c12 */ /* 0x000fe4000f8e9621 */
[--C-:B------:R-:W-:Y:S02]  /*0f40*/  PRMT R161, RZ, 0x5410, R148.reuse ;  /* 0x00005410ffa17816 */ /* 0x100fe40000000094 */
[----:B------:R-:W-:-:S02]  /*0f50*/  PRMT R157, RZ, 0x7610, R148 ;  /* 0x00007610ff9d7816 */ /* 0x000fc40000000094 */
[----:B------:R-:W-:Y:S02]  /*0f60*/  PRMT R153, RZ, 0x5410, R149 ;  /* 0x00005410ff997816 */ /* 0x000fe40000000095 */
[----:B------:R-:W-:Y:S02]  /*0f70*/  PRMT R135, RZ, 0x5410, R131 ;  /* 0x00005410ff877816 */ /* 0x000fe40000000083 */
[--C-:B------:R-:W-:Y:S02]  /*0f80*/  PRMT R158, RZ, 0x5410, R32.reuse ;  /* 0x00005410ff9e7816 */ /* 0x100fe40000000020 */
[----:B------:R-:W-:Y:S02]  /*0f90*/  PRMT R154, RZ, 0x7610, R32 ;  /* 0x00007610ff9a7816 */ /* 0x000fe40000000020 */
[--C-:B------:R-:W-:Y:S02]  /*0fa0*/  PRMT R134, RZ, 0x5410, R35.reuse ;  /* 0x00005410ff867816 */ /* 0x100fe40000000023 */
[----:B------:R-:W-:Y:S01]  /*0fb0*/  PRMT R130, RZ, 0x7610, R35 ;  /* 0x00007610ff827816 */ /* 0x000fe20000000023 */
[----:B------:R-:W-:Y:S01]  /*0fc0*/  IMAD.MOV.U32 R35, RZ, RZ, RZ ;  /* 0x000000ffff237224 */ /* 0x000fe200078e00ff */
[----:B------:R-:W-:-:S02]  /*0fd0*/  PRMT R121, RZ, 0x5410, R117 ;  /* 0x00005410ff797816 */ /* 0x000fc40000000075 */
[----:B------:R-:W-:Y:S02]  /*0fe0*/  PRMT R18, RZ, 0x5410, R19 ;  /* 0x00005410ff127816 */ /* 0x000fe40000000013 */
[----:B------:R-:W-:Y:S02]  /*0ff0*/  PRMT R26, RZ, 0x5410, R27 ;  /* 0x00005410ff1a7816 */ /* 0x000fe4000000001b */
[----:B------:R-:W-:Y:S02]  /*1000*/  LOP3.LUT R29, R31, UR26, R29, 0x96, !PT ;  /* 0x0000001a1f1d7c12 */ /* 0x000fe4000f8e961d */
[----:B------:R-:W-:Y:S02]  /*1010*/  LOP3.LUT R33, R36, 0x3, RZ, 0xc0, !PT ;  /* 0x0000000324217812 */ /* 0x000fe400078ec0ff */
        /* <DEDUP_REMOVED lines=21> */
.L_x_856:
[----:B------:R-:W0:Y:S01]  /*1170*/  S2R R162, SR_TID.X ;  /* 0x0000000000a27919 */ /* 0x000e220000002100 */
[----:B------:R-:W-:Y:S01]  /*1180*/  IMAD R48, R5, c[0x0][0x168], RZ ;  /* 0x00005a0005307a24 */ /* 0x000fe200078e02ff */
[----:B------:R-:W-:Y:S01]  /*1190*/  LOP3.LUT P0, RZ, R37, 0x20, RZ, 0xc0, !PT ;  /* 0x0000002025ff7812 */ /* 0x000fe2000780c0ff */
[----:B------:R-:W-:Y:S03]  /*11a0*/  BSSY B1, `(.L_x_455) ;  /* 0x00005d1000017945 */ /* 0x000fe60003800000 */
        /* <DEDUP_REMOVED lines=11> */
[----:B------:R-:W-:Y:S02]  /*1260*/  ISETP.NE.AND.EX P0, PT, RZ, c[0x0][0x184], PT, P1 ;  /* 0x00006100ff007a0c */ /* 0x000fe40003f05310 */
[----:B------:R-:W-:-:S03]  /*1270*/  LOP3.LUT R37, R37, 0xffffffef, RZ, 0xc0, !PT ;  /* 0xffffffef25257812 */ /* 0x000fc600078ec0ff */
[----:B------:R-:W5:Y:S06]  /*1280*/  LDG.E.128 R48, [R48.64] ;  /* 0x0000000630307981 */ /* 0x000f6c000c1e1d00 */
[C---:B------:R-:W-:Y:S02]  /*1290*/  @P3 LEA R88, P1, R55.reuse, c[0x0][0x178], 0x4 ;  /* 0x00005e0037583a11 */ /* 0x040fe400078220ff */
[C---:B------:R-:W-:Y:S02]  /*12a0*/  @P0 LEA R94, P2, R55.reuse, c[0x0][0x180], 0x4 ;  /* 0x00006000375e0a11 */ /* 0x040fe400078420ff */
[----:B------:R-:W-:-:S02]  /*12b0*/  @P3 LEA.HI.X R89, R55, c[0x0][0x17c], RZ, 0x4, P1 ;  /* 0x00005f0037593a11 */ /* 0x000fc400008f24ff */
[----:B------:R-:W-:Y:S01]  /*12c0*/  @P0 LEA.HI.X R95, R55, c[0x0][0x184], RZ, 0x4, P2 ;  /* 0x00006100375f0a11 */ /* 0x000fe200010f24ff */
[----:B------:R-:W-:Y:S01]  /*12d0*/  BSSY B2, `(.L_x_457) ;  /* 0x0000010000027945 */ /* 0x000fe20003800000 */
[----:B------:R-:W-:Y:S01]  /*12e0*/  @P3 LOP3.LUT R37, R37, 0x10, RZ, 0xfc, !PT ;  /* 0x0000001025253812 */ /* 0x000fe200078efcff */
[----:B------:R0:W5:Y:S04]  /*12f0*/  @P3 LDG.E.128 R44, [R88.64] ;  /* 0x00000006582c3981 */ /* 0x000168000c1e1d00 */
[----:B------:R0:W5:Y:S01]  /*1300*/  @P0 LDG.E.128 R40, [R94.64] ;  /* 0x000000065e280981 */ /* 0x000162000c1e1d00 */
[C---:B------:R-:W-:Y:S02]  /*1310*/  ISETP.NE.AND P1, PT, R33.reuse, 0x1, PT ;  /* 0x000000012100780c */ /* 0x040fe40003f25270 */
[----:B------:R-:W-:-:S11]  /*1320*/  IADD3 R67, R33, 0x1, RZ ;  /* 0x0000000121437810 */ /* 0x000fd60007ffe0ff */
[----:B------:R-:W-:Y:S05]  /*1330*/  @!P1 BRA `(.L_x_458) ;  /* 0x0000008000009947 */ /* 0x000fea0003800000 */
[----:B0-----:R-:W-:Y:S01]  /*1340*/  ISETP.NE.AND P1, PT, R33, 0x2, PT ;  /* 0x000000022100780c */ /* 0x001fe20003f25270 */
[----:B------:R-:W-:-:S12]  /*1350*/  IMAD.MOV.U32 R56, RZ, RZ, R29 ;  /* 0x000000ffff387224 */ /* 0x000fd800078e001d */
[----:B------:R-:W-:Y:S05]  /*1360*/  @!P1 BRA `(.L_x_459) ;  /* 0x0000006000009947 */ /* 0x000fea0003800000 */
[----:B------:R-:W-:Y:S01]  /*1370*/  ISETP.NE.AND P1, PT, R33, 0x3, PT ;  /* 0x000000032100780c */ /* 0x000fe20003f25270 */
[----:B------:R-:W-:-:S12]  /*1380*/  IMAD.MOV.U32 R56, RZ, RZ, R28 ;  /* 0x000000ffff387224 */ /* 0x000fd800078e001c */
[----:B------:R-:W-:Y:S05]  /*1390*/  @P1 BRA `(.L_x_459) ;  /* 0x0000003000001947 */ /* 0x000fea0003800000 */
[----:B------:R-:W-:Y:S01]  /*13a0*/  IMAD.MOV.U32 R56, RZ, RZ, R30 ;  /* 0x000000ffff387224 */ /* 0x000fe200078e001e */
[----:B------:R-:W-:Y:S05]  /*13b0*/  BRA `(.L_x_459) ;  /* 0x0000001000007947 */ /* 0x000fea0003800000 */
.L_x_458:
[----:B0-----:R-:W-:Y:S02]  /*13c0*/  IMAD.MOV.U32 R56, RZ, RZ, R34 ;  /* 0x000000ffff387224 */ /* 0x001fe400078e0022 */
.L_x_459:
[----:B------:R-:W-:Y:S05]  /*13d0*/  BSYNC B2 ;  /* 0x0000000000027941 */ /* 0x000fea0003800000 */
.L_x_457:
[----:B------:R-:W-:Y:S01]  /*13e0*/  ISETP.NE.AND P1, PT, R67, 0x4, PT ;  /* 0x000000044300780c */ /* 0x000fe20003f25270 */
[----:B------:R-:W-:-:S12]  /*13f0*/  BSSY B2, `(.L_x_460) ;  /* 0x000003c000027945 */ /* 0x000fd80003800000 */
[----:B------:R-:W-:Y:S05]  /*1400*/  @P1 BRA `(.L_x_461) ;  /* 0x000003a000001947 */ /* 0x000fea0003800000 */
[----:B------:R-:W-:Y:S01]  /*1410*/  IADD3 R2, R2, 0x1, RZ ;  /* 0x0000000102027810 */ /* 0x000fe20007ffe0ff */
[----:B------:R-:W-:Y:S03]  /*1420*/  BSSY B3, `(.L_x_462) ;  /* 0x000000c000037945 */ /* 0x000fe60003800000 */
[C---:B------:R-:W-:Y:S01]  /*1430*/  ISETP.NE.AND P1, PT, R2.reuse, RZ, PT ;  /* 0x000000ff0200720c */ /* 0x040fe20003f25270 */
[----:B------:R-:W-:-:S12]  /*1440*/  IMAD.HI.U32 R30, R2, -0x2daee0ad, RZ ;  /* 0xd2511f53021e7827 */ /* 0x000fd800078e00ff */
[----:B------:R-:W-:Y:S05]  /*1450*/  @P1 BRA `(.L_x_463) ;  /* 0x0000008000001947 */ /* 0x000fea0003800000 */
[----:B------:R-:W-:-:S04]  /*1460*/  IADD3 R3, R3, 0x1, RZ ;  /* 0x0000000103037810 */ /* 0x000fc80007ffe0ff */
[----:B------:R-:W-:-:S13]  /*1470*/  ISETP.NE.AND P1, PT, R3, RZ, PT ;  /* 0x000000ff0300720c */ /* 0x000fda0003f25270 */
[----:B------:R-:W-:Y:S01]  /*1480*/  @!P1 IADD3 R0, R0, 0x1, RZ ;  /* 0x0000000100009810 */ /* 0x000fe20007ffe0ff */
[----:B------:R-:W-:Y:S01]  /*1490*/  @!P1 IMAD.MOV.U32 R3, RZ, RZ, RZ ;  /* 0x000000ffff039224 */ /* 0x000fe200078e00ff */
[----:B------:R-:W-:Y:S02]  /*14a0*/  @!P1 IADD3 R28, R35, 0x1, RZ ;  /* 0x00000001231c9810 */ /* 0x000fe40007ffe0ff */
[----:B------:R-:W-:-:S13]  /*14b0*/  ISETP.NE.AND P2, PT, R0, RZ, !P1 ;  /* 0x000000ff0000720c */ /* 0x000fda0004f45270 */
[----:B------:R-:W-:-:S04]  /*14c0*/  @P2 IMAD.MOV R28, RZ, RZ, R35 ;  /* 0x000000ffff1c2224 */ /* 0x000fc800078e0223 */
[----:B------:R-:W-:Y:S02]  /*14d0*/  @!P1 IMAD.MOV.U32 R35, RZ, RZ, R28 ;  /* 0x000000ffff239224 */ /* 0x000fe400078e001c */
.L_x_463:
[----:B------:R-:W-:Y:S05]  /*14e0*/  BSYNC B3 ;  /* 0x0000000000037941 */ /* 0x000fea0003800000 */
.L_x_462:
[----:B------:R-:W-:Y:S01]  /*14f0*/  IMAD.HI.U32 R28, R0, -0x326172a9, RZ ;  /* 0xcd9e8d57001c7827 */ /* 0x000fe200078e00ff */
[----:B------:R-:W-:-:S03]  /*1500*/  LOP3.LUT R30, R30, UR5, R35, 0x96, !PT ;  /* 0x000000051e1e7c12 */ /* 0x000fc6000f8e9623 */
[----:B------:R-:W-:Y:S01]  /*1510*/  IMAD R29, R0, -0x326172a9, RZ ;  /* 0xcd9e8d57001d7824 */ /* 0x000fe200078e02ff */
[----:B------:R-:W-:Y:S01]  /*1520*/  LOP3.LUT R28, R28, UR4, R3, 0x96, !PT ;  /* 0x000000041c1c7c12 */ /* 0x000fe2000f8e9603 */
[----:B------:R-:W-:-:S04]  /*1530*/  IMAD.WIDE.U32 R88, R30, -0x326172a9, RZ ;  /* 0xcd9e8d571e587825 */ /* 0x000fc800078e00ff */
[----:B------:R-:W-:Y:S01]  /*1540*/  IMAD R33, R2, -0x2daee0ad, RZ ;  /* 0xd2511f5302217824 */ /* 0x000fe200078e02ff */
[----:B------:R-:W-:Y:S01]  /*1550*/  LOP3.LUT R29, R89, UR9, R29, 0x96, !PT ;  /* 0x00000009591d7c12 */ /* 0x000fe2000f8e961d */
[----:B------:R-:W-:-:S04]  /*1560*/  IMAD.WIDE.U32 R98, R28, -0x2daee0ad, RZ ;  /* 0xd2511f531c627825 */ /* 0x000fc800078e00ff */
[----:B------:R-:W-:Y:S01]  /*1570*/  IMAD.WIDE.U32 R28, R29, -0x2daee0ad, RZ ;  /* 0xd2511f531d1c7825 */ /* 0x000fe200078e00ff */
[----:B------:R-:W-:-:S03]  /*1580*/  LOP3.LUT R33, R99, UR10, R33, 0x96, !PT ;  /* 0x0000000a63217c12 */ /* 0x000fc6000f8e9621 */
[----:B------:R-:W-:Y:S01]  /*1590*/  IMAD.MOV.U32 R67, RZ, RZ, RZ ;  /* 0x000000ffff437224 */ /* 0x000fe200078e00ff */
[----:B------:R-:W-:Y:S01]  /*15a0*/  LOP3.LUT R89, R29, UR12, R98, 0x96, !PT ;  /* 0x0000000c1d597c12 */ /* 0x000fe2000f8e9662 */
[----:B------:R-:W-:-:S05]  /*15b0*/  IMAD.WIDE.U32 R94, R33, -0x326172a9, RZ ;  /* 0xcd9e8d57215e7825 */ /* 0x000fca00078e00ff */
[----:B------:R-:W-:Y:S01]  /*15c0*/  LOP3.LUT R98, R95, UR11, R88, 0x96, !PT ;  /* 0x0000000b5f627c12 */ /* 0x000fe2000f8e9658 */
[----:B------:R-:W-:-:S04]  /*15d0*/  IMAD.WIDE.U32 R88, R89, -0x326172a9, RZ ;  /* 0xcd9e8d5759587825 */ /* 0x000fc800078e00ff */
[----:B------:R-:W-:Y:S01]  /*15e0*/  IMAD.WIDE.U32 R98, R98, -0x2daee0ad, RZ ;  /* 0xd2511f5362627825 */ /* 0x000fe200078e00ff */
[----:B------:R-:W-:-:S04]  /*15f0*/  LOP3.LUT R29, R89, UR13, R94, 0x96, !PT ;  /* 0x0000000d591d7c12 */ /* 0x000fc8000f8e965e */
        /* <DEDUP_REMOVED lines=23> */
[----:B------:R-:W-:-:S03]  /*1770*/  LOP3.LUT R28, R99, UR25, R28, 0x96, !PT ;  /* 0x00000019631c7c12 */ /* 0x000fc6000f8e961c */
[----:B------:R-:W-:Y:S01]  /*1780*/  IMAD.MOV.U32 R34, RZ, RZ, R98 ;  /* 0x000000ffff227224 */ /* 0x000fe200078e0062 */
[----:B------:R-:W-:Y:S01]  /*1790*/  LOP3.LUT R29, R89, UR26, R94, 0x96, !PT ;  /* 0x0000001a591d7c12 */ /* 0x000fe2000f8e965e */
[----:B------:R-:W-:Y:S02]  /*17a0*/  IMAD.MOV.U32 R30, RZ, RZ, R88 ;  /* 0x000000ffff1e7224 */ /* 0x000fe400078e0058 */
.L_x_461:
[----:B------:R-:W-:Y:S05]  /*17b0*/  BSYNC B2 ;  /* 0x0000000000027941 */ /* 0x000fea0003800000 */
.L_x_460:
[----:B------:R0:W1:Y:S01]  /*17c0*/  I2F.U32 R33, R56 ;  /* 0x0000003800217306 */ /* 0x0000620000201000 */
[----:B------:R-:W-:Y:S01]  /*17d0*/  IMAD.MOV.U32 R94, RZ, RZ, 0x2f800000 ;  /* 0x2f800000ff5e7424 */ /* 0x000fe200078e00ff */
[----:B------:R-:W-:Y:S02]  /*17e0*/  ISETP.NE.U32.AND P1, PT, RZ, c[0x0][0x178], PT ;  /* 0x00005e00ff007a0c */ /* 0x000fe40003f25070 */
[----:B------:R-:W-:Y:S02]  /*17f0*/  LOP3.LUT R37, R37, 0xfffffff7, RZ, 0xc0, !PT ;  /* 0xfffffff725257812 */ /* 0x000fe400078ec0ff */
[----:B------:R-:W-:Y:S02]  /*1800*/  ISETP.NE.AND.EX P1, PT, RZ, c[0x0][0x17c], PT, P1 ;  /* 0x00005f00ff007a0c */ /* 0x000fe40003f25310 */
[----:B0----5:R-:W-:Y:S01]  /*1810*/  PRMT R56, RZ, 0x5410, R48 ;  /* 0x00005410ff387816 */ /* 0x021fe20000000030 */
[----:B-1----:R-:W-:-:S05]  /*1820*/  FFMA.FTZ R33, R33, R94, 1.1641532182693481445e-10 ;  /* 0x2f00000021217423 */ /* 0x002fca000001005e */
[----:B------:R-:W-:Y:S01]  /*1830*/  FSETP.GTU.FTZ.AND P2, PT, R33, c[0x0][0x1e4], PT ;  /* 0x0000790021007a0b */ /* 0x000fe20003f5c000 */
[----:B------:R-:W-:-:S05]  /*1840*/  FMUL.FTZ R33, R56, c[0x0][0x1e8] ;  /* 0x00007a0038217a20 */ /* 0x000fca0000410000 */
[----:B------:R-:W-:-:S07]  /*1850*/  FSEL R56, R33, RZ, !P2 ;  /* 0x000000ff21387208 */ /* 0x000fce0005000000 */
[----:B------:R-:W-:Y:S01]  /*1860*/  @P2 LOP3.LUT R37, R37, 0x8, RZ, 0xfc, !PT ;  /* 0x0000000825252812 */ /* 0x000fe200078efcff */
[----:B------:R-:W-:Y:S05]  /*1870*/  @P1 BRA `(.L_x_464) ;  /* 0x0000006000001947 */ /* 0x000fea0003800000 */
[----:B------:R-:W-:Y:S01]  /*1880*/  IMAD.MOV.U32 R68, RZ, RZ, R67 ;  /* 0x000000ffff447224 */ /* 0x000fe200078e0043 */
[----:B------:R-:W-:Y:S05]  /*1890*/  @!P0 BRA `(.L_x_465) ;  /* 0x000005a000008947 */ /* 0x000fea0003800000 */
[----:B------:R-:W-:Y:S01]  /*18a0*/  PRMT R33, RZ, 0x5410, R40 ;  /* 0x00005410ff217816 */ /* 0x000fe20000000028 */
[----:B------:R-:W-:-:S04]  /*18b0*/  IMAD.MOV.U32 R68, RZ, RZ, R67 ;  /* 0x000000ffff447224 */ /* 0x000fc800078e0043 */
[----:B------:R-:W-:Y:S01]  /*18c0*/  FADD.FTZ R56, R33, R56 ;  /* 0x0000003821387221 */ /* 0x000fe20000010000 */
[----:B------:R-:W-:Y:S05]  /*18d0*/  BRA `(.L_x_465) ;  /* 0x0000056000007947 */ /* 0x000fea0003800000 */
.L_x_464:
[C---:B------:R-:W-:Y:S01]  /*18e0*/  ISETP.NE.AND P2, PT, R67.reuse, 0x1, PT ;  /* 0x000000014300780c */ /* 0x040fe20003f45270 */
[----:B------:R-:W-:Y:S01]  /*18f0*/  BSSY B2, `(.L_x_466) ;  /* 0x000000c000027945 */ /* 0x000fe20003800000 */
[----:B------:R-:W-:-:S11]  /*1900*/  IADD3 R68, R67, 0x1, RZ ;  /* 0x0000000143447810 */ /* 0x000fd60007ffe0ff */
[----:B------:R-:W-:Y:S05]  /*1910*/  @!P2 BRA `(.L_x_467) ;  /* 0x000000800000a947 */ /* 0x000fea0003800000 */
[----:B------:R-:W-:Y:S01]  /*1920*/  ISETP.NE.AND P2, PT, R67, 0x2, PT ;  /* 0x000000024300780c */ /* 0x000fe20003f45270 */
[----:B------:R-:W-:-:S12]  /*1930*/  IMAD.MOV.U32 R33, RZ, RZ, R29 ;  /* 0x000000ffff217224 */ /* 0x000fd800078e001d */
[----:B------:R-:W-:Y:S05]  /*1940*/  @!P2 BRA `(.L_x_468) ;  /* 0x000000600000a947 */ /* 0x000fea0003800000 */
[----:B------:R-:W-:Y:S01]  /*1950*/  ISETP.NE.AND P2, PT, R67, 0x3, PT ;  /* 0x000000034300780c */ /* 0x000fe20003f45270 */
[----:B------:R-:W-:-:S12]  /*1960*/  IMAD.MOV.U32 R33, RZ, RZ, R28 ;  /* 0x000000ffff217224 */ /* 0x000fd800078e001c */
[----:B------:R-:W-:Y:S05]  /*1970*/  @P2 BRA `(.L_x_468) ;  /* 0x0000003000002947 */ /* 0x000fea0003800000 */
[----:B------:R-:W-:Y:S01]  /*1980*/  IMAD.MOV.U32 R33, RZ, RZ, R30 ;  /* 0x000000ffff217224 */ /* 0x000fe200078e001e */
[----:B------:R-:W-:Y:S05]  /*1990*/  BRA `(.L_x_468) ;  /* 0x0000001000007947 */ /* 0x000fea0003800000 */
.L_x_467:
[----:B------:R-:W-:Y:S02]  /*19a0*/  IMAD.MOV.U32 R33, RZ, RZ, R34 ;  /* 0x000000ffff217224 */ /* 0x000fe400078e0022 */
.L_x_468:
[----:B------:R-:W-:Y:S05]  /*19b0*/  BSYNC B2 ;  /* 0x0000000000027941 */ /* 0x000fea0003800000 */
.L_x_466:
        /* <DEDUP_REMOVED lines=16> */
.L_x_472:
[----:B------:R-:W-:Y:S05]  /*1ac0*/  BSYNC B3 ;  /* 0x0000000000037941 */ /* 0x000fea0003800000 */
.L_x_471:
        /* <DEDUP_REMOVED lines=44> */
.L_x_470:
[----:B------:R-:W-:Y:S05]  /*1d90*/  BSYNC B2 ;  /* 0x0000000000027941 */ /* 0x000fea0003800000 */
.L_x_469:
[----:B------:R-:W0:Y:S02]  /*1da0*/  I2F.U32 R33, R33 ;  /* 0x0000002100217306 */ /* 0x000e240000201000 */
[----:B0-----:R-:W-:Y:S01]  /*1db0*/  FFMA.FTZ R57, R33, R94, 1.1641532182693481445e-10 ;  /* 0x2f00000021397423 */ /* 0x001fe2000001005e */
[----:B------:R-:W-:-:S04]  /*1dc0*/  PRMT R33, RZ, 0x5410, R44 ;  /* 0x00005410ff217816 */ /* 0x000fc8000000002c */
[----:B------:R-:W-:Y:S01]  /*1dd0*/  FSETP.GTU.FTZ.AND P2, PT, R57, c[0x0][0x1e4], PT ;  /* 0x0000790039007a0b */ /* 0x000fe20003f5c000 */
[----:B------:R-:W-:Y:S01]  /*1de0*/  FMUL.FTZ R67, R33, c[0x0][0x1e8] ;  /* 0x00007a0021437a20 */ /* 0x000fe20000410000 */
[----:B------:R-:W-:Y:S02]  /*1df0*/  @P0 PRMT R33, RZ, 0x5410, R40 ;  /* 0x00005410ff210816 */ /* 0x000fe40000000028 */
[----:B------:R-:W-:Y:S02]  /*1e00*/  SEL R57, RZ, 0x1, P2 ;  /* 0x00000001ff397807 */ /* 0x000fe40001000000 */
[----:B------:R-:W-:-:S05]  /*1e10*/  FSEL R67, R67, RZ, !P2 ;  /* 0x000000ff43437208 */ /* 0x000fca0005000000 */
[----:B------:R-:W-:-:S04]  /*1e20*/  FADD.FTZ R56, R67, R56 ;  /* 0x0000003843387221 */ /* 0x000fc80000010000 */
[----:B------:R-:W-:Y:S02]  /*1e30*/  @P0 FADD.FTZ R56, R33, R56 ;  /* 0x0000003821380221 */ /* 0x000fe40000010000 */
.L_x_465:
        /* <DEDUP_REMOVED lines=12> */
.L_x_474:
[----:B------:R-:W-:Y:S02]  /*1f00*/  IMAD.MOV.U32 R33, RZ, RZ, R34 ;  /* 0x000000ffff217224 */ /* 0x000fe400078e0022 */
.L_x_475:
[----:B------:R-:W-:Y:S05]  /*1f10*/  BSYNC B2 ;  /* 0x0000000000027941 */ /* 0x000fea0003800000 */
.L_x_473:
        /* <DEDUP_REMOVED lines=16> */
.L_x_479:
[----:B------:R-:W-:Y:S05]  /*2020*/  BSYNC B3 ;  /* 0x0000000000037941 */ /* 0x000fea0003800000 */
.L_x_478:
        /* <DEDUP_REMOVED lines=44> */
.L_x_477:
[----:B------:R-:W-:Y:S05]  /*22f0*/  BSYNC B2 ;  /* 0x0000000000027941 */ /* 0x000fea0003800000 */
.L_x_476:
[----:B------:R-:W0:Y:S01]  /*2300*/  I2F.U32 R33, R33 ;  /* 0x0000002100217306 */ /* 0x000e220000201000 */
[----:B------:R-:W-:Y:S02]  /*2310*/  PRMT R48, RZ, 0x7610, R48 ;  /* 0x00007610ff307816 */ /* 0x000fe40000000030 */
[----:B------:R-:W-:-:S03]  /*2320*/  LOP3.LUT R37, R37, 0xfffffffb, RZ, 0xc0, !PT ;  /* 0xfffffffb25257812 */ /* 0x000fc600078ec0ff */
[----:B------:R-:W-:Y:S02]  /*2330*/  FMUL.FTZ R48, R48, c[0x0][0x1e8] ;  /* 0x00007a0030307a20 */ /* 0x000fe40000410000 */
[----:B0-----:R-:W-:-:S05]  /*2340*/  FFMA.FTZ R67, R33, R94, 1.1641532182693481445e-10 ;  /* 0x2f00000021437423 */ /* 0x001fca000001005e */
[----:B------:R-:W-:-:S04]  /*2350*/  FSETP.GTU.FTZ.AND P2, PT, R67, c[0x0][0x1e4], PT ;  /* 0x0000790043007a0b */ /* 0x000fc80003f5c000 */
[----:B------:R-:W-:-:S09]  /*2360*/  FSEL R67, R48, RZ, !P2 ;  /* 0x000000ff30437208 */ /* 0x000fd20005000000 */
        /* <DEDUP_REMOVED lines=8> */
.L_x_480:
        /* <DEDUP_REMOVED lines=12> */
.L_x_483:
[----:B------:R-:W-:Y:S02]  /*24b0*/  IMAD.MOV.U32 R33, RZ, RZ, R34 ;  /* 0x000000ffff217224 */ /* 0x000fe400078e0022 */
.L_x_484:
[----:B------:R-:W-:Y:S05]  /*24c0*/  BSYNC B2 ;  /* 0x0000000000027941 */ /* 0x000fea0003800000 */
.L_x_482:
        /* <DEDUP_REMOVED lines=16> */
.L_x_488:
[----:B------:R-:W-:Y:S05]  /*25d0*/  BSYNC B3 ;  /* 0x0000000000037941 */ /* 0x000fea0003800000 */
.L_x_487:
        /* <DEDUP_REMOVED lines=44> */
.L_x_486:
[----:B------:R-:W-:Y:S05]  /*28a0*/  BSYNC B2 ;  /* 0x0000000000027941 */ /* 0x000fea0003800000 */
.L_x_485:
[----:B------:R-:W0:Y:S02]  /*28b0*/  I2F.U32 R33, R33 ;  /* 0x0000002100217306 */ /* 0x000e240000201000 */
[----:B0-----:R-:W-:Y:S01]  /*28c0*/  FFMA.FTZ R58, R33, R94, 1.1641532182693481445e-10 ;  /* 0x2f000000213a7423 */ /* 0x001fe2000001005e */
[----:B------:R-:W-:-:S04]  /*28d0*/  PRMT R33, RZ, 0x7610, R44 ;  /* 0x00007610ff217816 */ /* 0x000fc8000000002c */
[----:B------:R-:W-:Y:S01]  /*28e0*/  FSETP.GTU.FTZ.AND P2, PT, R58, c[0x0][0x1e4], PT ;  /* 0x000079003a007a0b */ /* 0x000fe20003f5c000 */
[----:B------:R-:W-:-:S03]  /*28f0*/  FMUL.FTZ R68, R33, c[0x0][0x1e8] ;  /* 0x00007a0021447a20 */ /* 0x000fc60000410000 */
[----:B------:R-:W-:Y:S02]  /*2900*/  SEL R58, RZ, 0x1, P2 ;  /* 0x00000001ff3a7807 */ /* 0x000fe40001000000 */
[----:B------:R-:W-:-:S05]  /*2910*/  FSEL R68, R68, RZ, !P2 ;  /* 0x000000ff44447208 */ /* 0x000fca0005000000 */
[----:B------:R-:W-:Y:S01]  /*2920*/  FADD.FTZ R67, R68, R67 ;  /* 0x0000004344437221 */ /* 0x000fe20000010000 */
[----:B------:R-:W-:-:S05]  /*2930*/  @P0 PRMT R68, RZ, 0x7610, R40 ;  /* 0x00007610ff440816 */ /* 0x000fca0000000028 */
[----:B------:R-:W-:Y:S02]  /*2940*/  @P0 FADD.FTZ R67, R68, R67 ;  /* 0x0000004344430221 */ /* 0x000fe40000010000 */
.L_x_481:
        /* <DEDUP_REMOVED lines=12> */
.L_x_490:
[----:B------:R-:W-:Y:S02]  /*2a10*/  IMAD.MOV.U32 R33, RZ, RZ, R34 ;  /* 0x000000ffff217224 */ /* 0x000fe400078e0022 */
.L_x_491:
[----:B------:R-:W-:Y:S05]  /*2a20*/  BSYNC B2 ;  /* 0x0000000000027941 */ /* 0x000fea0003800000 */
.L_x_489:
        /* <DEDUP_REMOVED lines=16> */
.L_x_495:
[----:B------:R-:W-:Y:S05]  /*2b30*/  BSYNC B3 ;  /* 0x0000000000037941 */ /* 0x000fea0003800000 */
.L_x_494:
        /* <DEDUP_REMOVED lines=9> */
[----:B------:R-:W-:-:S04]  /*2bd0*/  LOP3.LUT R73, R101, UR10, R73, 0x96, !PT ;  /* 0x0000000a65497c12 */ /* 0x000fc8000f8e9649 */
[----:B------:R-:W-:Y:S01]  /*2be0*/  LOP3.LUT R89, R29, UR12, R100, 0x96, !PT ;  /* 0x0000000c1d597c12 */ /* 0x000fe2000f8e9664 */
[----:B------:R-:W-:-:S04]  /*2bf0*/  IMAD.WIDE.U32 R98, R73, -0x326172a9, RZ ;  /* 0xcd9e8d5749627825 */ /* 0x000fc800078e00ff */
[----:B------:R-:W-:Y:S01]  /*2c00*/  IMAD.MOV.U32 R73, RZ, RZ, RZ ;  /* 0x000000ffff497224 */ /* 0x000fe200078e00ff */
        /* <DEDUP_REMOVED lines=31> */
.L_x_493:
[----:B------:R-:W-:Y:S05]  /*2e00*/  BSYNC B2 ;  /* 0x0000000000027941 */ /* 0x000fea0003800000 */
.L_x_492:
[----:B------:R-:W0:Y:S01]  /*2e10*/  I2F.U32 R33, R33 ;  /* 0x0000002100217306 */ /* 0x000e220000201000 */
[----:B------:R-:W-:Y:S01]  /*2e20*/  LOP3.LUT R37, R37, 0xfffffffd, RZ, 0xc0, !PT ;  /* 0xfffffffd25257812 */ /* 0x000fe200078ec0ff */
[----:B0-----:R-:W-:Y:S01]  /*2e30*/  FFMA.FTZ R48, R33, R94, 1.1641532182693481445e-10 ;  /* 0x2f00000021307423 */ /* 0x001fe2000001005e */
[----:B------:R-:W-:-:S04]  /*2e40*/  PRMT R33, RZ, 0x5410, R49 ;  /* 0x00005410ff217816 */ /* 0x000fc80000000031 */
        /* <DEDUP_REMOVED lines=11> */
.L_x_496:
        /* <DEDUP_REMOVED lines=12> */
.L_x_499:
[----:B------:R-:W-:Y:S02]  /*2fc0*/  IMAD.MOV.U32 R33, RZ, RZ, R34 ;  /* 0x000000ffff217224 */ /* 0x000fe400078e0022 */
.L_x_500:
[----:B------:R-:W-:Y:S05]  /*2fd0*/  BSYNC B2 ;  /* 0x0000000000027941 */ /* 0x000fea0003800000 */
.L_x_498:
        /* <DEDUP_REMOVED lines=16> */
.L_x_504:
[----:B------:R-:W-:Y:S05]  /*30e0*/  BSYNC B3 ;  /* 0x0000000000037941 */ /* 0x000fea0003800000 */
.L_x_503:
        /* <DEDUP_REMOVED lines=44> */
.L_x_502:
[----:B------:R-:W-:Y:S05]  /*33b0*/  BSYNC B2 ;  /* 0x0000000000027941 */ /* 0x000fea0003800000 */
.L_x_501:
        /* <DEDUP_REMOVED lines=10> */
.L_x_497:
        /* <DEDUP_REMOVED lines=12> */
.L_x_506:
[----:B------:R-:W-:Y:S02]  /*3520*/  IMAD.MOV.U32 R33, RZ, RZ, R34 ;  /* 0x000000ffff217224 */ /* 0x000fe400078e0022 */
.L_x_507:
[----:B------:R-:W-:Y:S05]  /*3530*/  BSYNC B2 ;  /* 0x0000000000027941 */ /* 0x000fea0003800000 */
.L_x_505:
        /* <DEDUP_REMOVED lines=16> */
.L_x_511:
[----:B------:R-:W-:Y:S05]  /*3640*/  BSYNC B3 ;  /* 0x0000000000037941 */ /* 0x000fea0003800000 */
.L_x_510:
[----:B------:R-:W-:Y:S01]  /*3650*/  LOP3.LUT R30, R30, UR5, R35, 0x96, !PT ;  /* 0x000000051e1e7c12 */ /* 0x000fe2000f8e9623 */
[----:B------:R-:W-:-:S04]  /*3660*/  IMAD.HI.U32 R28, R0, -0x326172a9, RZ ;  /* 0xcd9e8d57001c7827 */ /* 0x000fc800078e00ff */
        /* <DEDUP_REMOVED lines=34> */
[----:B------:R-:W-:-:S04]  /*3890*/  IMAD.WIDE.U32 R28, R29, -0x326172a9, RZ ;  /* 0xcd9e8d571d1c7825 */ /* 0x000fc800078e00ff */
[----:B------:R-:W-:Y:S01]  /*38a0*/  IMAD.WIDE.U32 R100, R100, -0x326172a9, RZ ;  /* 0xcd9e8d5764647825 */ /* 0x000fe200078e00ff */
[----:B------:R-:W-:-:S03]  /*38b0*/  LOP3.LUT R88, R29, UR23, R88, 0x96, !PT ;  /* 0x000000171d587c12 */ /* 0x000fc6000f8e9658 */
[----:B------:R-:W-:Y:S01]  /*38c0*/  IMAD.MOV.U32 R34, RZ, RZ, R100 ;  /* 0x000000ffff227224 */ /* 0x000fe200078e0064 */
[----:B------:R-:W-:Y:S01]  /*38d0*/  LOP3.LUT R28, R101, UR25, R28, 0x96, !PT ;  /* 0x00000019651c7c12 */ /* 0x000fe2000f8e961c */
[----:B------:R-:W-:-:S04]  /*38e0*/  IMAD.WIDE.U32 R88, R88, -0x2daee0ad, RZ ;  /* 0xd2511f5358587825 */ /* 0x000fc800078e00ff */
[----:B------:R-:W-:Y:S01]  /*38f0*/  IMAD.MOV.U32 R30, RZ, RZ, R88 ;  /* 0x000000ffff1e7224 */ /* 0x000fe200078e0058 */
[----:B------:R-:W-:Y:S02]  /*3900*/  LOP3.LUT R29, R89, UR26, R98, 0x96, !PT ;  /* 0x0000001a591d7c12 */ /* 0x000fe4000f8e9662 */
.L_x_509:
[----:B------:R-:W-:Y:S05]  /*3910*/  BSYNC B2 ;  /* 0x0000000000027941 */ /* 0x000fea0003800000 */
.L_x_508:
        /* <DEDUP_REMOVED lines=11> */
[----:B------:R-:W-:Y:S01]  /*39d0*/  IMAD.MOV.U32 R48, RZ, RZ, R74 ;  /* 0x000000ffff307224 */ /* 0x000fe200078e004a */
[----:B------:R-:W-:-:S05]  /*39e0*/  PRMT R74, RZ, 0x7610, R41 ;  /* 0x00007610ff4a7816 */ /* 0x000fca0000000029 */
[----:B------:R-:W-:Y:S01]  /*39f0*/  FADD.FTZ R73, R74, R73 ;  /* 0x000000494a497221 */ /* 0x000fe20000010000 */
[----:B------:R-:W-:Y:S05]  /*3a00*/  BRA `(.L_x_513) ;  /* 0x0000056000007947 */ /* 0x000fea0003800000 */
.L_x_512:
        /* <DEDUP_REMOVED lines=12> */
.L_x_515:
[----:B------:R-:W-:Y:S02]  /*3ad0*/  IMAD.MOV.U32 R33, RZ, RZ, R34 ;  /* 0x000000ffff217224 */ /* 0x000fe400078e0022 */
.L_x_516:
[----:B------:R-:W-:Y:S05]  /*3ae0*/  BSYNC B2 ;  /* 0x0000000000027941 */ /* 0x000fea0003800000 */
.L_x_514:
        /* <DEDUP_REMOVED lines=16> */
.L_x_520:
[----:B------:R-:W-:Y:S05]  /*3bf0*/  BSYNC B3 ;  /* 0x0000000000037941 */ /* 0x000fea0003800000 */
.L_x_519:
        /* <DEDUP_REMOVED lines=43> */
[----:B------:R-:W-:Y:S02]  /*3eb0*/  IMAD.MOV.U32 R48, RZ, RZ, RZ ;  /* 0x000000ffff307224 */ /* 0x000fe400078e00ff */
.L_x_518:
[----:B------:R-:W-:Y:S05]  /*3ec0*/  BSYNC B2 ;  /* 0x0000000000027941 */ /* 0x000fea0003800000 */
.L_x_517:
[----:B------:R-:W0:Y:S02]  /*3ed0*/  I2F.U32 R33, R33 ;  /* 0x0000002100217306 */ /* 0x000e240000201000 */
[----:B0-----:R-:W-:Y:S01]  /*3ee0*/  FFMA.FTZ R49, R33, R94, 1.1641532182693481445e-10 ;  /* 0x2f00000021317423 */ /* 0x001fe2000001005e */
[----:B------:R-:W-:-:S04]  /*3ef0*/  PRMT R33, RZ, 0x7610, R45 ;  /* 0x00007610ff217816 */ /* 0x000fc8000000002d */
[----:B------:R-:W-:Y:S01]  /*3f00*/  FSETP.GTU.FTZ.AND P2, PT, R49, c[0x0][0x1e4], PT ;  /* 0x0000790031007a0b */ /* 0x000fe20003f5c000 */
[----:B------:R-:W-:-:S05]  /*3f10*/  FMUL.FTZ R60, R33, c[0x0][0x1e8] ;  /* 0x00007a00213c7a20 */ /* 0x000fca0000410000 */
[----:B------:R-:W-:Y:S02]  /*3f20*/  FSEL R74, R60, RZ, !P2 ;  /* 0x000000ff3c4a7208 */ /* 0x000fe40005000000 */
[----:B------:R-:W-:-:S03]  /*3f30*/  SEL R60, RZ, 0x1, P2 ;  /* 0x00000001ff3c7807 */ /* 0x000fc60001000000 */
[----:B------:R-:W-:Y:S01]  /*3f40*/  FADD.FTZ R73, R74, R73 ;  /* 0x000000494a497221 */ /* 0x000fe20000010000 */
[----:B------:R-:W-:-:S05]  /*3f50*/  @P0 PRMT R74, RZ, 0x7610, R41 ;  /* 0x00007610ff4a0816 */ /* 0x000fca0000000029 */
[----:B------:R-:W-:Y:S02]  /*3f60*/  @P0 FADD.FTZ R73, R74, R73 ;  /* 0x000000494a490221 */ /* 0x000fe40000010000 */
.L_x_513:
        /* <DEDUP_REMOVED lines=12> */
.L_x_522:
[----:B------:R-:W-:Y:S02]  /*4030*/  IMAD.MOV.U32 R33, RZ, RZ, R34 ;  /* 0x000000ffff217224 */ /* 0x000fe400078e0022 */
.L_x_523:
[----:B------:R-:W-:Y:S05]  /*4040*/  BSYNC B2 ;  /* 0x0000000000027941 */ /* 0x000fea0003800000 */
.L_x_521:
        /* <DEDUP_REMOVED lines=16> */
.L_x_527:
[----:B------:R-:W-:Y:S05]  /*4150*/  BSYNC B3 ;  /* 0x0000000000037941 */ /* 0x000fea0003800000 */
.L_x_526:
        /* <DEDUP_REMOVED lines=42> */
[----:B------:R-:W-:Y:S01]  /*4400*/  LOP3.LUT R29, R49, UR26, R88, 0x96, !PT ;  /* 0x0000001a311d7c12 */ /* 0x000fe2000f8e9658 */
[----:B------:R-:W-:Y:S02]  /*4410*/  IMAD.MOV.U32 R49, RZ, RZ, RZ ;  /* 0x000000ffff317224 */ /* 0x000fe400078e00ff */
.L_x_525:
[----:B------:R-:W-:Y:S05]  /*4420*/  BSYNC B2 ;  /* 0x0000000000027941 */ /* 0x000fea0003800000 */
.L_x_524:
[----:B------:R-:W0:Y:S02]  /*4430*/  I2F.U32 R33, R33 ;  /* 0x0000002100217306 */ /* 0x000e240000201000 */
[----:B0-----:R-:W-:Y:S01]  /*4440*/  FFMA.FTZ R48, R33, R94, 1.1641532182693481445e-10 ;  /* 0x2f00000021307423 */ /* 0x001fe2000001005e */
[----:B------:R-:W-:-:S04]  /*4450*/  PRMT R33, RZ, 0x5410, R50 ;  /* 0x00005410ff217816 */ /* 0x000fc80000000032 */
[----:B------:R-:W-:Y:S01]  /*4460*/  FSETP.GTU.FTZ.AND P2, PT, R48, c[0x0][0x1e4], PT ;  /* 0x0000790030007a0b */ /* 0x000fe20003f5c000 */
[----:B------:R-:W-:-:S05]  /*4470*/  FMUL.FTZ R74, R33, c[0x0][0x1e8] ;  /* 0x00007a00214a7a20 */ /* 0x000fca0000410000 */
[----:B------:R-:W-:Y:S01]  /*4480*/  FSEL R74, R74, RZ, !P2 ;  /* 0x000000ff4a4a7208 */ /* 0x000fe20005000000 */
[----:B------:R-:W-:Y:S05]  /*4490*/  @P1 BRA `(.L_x_528) ;  /* 0x0000006000001947 */ /* 0x000fea0003800000 */
[----:B------:R-:W-:Y:S01]  /*44a0*/  IMAD.MOV.U32 R48, RZ, RZ, R49 ;  /* 0x000000ffff307224 */ /* 0x000fe200078e0031 */
[----:B------:R-:W-:Y:S05]  /*44b0*/  @!P0 BRA `(.L_x_529) ;  /* 0x000005a000008947 */ /* 0x000fea0003800000 */
[----:B------:R-:W-:Y:S01]  /*44c0*/  PRMT R33, RZ, 0x5410, R42 ;  /* 0x00005410ff217816 */ /* 0x000fe2000000002a */
[----:B------:R-:W-:-:S04]  /*44d0*/  IMAD.MOV.U32 R48, RZ, RZ, R49 ;  /* 0x000000ffff307224 */ /* 0x000fc800078e0031 */
[----:B------:R-:W-:Y:S01]  /*44e0*/  FADD.FTZ R74, R33, R74 ;  /* 0x0000004a214a7221 */ /* 0x000fe20000010000 */
[----:B------:R-:W-:Y:S05]  /*44f0*/  BRA `(.L_x_529) ;  /* 0x0000056000007947 */ /* 0x000fea0003800000 */
.L_x_528:
        /* <DEDUP_REMOVED lines=12> */
.L_x_531:
[----:B------:R-:W-:Y:S02]  /*45c0*/  IMAD.MOV.U32 R33, RZ, RZ, R34 ;  /* 0x000000ffff217224 */ /* 0x000fe400078e0022 */
.L_x_532:
[----:B------:R-:W-:Y:S05]  /*45d0*/  BSYNC B2 ;  /* 0x0000000000027941 */ /* 0x000fea0003800000 */
.L_x_530:
        /* <DEDUP_REMOVED lines=16> */
.L_x_536:
[----:B------:R-:W-:Y:S05]  /*46e0*/  BSYNC B3 ;  /* 0x0000000000037941 */ /* 0x000fea0003800000 */
.L_x_535:
        /* <DEDUP_REMOVED lines=44> */
.L_x_534:
[----:B------:R-:W-:Y:S05]  /*49b0*/  BSYNC B2 ;  /* 0x0000000000027941 */ /* 0x000fea0003800000 */
.L_x_533:
[----:B------:R-:W0:Y:S02]  /*49c0*/  I2F.U32 R33, R33 ;  /* 0x0000002100217306 */ /* 0x000e240000201000 */
[----:B0-----:R-:W-:Y:S01]  /*49d0*/  FFMA.FTZ R49, R33, R94, 1.1641532182693481445e-10 ;  /* 0x2f00000021317423 */ /* 0x001fe2000001005e */
[----:B------:R-:W-:-:S04]  /*49e0*/  PRMT R33, RZ, 0x5410, R46 ;  /* 0x00005410ff217816 */ /* 0x000fc8000000002e */
[----:B------:R-:W-:Y:S01]  /*49f0*/  FSETP.GTU.FTZ.AND P3, PT, R49, c[0x0][0x1e4], PT ;  /* 0x0000790031007a0b */ /* 0x000fe20003f7c000 */
[----:B------:R-:W-:Y:S01]  /*4a00*/  FMUL.FTZ R61, R33, c[0x0][0x1e8] ;  /* 0x00007a00213d7a20 */ /* 0x000fe20000410000 */
[----:B------:R-:W-:-:S04]  /*4a10*/  @P0 PRMT R33, RZ, 0x5410, R42 ;  /* 0x00005410ff210816 */ /* 0x000fc8000000002a */
[----:B------:R-:W-:Y:S02]  /*4a20*/  FSEL R49, R61, RZ, !P3 ;  /* 0x000000ff3d317208 */ /* 0x000fe40005800000 */
[----:B------:R-:W-:-:S03]  /*4a30*/  SEL R61, RZ, 0x1, P3 ;  /* 0x00000001ff3d7807 */ /* 0x000fc60001800000 */
[----:B------:R-:W-:-:S04]  /*4a40*/  FADD.FTZ R74, R49, R74 ;  /* 0x0000004a314a7221 */ /* 0x000fc80000010000 */
[----:B------:R-:W-:Y:S02]  /*4a50*/  @P0 FADD.FTZ R74, R33, R74 ;  /* 0x0000004a214a0221 */ /* 0x000fe40000010000 */
.L_x_529:
        /* <DEDUP_REMOVED lines=12> */
.L_x_538:
[----:B------:R-:W-:Y:S02]  /*4b20*/  IMAD.MOV.U32 R33, RZ, RZ, R34 ;  /* 0x000000ffff217224 */ /* 0x000fe400078e0022 */
.L_x_539:
[----:B------:R-:W-:Y:S05]  /*4b30*/  BSYNC B2 ;  /* 0x0000000000027941 */ /* 0x000fea0003800000 */
.L_x_537:
        /* <DEDUP_REMOVED lines=16> */
.L_x_543:
[----:B------:R-:W-:Y:S05]  /*4c40*/  BSYNC B3 ;  /* 0x0000000000037941 */ /* 0x000fea0003800000 */
.L_x_542:
[----:B------:R-:W-:Y:S01]  /*4c50*/  LOP3.LUT R48, R28, UR5, R35, 0x96, !PT ;  /* 0x000000051c307c12 */ /* 0x000fe2000f8e9623 */
[----:B------:R-:W-:-:S04]  /*4c60*/  IMAD.HI.U32 R28, R0, -0x326172a9, RZ ;  /* 0xcd9e8d57001c7827 */ /* 0x000fc800078e00ff */
[----:B------:R-:W-:Y:S01]  /*4c70*/  IMAD R29, R0, -0x326172a9, RZ ;  /* 0xcd9e8d57001d7824 */ /* 0x000fe200078e02ff */
[----:B------:R-:W-:Y:S01]  /*4c80*/  LOP3.LUT R28, R28, UR4, R3, 0x96, !PT ;  /* 0x000000041c1c7c12 */ /* 0x000fe2000f8e9603 */
[----:B------:R-:W-:-:S05]  /*4c90*/  IMAD.WIDE.U32 R48, R48, -0x326172a9, RZ ;  /* 0xcd9e8d5730307825 */ /* 0x000fca00078e00ff */
[----:B------:R-:W-:Y:S01]  /*4ca0*/  LOP3.LUT R88, R49, UR9, R29, 0x96, !PT ;  /* 0x0000000931587c12 */ /* 0x000fe2000f8e961d */
[----:B------:R-:W-:Y:S02]  /*4cb0*/  IMAD R49, R2, -0x2daee0ad, RZ ;  /* 0xd2511f5302317824 */ /* 0x000fe400078e02ff */
        /* <DEDUP_REMOVED lines=31> */
[----:B------:R-:W-:Y:S01]  /*4eb0*/  IMAD.MOV.U32 R34, RZ, RZ, R48 ;  /* 0x000000ffff227224 */ /* 0x000fe200078e0030 */
[----:B------:R-:W-:Y:S01]  /*4ec0*/  LOP3.LUT R28, R49, UR25, R28, 0x96, !PT ;  /* 0x00000019311c7c12 */ /* 0x000fe2000f8e961c */
[----:B------:R-:W-:-:S04]  /*4ed0*/  IMAD.WIDE.U32 R48, R29, -0x2daee0ad, RZ ;  /* 0xd2511f531d307825 */ /* 0x000fc800078e00ff */
[----:B------:R-:W-:Y:S01]  /*4ee0*/  IMAD.MOV.U32 R30, RZ, RZ, R48 ;  /* 0x000000ffff1e7224 */ /* 0x000fe200078e0030 */
[----:B------:R-:W-:Y:S01]  /*4ef0*/  LOP3.LUT R29, R49, UR26, R88, 0x96, !PT ;  /* 0x0000001a311d7c12 */ /* 0x000fe2000f8e9658 */
[----:B------:R-:W-:Y:S02]  /*4f00*/  IMAD.MOV.U32 R49, RZ, RZ, RZ ;  /* 0x000000ffff317224 */ /* 0x000fe400078e00ff */
.L_x_541:
[----:B------:R-:W-:Y:S05]  /*4f10*/  BSYNC B2 ;  /* 0x0000000000027941 */ /* 0x000fea0003800000 */
.L_x_540:
[----:B------:R-:W0:Y:S01]  /*4f20*/  I2F.U32 R33, R33 ;  /* 0x0000002100217306 */ /* 0x000e220000201000 */
[----:B------:R-:W-:-:S05]  /*4f30*/  PRMT R50, RZ, 0x7610, R50 ;  /* 0x00007610ff327816 */ /* 0x000fca0000000032 */
[----:B------:R-:W-:Y:S02]  /*4f40*/  FMUL.FTZ R50, R50, c[0x0][0x1e8] ;  /* 0x00007a0032327a20 */ /* 0x000fe40000410000 */
[----:B0-----:R-:W-:-:S05]  /*4f50*/  FFMA.FTZ R48, R33, R94, 1.1641532182693481445e-10 ;  /* 0x2f00000021307423 */ /* 0x001fca000001005e */
[----:B------:R-:W-:-:S04]  /*4f60*/  FSETP.GTU.FTZ.AND P3, PT, R48, c[0x0][0x1e4], PT ;  /* 0x0000790030007a0b */ /* 0x000fc80003f7c000 */
[----:B------:R-:W-:Y:S01]  /*4f70*/  FSEL R79, R50, RZ, !P3 ;  /* 0x000000ff324f7208 */ /* 0x000fe20005800000 */
[----:B------:R-:W-:Y:S05]  /*4f80*/  @P1 BRA `(.L_x_544) ;  /* 0x0000006000001947 */ /* 0x000fea0003800000 */
[----:B------:R-:W-:Y:S01]  /*4f90*/  IMAD.MOV.U32 R48, RZ, RZ, R49 ;  /* 0x000000ffff307224 */ /* 0x000fe200078e0031 */
[----:B------:R-:W-:Y:S05]  /*4fa0*/  @!P0 BRA `(.L_x_545) ;  /* 0x000005a000008947 */ /* 0x000fea0003800000 */
[----:B------:R-:W-:-:S05]  /*4fb0*/  PRMT R48, RZ, 0x7610, R42 ;  /* 0x00007610ff307816 */ /* 0x000fca000000002a */
[----:B------:R-:W-:Y:S02]  /*4fc0*/  FADD.FTZ R79, R48, R79 ;  /* 0x0000004f304f7221 */ /* 0x000fe40000010000 */
[----:B------:R-:W-:Y:S01]  /*4fd0*/  IMAD.MOV.U32 R48, RZ, RZ, R49 ;  /* 0x000000ffff307224 */ /* 0x000fe200078e0031 */
[----:B------:R-:W-:Y:S05]  /*4fe0*/  BRA `(.L_x_545) ;  /* 0x0000056000007947 */ /* 0x000fea0003800000 */
.L_x_544:
        /* <DEDUP_REMOVED lines=12> */
.L_x_547:
[----:B------:R-:W-:Y:S02]  /*50b0*/  IMAD.MOV.U32 R33, RZ, RZ, R34 ;  /* 0x000000ffff217224 */ /* 0x000fe400078e0022 */
.L_x_548:
[----:B------:R-:W-:Y:S05]  /*50c0*/  BSYNC B2 ;  /* 0x0000000000027941 */ /* 0x000fea0003800000 */
.L_x_546:
        /* <DEDUP_REMOVED lines=16> */
.L_x_552:
[----:B------:R-:W-:Y:S05]  /*51d0*/  BSYNC B3 ;  /* 0x0000000000037941 */ /* 0x000fea0003800000 */
.L_x_551:
[----:B------:R-:W-:Y:S01]  /*51e0*/  IMAD.HI.U32 R28, R0, -0x326172a9, RZ ;  /* 0xcd9e8d57001c7827 */ /* 0x000fe200078e00ff */
[----:B------:R-:W-:-:S03]  /*51f0*/  LOP3.LUT R30, R30, UR5, R35, 0x96, !PT ;  /* 0x000000051e1e7c12 */ /* 0x000fc6000f8e9623 */
[----:B------:R-:W-:Y:S01]  /*5200*/  IMAD R85, R0, -0x326172a9, RZ ;  /* 0xcd9e8d5700557824 */ /* 0x000fe200078e02ff */
[----:B------:R-:W-:Y:S01]  /*5210*/  LOP3.LUT R28, R28, UR4, R3, 0x96, !PT ;  /* 0x000000041c1c7c12 */ /* 0x000fe2000f8e9603 */
[----:B------:R-:W-:-:S04]  /*5220*/  IMAD.WIDE.U32 R48, R30, -0x326172a9, RZ ;  /* 0xcd9e8d571e307825 */ /* 0x000fc800078e00ff */
[----:B------:R-:W-:Y:S01]  /*5230*/  IMAD R89, R2, -0x2daee0ad, RZ ;  /* 0xd2511f5302597824 */ /* 0x000fe200078e02ff */
        /* <DEDUP_REMOVED lines=38> */
.L_x_550:
[----:B------:R-:W-:Y:S05]  /*54a0*/  BSYNC B2 ;  /* 0x0000000000027941 */ /* 0x000fea0003800000 */
.L_x_549:
        /* <DEDUP_REMOVED lines=10> */
.L_x_545:
        /* <DEDUP_REMOVED lines=12> */
.L_x_554:
[----:B------:R-:W-:Y:S02]  /*5610*/  IMAD.MOV.U32 R33, RZ, RZ, R34 ;  /* 0x000000ffff217224 */ /* 0x000fe400078e0022 */
.L_x_555:
[----:B------:R-:W-:Y:S05]  /*5620*/  BSYNC B2 ;  /* 0x0000000000027941 */ /* 0x000fea0003800000 */
.L_x_553:
        /* <DEDUP_REMOVED lines=16> */
.L_x_559:
[----:B------:R-:W-:Y:S05]  /*5730*/  BSYNC B3 ;  /* 0x0000000000037941 */ /* 0x000fea0003800000 */
.L_x_558:
        /* <DEDUP_REMOVED lines=44> */
.L_x_557:
[----:B------:R-:W-:Y:S05]  /*5a00*/  BSYNC B2 ;  /* 0x0000000000027941 */ /* 0x000fea0003800000 */
.L_x_556:
        /* <DEDUP_REMOVED lines=13> */
.L_x_560:
        /* <DEDUP_REMOVED lines=12> */
.L_x_563:
[----:B------:R-:W-:Y:S02]  /*5ba0*/  IMAD.MOV.U32 R33, RZ, RZ, R34 ;  /* 0x000000ffff217224 */ /* 0x000fe400078e0022 */
.L_x_564:
[----:B------:R-:W-:Y:S05]  /*5bb0*/  BSYNC B2 ;  /* 0x0000000000027941 */ /* 0x000fea0003800000 */
.L_x_562:
        /* <DEDUP_REMOVED lines=16> */
.L_x_568:
[----:B------:R-:W-:Y:S05]  /*5cc0*/  BSYNC B3 ;  /* 0x0000000000037941 */ /* 0x000fea0003800000 */
.L_x_567:
        /* <DEDUP_REMOVED lines=44> */
.L_x_566:
[----:B------:R-:W-:Y:S05]  /*5f90*/  BSYNC B2 ;  /* 0x0000000000027941 */ /* 0x000fea0003800000 */
.L_x_565:
        /* <DEDUP_REMOVED lines=10> */
.L_x_561:
        /* <DEDUP_REMOVED lines=12> */
.L_x_570:
[----:B------:R-:W-:Y:S02]  /*6100*/  IMAD.MOV.U32 R33, RZ, RZ, R34 ;  /* 0x000000ffff217224 */ /* 0x000fe400078e0022 */
.L_x_571:
[----:B------:R-:W-:Y:S05]  /*6110*/  BSYNC B2 ;  /* 0x0000000000027941 */ /* 0x000fea0003800000 */
.L_x_569:
        /* <DEDUP_REMOVED lines=16> */
.L_x_575:
[----:B------:R-:W-:Y:S05]  /*6220*/  BSYNC B3 ;  /* 0x0000000000037941 */ /* 0x000fea0003800000 */
.L_x_574:
        /* <DEDUP_REMOVED lines=44> */
.L_x_573:
[----:B------:R-:W-:Y:S05]  /*64f0*/  BSYNC B2 ;  /* 0x0000000000027941 */ /* 0x000fea0003800000 */
.L_x_572:
        /* <DEDUP_REMOVED lines=13> */
.L_x_576:
        /* <DEDUP_REMOVED lines=12> */
.L_x_579:
[----:B------:R-:W-:Y:S02]  /*6690*/  IMAD.MOV.U32 R64, RZ, RZ, R34 ;  /* 0x000000ffff407224 */ /* 0x000fe400078e0022 */
.L_x_580:
[----:B------:R-:W-:Y:S05]  /*66a0*/  BSYNC B2 ;  /* 0x0000000000027941 */ /* 0x000fea0003800000 */
.L_x_578:
        /* <DEDUP_REMOVED lines=16> */
.L_x_584:
[----:B------:R-:W-:Y:S05]  /*67b0*/  BSYNC B3 ;  /* 0x0000000000037941 */ /* 0x000fea0003800000 */
.L_x_583:
        /* <DEDUP_REMOVED lines=43> */
[----:B------:R-:W-:Y:S02]  /*6a70*/  LOP3.LUT R29, R49, UR26, R50, 0x96, !PT ;  /* 0x0000001a311d7c12 */ /* 0x000fe4000f8e9632 */
.L_x_582:
[----:B------:R-:W-:Y:S05]  /*6a80*/  BSYNC B2 ;  /* 0x0000000000027941 */ /* 0x000fea0003800000 */
.L_x_581:
[----:B------:R-:W0:Y:S01]  /*6a90*/  I2F.U32 R49, R64 ;  /* 0x0000004000317306 */ /* 0x000e220000201000 */
[----:B------:R-:W-:-:S05]  /*6aa0*/  PRMT R48, RZ, 0x7610, R47 ;  /* 0x00007610ff307816 */ /* 0x000fca000000002f */
[----:B------:R-:W-:Y:S02]  /*6ab0*/  FMUL.FTZ R48, R48, c[0x0][0x1e8] ;  /* 0x00007a0030307a20 */ /* 0x000fe40000410000 */
[----:B0-----:R-:W-:-:S05]  /*6ac0*/  FFMA.FTZ R49, R49, R94, 1.1641532182693481445e-10 ;  /* 0x2f00000031317423 */ /* 0x001fca000001005e */
[----:B------:R-:W-:-:S04]  /*6ad0*/  FSETP.GTU.FTZ.AND P1, PT, R49, c[0x0][0x1e4], PT ;  /* 0x0000790031007a0b */ /* 0x000fc80003f3c000 */
[----:B------:R-:W-:Y:S02]  /*6ae0*/  FSEL R50, R48, RZ, !P1 ;  /* 0x000000ff30327208 */ /* 0x000fe40004800000 */
[----:B------:R-:W-:-:S03]  /*6af0*/  SEL R48, RZ, 0x1, P1 ;  /* 0x00000001ff307807 */ /* 0x000fc60000800000 */
[----:B------:R-:W-:Y:S01]  /*6b00*/  FADD.FTZ R85, R50, R85 ;  /* 0x0000005532557221 */ /* 0x000fe20000010000 */
[----:B------:R-:W-:Y:S02]  /*6b10*/  @P0 PRMT R50, RZ, 0x7610, R43 ;  /* 0x00007610ff320816 */ /* 0x000fe4000000002b */
[----:B------:R-:W-:-:S03]  /*6b20*/  PRMT R64, R48, 0x7610, R64 ;  /* 0x0000761030407816 */ /* 0x000fc60000000040 */
[----:B------:R-:W-:-:S03]  /*6b30*/  @P0 FADD.FTZ R85, R50, R85 ;  /* 0x0000005532550221 */ /* 0x000fc60000010000 */
.L_x_577:
[----:B------:R-:W-:Y:S02]  /*6b40*/  LOP3.LUT P0, RZ, R37, 0x1, RZ, 0xc0, !PT ;  /* 0x0000000125ff7812 */ /* 0x000fe4000780c0ff */
[----:B------:R-:W-:Y:S02]  /*6b50*/  F2FP.BF16.PACK_AB R51, R85, R80 ;  /* 0x000000505533723e */ /* 0x000fe400000010ff */
[----:B------:R-:W-:Y:S02]  /*6b60*/  SEL R94, RZ, 0x1, P0 ;  /* 0x00000001ff5e7807 */ /* 0x000fe40000000000 */
[----:B------:R-:W-:Y:S02]  /*6b70*/  LEA R88, P0, R55, c[0x0][0x188], 0x4 ;  /* 0x0000620037587a11 */ /* 0x000fe400078020ff */
[----:B------:R-:W-:Y:S02]  /*6b80*/  F2FP.BF16.PACK_AB R50, R79, R74 ;  /* 0x0000004a4f32723e */ /* 0x000fe400000010ff */
[----:B------:R-:W-:-:S02]  /*6b90*/  LEA.HI.X R89, R55, c[0x0][0x18c], RZ, 0x4, P0 ;  /* 0x0000630037597a11 */ /* 0x000fc400000f24ff */
[----:B------:R-:W-:Y:S02]  /*6ba0*/  F2FP.BF16.PACK_AB R49, R73, R68 ;  /* 0x000000444931723e */ /* 0x000fe400000010ff */
[----:B------:R-:W-:Y:S02]  /*6bb0*/  F2FP.BF16.PACK_AB R48, R67, R56 ;  /* 0x000000384330723e */ /* 0x000fe400000010ff */
[----:B------:R-:W-:Y:S02]  /*6bc0*/  SEL R100, RZ, 0x1000000, P5 ;  /* 0x01000000ff647807 */ /* 0x000fe40002800000 */
[----:B------:R-:W-:Y:S01]  /*6bd0*/  SEL R98, RZ, 0x10000, P4 ;  /* 0x00010000ff627807 */ /* 0x000fe20002000000 */
[----:B------:R0:W-:Y:S01]  /*6be0*/  STG.E.128 [R88.64], R48 ;  /* 0x0000003058007986 */ /* 0x0001e2000c101d06 */
[----:B------:R-:W-:Y:S02]  /*6bf0*/  SEL R95, RZ, 0x100, P3 ;  /* 0x00000100ff5f7807 */ /* 0x000fe40001800000 */
[----:B------:R-:W-:-:S02]  /*6c00*/  SEL R99, RZ, 0x1, P2 ;  /* 0x00000001ff637807 */ /* 0x000fc40001000000 */
[----:B------:R-:W-:Y:S02]  /*6c10*/  LOP3.LUT R95, R95, R100, R98, 0xfe, !PT ;  /* 0x000000645f5f7212 */ /* 0x000fe400078efe62 */
[C---:B------:R-:W-:Y:S02]  /*6c20*/  LOP3.LUT P5, RZ, R37.reuse, 0x4, RZ, 0xc0, !PT ;  /* 0x0000000425ff7812 */ /* 0x040fe400078ac0ff */
[C---:B------:R-:W-:Y:S02]  /*6c30*/  LOP3.LUT P4, RZ, R37.reuse, 0x2, RZ, 0xc0, !PT ;  /* 0x0000000225ff7812 */ /* 0x040fe4000788c0ff */
[C---:B------:R-:W-:Y:S02]  /*6c40*/  LOP3.LUT P6, RZ, R37.reuse, 0x8, RZ, 0xc0, !PT ;  /* 0x0000000825ff7812 */ /* 0x040fe400078cc0ff */
[----:B------:R-:W-:Y:S01]  /*6c50*/  LOP3.LUT P1, RZ, R37, 0x10, RZ, 0xc0, !PT ;  /* 0x0000001025ff7812 */ /* 0x000fe2000782c0ff */
[----:B0-----:R-:W-:Y:S01]  /*6c60*/  IMAD.WIDE.U32 R48, R94, 0x1000000, RZ ;  /* 0x010000005e307825 */ /* 0x001fe200078e00ff */
[----:B------:R-:W-:-:S04]  /*6c70*/  SEL R94, RZ, 0x1, P4 ;  /* 0x00000001ff5e7807 */ /* 0x000fc80002000000 */
[----:B------:R-:W-:Y:S01]  /*6c80*/  LOP3.LUT R99, R49, R95, R99, 0xfe, !PT ;  /* 0x0000005f31637212 */ /* 0x000fe200078efe63 */
[----:B------:R-:W-:Y:S01]  /*6c90*/  IMAD.WIDE.U32 R50, R94, 0x10000, RZ ;  /* 0x000100005e327825 */ /* 0x000fe200078e00ff */
[----:B------:R-:W-:-:S05]  /*6ca0*/  SEL R95, RZ, 0x1, P5 ;  /* 0x00000001ff5f7807 */ /* 0x000fca0002800000 */
[----:B------:R-:W-:Y:S01]  /*6cb0*/  IMAD.WIDE.U32 R88, R95, 0x100, RZ ;  /* 0x000001005f587825 */ /* 0x000fe200078e00ff */
[----:B------:R-:W-:-:S04]  /*6cc0*/  SEL R95, RZ, 0x1, P6 ;  /* 0x00000001ff5f7807 */ /* 0x000fc80003000000 */
[----:B------:R-:W-:Y:S02]  /*6cd0*/  LOP3.LUT R94, R88, R48, R50, 0xfe, !PT ;  /* 0x00000030585e7212 */ /* 0x000fe400078efe32 */
[----:B------:R-:W-:Y:S02]  /*6ce0*/  LOP3.LUT R51, R89, R99, R51, 0xfe, !PT ;  /* 0x0000006359337212 */ /* 0x000fe400078efe33 */
[----:B------:R-:W-:Y:S01]  /*6cf0*/  LOP3.LUT R50, R94, R95, RZ, 0xfc, !PT ;  /* 0x0000005f5e327212 */ /* 0x000fe200078efcff */
[C---:B------:R-:W-:Y:S01]  /*6d00*/  IMAD.SHL.U32 R95, R55.reuse, 0x8, RZ ;  /* 0x00000008375f7824 */ /* 0x040fe200078e00ff */
[----:B------:R-:W-:-:S04]  /*6d10*/  SHF.L.U64.HI R94, R55, 0x3, RZ ;  /* 0x00000003375e7819 */ /* 0x000fc800000102ff */
[----:B------:R-:W-:-:S04]  /*6d20*/  IADD3 R48, P0, R95, c[0x0][0x190], RZ ;  /* 0x000064005f307a10 */ /* 0x000fc80007f1e0ff */
[----:B------:R-:W-:-:S05]  /*6d30*/  IADD3.X R49, R94, c[0x0][0x194], RZ, P0, !PT ;  /* 0x000065005e317a10 */ /* 0x000fca00007fe4ff */
[----:B------:R0:W-:Y:S01]  /*6d40*/  STG.E.64 [R48.64], R50 ;  /* 0x0000003230007986 */ /* 0x0001e2000c101b06 */
[----:B------:R-:W-:Y:S05]  /*6d50*/  @!P1 BRA `(.L_x_585) ;  /* 0x0000014000009947 */ /* 0x000fea0003800000 */
[----:B0-----:R-:W-:Y:S01]  /*6d60*/  IMAD.U32 R48, R63, 0x10000, RZ ;  /* 0x000100003f307824 */ /* 0x001fe200078e00ff */
[----:B------:R-:W-:-:S04]  /*6d70*/  LOP3.LUT R50, R59, 0xff, RZ, 0xc0, !PT ;  /* 0x000000ff3b327812 */ /* 0x000fc800078ec0ff */
[----:B------:R-:W-:Y:S01]  /*6d80*/  LOP3.LUT R49, R48, 0xff0000, RZ, 0xc0, !PT ;  /* 0x00ff000030317812 */ /* 0x000fe200078ec0ff */
[----:B------:R-:W-:Y:S01]  /*6d90*/  IMAD.WIDE.U32 R50, R50, 0x10000, RZ ;  /* 0x0001000032327825 */ /* 0x000fe200078e00ff */
[----:B------:R-:W-:-:S04]  /*6da0*/  LOP3.LUT R48, R64, 0xffff, RZ, 0xc0, !PT ;  /* 0x0000ffff40307812 */ /* 0x000fc800078ec0ff */
[----:B------:R-:W-:Y:S02]  /*6db0*/  PRMT R49, R49, 0x4210, R48 ;  /* 0x0000421031317816 */ /* 0x000fe40000000030 */
[----:B------:R-:W-:-:S04]  /*6dc0*/  PRMT R48, R62, 0x7104, RZ ;  /* 0x000071043e307816 */ /* 0x000fc800000000ff */
[----:B------:R-:W-:Y:S02]  /*6dd0*/  LOP3.LUT R88, R49, 0xff00, R48, 0xf8, !PT ;  /* 0x0000ff0031587812 */ /* 0x000fe400078ef830 */
[----:B------:R-:W-:Y:S02]  /*6de0*/  LOP3.LUT R48, R60, 0xff, RZ, 0xc0, !PT ;  /* 0x000000ff3c307812 */ /* 0x000fe400078ec0ff */
[----:B------:R-:W-:Y:S02]  /*6df0*/  LOP3.LUT R99, R88, 0xff, R61, 0xf8, !PT ;  /* 0x000000ff58637812 */ /* 0x000fe400078ef83d */
[----:B------:R-:W-:Y:S01]  /*6e00*/  LOP3.LUT R88, R58, 0xff, RZ, 0xc0, !PT ;  /* 0x000000ff3a587812 */ /* 0x000fe200078ec0ff */
[----:B------:R-:W-:-:S04]  /*6e10*/  IMAD.WIDE.U32 R48, R48, 0x1000000, RZ ;  /* 0x0100000030307825 */ /* 0x000fc800078e00ff */
[----:B------:R-:W-:Y:S01]  /*6e20*/  IMAD.WIDE.U32 R88, R88, 0x100, RZ ;  /* 0x0000010058587825 */ /* 0x000fe200078e00ff */
[----:B------:R-:W-:-:S04]  /*6e30*/  LOP3.LUT R49, R51, R99, R49, 0xfe, !PT ;  /* 0x0000006333317212 */ /* 0x000fc800078efe31 */
[----:B------:R-:W-:Y:S02]  /*6e40*/  LOP3.LUT R50, R88, R48, R50, 0xfe, !PT ;  /* 0x0000003058327212 */ /* 0x000fe400078efe32 */
[----:B------:R-:W-:Y:S02]  /*6e50*/  IADD3 R48, P0, R95, c[0x0][0x198], RZ ;  /* 0x000066005f307a10 */ /* 0x000fe40007f1e0ff */
[----:B------:R-:W-:Y:S02]  /*6e60*/  LOP3.LUT R89, R49, R89, RZ, 0xfc, !PT ;  /* 0x0000005931597212 */ /* 0x000fe400078efcff */
[----:B------:R-:W-:Y:S02]  /*6e70*/  IADD3.X R49, R94, c[0x0][0x19c], RZ, P0, !PT ;  /* 0x000067005e317a10 */ /* 0x000fe400007fe4ff */
[----:B------:R-:W-:-:S05]  /*6e80*/  LOP3.LUT R88, R50, 0xff, R57, 0xf8, !PT ;  /* 0x000000ff32587812 */ /* 0x000fca00078ef839 */
[----:B------:R0:W-:Y:S02]  /*6e90*/  STG.E.64 [R48.64], R88 ;  /* 0x0000005830007986 */ /* 0x0001e4000c101b06 */
.L_x_585:
[----:B------:R-:W-:Y:S02]  /*6ea0*/  IADD3 R94, R55, 0x20, RZ ;  /* 0x00000020375e7810 */ /* 0x000fe40007ffe0ff */
.L_x_456:
[----:B------:R-:W-:Y:S05]  /*6eb0*/  BSYNC B1 ;  /* 0x0000000000017941 */ /* 0x000fea0003800000 */
.L_x_455:
[----:B------:R-:W-:Y:S01]  /*6ec0*/  LOP3.LUT P0, RZ, R37, 0x80, RZ, 0xc0, !PT ;  /* 0x0000008025ff7812 */ /* 0x000fe2000780c0ff */
[----:B------:R-:W-:-:S12]  /*6ed0*/  BSSY B1, `(.L_x_586) ;  /* 0x00005cc000017945 */ /* 0x000fd80003800000 */
[----:B------:R-:W-:Y:S05]  /*6ee0*/  @!P0 BRA `(.L_x_587) ;  /* 0x00005ca000008947 */ /* 0x000fea0003800000 */
[----:B------:R-:W-:Y:S01]  /*6ef0*/  ISETP.NE.U32.AND P0, PT, RZ, c[0x0][0x178], PT ;  /* 0x00005e00ff007a0c */ /* 0x000fe20003f05070 */
[----:B0-----:R-:W-:Y:S01]  /*6f00*/  IMAD.MOV.U32 R51, RZ, RZ, 0x10 ;  /* 0x00000010ff337424 */ /* 0x001fe200078e00ff */
[----:B------:R-:W-:Y:S02]  /*6f10*/  ISETP.NE.U32.AND P1, PT, RZ, c[0x0][0x180], PT ;  /* 0x00006000ff007a0c */ /* 0x000fe40003f25070 */
[----:B------:R-:W-:Y:S01]  /*6f20*/  ISETP.NE.AND.EX P3, PT, RZ, c[0x0][0x17c], PT, P0 ;  /* 0x00005f00ff007a0c */ /* 0x000fe20003f65300 */
[----:B------:R-:W-:Y:S01]  /*6f30*/  IMAD.WIDE.U32 R50, R94, R51, c[0x0][0x170] ;  /* 0x00005c005e327625 */ /* 0x000fe200078e0033 */
[----:B------:R-:W-:Y:S02]  /*6f40*/  ISETP.NE.AND.EX P0, PT, RZ, c[0x0][0x184], PT, P1 ;  /* 0x00006100ff007a0c */ /* 0x000fe40003f05310 */
[----:B------:R-:W-:-:S09]  /*6f50*/  LOP3.LUT R37, R37, 0xffffffef, RZ, 0xc0, !PT ;  /* 0xffffffef25257812 */ /* 0x000fd200078ec0ff */
[C---:B------:R-:W-:Y:S02]  /*6f60*/  @P3 LEA R48, P1, R94.reuse, c[0x0][0x178], 0x4 ;  /* 0x00005e005e303a11 */ /* 0x040fe400078220ff */
[C---:B------:R-:W-:Y:S02]  /*6f70*/  @P0 LEA R88, P2, R94.reuse, c[0x0][0x180], 0x4 ;  /* 0x000060005e580a11 */ /* 0x040fe400078420ff */
[C---:B------:R-:W-:Y:S02]  /*6f80*/  @P3 LEA.HI.X R49, R94.reuse, c[0x0][0x17c], RZ, 0x4, P1 ;  /* 0x00005f005e313a11 */ /* 0x040fe400008f24ff */
[----:B------:R-:W-:Y:S01]  /*6f90*/  @P0 LEA.HI.X R89, R94, c[0x0][0x184], RZ, 0x4, P2 ;  /* 0x000061005e590a11 */ /* 0x000fe200010f24ff */
[----:B------:R-:W-:Y:S01]  /*6fa0*/  BSSY B2, `(.L_x_588) ;  /* 0x0000011000027945 */ /* 0x000fe20003800000 */
[----:B------:R-:W-:Y:S01]  /*6fb0*/  @P3 LOP3.LUT R37, R37, 0x10, RZ, 0xfc, !PT ;  /* 0x0000001025253812 */ /* 0x000fe200078efcff */
[----:B------:R0:W5:Y:S04]  /*6fc0*/  @P3 LDG.E.128 R44, [R48.64] ;  /* 0x00000006302c3981 */ /* 0x000168000c1e1d00 */
[----:B------:R1:W5:Y:S04]  /*6fd0*/  @P0 LDG.E.128 R40, [R88.64] ;  /* 0x0000000658280981 */ /* 0x000368000c1e1d00 */
[----:B0-----:R-:W5:Y:S01]  /*6fe0*/  LDG.E.128 R48, [R50.64] ;  /* 0x0000000632307981 */ /* 0x001f62000c1e1d00 */
[----:B------:R-:W-:-:S02]  /*6ff0*/  ISETP.NE.AND P1, PT, R33, 0x1, PT ;  /* 0x000000012100780c */ /* 0x000fc40003f25270 */
[----:B------:R-:W-:-:S11]  /*7000*/  IADD3 R69, R33, 0x1, RZ ;  /* 0x0000000121457810 */ /* 0x000fd60007ffe0ff */
[----:B------:R-:W-:Y:S05]  /*7010*/  @!P1 BRA `(.L_x_589) ;  /* 0x0000008000009947 */ /* 0x000fea0003800000 */
[----:B-1----:R-:W-:Y:S01]  /*7020*/  ISETP.NE.AND P1, PT, R33, 0x2, PT ;  /* 0x000000022100780c */ /* 0x002fe20003f25270 */
[----:B------:R-:W-:-:S12]  /*7030*/  IMAD.MOV.U32 R65, RZ, RZ, R29 ;  /* 0x000000ffff417224 */ /* 0x000fd800078e001d */
[----:B------:R-:W-:Y:S05]  /*7040*/  @!P1 BRA `(.L_x_590) ;  /* 0x0000006000009947 */ /* 0x000fea0003800000 */
[----:B------:R-:W-:Y:S01]  /*7050*/  ISETP.NE.AND P1, PT, R33, 0x3, PT ;  /* 0x000000032100780c */ /* 0x000fe20003f25270 */
[----:B------:R-:W-:-:S12]  /*7060*/  IMAD.MOV.U32 R65, RZ, RZ, R28 ;  /* 0x000000ffff417224 */ /* 0x000fd800078e001c */
[----:B------:R-:W-:Y:S05]  /*7070*/  @P1 BRA `(.L_x_590) ;  /* 0x0000003000001947 */ /* 0x000fea0003800000 */
[----:B------:R-:W-:Y:S01]  /*7080*/  IMAD.MOV.U32 R65, RZ, RZ, R30 ;  /* 0x000000ffff417224 */ /* 0x000fe200078e001e */
[----:B------:R-:W-:Y:S05]  /*7090*/  BRA `(.L_x_590) ;  /* 0x0000001000007947 */ /* 0x000fea0003800000 */
.L_x_589:
[----:B-1----:R-:W-:Y:S02]  /*70a0*/  IMAD.MOV.U32 R65, RZ, RZ, R34 ;  /* 0x000000ffff417224 */ /* 0x002fe400078e0022 */
.L_x_590:
[----:B------:R-:W-:Y:S05]  /*70b0*/  BSYNC B2 ;  /* 0x0000000000027941 */ /* 0x000fea0003800000 */
.L_x_588:
        /* <DEDUP_REMOVED lines=16> */
.L_x_594:
[----:B------:R-:W-:Y:S05]  /*71c0*/  BSYNC B3 ;  /* 0x0000000000037941 */ /* 0x000fea0003800000 */
.L_x_593:
        /* <DEDUP_REMOVED lines=44> */
.L_x_592:
[----:B------:R-:W-:Y:S05]  /*7490*/  BSYNC B2 ;  /* 0x0000000000027941 */ /* 0x000fea0003800000 */
.L_x_591:
[----:B------:R-:W0:Y:S01]  /*74a0*/  I2F.U32 R70, R65 ;  /* 0x0000004100467306 */ /* 0x000e220000201000 */
[----:B------:R-:W-:Y:S01]  /*74b0*/  IMAD.MOV.U32 R95, RZ, RZ, 0x2f800000 ;  /* 0x2f800000ff5f7424 */ /* 0x000fe200078e00ff */
[----:B------:R-:W-:Y:S02]  /*74c0*/  ISETP.NE.U32.AND P1, PT, RZ, c[0x0][0x178], PT ;  /* 0x00005e00ff007a0c */ /* 0x000fe40003f25070 */
[----:B-----5:R-:W-:Y:S02]  /*74d0*/  PRMT R33, RZ, 0x5410, R48 ;  /* 0x00005410ff217816 */ /* 0x020fe40000000030 */
[----:B------:R-:W-:Y:S02]  /*74e0*/  ISETP.NE.AND.EX P1, PT, RZ, c[0x0][0x17c], PT, P1 ;  /* 0x00005f00ff007a0c */ /* 0x000fe40003f25310 */
[----:B------:R-:W-:Y:S01]  /*74f0*/  LOP3.LUT R37, R37, 0xfffffff7, RZ, 0xc0, !PT ;  /* 0xfffffff725257812 */ /* 0x000fe200078ec0ff */
[----:B------:R-:W-:-:S02]  /*7500*/  FMUL.FTZ R33, R33, c[0x0][0x1e8] ;  /* 0x00007a0021217a20 */ /* 0x000fc40000410000 */
        /* <DEDUP_REMOVED lines=11> */
.L_x_595:
        /* <DEDUP_REMOVED lines=12> */
.L_x_598:
[----:B------:R-:W-:Y:S02]  /*7680*/  IMAD.MOV.U32 R33, RZ, RZ, R34 ;  /* 0x000000ffff217224 */ /* 0x000fe400078e0022 */
.L_x_599:
[----:B------:R-:W-:Y:S05]  /*7690*/  BSYNC B2 ;  /* 0x0000000000027941 */ /* 0x000fea0003800000 */
.L_x_597:
        /* <DEDUP_REMOVED lines=16> */
.L_x_603:
[----:B------:R-:W-:Y:S05]  /*77a0*/  BSYNC B3 ;  /* 0x0000000000037941 */ /* 0x000fea0003800000 */
.L_x_602:
        /* <DEDUP_REMOVED lines=44> */
.L_x_601:
[----:B------:R-:W-:Y:S05]  /*7a70*/  BSYNC B2 ;  /* 0x0000000000027941 */ /* 0x000fea0003800000 */
.L_x_600:
[----:B------:R0:W1:Y:S02]  /*7a80*/  I2F.U32 R76, R33 ;  /* 0x00000021004c7306 */ /* 0x0000640000201000 */
[----:B0-----:R-:W-:-:S05]  /*7a90*/  PRMT R33, RZ, 0x5410, R44 ;  /* 0x00005410ff217816 */ /* 0x001fca000000002c */
[----:B------:R-:W-:Y:S02]  /*7aa0*/  FMUL.FTZ R57, R33, c[0x0][0x1e8] ;  /* 0x00007a0021397a20 */ /* 0x000fe40000410000 */
[----:B-1----:R-:W-:-:S05]  /*7ab0*/  FFMA.FTZ R76, R76, R95, 1.1641532182693481445e-10 ;  /* 0x2f0000004c4c7423 */ /* 0x002fca000001005f */
[----:B------:R-:W-:-:S04]  /*7ac0*/  FSETP.GTU.FTZ.AND P2, PT, R76, c[0x0][0x1e4], PT ;  /* 0x000079004c007a0b */ /* 0x000fc80003f5c000 */
[----:B------:R-:W-:Y:S02]  /*7ad0*/  FSEL R76, R57, RZ, !P2 ;  /* 0x000000ff394c7208 */ /* 0x000fe40005000000 */
[----:B------:R-:W-:-:S03]  /*7ae0*/  SEL R57, RZ, 0x1, P2 ;  /* 0x00000001ff397807 */ /* 0x000fc60001000000 */
[----:B------:R-:W-:Y:S01]  /*7af0*/  FADD.FTZ R65, R76, R65 ;  /* 0x000000414c417221 */ /* 0x000fe20000010000 */
[----:B------:R-:W-:-:S05]  /*7b00*/  @P0 PRMT R76, RZ, 0x5410, R40 ;  /* 0x00005410ff4c0816 */ /* 0x000fca0000000028 */
[----:B------:R-:W-:Y:S02]  /*7b10*/  @P0 FADD.FTZ R65, R76, R65 ;  /* 0x000000414c410221 */ /* 0x000fe40000010000 */
.L_x_596:
        /* <DEDUP_REMOVED lines=12> */
.L_x_605:
[----:B------:R-:W-:Y:S02]  /*7be0*/  IMAD.MOV.U32 R33, RZ, RZ, R34 ;  /* 0x000000ffff217224 */ /* 0x000fe400078e0022 */
.L_x_606:
[----:B------:R-:W-:Y:S05]  /*7bf0*/  BSYNC B2 ;  /* 0x0000000000027941 */ /* 0x000fea0003800000 */
.L_x_604:
        /* <DEDUP_REMOVED lines=16> */
.L_x_610:
[----:B------:R-:W-:Y:S05]  /*7d00*/  BSYNC B3 ;  /* 0x0000000000037941 */ /* 0x000fea0003800000 */
.L_x_609:
        /* <DEDUP_REMOVED lines=44> */
.L_x_608:
[----:B------:R-:W-:Y:S05]  /*7fd0*/  BSYNC B2 ;  /* 0x0000000000027941 */ /* 0x000fea0003800000 */
.L_x_607:
        /* <DEDUP_REMOVED lines=15> */
.L_x_611:
        /* <DEDUP_REMOVED lines=12> */
.L_x_614:
[----:B------:R-:W-:Y:S02]  /*8190*/  IMAD.MOV.U32 R33, RZ, RZ, R34 ;  /* 0x000000ffff217224 */ /* 0x000fe400078e0022 */
.L_x_615:
[----:B------:R-:W-:Y:S05]  /*81a0*/  BSYNC B2 ;  /* 0x0000000000027941 */ /* 0x000fea0003800000 */
.L_x_613:
        /* <DEDUP_REMOVED lines=16> */
.L_x_619:
[----:B------:R-:W-:Y:S05]  /*82b0*/  BSYNC B3 ;  /* 0x0000000000037941 */ /* 0x000fea0003800000 */
.L_x_618:
        /* <DEDUP_REMOVED lines=44> */
.L_x_617:
[----:B------:R-:W-:Y:S05]  /*8580*/  BSYNC B2 ;  /* 0x0000000000027941 */ /* 0x000fea0003800000 */
.L_x_616:
        /* <DEDUP_REMOVED lines=10> */
.L_x_612:
        /* <DEDUP_REMOVED lines=12> */
.L_x_621:
[----:B------:R-:W-:Y:S02]  /*86f0*/  IMAD.MOV.U32 R33, RZ, RZ, R34 ;  /* 0x000000ffff217224 */ /* 0x000fe400078e0022 */
.L_x_622:
[----:B------:R-:W-:Y:S05]  /*8700*/  BSYNC B2 ;  /* 0x0000000000027941 */ /* 0x000fea0003800000 */
.L_x_620:
        /* <DEDUP_REMOVED lines=16> */
.L_x_626:
[----:B------:R-:W-:Y:S05]  /*8810*/  BSYNC B3 ;  /* 0x0000000000037941 */ /* 0x000fea0003800000 */
.L_x_625:
        /* <DEDUP_REMOVED lines=44> */
.L_x_624:
[----:B------:R-:W-:Y:S05]  /*8ae0*/  BSYNC B2 ;  /* 0x0000000000027941 */ /* 0x000fea0003800000 */
.L_x_623:
[----:B------:R0:W1:Y:S01]  /*8af0*/  I2F.U32 R48, R33 ;  /* 0x0000002100307306 */ /* 0x0000620000201000 */
[----:B------:R-:W-:Y:S02]  /*8b00*/  LOP3.LUT R37, R37, 0xfffffffd, RZ, 0xc0, !PT ;  /* 0xfffffffd25257812 */ /* 0x000fe400078ec0ff */
[----:B0-----:R-:W-:-:S05]  /*8b10*/  PRMT R33, RZ, 0x5410, R49 ;  /* 0x00005410ff217816 */ /* 0x001fca0000000031 */
[----:B------:R-:W-:Y:S02]  /*8b20*/  FMUL.FTZ R70, R33, c[0x0][0x1e8] ;  /* 0x00007a0021467a20 */ /* 0x000fe40000410000 */
[----:B-1----:R-:W-:-:S05]  /*8b30*/  FFMA.FTZ R48, R48, R95, 1.1641532182693481445e-10 ;  /* 0x2f00000030307423 */ /* 0x002fca000001005f */
        /* <DEDUP_REMOVED lines=10> */
.L_x_627:
        /* <DEDUP_REMOVED lines=12> */
.L_x_630:
[----:B------:R-:W-:Y:S02]  /*8ca0*/  IMAD.MOV.U32 R33, RZ, RZ, R34 ;  /* 0x000000ffff217224 */ /* 0x000fe400078e0022 */
.L_x_631:
[----:B------:R-:W-:Y:S05]  /*8cb0*/  BSYNC B2 ;  /* 0x0000000000027941 */ /* 0x000fea0003800000 */
.L_x_629:
        /* <DEDUP_REMOVED lines=16> */
.L_x_635:
[----:B------:R-:W-:Y:S05]  /*8dc0*/  BSYNC B3 ;  /* 0x0000000000037941 */ /* 0x000fea0003800000 */
.L_x_634:
        /* <DEDUP_REMOVED lines=44> */
.L_x_633:
[----:B------:R-:W-:Y:S05]  /*9090*/  BSYNC B2 ;  /* 0x0000000000027941 */ /* 0x000fea0003800000 */
.L_x_632:
[----:B------:R0:W1:Y:S02]  /*90a0*/  I2F.U32 R76, R33 ;  /* 0x00000021004c7306 */ /* 0x0000640000201000 */
[----:B0-----:R-:W-:-:S05]  /*90b0*/  PRMT R33, RZ, 0x5410, R45 ;  /* 0x00005410ff217816 */ /* 0x001fca000000002d */
[----:B------:R-:W-:Y:S01]  /*90c0*/  FMUL.FTZ R75, R33, c[0x0][0x1e8] ;  /* 0x00007a00214b7a20 */ /* 0x000fe20000410000 */
[----:B------:R-:W-:Y:S01]  /*90d0*/  @P0 PRMT R33, RZ, 0x5410, R41 ;  /* 0x00005410ff210816 */ /* 0x000fe20000000029 */
[----:B-1----:R-:W-:-:S05]  /*90e0*/  FFMA.FTZ R76, R76, R95, 1.1641532182693481445e-10 ;  /* 0x2f0000004c4c7423 */ /* 0x002fca000001005f */
[----:B------:R-:W-:-:S04]  /*90f0*/  FSETP.GTU.FTZ.AND P2, PT, R76, c[0x0][0x1e4], PT ;  /* 0x000079004c007a0b */ /* 0x000fc80003f5c000 */
[----:B------:R-:W-:Y:S02]  /*9100*/  FSEL R75, R75, RZ, !P2 ;  /* 0x000000ff4b4b7208 */ /* 0x000fe40005000000 */
[----:B------:R-:W-:-:S03]  /*9110*/  SEL R59, RZ, 0x1, P2 ;  /* 0x00000001ff3b7807 */ /* 0x000fc60001000000 */
[----:B------:R-:W-:-:S04]  /*9120*/  FADD.FTZ R70, R75, R70 ;  /* 0x000000464b467221 */ /* 0x000fc80000010000 */
[----:B------:R-:W-:Y:S02]  /*9130*/  @P0 FADD.FTZ R70, R33, R70 ;  /* 0x0000004621460221 */ /* 0x000fe40000010000 */
.L_x_628:
        /* <DEDUP_REMOVED lines=12> */
.L_x_637:
[----:B------:R-:W-:Y:S02]  /*9200*/  IMAD.MOV.U32 R33, RZ, RZ, R34 ;  /* 0x000000ffff217224 */ /* 0x000fe400078e0022 */
.L_x_638:
[----:B------:R-:W-:Y:S05]  /*9210*/  BSYNC B2 ;  /* 0x0000000000027941 */ /* 0x000fea0003800000 */
.L_x_636:
        /* <DEDUP_REMOVED lines=16> */
.L_x_642:
[----:B------:R-:W-:Y:S05]  /*9320*/  BSYNC B3 ;  /* 0x0000000000037941 */ /* 0x000fea0003800000 */
.L_x_641:
        /* <DEDUP_REMOVED lines=44> */
.L_x_640:
[----:B------:R-:W-:Y:S05]  /*95f0*/  BSYNC B2 ;  /* 0x0000000000027941 */ /* 0x000fea0003800000 */
.L_x_639:
        /* <DEDUP_REMOVED lines=11> */
[----:B------:R-:W-:-:S05]  /*96b0*/  PRMT R48, RZ, 0x7610, R41 ;  /* 0x00007610ff307816 */ /* 0x000fca0000000029 */
[----:B------:R-:W-:Y:S02]  /*96c0*/  FADD.FTZ R75, R48, R75 ;  /* 0x0000004b304b7221 */ /* 0x000fe40000010000 */
[----:B------:R-:W-:Y:S01]  /*96d0*/  IMAD.MOV.U32 R48, RZ, RZ, R76 ;  /* 0x000000ffff307224 */ /* 0x000fe200078e004c */
[----:B------:R-:W-:Y:S05]  /*96e0*/  BRA `(.L_x_644) ;  /* 0x0000056000007947 */ /* 0x000fea0003800000 */
.L_x_643:
        /* <DEDUP_REMOVED lines=12> */
.L_x_646:
[----:B------:R-:W-:Y:S02]  /*97b0*/  IMAD.MOV.U32 R33, RZ, RZ, R34 ;  /* 0x000000ffff217224 */ /* 0x000fe400078e0022 */
.L_x_647:
[----:B------:R-:W-:Y:S05]  /*97c0*/  BSYNC B2 ;  /* 0x0000000000027941 */ /* 0x000fea0003800000 */
.L_x_645:
        /* <DEDUP_REMOVED lines=16> */
.L_x_651:
[----:B------:R-:W-:Y:S05]  /*98d0*/  BSYNC B3 ;  /* 0x0000000000037941 */ /* 0x000fea0003800000 */
.L_x_650:
        /* <DEDUP_REMOVED lines=44> */
.L_x_649:
[----:B------:R-:W-:Y:S05]  /*9ba0*/  BSYNC B2 ;  /* 0x0000000000027941 */ /* 0x000fea0003800000 */
.L_x_648:
        /* <DEDUP_REMOVED lines=10> */
.L_x_644:
        /* <DEDUP_REMOVED lines=12> */
.L_x_653:
[----:B------:R-:W-:Y:S02]  /*9d10*/  IMAD.MOV.U32 R33, RZ, RZ, R34 ;  /* 0x000000ffff217224 */ /* 0x000fe400078e0022 */
.L_x_654:
[----:B------:R-:W-:Y:S05]  /*9d20*/  BSYNC B2 ;  /* 0x0000000000027941 */ /* 0x000fea0003800000 */
.L_x_652:
        /* <DEDUP_REMOVED lines=16> */
.L_x_658:
[----:B------:R-:W-:Y:S05]  /*9e30*/  BSYNC B3 ;  /* 0x0000000000037941 */ /* 0x000fea0003800000 */
.L_x_657:
        /* <DEDUP_REMOVED lines=44> */
.L_x_656:
[----:B------:R-:W-:Y:S05]  /*a100*/  BSYNC B2 ;  /* 0x0000000000027941 */ /* 0x000fea0003800000 */
.L_x_655:
[----:B------:R0:W1:Y:S02]  /*a110*/  I2F.U32 R48, R33 ;  /* 0x0000002100307306 */ /* 0x0000640000201000 */
[----:B0-----:R-:W-:-:S05]  /*a120*/  PRMT R33, RZ, 0x5410, R50 ;  /* 0x00005410ff217816 */ /* 0x001fca0000000032 */
[----:B------:R-:W-:Y:S02]  /*a130*/  FMUL.FTZ R76, R33, c[0x0][0x1e8] ;  /* 0x00007a00214c7a20 */ /* 0x000fe40000410000 */
[----:B-1----:R-:W-:-:S05]  /*a140*/  FFMA.FTZ R48, R48, R95, 1.1641532182693481445e-10 ;  /* 0x2f00000030307423 */ /* 0x002fca000001005f */
        /* <DEDUP_REMOVED lines=9> */
.L_x_659:
        /* <DEDUP_REMOVED lines=12> */
.L_x_662:
[----:B------:R-:W-:Y:S02]  /*a2a0*/  IMAD.MOV.U32 R33, RZ, RZ, R34 ;  /* 0x000000ffff217224 */ /* 0x000fe400078e0022 */
.L_x_663:
[----:B------:R-:W-:Y:S05]  /*a2b0*/  BSYNC B2 ;  /* 0x0000000000027941 */ /* 0x000fea0003800000 */
.L_x_661:
        /* <DEDUP_REMOVED lines=16> */
.L_x_667:
[----:B------:R-:W-:Y:S05]  /*a3c0*/  BSYNC B3 ;  /* 0x0000000000037941 */ /* 0x000fea0003800000 */
.L_x_666:
        /* <DEDUP_REMOVED lines=44> */
.L_x_665:
[----:B------:R-:W-:Y:S05]  /*a690*/  BSYNC B2 ;  /* 0x0000000000027941 */ /* 0x000fea0003800000 */
.L_x_664:
        /* <DEDUP_REMOVED lines=10> */
.L_x_660:
        /* <DEDUP_REMOVED lines=12> */
.L_x_669:
[----:B------:R-:W-:Y:S02]  /*a800*/  IMAD.MOV.U32 R33, RZ, RZ, R34 ;  /* 0x000000ffff217224 */ /* 0x000fe400078e0022 */
.L_x_670:
[----:B------:R-:W-:Y:S05]  /*a810*/  BSYNC B2 ;  /* 0x0000000000027941 */ /* 0x000fea0003800000 */
.L_x_668:
        /* <DEDUP_REMOVED lines=16> */
.L_x_674:
[----:B------:R-:W-:Y:S05]  /*a920*/  BSYNC B3 ;  /* 0x0000000000037941 */ /* 0x000fea0003800000 */
.L_x_673:
        /* <DEDUP_REMOVED lines=44> */
.L_x_672:
[----:B------:R-:W-:Y:S05]  /*abf0*/  BSYNC B2 ;  /* 0x0000000000027941 */ /* 0x000fea0003800000 */
.L_x_671:
        /* <DEDUP_REMOVED lines=13> */
.L_x_675:
        /* <DEDUP_REMOVED lines=12> */
.L_x_678:
[----:B------:R-:W-:Y:S02]  /*ad90*/  IMAD.MOV.U32 R33, RZ, RZ, R34 ;  /* 0x000000ffff217224 */ /* 0x000fe400078e0022 */
.L_x_679:
[----:B------:R-:W-:Y:S05]  /*ada0*/  BSYNC B2 ;  /* 0x0000000000027941 */ /* 0x000fea0003800000 */
.L_x_677:
        /* <DEDUP_REMOVED lines=16> */
.L_x_683:
[----:B------:R-:W-:Y:S05]  /*aeb0*/  BSYNC B3 ;  /* 0x0000000000037941 */ /* 0x000fea0003800000 */
.L_x_682:
        /* <DEDUP_REMOVED lines=44> */
.L_x_681:
[----:B------:R-:W-:Y:S05]  /*b180*/  BSYNC B2 ;  /* 0x0000000000027941 */ /* 0x000fea0003800000 */
.L_x_680:
        /* <DEDUP_REMOVED lines=10> */
.L_x_676:
        /* <DEDUP_REMOVED lines=12> */
.L_x_685:
[----:B------:R-:W-:Y:S02]  /*b2f0*/  IMAD.MOV.U32 R33, RZ, RZ, R34 ;  /* 0x000000ffff217224 */ /* 0x000fe400078e0022 */
.L_x_686:
[----:B------:R-:W-:Y:S05]  /*b300*/  BSYNC B2 ;  /* 0x0000000000027941 */ /* 0x000fea0003800000 */
.L_x_684:
        /* <DEDUP_REMOVED lines=16> */
.L_x_690:
[----:B------:R-:W-:Y:S05]  /*b410*/  BSYNC B3 ;  /* 0x0000000000037941 */ /* 0x000fea0003800000 */
.L_x_689:
        /* <DEDUP_REMOVED lines=44> */
.L_x_688:
[----:B------:R-:W-:Y:S05]  /*b6e0*/  BSYNC B2 ;  /* 0x0000000000027941 */ /* 0x000fea0003800000 */
.L_x_687:
        /* <DEDUP_REMOVED lines=13> */
.L_x_691:
        /* <DEDUP_REMOVED lines=12> */
.L_x_694:
[----:B------:R-:W-:Y:S02]  /*b880*/  IMAD.MOV.U32 R33, RZ, RZ, R34 ;  /* 0x000000ffff217224 */ /* 0x000fe400078e0022 */
.L_x_695:
[----:B------:R-:W-:Y:S05]  /*b890*/  BSYNC B2 ;  /* 0x0000000000027941 */ /* 0x000fea0003800000 */
.L_x_693:
        /* <DEDUP_REMOVED lines=16> */
.L_x_699:
[----:B------:R-:W-:Y:S05]  /*b9a0*/  BSYNC B3 ;  /* 0x0000000000037941 */ /* 0x000fea0003800000 */
.L_x_698:
        /* <DEDUP_REMOVED lines=44> */
.L_x_697:
[----:B------:R-:W-:Y:S05]  /*bc70*/  BSYNC B2 ;  /* 0x0000000000027941 */ /* 0x000fea0003800000 */
.L_x_696:
        /* <DEDUP_REMOVED lines=10> */
.L_x_692:
        /* <DEDUP_REMOVED lines=12> */
.L_x_701:
[----:B------:R-:W-:Y:S02]  /*bde0*/  IMAD.MOV.U32 R33, RZ, RZ, R34 ;  /* 0x000000ffff217224 */ /* 0x000fe400078e0022 */
.L_x_702:
[----:B------:R-:W-:Y:S05]  /*bdf0*/  BSYNC B2 ;  /* 0x0000000000027941 */ /* 0x000fea0003800000 */
.L_x_700:
        /* <DEDUP_REMOVED lines=16> */
.L_x_706:
[----:B------:R-:W-:Y:S05]  /*bf00*/  BSYNC B3 ;  /* 0x0000000000037941 */ /* 0x000fea0003800000 */
.L_x_705:
        /* <DEDUP_REMOVED lines=44> */
.L_x_704:
[----:B------:R-:W-:Y:S05]  /*c1d0*/  BSYNC B2 ;  /* 0x0000000000027941 */ /* 0x000fea0003800000 */
.L_x_703:
        /* <DEDUP_REMOVED lines=13> */
.L_x_707:
        /* <DEDUP_REMOVED lines=12> */
.L_x_710:
[----:B------:R-:W-:Y:S02]  /*c370*/  IMAD.MOV.U32 R64, RZ, RZ, R34 ;  /* 0x000000ffff407224 */ /* 0x000fe400078e0022 */
.L_x_711:
[----:B------:R-:W-:Y:S05]  /*c380*/  BSYNC B2 ;  /* 0x0000000000027941 */ /* 0x000fea0003800000 */
.L_x_709:
        /* <DEDUP_REMOVED lines=16> */
.L_x_715:
[----:B------:R-:W-:Y:S05]  /*c490*/  BSYNC B3 ;  /* 0x0000000000037941 */ /* 0x000fea0003800000 */
.L_x_714:
        /* <DEDUP_REMOVED lines=44> */
.L_x_713:
[----:B------:R-:W-:Y:S05]  /*c760*/  BSYNC B2 ;  /* 0x0000000000027941 */ /* 0x000fea0003800000 */
.L_x_712:
        /* <DEDUP_REMOVED lines=11> */
.L_x_708:
[----:B------:R-:W-:Y:S02]  /*c820*/  LOP3.LUT P0, RZ, R37, 0x1, RZ, 0xc0, !PT ;  /* 0x0000000125ff7812 */ /* 0x000fe4000780c0ff */
[----:B------:R-:W-:Y:S02]  /*c830*/  F2FP.BF16.PACK_AB R51, R86, R82 ;  /* 0x000000525633723e */ /* 0x000fe400000010ff */
[----:B------:R-:W-:Y:S02]  /*c840*/  SEL R95, RZ, 0x1, P0 ;  /* 0x00000001ff5f7807 */ /* 0x000fe40000000000 */
[C---:B------:R-:W-:Y:S02]  /*c850*/  LEA R88, P0, R94.reuse, c[0x0][0x188], 0x4 ;  /* 0x000062005e587a11 */ /* 0x040fe400078020ff */
        /* <DEDUP_REMOVED lines=19> */
[----:B------:R-:W-:-:S04]  /*c990*/  IMAD.WIDE.U32 R88, R98, 0x100, RZ ;  /* 0x0000010062587825 */ /* 0x000fc800078e00ff */
[----:B------:R-:W-:Y:S01]  /*c9a0*/  IMAD.SHL.U32 R98, R94, 0x8, RZ ;  /* 0x000000085e627824 */ /* 0x000fe200078e00ff */
[----:B------:R-:W-:Y:S02]  /*c9b0*/  LOP3.LUT R95, R88, R48, R50, 0xfe, !PT ;  /* 0x00000030585f7212 */ /* 0x000fe400078efe32 */
[----:B------:R-:W-:Y:S02]  /*c9c0*/  SEL R48, RZ, 0x1, P6 ;  /* 0x00000001ff307807 */ /* 0x000fe40003000000 */
[----:B------:R-:W-:Y:S02]  /*c9d0*/  LOP3.LUT R51, R89, R99, R51, 0xfe, !PT ;  /* 0x0000006359337212 */ /* 0x000fe400078efe33 */
[----:B------:R-:W-:Y:S02]  /*c9e0*/  LOP3.LUT R50, R95, R48, RZ, 0xfc, !PT ;  /* 0x000000305f327212 */ /* 0x000fe400078efcff */
[----:B------:R-:W-:Y:S02]  /*c9f0*/  SHF.L.U64.HI R95, R94, 0x3, RZ ;  /* 0x000000035e5f7819 */ /* 0x000fe400000102ff */
[----:B------:R-:W-:-:S04]  /*ca00*/  IADD3 R48, P0, R98, c[0x0][0x190], RZ ;  /* 0x0000640062307a10 */ /* 0x000fc80007f1e0ff */
[----:B------:R-:W-:-:S05]  /*ca10*/  IADD3.X R49, R95, c[0x0][0x194], RZ, P0, !PT ;  /* 0x000065005f317a10 */ /* 0x000fca00007fe4ff */
[----:B------:R0:W-:Y:S01]  /*ca20*/  STG.E.64 [R48.64], R50 ;  /* 0x0000003230007986 */ /* 0x0001e2000c101b06 */
[----:B------:R-:W-:Y:S05]  /*ca30*/  @!P1 BRA `(.L_x_716) ;  /* 0x0000014000009947 */ /* 0x000fea0003800000 */
[----:B0-----:R-:W-:Y:S01]  /*ca40*/  IMAD.U32 R48, R63, 0x10000, RZ ;  /* 0x000100003f307824 */ /* 0x001fe200078e00ff */
[----:B------:R-:W-:Y:S02]  /*ca50*/  LOP3.LUT R50, R59, 0xff, RZ, 0xc0, !PT ;  /* 0x000000ff3b327812 */ /* 0x000fe400078ec0ff */
[----:B------:R-:W-:Y:S02]  /*ca60*/  LOP3.LUT R88, R58, 0xff, RZ, 0xc0, !PT ;  /* 0x000000ff3a587812 */ /* 0x000fe400078ec0ff */
[----:B------:R-:W-:Y:S01]  /*ca70*/  LOP3.LUT R49, R48, 0xff0000, RZ, 0xc0, !PT ;  /* 0x00ff000030317812 */ /* 0x000fe200078ec0ff */
[----:B------:R-:W-:Y:S01]  /*ca80*/  IMAD.WIDE.U32 R50, R50, 0x10000, RZ ;  /* 0x0001000032327825 */ /* 0x000fe200078e00ff */
[----:B------:R-:W-:-:S03]  /*ca90*/  LOP3.LUT R48, R64, 0xffff, RZ, 0xc0, !PT ;  /* 0x0000ffff40307812 */ /* 0x000fc600078ec0ff */
[----:B------:R-:W-:Y:S01]  /*caa0*/  IMAD.WIDE.U32 R88, R88, 0x100, RZ ;  /* 0x0000010058587825 */ /* 0x000fe200078e00ff */
[----:B------:R-:W-:Y:S02]  /*cab0*/  PRMT R48, R49, 0x4210, R48 ;  /* 0x0000421031307816 */ /* 0x000fe40000000030 */
[----:B------:R-:W-:-:S04]  /*cac0*/  PRMT R49, R62, 0x7104, RZ ;  /* 0x000071043e317816 */ /* 0x000fc800000000ff */
[----:B------:R-:W-:Y:S02]  /*cad0*/  LOP3.LUT R48, R48, 0xff00, R49, 0xf8, !PT ;  /* 0x0000ff0030307812 */ /* 0x000fe400078ef831 */
[----:B------:R-:W-:Y:S02]  /*cae0*/  LOP3.LUT R49, R60, 0xff, RZ, 0xc0, !PT ;  /* 0x000000ff3c317812 */ /* 0x000fe400078ec0ff */
[----:B------:R-:W-:-:S03]  /*caf0*/  LOP3.LUT R99, R48, 0xff, R61, 0xf8, !PT ;  /* 0x000000ff30637812 */ /* 0x000fc600078ef83d */
[----:B------:R-:W-:-:S05]  /*cb00*/  IMAD.WIDE.U32 R48, R49, 0x1000000, RZ ;  /* 0x0100000031307825 */ /* 0x000fca00078e00ff */
[----:B------:R-:W-:Y:S02]  /*cb10*/  LOP3.LUT R50, R88, R48, R50, 0xfe, !PT ;  /* 0x0000003058327212 */ /* 0x000fe400078efe32 */
[----:B------:R-:W-:Y:S02]  /*cb20*/  LOP3.LUT R99, R51, R99, R49, 0xfe, !PT ;  /* 0x0000006333637212 */ /* 0x000fe400078efe31 */
[----:B------:R-:W-:Y:S02]  /*cb30*/  IADD3 R48, P0, R98, c[0x0][0x198], RZ ;  /* 0x0000660062307a10 */ /* 0x000fe40007f1e0ff */
[----:B------:R-:W-:Y:S02]  /*cb40*/  LOP3.LUT R89, R99, R89, RZ, 0xfc, !PT ;  /* 0x0000005963597212 */ /* 0x000fe400078efcff */
[----:B------:R-:W-:Y:S02]  /*cb50*/  IADD3.X R49, R95, c[0x0][0x19c], RZ, P0, !PT ;  /* 0x000067005f317a10 */ /* 0x000fe400007fe4ff */
[----:B------:R-:W-:-:S05]  /*cb60*/  LOP3.LUT R88, R50, 0xff, R57, 0xf8, !PT ;  /* 0x000000ff32587812 */ /* 0x000fca00078ef839 */
[----:B------:R0:W-:Y:S02]  /*cb70*/  STG.E.64 [R48.64], R88 ;  /* 0x0000005830007986 */ /* 0x0001e4000c101b06 */
.L_x_716:
[----:B------:R-:W-:Y:S02]  /*cb80*/  IADD3 R94, R94, 0x20, RZ ;  /* 0x000000205e5e7810 */ /* 0x000fe40007ffe0ff */
.L_x_587:
[----:B------:R-:W-:Y:S05]  /*cb90*/  BSYNC B1 ;  /* 0x0000000000017941 */ /* 0x000fea0003800000 */
.L_x_586:
        /* <DEDUP_REMOVED lines=30> */
.L_x_720:
[----:B-1----:R-:W-:Y:S02]  /*cd80*/  IMAD.MOV.U32 R66, RZ, RZ, R34 ;  /* 0x000000ffff427224 */ /* 0x002fe400078e0022 */
.L_x_721:
[----:B------:R-:W-:Y:S05]  /*cd90*/  BSYNC B2 ;  /* 0x0000000000027941 */ /* 0x000fea0003800000 */
.L_x_719:
        /* <DEDUP_REMOVED lines=16> */
.L_x_725:
[----:B------:R-:W-:Y:S05]  /*cea0*/  BSYNC B3 ;  /* 0x0000000000037941 */ /* 0x000fea0003800000 */
.L_x_724:
        /* <DEDUP_REMOVED lines=44> */
.L_x_723:
[----:B------:R-:W-:Y:S05]  /*d170*/  BSYNC B2 ;  /* 0x0000000000027941 */ /* 0x000fea0003800000 */
.L_x_722:
[----:B------:R-:W0:Y:S01]  /*d180*/  I2F.U32 R66, R66 ;  /* 0x0000004200427306 */ /* 0x000e220000201000 */
[----:B------:R-:W-:Y:S01]  /*d190*/  IMAD.MOV.U32 R95, RZ, RZ, 0x2f800000 ;  /* 0x2f800000ff5f7424 */ /* 0x000fe200078e00ff */
[----:B------:R-:W-:Y:S02]  /*d1a0*/  ISETP.NE.U32.AND P1, PT, RZ, c[0x0][0x178], PT ;  /* 0x00005e00ff007a0c */ /* 0x000fe40003f25070 */
[----:B------:R-:W-:Y:S02]  /*d1b0*/  LOP3.LUT R37, R37, 0xfffffff7, RZ, 0xc0, !PT ;  /* 0xfffffff725257812 */ /* 0x000fe400078ec0ff */
[----:B------:R-:W-:Y:S01]  /*d1c0*/  ISETP.NE.AND.EX P1, PT, RZ, c[0x0][0x17c], PT, P1 ;  /* 0x00005f00ff007a0c */ /* 0x000fe20003f25310 */
[----:B0-----:R-:W-:Y:S01]  /*d1d0*/  FFMA.FTZ R33, R66, R95, 1.1641532182693481445e-10 ;  /* 0x2f00000042217423 */ /* 0x001fe2000001005f */
[----:B-----5:R-:W-:-:S04]  /*d1e0*/  PRMT R66, RZ, 0x5410, R48 ;  /* 0x00005410ff427816 */ /* 0x020fc80000000030 */
        /* <DEDUP_REMOVED lines=11> */
.L_x_726:
        /* <DEDUP_REMOVED lines=12> */
.L_x_729:
[----:B------:R-:W-:Y:S02]  /*d360*/  IMAD.MOV.U32 R33, RZ, RZ, R34 ;  /* 0x000000ffff217224 */ /* 0x000fe400078e0022 */
.L_x_730:
[----:B------:R-:W-:Y:S05]  /*d370*/  BSYNC B2 ;  /* 0x0000000000027941 */ /* 0x000fea0003800000 */
.L_x_728:
        /* <DEDUP_REMOVED lines=16> */
.L_x_734:
[----:B------:R-:W-:Y:S05]  /*d480*/  BSYNC B3 ;  /* 0x0000000000037941 */ /* 0x000fea0003800000 */
.L_x_733:
        /* <DEDUP_REMOVED lines=44> */
.L_x_732:
[----:B------:R-:W-:Y:S05]  /*d750*/  BSYNC B2 ;  /* 0x0000000000027941 */ /* 0x000fea0003800000 */
.L_x_731:
        /* <DEDUP_REMOVED lines=10> */
.L_x_727:
        /* <DEDUP_REMOVED lines=12> */
.L_x_736:
[----:B------:R-:W-:Y:S02]  /*d8c0*/  IMAD.MOV.U32 R33, RZ, RZ, R34 ;  /* 0x000000ffff217224 */ /* 0x000fe400078e0022 */
.L_x_737:
[----:B------:R-:W-:Y:S05]  /*d8d0*/  BSYNC B2 ;  /* 0x0000000000027941 */ /* 0x000fea0003800000 */
.L_x_735:
        /* <DEDUP_REMOVED lines=16> */
.L_x_741:
[----:B------:R-:W-:Y:S05]  /*d9e0*/  BSYNC B3 ;  /* 0x0000000000037941 */ /* 0x000fea0003800000 */
.L_x_740:
        /* <DEDUP_REMOVED lines=44> */
.L_x_739:
[----:B------:R-:W-:Y:S05]  /*dcb0*/  BSYNC B2 ;  /* 0x0000000000027941 */ /* 0x000fea0003800000 */
.L_x_738:
        /* <DEDUP_REMOVED lines=15> */
.L_x_742:
        /* <DEDUP_REMOVED lines=12> */
.L_x_745:
[----:B------:R-:W-:Y:S02]  /*de70*/  IMAD.MOV.U32 R33, RZ, RZ, R34 ;  /* 0x000000ffff217224 */ /* 0x000fe400078e0022 */
.L_x_746:
[----:B------:R-:W-:Y:S05]  /*de80*/  BSYNC B2 ;  /* 0x0000000000027941 */ /* 0x000fea0003800000 */
.L_x_744:
        /* <DEDUP_REMOVED lines=16> */
.L_x_750:
[----:B------:R-:W-:Y:S05]  /*df90*/  BSYNC B3 ;  /* 0x0000000000037941 */ /* 0x000fea0003800000 */
.L_x_749:
        /* <DEDUP_REMOVED lines=44> */
.L_x_748:
[----:B------:R-:W-:Y:S05]  /*e260*/  BSYNC B2 ;  /* 0x0000000000027941 */ /* 0x000fea0003800000 */
.L_x_747:
        /* <DEDUP_REMOVED lines=10> */
.L_x_743:
        /* <DEDUP_REMOVED lines=12> */
.L_x_752:
[----:B------:R-:W-:Y:S02]  /*e3d0*/  IMAD.MOV.U32 R33, RZ, RZ, R34 ;  /* 0x000000ffff217224 */ /* 0x000fe400078e0022 */
.L_x_753:
[----:B------:R-:W-:Y:S05]  /*e3e0*/  BSYNC B2 ;  /* 0x0000000000027941 */ /* 0x000fea0003800000 */
.L_x_751:
        /* <DEDUP_REMOVED lines=16> */
.L_x_757:
[----:B------:R-:W-:Y:S05]  /*e4f0*/  BSYNC B3 ;  /* 0x0000000000037941 */ /* 0x000fea0003800000 */
.L_x_756:
        /* <DEDUP_REMOVED lines=44> */
.L_x_755:
[----:B------:R-:W-:Y:S05]  /*e7c0*/  BSYNC B2 ;  /* 0x0000000000027941 */ /* 0x000fea0003800000 */
.L_x_754:
        /* <DEDUP_REMOVED lines=15> */
.L_x_758:
        /* <DEDUP_REMOVED lines=12> */
.L_x_761:
[----:B------:R-:W-:Y:S02]  /*e980*/  IMAD.MOV.U32 R33, RZ, RZ, R34 ;  /* 0x000000ffff217224 */ /* 0x000fe400078e0022 */
.L_x_762:
[----:B------:R-:W-:Y:S05]  /*e990*/  BSYNC B2 ;  /* 0x0000000000027941 */ /* 0x000fea0003800000 */
.L_x_760:
        /* <DEDUP_REMOVED lines=16> */
.L_x_766:
[----:B------:R-:W-:Y:S05]  /*eaa0*/  BSYNC B3 ;  /* 0x0000000000037941 */ /* 0x000fea0003800000 */
.L_x_765:
        /* <DEDUP_REMOVED lines=44> */
.L_x_764:
[----:B------:R-:W-:Y:S05]  /*ed70*/  BSYNC B2 ;  /* 0x0000000000027941 */ /* 0x000fea0003800000 */
.L_x_763:
        /* <DEDUP_REMOVED lines=10> */
.L_x_759:
        /* <DEDUP_REMOVED lines=12> */
.L_x_768:
[----:B------:R-:W-:Y:S02]  /*eee0*/  IMAD.MOV.U32 R33, RZ, RZ, R34 ;  /* 0x000000ffff217224 */ /* 0x000fe400078e0022 */
.L_x_769:
[----:B------:R-:W-:Y:S05]  /*eef0*/  BSYNC B2 ;  /* 0x0000000000027941 */ /* 0x000fea0003800000 */
.L_x_767:
        /* <DEDUP_REMOVED lines=16> */
.L_x_773:
[----:B------:R-:W-:Y:S05]  /*f000*/  BSYNC B3 ;  /* 0x0000000000037941 */ /* 0x000fea0003800000 */
.L_x_772:
        /* <DEDUP_REMOVED lines=44> */
.L_x_771:
[----:B------:R-:W-:Y:S05]  /*f2d0*/  BSYNC B2 ;  /* 0x0000000000027941 */ /* 0x000fea0003800000 */
.L_x_770:
        /* <DEDUP_REMOVED lines=15> */
.L_x_774:
        /* <DEDUP_REMOVED lines=12> */
.L_x_777:
[----:B------:R-:W-:Y:S02]  /*f490*/  IMAD.MOV.U32 R33, RZ, RZ, R34 ;  /* 0x000000ffff217224 */ /* 0x000fe400078e0022 */
.L_x_778:
[----:B------:R-:W-:Y:S05]  /*f4a0*/  BSYNC B2 ;  /* 0x0000000000027941 */ /* 0x000fea0003800000 */
.L_x_776:
        /* <DEDUP_REMOVED lines=16> */
.L_x_782:
[----:B------:R-:W-:Y:S05]  /*f5b0*/  BSYNC B3 ;  /* 0x0000000000037941 */ /* 0x000fea0003800000 */
.L_x_781:
        /* <DEDUP_REMOVED lines=44> */
.L_x_780:
[----:B------:R-:W-:Y:S05]  /*f880*/  BSYNC B2 ;  /* 0x0000000000027941 */ /* 0x000fea0003800000 */
.L_x_779:
        /* <DEDUP_REMOVED lines=10> */
.L_x_775:
        /* <DEDUP_REMOVED lines=12> */
.L_x_784:
[----:B------:R-:W-:Y:S02]  /*f9f0*/  IMAD.MOV.U32 R33, RZ, RZ, R34 ;  /* 0x000000ffff217224 */ /* 0x000fe400078e0022 */
.L_x_785:
[----:B------:R-:W-:Y:S05]  /*fa00*/  BSYNC B2 ;  /* 0x0000000000027941 */ /* 0x000fea0003800000 */
.L_x_783:
        /* <DEDUP_REMOVED lines=16> */
.L_x_789:
[----:B------:R-:W-:Y:S05]  /*fb10*/  BSYNC B3 ;  /* 0x0000000000037941 */ /* 0x000fea0003800000 */
.L_x_788:
        /* <DEDUP_REMOVED lines=44> */
.L_x_787:
[----:B------:R-:W-:Y:S05]  /*fde0*/  BSYNC B2 ;  /* 0x0000000000027941 */ /* 0x000fea0003800000 */
.L_x_786:
        /* <DEDUP_REMOVED lines=13> */
.L_x_790:
        /* <DEDUP_REMOVED lines=12> */
.L_x_793:
[----:B------:R-:W-:Y:S02]  /*ff80*/  IMAD.MOV.U32 R33, RZ, RZ, R34 ;  /* 0x000000ffff217224 */ /* 0x000fe400078e0022 */
.L_x_794:
[----:B------:R-:W-:Y:S05]  /*ff90*/  BSYNC B2 ;  /* 0x0000000000027941 */ /* 0x000fea0003800000 */
.L_x_792:
        /* <DEDUP_REMOVED lines=16> */
.L_x_798:
[----:B------:R-:W-:Y:S05]  /*100a0*/  BSYNC B3 ;  /* 0x0000000000037941 */ /* 0x000fea0003800000 */
.L_x_797:
        /* <DEDUP_REMOVED lines=44> */
.L_x_796:
[----:B------:R-:W-:Y:S05]  /*10370*/  BSYNC B2 ;  /* 0x0000000000027941 */ /* 0x000fea0003800000 */
.L_x_795:
        /* <DEDUP_REMOVED lines=10> */
.L_x_791:
        /* <DEDUP_REMOVED lines=12> */
.L_x_800:
[----:B------:R-:W-:Y:S02]  /*104e0*/  IMAD.MOV.U32 R33, RZ, RZ, R34 ;  /* 0x000000ffff217224 */ /* 0x000fe400078e0022 */
.L_x_801:
[----:B------:R-:W-:Y:S05]  /*104f0*/  BSYNC B2 ;  /* 0x0000000000027941 */ /* 0x000fea0003800000 */
.L_x_799:
        /* <DEDUP_REMOVED lines=16> */
.L_x_805:
[----:B------:R-:W-:Y:S05]  /*10600*/  BSYNC B3 ;  /* 0x0000000000037941 */ /* 0x000fea0003800000 */
.L_x_804:
        /* <DEDUP_REMOVED lines=44> */
.L_x_803:
[----:B------:R-:W-:Y:S05]  /*108d0*/  BSYNC B2 ;  /* 0x0000000000027941 */ /* 0x000fea0003800000 */
.L_x_802:
        /* <DEDUP_REMOVED lines=13> */
.L_x_806:
        /* <DEDUP_REMOVED lines=12> */
.L_x_809:
[----:B------:R-:W-:Y:S02]  /*10a70*/  IMAD.MOV.U32 R33, RZ, RZ, R34 ;  /* 0x000000ffff217224 */ /* 0x000fe400078e0022 */
.L_x_810:
[----:B------:R-:W-:Y:S05]  /*10a80*/  BSYNC B2 ;  /* 0x0000000000027941 */ /* 0x000fea0003800000 */
.L_x_808:
        /* <DEDUP_REMOVED lines=16> */
.L_x_814:
[----:B------:R-:W-:Y:S05]  /*10b90*/  BSYNC B3 ;  /* 0x0000000000037941 */ /* 0x000fea0003800000 */
.L_x_813:
        /* <DEDUP_REMOVED lines=44> */
.L_x_812:
[----:B------:R-:W-:Y:S05]  /*10e60*/  BSYNC B2 ;  /* 0x0000000000027941 */ /* 0x000fea0003800000 */
.L_x_811:
        /* <DEDUP_REMOVED lines=10> */
.L_x_807:
        /* <DEDUP_REMOVED lines=12> */
.L_x_816:
[----:B------:R-:W-:Y:S02]  /*10fd0*/  IMAD.MOV.U32 R33, RZ, RZ, R34 ;  /* 0x000000ffff217224 */ /* 0x000fe400078e0022 */
.L_x_817:
[----:B------:R-:W-:Y:S05]  /*10fe0*/  BSYNC B2 ;  /* 0x0000000000027941 */ /* 0x000fea0003800000 */
.L_x_815:
        /* <DEDUP_REMOVED lines=16> */
.L_x_821:
[----:B------:R-:W-:Y:S05]  /*110f0*/  BSYNC B3 ;  /* 0x0000000000037941 */ /* 0x000fea0003800000 */
.L_x_820:
        /* <DEDUP_REMOVED lines=44> */
.L_x_819:
[----:B------:R-:W-:Y:S05]  /*113c0*/  BSYNC B2 ;  /* 0x0000000000027941 */ /* 0x000fea0003800000 */
.L_x_818:
        /* <DEDUP_REMOVED lines=13> */
.L_x_822:
        /* <DEDUP_REMOVED lines=12> */
.L_x_825:
[----:B------:R-:W-:Y:S02]  /*11560*/  IMAD.MOV.U32 R33, RZ, RZ, R34 ;  /* 0x000000ffff217224 */ /* 0x000fe400078e0022 */
.L_x_826:
[----:B------:R-:W-:Y:S05]  /*11570*/  BSYNC B2 ;  /* 0x0000000000027941 */ /* 0x000fea0003800000 */
.L_x_824:
        /* <DEDUP_REMOVED lines=16> */
.L_x_830:
[----:B------:R-:W-:Y:S05]  /*11680*/  BSYNC B3 ;  /* 0x0000000000037941 */ /* 0x000fea0003800000 */
.L_x_829:
        /* <DEDUP_REMOVED lines=44> */
.L_x_828:
[----:B------:R-:W-:Y:S05]  /*11950*/  BSYNC B2 ;  /* 0x0000000000027941 */ /* 0x000fea0003800000 */
.L_x_827:
        /* <DEDUP_REMOVED lines=10> */
.L_x_823:
        /* <DEDUP_REMOVED lines=12> */
.L_x_832:
[----:B------:R-:W-:Y:S02]  /*11ac0*/  IMAD.MOV.U32 R33, RZ, RZ, R34 ;  /* 0x000000ffff217224 */ /* 0x000fe400078e0022 */
.L_x_833:
[----:B------:R-:W-:Y:S05]  /*11ad0*/  BSYNC B2 ;  /* 0x0000000000027941 */ /* 0x000fea0003800000 */
.L_x_831:
        /* <DEDUP_REMOVED lines=16> */
.L_x_837:
[----:B------:R-:W-:Y:S05]  /*11be0*/  BSYNC B3 ;  /* 0x0000000000037941 */ /* 0x000fea0003800000 */
.L_x_836:
        /* <DEDUP_REMOVED lines=44> */
.L_x_835:
[----:B------:R-:W-:Y:S05]  /*11eb0*/  BSYNC B2 ;  /* 0x0000000000027941 */ /* 0x000fea0003800000 */
.L_x_834:
        /* <DEDUP_REMOVED lines=13> */
.L_x_838:
        /* <DEDUP_REMOVED lines=12> */
.L_x_841:
[----:B------:R-:W-:Y:S02]  /*12050*/  IMAD.MOV.U32 R64, RZ, RZ, R34 ;  /* 0x000000ffff407224 */ /* 0x000fe400078e0022 */
.L_x_842:
[----:B------:R-:W-:Y:S05]  /*12060*/  BSYNC B2 ;  /* 0x0000000000027941 */ /* 0x000fea0003800000 */
.L_x_840:
        /* <DEDUP_REMOVED lines=16> */
.L_x_846:
[----:B------:R-:W-:Y:S05]  /*12170*/  BSYNC B3 ;  /* 0x0000000000037941 */ /* 0x000fea0003800000 */
.L_x_845:
        /* <DEDUP_REMOVED lines=44> */
.L_x_844:
[----:B------:R-:W-:Y:S05]  /*12440*/  BSYNC B2 ;  /* 0x0000000000027941 */ /* 0x000fea0003800000 */
.L_x_843:
        /* <DEDUP_REMOVED lines=11> */
.L_x_839:
        /* <DEDUP_REMOVED lines=23> */
[----:B------:R-:W-:-:S05]  /*12670*/  IMAD.WIDE.U32 R88, R98, 0x100, RZ ;  /* 0x0000010062587825 */ /* 0x000fca00078e00ff */
[----:B------:R-:W-:Y:S02]  /*12680*/  LOP3.LUT R95, R88, R48, R50, 0xfe, !PT ;  /* 0x00000030585f7212 */ /* 0x000fe400078efe32 */
[----:B------:R-:W-:Y:S02]  /*12690*/  SEL R48, RZ, 0x1, P6 ;  /* 0x00000001ff307807 */ /* 0x000fe40003000000 */
[----:B------:R-:W-:Y:S02]  /*126a0*/  LOP3.LUT R51, R89, R99, R51, 0xfe, !PT ;  /* 0x0000006359337212 */ /* 0x000fe400078efe33 */
[----:B------:R-:W-:Y:S01]  /*126b0*/  LOP3.LUT R50, R95, R48, RZ, 0xfc, !PT ;  /* 0x000000305f327212 */ /* 0x000fe200078efcff */
[----:B------:R-:W-:Y:S01]  /*126c0*/  IMAD.SHL.U32 R95, R94, 0x8, RZ ;  /* 0x000000085e5f7824 */ /* 0x000fe200078e00ff */
[----:B------:R-:W-:-:S04]  /*126d0*/  SHF.R.U32.HI R94, RZ, 0x1d, R94 ;  /* 0x0000001dff5e7819 */ /* 0x000fc8000001165e */
        /* <DEDUP_REMOVED lines=24> */
.L_x_718:
[----:B------:R-:W-:Y:S05]  /*12860*/  BSYNC B1 ;  /* 0x0000000000017941 */ /* 0x000fea0003800000 */
.L_x_717:
[----:B0-----:R-:W-:Y:S01]  /*12870*/  FADD.FTZ R48, RZ, R56 ;  /* 0x00000038ff307221 */ /* 0x001fe20000010000 */
[----:B------:R-:W-:Y:S02]  /*12880*/  LOP3.LUT P0, RZ, R37, 0x20, RZ, 0xc0, !PT ;  /* 0x0000002025ff7812 */ /* 0x000fe4000780c0ff */
        /* <DEDUP_REMOVED lines=9> */
[----:B------:R-:W-:Y:S02]  /*12920*/  FSEL R50, R48, RZ, P0 ;  /* 0x000000ff30327208 */ /* 0x000fe40000000000 */
[----:B------:R-:W-:-:S03]  /*12930*/  ISETP.GT.U32.AND P0, PT, R4, 0x3f, PT ;  /* 0x0000003f0400780c */ /* 0x000fc60003f04070 */
        /* <DEDUP_REMOVED lines=18> */
.L_x_857:
[----:B-1----:R-:W-:Y:S01]  /*12a60*/  FADD.FTZ R98, R50, R89 ;  /* 0x0000005932627221 */ /* 0x002fe20000010000 */
[----:B------:R-:W-:Y:S05]  /*12a70*/  BRA.DIV ~URZ, `(.L_x_848) ;  /* 0x00000f727f007947 */ /* 0x000fea000b800000 */
[----:B------:R-:W1:Y:S01]  /*12a80*/  SHFL.BFLY PT, R48, R98, 0x2, 0x1f ;  /* 0x0c401f0062307f89 */ /* 0x000e6200000e0000 */
[----:B------:R-:W-:Y:S01]  /*12a90*/  LOP3.LUT P3, RZ, R37, 0x20, RZ, 0xc0, !PT ;  /* 0x0000002025ff7812 */ /* 0x000fe2000786c0ff */
        /* <DEDUP_REMOVED lines=14> */
[----:B------:R-:W-:Y:S02]  /*12b80*/  FADD.FTZ R50, R69, -R51 ;  /* 0x8000003345327221 */ /* 0x000fe40000010000 */
[----:B------:R-:W-:-:S04]  /*12b90*/  FFMA.FTZ R88, R89, R89, R88 ;  /* 0x0000005959587223 */ /* 0x000fc80000010058 */
[----:B------:R-:W-:Y:S02]  /*12ba0*/  FFMA.FTZ R88, R49, R49, R88 ;  /* 0x0000003131587223 */ /* 0x000fe40000010058 */
[----:B------:R-:W-:-:S04]  /*12bb0*/  FADD.FTZ R49, R74, -R51 ;  /* 0x800000334a317221 */ /* 0x000fc80000010000 */
[----:B------:R-:W-:Y:S02]  /*12bc0*/  FFMA.FTZ R88, R49, R49, R88 ;  /* 0x0000003131587223 */ /* 0x000fe40000010058 */
[----:B------:R-:W-:-:S04]  /*12bd0*/  FADD.FTZ R49, R79, -R51 ;  /* 0x800000334f317221 */ /* 0x000fc80000010000 */
[----:B------:R-:W-:Y:S02]  /*12be0*/  FFMA.FTZ R88, R49, R49, R88 ;  /* 0x0000003131587223 */ /* 0x000fe40000010058 */
[----:B------:R-:W-:-:S04]  /*12bf0*/  FADD.FTZ R49, R80, -R51 ;  /* 0x8000003350317221 */ /* 0x000fc80000010000 */
[----:B------:R-:W-:Y:S02]  /*12c00*/  FFMA.FTZ R88, R49, R49, R88 ;  /* 0x0000003131587223 */ /* 0x000fe40000010058 */
[----:B------:R-:W-:-:S04]  /*12c10*/  FADD.FTZ R49, R85, -R51 ;  /* 0x8000003355317221 */ /* 0x000fc80000010000 */
[----:B------:R-:W-:Y:S02]  /*12c20*/  FFMA.FTZ R88, R49, R49, R88 ;  /* 0x0000003131587223 */ /* 0x000fe40000010058 */
[----:B------:R-:W-:-:S03]  /*12c30*/  FADD.FTZ R49, R65, -R51 ;  /* 0x8000003341317221 */ /* 0x000fc60000010000 */
[----:B------:R-:W-:-:S05]  /*12c40*/  FSEL R48, R88, RZ, P3 ;  /* 0x000000ff58307208 */ /* 0x000fca0001800000 */
        /* <DEDUP_REMOVED lines=13> */
[----:B------:R-:W-:Y:S02]  /*12d20*/  @P0 FFMA.FTZ R48, R50, R50, R49 ;  /* 0x0000003232300223 */ /* 0x000fe40000010031 */
[--C-:B------:R-:W-:Y:S02]  /*12d30*/  FADD.FTZ R49, R66, -R51.reuse ;  /* 0x8000003342317221 */ /* 0x100fe40000010000 */
        /* <DEDUP_REMOVED lines=24> */
.L_x_858:
[----:B------:R-:W-:Y:S01]  /*12ec0*/  FMUL.FTZ R49, R51, R51 ;  /* 0x0000003333317220 */ /* 0x000fe20000410000 */
[----:B------:R-:W-:Y:S01]  /*12ed0*/  ISETP.NE.AND P0, PT, RZ, UR8, PT ;  /* 0x00000008ff007c0c */ /* 0x000fe2000bf05270 */
[----:B-1----:R-:W-:Y:S01]  /*12ee0*/  FADD.FTZ R89, R89, R88 ;  /* 0x0000005859597221 */ /* 0x002fe20000010000 */
[----:B------:R-:W-:Y:S01]  /*12ef0*/  LOP3.LUT P2, RZ, R37, 0x20, RZ, 0xc0, !PT ;  /* 0x0000002025ff7812 */ /* 0x000fe2000784c0ff */
[----:B------:R-:W-:Y:S01]  /*12f00*/  IMAD.MOV.U32 R48, RZ, RZ, c[0x0][0x1e0] ;  /* 0x00007800ff307624 */ /* 0x000fe200078e00ff */
[----:B------:R-:W-:Y:S01]  /*12f10*/  FSEL R49, R49, RZ, P0 ;  /* 0x000000ff31317208 */ /* 0x000fe20000000000 */
[----:B------:R-:W-:Y:S01]  /*12f20*/  @!P1 IMAD.MOV.U32 R50, RZ, RZ, 0x4 ;  /* 0x00000004ff329424 */ /* 0x000fe200078e00ff */
[----:B------:R-:W-:Y:S01]  /*12f30*/  BSSY B1, `(.L_x_849) ;  /* 0x000003a000017945 */ /* 0x000fe20003800000 */
[----:B------:R-:W-:Y:S01]  /*12f40*/  FFMA.FTZ R48, R89, R48, c[0x0][0x228] ;  /* 0x00008a0059307623 */ /* 0x000fe20000010030 */
[----:B------:R-:W-:-:S03]  /*12f50*/  FSEL R95, R51, RZ, !P0 ;  /* 0x000000ff335f7208 */ /* 0x000fc60004000000 */
[----:B------:R-:W-:Y:S02]  /*12f60*/  FADD.FTZ R94, R48, R49 ;  /* 0x00000031305e7221 */ /* 0x000fe40000010000 */
[----:B------:R-:W-:-:S04]  /*12f70*/  @!P1 IMAD.MOV.U32 R48, RZ, RZ, 0x4 ;  /* 0x00000004ff309424 */ /* 0x000fc800078e00ff */
[----:B------:R-:W1:Y:S01]  /*12f80*/  MUFU.RSQ R94, R94 ;  /* 0x0000005e005e7308 */ /* 0x000e620000001400 */
[----:B------:R-:W-:-:S05]  /*12f90*/  @!P1 IMAD.WIDE R48, R5, R48, c[0x0][0x1a0] ;  /* 0x0000680005309625 */ /* 0x000fca00078e0230 */
[----:B------:R2:W-:Y:S02]  /*12fa0*/  @!P1 STG.E [R48.64], R51 ;  /* 0x0000003330009986 */ /* 0x0005e4000c101906 */
[----:B--2---:R-:W-:-:S05]  /*12fb0*/  @!P1 IMAD.WIDE R48, R5, R50, c[0x0][0x1a8] ;  /* 0x00006a0005309625 */ /* 0x004fca00078e0232 */
[----:B-1----:R1:W-:Y:S01]  /*12fc0*/  @!P1 STG.E [R48.64], R94 ;  /* 0x0000005e30009986 */ /* 0x0023e2000c101906 */
[----:B------:R-:W-:Y:S05]  /*12fd0*/  @!P2 BRA `(.L_x_850) ;  /* 0x000002f00000a947 */ /* 0x000fea0003800000 */
[--C-:B-1----:R-:W-:Y:S02]  /*12fe0*/  FADD.FTZ R49, R56, -R95.reuse ;  /* 0x8000005f38317221 */ /* 0x102fe40000010000 */
[----:B------:R-:W-:Y:S02]  /*12ff0*/  FADD.FTZ R99, R67, -R95 ;  /* 0x8000005f43637221 */ /* 0x000fe40000010000 */
[C---:B------:R-:W-:Y:S02]  /*13000*/  FMUL.FTZ R100, R94.reuse, R49 ;  /* 0x000000315e647220 */ /* 0x040fe40000410000 */
[----:B------:R-:W-:Y:S02]  /*13010*/  FMUL.FTZ R99, R94, R99 ;  /* 0x000000635e637220 */ /* 0x000fe40000410000 */
[----:B------:R-:W-:Y:S02]  /*13020*/  FFMA.FTZ R48, R161, R100, R160 ;  /* 0x00000064a1307223 */ /* 0x000fe400000100a0 */
[----:B------:R-:W-:-:S02]  /*13030*/  FFMA.FTZ R49, R157, R99, R156 ;  /* 0x000000639d317223 */ /* 0x000fc4000001009c */
[--C-:B------:R-:W-:Y:S02]  /*13040*/  FADD.FTZ R101, R68, -R95.reuse ;  /* 0x8000005f44657221 */ /* 0x100fe40000010000 */
[--C-:B------:R-:W-:Y:S01]  /*13050*/  FADD.FTZ R51, R74, -R95.reuse ;  /* 0x8000005f4a337221 */ /* 0x100fe20000010000 */
[----:B------:R-:W-:Y:S01]  /*13060*/  F2FP.BF16.PACK_AB R48, R49, R48 ;  /* 0x000000303130723e */ /* 0x000fe200000010ff */
[--C-:B------:R-:W-:Y:S02]  /*13070*/  FADD.FTZ R49, R73, -R95.reuse ;  /* 0x8000005f49317221 */ /* 0x100fe40000010000 */
[C---:B------:R-:W-:Y:S02]  /*13080*/  FMUL.FTZ R101, R94.reuse, R101 ;  /* 0x000000655e657220 */ /* 0x040fe40000410000 */
[----:B------:R-:W-:Y:S02]  /*13090*/  FMUL.FTZ R98, R94, R49 ;  /* 0x000000315e627220 */ /* 0x000fe40000410000 */
[----:B------:R-:W-:-:S02]  /*130a0*/  FADD.FTZ R163, R79, -R95 ;  /* 0x8000005f4fa37221 */ /* 0x000fc40000010000 */
[----:B------:R-:W-:Y:S02]  /*130b0*/  FFMA.FTZ R49, R153, R101, R152 ;  /* 0x0000006599317223 */ /* 0x000fe40000010098 */
[----:B------:R-:W-:Y:S02]  /*130c0*/  FFMA.FTZ R50, R149, R98, R148 ;  /* 0x0000006295327223 */ /* 0x000fe40000010094 */
[C---:B------:R-:W-:Y:S02]  /*130d0*/  FMUL.FTZ R162, R94.reuse, R51 ;  /* 0x000000335ea27220 */ /* 0x040fe40000410000 */
[----:B------:R-:W-:Y:S01]  /*130e0*/  FMUL.FTZ R163, R94, R163 ;  /* 0x000000a35ea37220 */ /* 0x000fe20000410000 */
[----:B------:R-:W-:Y:S01]  /*130f0*/  F2FP.BF16.PACK_AB R49, R50, R49 ;  /* 0x000000313231723e */ /* 0x000fe200000010ff */
[----:B------:R-:W-:Y:S02]  /*13100*/  FFMA.FTZ R50, R145, R162, R144 ;  /* 0x000000a291327223 */ /* 0x000fe40000010090 */
[----:B------:R-:W-:-:S02]  /*13110*/  FFMA.FTZ R51, R141, R163, R140 ;  /* 0x000000a38d337223 */ /* 0x000fc4000001008c */
[--C-:B------:R-:W-:Y:S02]  /*13120*/  FADD.FTZ R165, R80, -R95.reuse ;  /* 0x8000005f50a57221 */ /* 0x100fe40000010000 */
[----:B------:R-:W-:Y:S01]  /*13130*/  IMAD.MOV.U32 R89, RZ, RZ, 0x10 ;  /* 0x00000010ff597424 */ /* 0x000fe200078e00ff */
[----:B------:R-:W-:Y:S01]  /*13140*/  F2FP.BF16.PACK_AB R50, R51, R50 ;  /* 0x000000323332723e */ /* 0x000fe200000010ff */
[----:B------:R-:W-:Y:S02]  /*13150*/  FADD.FTZ R51, R85, -R95 ;  /* 0x8000005f55337221 */ /* 0x000fe40000010000 */
[C---:B------:R-:W-:Y:S02]  /*13160*/  FMUL.FTZ R165, R94.reuse, R165 ;  /* 0x000000a55ea57220 */ /* 0x040fe40000410000 */
[----:B------:R-:W-:Y:S02]  /*13170*/  FMUL.FTZ R164, R94, R51 ;  /* 0x000000335ea47220 */ /* 0x000fe40000410000 */
[----:B------:R-:W-:-:S02]  /*13180*/  FFMA.FTZ R51, R137, R165, R136 ;  /* 0x000000a589337223 */ /* 0x000fc40000010088 */
[-C--:B0-----:R-:W-:Y:S02]  /*13190*/  FFMA.FTZ R88, R133, R164.reuse, R132 ;  /* 0x000000a485587223 */ /* 0x081fe40000010084 */
[----:B------:R-:W-:Y:S02]  /*131a0*/  FFMA.FTZ R165, R135, R165, R134 ;  /* 0x000000a587a57223 */ /* 0x000fe40000010086 */
[----:B------:R-:W-:Y:S01]  /*131b0*/  FFMA.FTZ R164, R131, R164, R130 ;  /* 0x000000a483a47223 */ /* 0x000fe20000010082 */
[----:B------:R-:W-:Y:S01]  /*131c0*/  F2FP.BF16.PACK_AB R51, R88, R51 ;  /* 0x000000335833723e */ /* 0x000fe200000010ff */
[----:B------:R-:W-:-:S04]  /*131d0*/  IMAD.WIDE.U32 R88, R55, R89, c[0x0][0x208] ;  /* 0x0000820037587625 */ /* 0x000fc800078e0059 */
[----:B------:R-:W-:Y:S01]  /*131e0*/  FFMA.FTZ R100, R159, R100, R158 ;  /* 0x000000649f647223 */ /* 0x000fe2000001009e */
[----:B------:R0:W-:Y:S01]  /*131f0*/  STG.E.128 [R88.64], R48 ;  /* 0x0000003058007986 */ /* 0x0001e2000c101d06 */
[----:B------:R-:W-:Y:S02]  /*13200*/  FFMA.FTZ R101, R151, R101, R150 ;  /* 0x0000006597657223 */ /* 0x000fe40000010096 */
[----:B------:R-:W-:Y:S02]  /*13210*/  FFMA.FTZ R162, R143, R162, R142 ;  /* 0x000000a28fa27223 */ /* 0x000fe4000001008e */
[----:B------:R-:W-:Y:S02]  /*13220*/  FFMA.FTZ R163, R139, R163, R138 ;  /* 0x000000a38ba37223 */ /* 0x000fe4000001008a */
[----:B------:R-:W-:Y:S02]  /*13230*/  FFMA.FTZ R98, R147, R98, R146 ;  /* 0x0000006293627223 */ /* 0x000fe40000010092 */
[----:B------:R-:W-:-:S02]  /*13240*/  FFMA.FTZ R99, R155, R99, R154 ;  /* 0x000000639b637223 */ /* 0x000fc4000001009a */
[----:B0-----:R-:W-:Y:S01]  /*13250*/  IMAD.MOV.U32 R89, RZ, RZ, 0x10 ;  /* 0x00000010ff597424 */ /* 0x001fe200078e00ff */
[----:B------:R-:W-:Y:S02]  /*13260*/  F2FP.BF16.PACK_AB R51, R164, R165 ;  /* 0x000000a5a433723e */ /* 0x000fe400000010ff */
[----:B------:R-:W-:Y:S01]  /*13270*/  F2FP.BF16.PACK_AB R50, R163, R162 ;  /* 0x000000a2a332723e */ /* 0x000fe200000010ff */
[----:B------:R-:W-:Y:S01]  /*13280*/  IMAD.WIDE.U32 R88, R55, R89, c[0x0][0x210] ;  /* 0x0000840037587625 */ /* 0x000fe200078e0059 */
[----:B------:R-:W-:Y:S02]  /*13290*/  F2FP.BF16.PACK_AB R49, R98, R101 ;  /* 0x000000656231723e */ /* 0x000fe400000010ff */
[----:B------:R-:W-:Y:S02]  /*132a0*/  F2FP.BF16.PACK_AB R48, R99, R100 ;  /* 0x000000646330723e */ /* 0x000fe400000010ff */
[----:B------:R-:W-:-:S03]  /*132b0*/  IADD3 R55, R55, 0x20, RZ ;  /* 0x0000002037377810 */ /* 0x000fc60007ffe0ff */
[----:B------:R0:W-:Y:S04]  /*132c0*/  STG.E.128 [R88.64], R48 ;  /* 0x0000003058007986 */ /* 0x0001e8000c101d06 */
.L_x_850:
[----:B------:R-:W-:Y:S05]  /*132d0*/  BSYNC B1 ;  /* 0x0000000000017941 */ /* 0x000fea0003800000 */
.L_x_849:
[----:B------:R-:W-:Y:S01]  /*132e0*/  LOP3.LUT P0, RZ, R37, 0x80, RZ, 0xc0, !PT ;  /* 0x0000008025ff7812 */ /* 0x000fe2000780c0ff */
[----:B------:R-:W-:-:S12]  /*132f0*/  BSSY B1, `(.L_x_851) ;  /* 0x0000031000017945 */ /* 0x000fd80003800000 */
[----:B------:R-:W-:Y:S05]  /*13300*/  @!P0 BRA `(.L_x_852) ;  /* 0x000002f000008947 */ /* 0x000fea0003800000 */
[--C-:B01----:R-:W-:Y:S02]  /*13310*/  FADD.FTZ R49, R65, -R95.reuse ;  /* 0x8000005f41317221 */ /* 0x103fe40000010000 */
        /* <DEDUP_REMOVED lines=26> */
[-C--:B------:R-:W-:Y:S02]  /*134c0*/  FFMA.FTZ R88, R97, R164.reuse, R96 ;  /* 0x000000a461587223 */ /* 0x080fe40000010060 */
        /* <DEDUP_REMOVED lines=19> */
.L_x_852:
[----:B------:R-:W-:Y:S05]  /*13600*/  BSYNC B1 ;  /* 0x0000000000017941 */ /* 0x000fea0003800000 */
.L_x_851:
[----:B------:R-:W-:Y:S01]  /*13610*/  LOP3.LUT P0, RZ, R37, 0x40, RZ, 0xc0, !PT ;  /* 0x0000004025ff7812 */ /* 0x000fe2000780c0ff */
[----:B------:R-:W-:-:S12]  /*13620*/  BSSY B1, `(.L_x_853) ;  /* 0x000002f000017945 */ /* 0x000fd80003800000 */
[----:B------:R-:W-:Y:S05]  /*13630*/  @!P0 BRA `(.L_x_854) ;  /* 0x000002d000008947 */ /* 0x000fea0003800000 */
[--C-:B------:R-:W-:Y:S02]  /*13640*/  FADD.FTZ R99, R66, -R95.reuse ;  /* 0x8000005f42637221 */ /* 0x100fe40000010000 */
[--C-:B01----:R-:W-:Y:S02]  /*13650*/  FADD.FTZ R49, R71, -R95.reuse ;  /* 0x8000005f47317221 */ /* 0x103fe40000010000 */
        /* <DEDUP_REMOVED lines=15> */
[C---:B------:R-:W-:Y:S02]  /*13750*/  FMUL.FTZ R100, R94.reuse, R89 ;  /* 0x000000595e647220 */ /* 0x040fe40000410000 */
[----:B------:R-:W-:Y:S01]  /*13760*/  FMUL.FTZ R162, R94, R163 ;  /* 0x000000a35ea27220 */ /* 0x000fe20000410000 */
[----:B------:R-:W-:Y:S01]  /*13770*/  F2FP.BF16.PACK_AB R49, R51, R50 ;  /* 0x000000323331723e */ /* 0x000fe200000010ff */
[----:B------:R-:W-:-:S02]  /*13780*/  FFMA.FTZ R50, R9, R100, R16 ;  /* 0x0000006409327223 */ /* 0x000fc40000010010 */
[----:B------:R-:W-:Y:S02]  /*13790*/  FFMA.FTZ R51, R10, R162, R17 ;  /* 0x000000a20a337223 */ /* 0x000fe40000010011 */
[C---:B------:R-:W-:Y:S02]  /*137a0*/  FMUL.FTZ R163, R94.reuse, R165 ;  /* 0x000000a55ea37220 */ /* 0x040fe40000410000 */
[----:B------:R-:W-:Y:S01]  /*137b0*/  FMUL.FTZ R164, R94, R164 ;  /* 0x000000a45ea47220 */ /* 0x000fe20000410000 */
[----:B------:R-:W-:Y:S01]  /*137c0*/  F2FP.BF16.PACK_AB R50, R51, R50 ;  /* 0x000000323332723e */ /* 0x000fe200000010ff */
[----:B------:R-:W-:Y:S02]  /*137d0*/  FFMA.FTZ R51, R11, R163, R18 ;  /* 0x000000a30b337223 */ /* 0x000fe40000010012 */
[----:B------:R-:W-:Y:S02]  /*137e0*/  FFMA.FTZ R88, R12, R164, R19 ;  /* 0x000000a40c587223 */ /* 0x000fe40000010013 */
[----:B------:R-:W-:-:S02]  /*137f0*/  IMAD.MOV.U32 R94, RZ, RZ, 0x10 ;  /* 0x00000010ff5e7424 */ /* 0x000fc400078e00ff */
        /* <DEDUP_REMOVED lines=8> */
[----:B------:R-:W-:Y:S01]  /*13880*/  FFMA.FTZ R98, R21, R98, R32 ;  /* 0x0000006215627223 */ /* 0x000fe20000010020 */
[----:B0-----:R-:W-:Y:S01]  /*13890*/  F2FP.BF16.PACK_AB R51, R164, R163 ;  /* 0x000000a3a433723e */ /* 0x001fe200000010ff */
[----:B------:R-:W-:-:S03]  /*138a0*/  FFMA.FTZ R163, R24, R100, R39 ;  /* 0x0000006418a37223 */ /* 0x000fc60000010027 */
[----:B------:R-:W-:Y:S01]  /*138b0*/  F2FP.BF16.PACK_AB R48, R98, R99 ;  /* 0x000000636230723e */ /* 0x000fe200000010ff */
[----:B------:R-:W-:Y:S02]  /*138c0*/  FFMA.FTZ R100, R23, R95, R38 ;  /* 0x0000005f17647223 */ /* 0x000fe40000010026 */
[----:B------:R-:W-:Y:S01]  /*138d0*/  IMAD.WIDE.U32 R88, R55, R94, c[0x0][0x210] ;  /* 0x0000840037587625 */ /* 0x000fe200078e005e */
[----:B------:R-:W-:Y:S02]  /*138e0*/  F2FP.BF16.PACK_AB R50, R162, R163 ;  /* 0x000000a3a232723e */ /* 0x000fe400000010ff */
[----:B------:R-:W-:-:S05]  /*138f0*/  F2FP.BF16.PACK_AB R49, R100, R101 ;  /* 0x000000656431723e */ /* 0x000fca00000010ff */
[----:B------:R0:W-:Y:S02]  /*13900*/  STG.E.128 [R88.64], R48 ;  /* 0x0000003058007986 */ /* 0x0001e4000c101d06 */
.L_x_854:
[----:B------:R-:W-:Y:S05]  /*13910*/  BSYNC B1 ;  /* 0x0000000000017941 */ /* 0x000fea0003800000 */
.L_x_853:
[----:B01----:R-:W-:-:S04]  /*13920*/  IMAD.MOV.U32 R48, RZ, RZ, 0x4 ;  /* 0x00000004ff307424 */ /* 0x003fc800078e00ff */
[----:B------:R-:W-:-:S05]  /*13930*/  IMAD R5, R48, c[0x0][0x160], R5 ;  /* 0x0000580030057a24 */ /* 0x000fca00078e0205 */
[----:B------:R-:W-:-:S13]  /*13940*/  ISETP.GE.AND P0, PT, R5, c[0x0][0x164], PT ;  /* 0x0000590005007a0c */ /* 0x000fda0003f06270 */
[----:B------:R-:W-:Y:S01]  /*13950*/  @P0 CALL.REL.NOINC `(.L_x_855) ;  /* 0x0000001000000944 */ /* 0x000fe20003c00000 */
[----:B------:R-:W-:Y:S05]  /*13960*/  BRA `(.L_x_856) ;  /* 0xfffed80000007947 */ /* 0x000fea000383ffff */
.L_x_855:
[----:B------:R-:W-:Y:S05]  /*13970*/  BSYNC B0 ;  /* 0x0000000000007941 */ /* 0x000fea0003800000 */
.L_x_454:
[----:B------:R-:W-:Y:S05]  /*13980*/  EXIT ;  /* 0x000000000000794d */ /* 0x000fea0003800000 */
.L_x_847:
[----:B------:R-:W-:Y:S01]  /*13990*/  IMAD.MOV.U32 R89, RZ, RZ, 0x1 ;  /* 0x00000001ff597424 */ /* 0x000fe200078e00ff */
[----:B------:R-:W-:Y:S01]  /*139a0*/  MOV R48, 0x139e0 ;  /* 0x000139e000307802 */ /* 0x000fe20000000f00 */
[----:B------:R-:W-:Y:S02]  /*139b0*/  IMAD.MOV.U32 R94, RZ, RZ, 0x1f ;  /* 0x0000001fff5e7424 */ /* 0x000fe400078e00ff */
[----:B------:R-:W-:Y:S02]  /*139c0*/  IMAD.MOV.U32 R95, RZ, RZ, -0x1 ;  /* 0xffffffffff5f7424 */ /* 0x000fe400078e00ff */
[----:B------:R-:W-:Y:S05]  /*139d0*/  CALL.REL.NOINC `($__internal_4_$__cuda_sm70_shflsync_bfly_p) ;  /* 0x000006c000007944 */ /* 0x000fea0003c00000 */
[----:B01----:R-:W-:Y:S05]  /*139e0*/  BRA `(.L_x_857) ;  /* 0xfffff07000007947 */ /* 0x003fea000383ffff */
.L_x_848:
[----:B0-----:R-:W-:Y:S01]  /*139f0*/  IMAD.MOV.U32 R50, RZ, RZ, R98 ;  /* 0x000000ffff327224 */ /* 0x001fe200078e0062 */
[----:B------:R-:W-:Y:S01]  /*13a00*/  MOV R48, 0x13a50 ;  /* 0x00013a5000307802 */ /* 0x000fe20000000f00 */
[----:B------:R-:W-:Y:S02]  /*13a10*/  IMAD.MOV.U32 R89, RZ, RZ, 0x2 ;  /* 0x00000002ff597424 */ /* 0x000fe400078e00ff */
[----:B------:R-:W-:Y:S02]  /*13a20*/  IMAD.MOV.U32 R94, RZ, RZ, 0x1f ;  /* 0x0000001fff5e7424 */ /* 0x000fe400078e00ff */
[----:B------:R-:W-:-:S02]  /*13a30*/  IMAD.MOV.U32 R95, RZ, RZ, -0x1 ;  /* 0xffffffffff5f7424 */ /* 0x000fc400078e00ff */
[----:B------:R-:W-:Y:S05]  /*13a40*/  CALL.REL.NOINC `($__internal_4_$__cuda_sm70_shflsync_bfly_p) ;  /* 0x0000065000007944 */ /* 0x000fea0003c00000 */
[----:B01----:R-:W-:Y:S01]  /*13a50*/  FADD.FTZ R50, R98, R89 ;  /* 0x0000005962327221 */ /* 0x003fe20000010000 */
[----:B------:R-:W-:Y:S01]  /*13a60*/  MOV R48, 0x13ab0 ;  /* 0x00013ab000307802 */ /* 0x000fe20000000f00 */
[----:B------:R-:W-:-:S02]  /*13a70*/  IMAD.MOV.U32 R89, RZ, RZ, 0x4 ;  /* 0x00000004ff597424 */ /* 0x000fc400078e00ff */
[----:B------:R-:W-:Y:S02]  /*13a80*/  IMAD.MOV.U32 R94, RZ, RZ, 0x1f ;  /* 0x0000001fff5e7424 */ /* 0x000fe400078e00ff */
[----:B------:R-:W-:Y:S02]  /*13a90*/  IMAD.MOV.U32 R95, RZ, RZ, -0x1 ;  /* 0xffffffffff5f7424 */ /* 0x000fe400078e00ff */
[----:B------:R-:W-:Y:S05]  /*13aa0*/  CALL.REL.NOINC `($__internal_4_$__cuda_sm70_shflsync_bfly_p) ;  /* 0x000005f000007944 */ /* 0x000fea0003c00000 */
[----:B01----:R-:W-:Y:S01]  /*13ab0*/  FADD.FTZ R50, R50, R89 ;  /* 0x0000005932327221 */ /* 0x003fe20000010000 */
[----:B------:R-:W-:Y:S01]  /*13ac0*/  MOV R48, 0x13b10 ;  /* 0x00013b1000307802 */ /* 0x000fe20000000f00 */
[----:B------:R-:W-:Y:S02]  /*13ad0*/  IMAD.MOV.U32 R89, RZ, RZ, 0x8 ;  /* 0x00000008ff597424 */ /* 0x000fe400078e00ff */
[----:B------:R-:W-:Y:S02]  /*13ae0*/  IMAD.MOV.U32 R94, RZ, RZ, 0x1f ;  /* 0x0000001fff5e7424 */ /* 0x000fe400078e00ff */
[----:B------:R-:W-:Y:S02]  /*13af0*/  IMAD.MOV.U32 R95, RZ, RZ, -0x1 ;  /* 0xffffffffff5f7424 */ /* 0x000fe400078e00ff */
[----:B------:R-:W-:Y:S05]  /*13b00*/  CALL.REL.NOINC `($__internal_4_$__cuda_sm70_shflsync_bfly_p) ;  /* 0x0000059000007944 */ /* 0x000fea0003c00000 */
[----:B01----:R-:W-:Y:S01]  /*13b10*/  FADD.FTZ R50, R50, R89 ;  /* 0x0000005932327221 */ /* 0x003fe20000010000 */
[----:B------:R-:W-:Y:S01]  /*13b20*/  MOV R48, 0x13b70 ;  /* 0x00013b7000307802 */ /* 0x000fe20000000f00 */
[----:B------:R-:W-:-:S02]  /*13b30*/  IMAD.MOV.U32 R89, RZ, RZ, 0x10 ;  /* 0x00000010ff597424 */ /* 0x000fc400078e00ff */
[----:B------:R-:W-:Y:S02]  /*13b40*/  IMAD.MOV.U32 R94, RZ, RZ, 0x1f ;  /* 0x0000001fff5e7424 */ /* 0x000fe400078e00ff */
[----:B------:R-:W-:Y:S02]  /*13b50*/  IMAD.MOV.U32 R95, RZ, RZ, -0x1 ;  /* 0xffffffffff5f7424 */ /* 0x000fe400078e00ff */
[----:B------:R-:W-:Y:S05]  /*13b60*/  CALL.REL.NOINC `($__internal_4_$__cuda_sm70_shflsync_bfly_p) ;  /* 0x0000053000007944 */ /* 0x000fea0003c00000 */
[----:B-1----:R-:W-:Y:S01]  /*13b70*/  FADD.FTZ R51, R50, R89 ;  /* 0x0000005932337221 */ /* 0x002fe20000010000 */
[----:B------:R-:W-:Y:S01]  /*13b80*/  LOP3.LUT P3, RZ, R37, 0x20, RZ, 0xc0, !PT ;  /* 0x0000002025ff7812 */ /* 0x000fe2000786c0ff */
[----:B------:R-:W-:Y:S02]  /*13b90*/  IMAD.MOV.U32 R89, RZ, RZ, 0x1 ;  /* 0x00000001ff597424 */ /* 0x000fe400078e00ff */
[----:B------:R-:W-:Y:S02]  /*13ba0*/  FMUL.FTZ R51, R51, c[0x0][0x1e0] ;  /* 0x0000780033337a20 */ /* 0x000fe40000410000 */
[----:B0-----:R-:W-:Y:S02]  /*13bb0*/  IMAD.MOV.U32 R94, RZ, RZ, 0x1f ;  /* 0x0000001fff5e7424 */ /* 0x001fe400078e00ff */
[----:B------:R-:W-:-:S02]  /*13bc0*/  FADD.FTZ R48, R56, -R51 ;  /* 0x8000003338307221 */ /* 0x000fc40000010000 */
[--C-:B------:R-:W-:Y:S02]  /*13bd0*/  FADD.FTZ R49, R67, -R51.reuse ;  /* 0x8000003343317221 */ /* 0x100fe40000010000 */
[----:B------:R-:W-:Y:S02]  /*13be0*/  FFMA.FTZ R48, R48, R48, RZ ;  /* 0x0000003030307223 */ /* 0x000fe400000100ff */
[----:B------:R-:W-:Y:S02]  /*13bf0*/  IMAD.MOV.U32 R95, RZ, RZ, -0x1 ;  /* 0xffffffffff5f7424 */ /* 0x000fe400078e00ff */
        /* <DEDUP_REMOVED lines=14> */
[----:B------:R-:W-:Y:S01]  /*13ce0*/  FSEL R50, R48, RZ, P3 ;  /* 0x000000ff30327208 */ /* 0x000fe20001800000 */
[----:B------:R-:W-:-:S04]  /*13cf0*/  FADD.FTZ R48, R69, -R51 ;  /* 0x8000003345307221 */ /* 0x000fc80000010000 */
        /* <DEDUP_REMOVED lines=29> */
[----:B------:R-:W-:Y:S01]  /*13ed0*/  @P2 FFMA.FTZ R50, R48, R48, R49 ;  /* 0x0000003030322223 */ /* 0x000fe20000010031 */
[----:B------:R-:W-:Y:S02]  /*13ee0*/  MOV R48, 0x13f00 ;  /* 0x00013f0000307802 */ /* 0x000fe40000000f00 */
        /* <DEDUP_REMOVED lines=9> */
[----:B------:R-:W-:Y:S02]  /*13f80*/  IMAD.MOV.U32 R89, RZ, RZ, 0x4 ;  /* 0x00000004ff597424 */ /* 0x000fe400078e00ff */
[----:B------:R-:W-:-:S02]  /*13f90*/  IMAD.MOV.U32 R94, RZ, RZ, 0x1f ;  /* 0x0000001fff5e7424 */ /* 0x000fc400078e00ff */
        /* <DEDUP_REMOVED lines=8> */
[----:B-1----:R-:W-:Y:S01]  /*14020*/  FADD.FTZ R88, R50, R89 ;  /* 0x0000005932587221 */ /* 0x002fe20000010000 */
[----:B------:R-:W-:Y:S01]  /*14030*/  MOV R48, 0x14090 ;  /* 0x0001409000307802 */ /* 0x000fe20000000f00 */
[----:B------:R-:W-:Y:S02]  /*14040*/  IMAD.MOV.U32 R89, RZ, RZ, 0x10 ;  /* 0x00000010ff597424 */ /* 0x000fe400078e00ff */
[----:B0-----:R-:W-:-:S02]  /*14050*/  IMAD.MOV.U32 R94, RZ, RZ, 0x1f ;  /* 0x0000001fff5e7424 */ /* 0x001fc400078e00ff */
[----:B------:R-:W-:Y:S02]  /*14060*/  IMAD.MOV.U32 R95, RZ, RZ, -0x1 ;  /* 0xffffffffff5f7424 */ /* 0x000fe400078e00ff */
[----:B------:R-:W-:Y:S02]  /*14070*/  IMAD.MOV.U32 R50, RZ, RZ, R88 ;  /* 0x000000ffff327224 */ /* 0x000fe400078e0058 */
[----:B------:R-:W-:Y:S05]  /*14080*/  CALL.REL.NOINC `($__internal_4_$__cuda_sm70_shflsync_bfly_p) ;  /* 0x0000001000007944 */ /* 0x000fea0003c00000 */
[----:B01----:R-:W-:Y:S05]  /*14090*/  BRA `(.L_x_858) ;  /* 0xffffee2000007947 */ /* 0x003fea000383ffff */
        .weak           $__internal_4_$__cuda_sm70_shflsync_bfly_p
        .type           $__internal_4_$__cuda_sm70_shflsync_bfly_p,@function
        .size           $__internal_4_$__cuda_sm70_shflsync_bfly_p,(.L_x_20020 - $__internal_4_$__cuda_sm70_shflsync_bfly_p)
$__internal_4_$__cuda_sm70_shflsync_bfly_p:
[----:B------:R-:W-:Y:S01]  /*140a0*/  IMAD.MOV.U32 R49, RZ, RZ, 0x0 ;  /* 0x00000000ff317424 */ /* 0x000fe200078e00ff */
[----:B------:R-:W-:Y:S04]  /*140b0*/  WARPSYNC R95 ;  /* 0x0000005f00007348 */ /* 0x000fe80003800000 */
[----:B------:R0:W1:Y:S01]  /*140c0*/  SHFL.BFLY PT, R89, R50, R89, R94 ;  /* 0x0c00005932597389 */ /* 0x00006200000e005e */
[----:B------:R-:W-:Y:S05]  /*140d0*/  RET.REL.NODEC R48 `(_ZN10layer_norm31ln_parallel_residual_fwd_kernelINS_13Kernel_traitsI13__nv_bfloat16S2_S2_S2_fjLj768ELj1ELj4ELj1ELj16ENS_18Kernel_traits_baseILj768ES2_S2_S2_S2_fjLj128EEEEELb1ELb0ELb0EEEvNS_9FwdParamsE) ;  /* 0xfffebf2030007950 */ /* 0x000fea0003c3ffff */
.L_x_859:
        /* <DEDUP_REMOVED lines=10> */
.L_x_20020:


//--------------------- .text._ZN10layer_norm31ln_parallel_residual_fwd_kernelINS_13Kernel_traitsI13__nv_bfloat16S2_S2_S2_fjLj768ELj1ELj4ELj1ELj16ENS_18Kernel_traits_baseILj768ES2_S2_S2_S2_fjLj128EEEEELb1ELb0ELb1EEEvNS_9FwdParamsE --------------------------
	.section	.text._ZN10layer_norm31ln_parallel_residual_fwd_kernelINS_13Kernel_traitsI13__nv_bfloat16S2_S2_S2_fjLj768ELj1ELj4ELj1ELj16ENS_18Kernel_traits_baseILj768ES2_S2_S2_S2_fjLj128EEEEELb1ELb0ELb1EEEvNS_9FwdParamsE,"ax",@progbits
	.sectioninfo	@"SHI_REGISTERS=161"
	.align	128
        .global         _ZN10layer_norm31ln_parallel_residual_fwd_kernelINS_13Kernel_traitsI13__nv_bfloat16S2_S2_S2_fjLj768ELj1ELj4ELj1ELj16ENS_18Kernel_traits_baseILj768ES2_S2_S2_S2_fjLj128EEEEELb1ELb0ELb1EEEvNS_9FwdParamsE
        .type           _ZN10layer_norm31ln_parallel_residual_fwd_kernelINS_13Kernel_traitsI13__nv_bfloat16S2_S2_S2_fjLj768ELj1ELj4ELj1ELj16ENS_18Kernel_traits_baseILj768ES2_S2_S2_S2_fjLj128EEEEELb1ELb0ELb1EEEvNS_9FwdParamsE,@function
        .size           _ZN10layer_norm31ln_parallel_residual_fwd_kernelINS_13Kernel_traitsI13__nv_bfloat16S2_S2_S2_fjLj768ELj1ELj4ELj1ELj16ENS_18Kernel_traits_baseILj768ES2_S2_S2_S2_fjLj128EEEEELb1ELb0ELb1EEEvNS_9FwdParamsE,(.L_x_20021 - _ZN10layer_norm31ln_parallel_residual_fwd_kernelINS_13Kernel_traitsI13__nv_bfloat16S2_S2_S2_fjLj768ELj1ELj4ELj1ELj16ENS_18Kernel_traits_baseILj768ES2_S2_S2_S2_fjLj128EEEEELb1ELb0ELb1EEEvNS_9FwdParamsE)
        .other          _ZN10layer_norm31ln_parallel_residual_fwd_kernelINS_13Kernel_traitsI13__nv_bfloat16S2_S2_S2_fjLj768ELj1ELj4ELj1ELj16ENS_18Kernel_traits_baseILj768ES2_S2_S2_S2_fjLj128EEEEELb1ELb0ELb1EEEvNS_9FwdParamsE,@"STO_CUDA_ENTRY STV_DEFAULT"
_ZN10layer_norm31ln_parallel_residual_fwd_kernelINS_13Kernel_traitsI13__nv_bfloat16S2_S2_S2_fjLj768ELj1ELj4ELj1ELj16ENS_18Kernel_traits_baseILj768ES2_S2_S2_S2_fjLj128EEEEELb1ELb0ELb1EEEvNS_9FwdParamsE:
.text._ZN10layer_norm31ln_parallel_residual_fwd_kernelINS_13Kernel_traitsI13__nv_bfloat16S2_S2_S2_fjLj768ELj1ELj4ELj1ELj16ENS_18Kernel_traits_baseILj768ES2_S2_S2_S2_fjLj128EEEEELb1ELb0ELb1EEEvNS_9FwdParamsE:
[----:B------:R-:W-:Y:S02]  /*0000*/  IMAD.MOV.U32 R1, RZ, RZ, c[0x0][0x28] ;  /* 0x00000a00ff017624 */ /* 0x000fe400078e00ff */
[----:B------:R-:W-:Y:S01]  /*0010*/  ULDC.U8 UR4, c[0x0][0x244] ;  /* 0x0000910000047ab9 */ /* 0x000fe20000000000 */
[----:B------:R-:W-:Y:S01]  /*0020*/  IMAD.MOV.U32 R68, RZ, RZ, c[0x0][0x238] ;  /* 0x00008e00ff447624 */ /* 0x000fe200078e00ff */
[----:B------:R-:W-:Y:S01]  /*0030*/  ISETP.NE.AND P0, PT, RZ, UR4, PT ;  /* 0x00000004ff007c0c */ /* 0x000fe2000bf05270 */
[----:B------:R-:W-:Y:S01]  /*0040*/  IMAD.MOV.U32 R69, RZ, RZ, c[0x0][0x23c] ;  /* 0x00008f00ff457624 */ /* 0x000fe200078e00ff */
[----:B------:R-:W-:Y:S02]  /*0050*/  ULDC.64 UR4, c[0x0][0x230] ;  /* 0x00008c0000047ab9 */ /* 0x000fe40000000a00 */
[----:B------:R-:W-:Y:S01]  /*0060*/  ULDC.64 UR6, c[0x0][0x118] ;  /* 0x0000460000067ab9 */ /* 0x000fe20000000a00 */
[----:B------:R-:W-:Y:S02]  /*0070*/  IMAD.U32 R2, RZ, RZ, UR4 ;  /* 0x00000004ff027e24 */ /* 0x000fe4000f8e00ff */
[----:B------:R-:W-:-:S06]  /*0080*/  IMAD.U32 R3, RZ, RZ, UR5 ;  /* 0x00000005ff037e24 */ /* 0x000fcc000f8e00ff */
[----:B------:R-:W-:Y:S01]  /*0090*/  @P0 IMAD.MOV.U32 R4, RZ, RZ, R68 ;  /* 0x000000ffff040224 */ /* 0x000fe200078e0044 */
[----:B------:R-:W2:Y:S01]  /*00a0*/  @P0 LDG.E.64 R2, [R2.64] ;  /* 0x0000000602020981 */ /* 0x000ea2000c1e1b00 */
[----:B------:R-:W-:-:S06]  /*00b0*/  @P0 IMAD.MOV.U32 R5, RZ, RZ, R69 ;  /* 0x000000ffff050224 */ /* 0x000fcc00078e0045 */
[----:B------:R-:W3:Y:S04]  /*00c0*/  @P0 LDG.E.64 R4, [R4.64] ;  /* 0x0000000604040981 */ /* 0x000ee8000c1e1b00 */
[----:B------:R-:W0:Y:S04]  /*00d0*/  S2R R20, SR_TID.X ;  /* 0x0000000000147919 */ /* 0x000e280000002100 */
[----:B------:R-:W1:Y:S01]  /*00e0*/  S2R R21, SR_CTAID.X ;  /* 0x0000000000157919 */ /* 0x000e620000002500 */
[----:B0-----:R-:W-:Y:S02]  /*00f0*/  IMAD.SHL.U32 R0, R20, 0x10, RZ ;  /* 0x0000001014007824 */ /* 0x001fe400078e00ff */
[----:B-1----:R-:W-:-:S03]  /*0100*/  IMAD R97, R21, c[0x0][0x0], R20 ;  /* 0x0000000015617a24 */ /* 0x002fc600078e0214 */
[----:B------:R-:W-:Y:S02]  /*0110*/  LOP3.LUT R23, R0, 0x1f0, RZ, 0xc0, !PT ;  /* 0x000001f000177812 */ /* 0x000fe400078ec0ff */
[----:B------:R-:W-:Y:S01]  /*0120*/  LOP3.LUT R0, R20, 0x1f, RZ, 0xc0, !PT ;  /* 0x0000001f14007812 */ /* 0x000fe200078ec0ff */
[----:B------:R-:W-:-:S04]  /*0130*/  IMAD.WIDE.U32 R6, R97, -0x326172a9, RZ ;  /* 0xcd9e8d5761067825 */ /* 0x000fc800078e00ff */
[----:B------:R-:W-:-:S05]  /*0140*/  IMAD.SHL.U32 R22, R0, 0x10, RZ ;  /* 0x0000001000167824 */ /* 0x000fca00078e00ff */
[----:B------:R-:W-:-:S05]  /*0150*/  IADD3 R56, P2, R22, c[0x0][0x220], RZ ;  /* 0x0000880016387a10 */ /* 0x000fca0007f5e0ff */
[----:B------:R-:W-:Y:S01]  /*0160*/  IMAD.X R57, RZ, RZ, c[0x0][0x224], P2 ;  /* 0x00008900ff397624 */ /* 0x000fe200010e06ff */
[----:B--2---:R0:W1:Y:S01]  /*0170*/  @P0 R2UR UR4, R2 ;  /* 0x00000000020403c2 */ /* 0x00406200000e0000 */
[----:B---3--:R-:W-:-:S07]  /*0180*/  @P0 IADD3 R68, P1, R4, c[0x0][0x240], RZ ;  /* 0x0000900004440a10 */ /* 0x008fce0007f3e0ff */
[----:B------:R2:W3:Y:S01]  /*0190*/  @P0 R2UR UR5, R3 ;  /* 0x00000000030503c2 */ /* 0x0004e200000e0000 */
[----:B------:R-:W-:Y:S01]  /*01a0*/  @P0 IMAD.X R69, RZ, RZ, R5, P1 ;  /* 0x000000ffff450224 */ /* 0x000fe200008e0605 */
[----:B0-----:R-:W-:Y:S02]  /*01b0*/  IADD3 R2, P1, R23, c[0x0][0x218], RZ ;  /* 0x0000860017027a10 */ /* 0x001fe40007f3e0ff */
[----:B------:R-:W-:Y:S02]  /*01c0*/  ISETP.NE.U32.AND P0, PT, RZ, c[0x0][0x218], PT ;  /* 0x00008600ff007a0c */ /* 0x000fe40003f05070 */
[--C-:B------:R-:W-:Y:S01]  /*01d0*/  SHF.R.U64 R98, R68, 0x2, R69.reuse ;  /* 0x0000000244627819 */ /* 0x100fe20000001245 */
[----:B--2---:R-:W-:Y:S01]  /*01e0*/  IMAD.X R3, RZ, RZ, c[0x0][0x21c], P1 ;  /* 0x00008700ff037624 */ /* 0x004fe200008e06ff */
[----:B------:R-:W-:Y:S02]  /*01f0*/  ISETP.NE.U32.AND P1, PT, RZ, c[0x0][0x220], PT ;  /* 0x00008800ff007a0c */ /* 0x000fe40003f25070 */
[----:B------:R-:W-:Y:S01]  /*0200*/  SHF.R.U32.HI R99, RZ, 0x2, R69 ;  /* 0x00000002ff637819 */ /* 0x000fe20000011645 */
[----:B------:R-:W-:Y:S01]  /*0210*/  IMAD.WIDE.U32 R4, R98, -0x2daee0ad, RZ ;  /* 0xd2511f5362047825 */ /* 0x000fe200078e00ff */
[----:B------:R-:W-:Y:S01]  /*0220*/  ISETP.NE.AND.EX P1, PT, RZ, c[0x0][0x224], PT, P1 ;  /* 0x00008900ff007a0c */ /* 0x000fe20003f25310 */
[----:B-1----:R-:W-:Y:S01]  /*0230*/  UIADD3 UR9, UR4, -0x61c88647, URZ ;  /* 0x9e3779b904097890 */ /* 0x002fe2000fffe03f */
[----:B------:R-:W-:Y:S01]  /*0240*/  LOP3.LUT R12, R7, UR4, R99, 0x96, !PT ;  /* 0x00000004070c7c12 */ /* 0x000fe2000f8e9663 */
[----:B------:R-:W-:Y:S01]  /*0250*/  UIADD3 UR11, UR4, 0x3c6ef372, URZ ;  /* 0x3c6ef372040b7890 */ /* 0x000fe2000fffe03f */
[----:B------:R-:W-:-:S03]  /*0260*/  ISETP.NE.AND.EX P0, PT, RZ, c[0x0][0x21c], PT, P0 ;  /* 0x00008700ff007a0c */ /* 0x000fc60003f05300 */
[----:B------:R-:W-:Y:S01]  /*0270*/  IMAD.WIDE.U32 R12, R12, -0x2daee0ad, RZ ;  /* 0xd2511f530c0c7825 */ /* 0x000fe200078e00ff */
[----:B---3--:R-:W-:Y:S01]  /*0280*/  LOP3.LUT R14, R5, UR5, RZ, 0x3c, !PT ;  /* 0x00000005050e7c12 */ /* 0x008fe2000f8e3cff */
[----:B------:R-:W-:-:S04]  /*0290*/  UIADD3 UR10, UR5, -0x4498517b, URZ ;  /* 0xbb67ae85050a7890 */ /* 0x000fc8000fffe03f */
[----:B------:R0:W5:Y:S01]  /*02a0*/  @P1 LDG.E.128 R64, [R56.64] ;  /* 0x0000000638401981 */ /* 0x000162000c1e1d00 */
[----:B------:R-:W-:Y:S01]  /*02b0*/  IMAD.WIDE.U32 R14, R14, -0x326172a9, RZ ;  /* 0xcd9e8d570e0e7825 */ /* 0x000fe200078e00ff */
[----:B------:R-:W-:Y:S02]  /*02c0*/  LOP3.LUT R7, R13, UR10, R4, 0x96, !PT ;  /* 0x0000000a0d077c12 */ /* 0x000fe4000f8e9604 */
[----:B------:R0:W5:Y:S02]  /*02d0*/  @P1 LDG.E.128 R60, [R56.64+0x200] ;  /* 0x00020006383c1981 */ /* 0x000164000c1e1d00 */
[----:B------:R-:W-:Y:S01]  /*02e0*/  LOP3.LUT R4, R15, UR9, R6, 0x96, !PT ;  /* 0x000000090f047c12 */ /* 0x000fe2000f8e9606 */
[----:B------:R-:W-:Y:S01]  /*02f0*/  UIADD3 UR12, UR5, 0x76cf5d0a, URZ ;  /* 0x76cf5d0a050c7890 */ /* 0x000fe2000fffe03f */
[----:B------:R1:W5:Y:S01]  /*0300*/  @P0 LDG.E.128 R8, [R2.64] ;  /* 0x0000000602080981 */ /* 0x000362000c1e1d00 */
[----:B------:R-:W-:Y:S01]  /*0310*/  IMAD.WIDE.U32 R6, R7, -0x326172a9, RZ ;  /* 0xcd9e8d5707067825 */ /* 0x000fe200078e00ff */
[----:B------:R-:W-:-:S02]  /*0320*/  UIADD3 UR14, UR5, 0x32370b8f, URZ ;  /* 0x32370b8f050e7890 */ /* 0x000fc4000fffe03f */
[----:B------:R-:W-:Y:S01]  /*0330*/  UIADD3 UR13, UR4, -0x255992d5, URZ ;  /* 0xdaa66d2b040d7890 */ /* 0x000fe2000fffe03f */
[----:B------:R-:W-:Y:S01]  /*0340*/  IMAD.WIDE.U32 R4, R4, -0x2daee0ad, RZ ;  /* 0xd2511f5304047825 */ /* 0x000fe200078e00ff */
[----:B0-----:R-:W5:Y:S01]  /*0350*/  @P1 LDG.E.128 R56, [R56.64+0x400] ;  /* 0x0004000638381981 */ /* 0x001f62000c1e1d00 */
[----:B------:R-:W-:-:S03]  /*0360*/  LOP3.LUT R13, R7, UR11, R14, 0x96, !PT ;  /* 0x0000000b070d7c12 */ /* 0x000fc6000f8e960e */
[----:B------:R-:W-:Y:S01]  /*0370*/  LOP3.LUT R14, R5, UR12, R12, 0x96, !PT ;  /* 0x0000000c050e7c12 */ /* 0x000fe2000f8e960c */
[----:B------:R-:W-:Y:S01]  /*0380*/  UIADD3 UR15, UR4, 0x78dde6e4, URZ ;  /* 0x78dde6e4040f7890 */ /* 0x000fe2000fffe03f */
[----:B------:R-:W-:Y:S01]  /*0390*/  IMAD.WIDE.U32 R12, R13, -0x2daee0ad, RZ ;  /* 0xd2511f530d0c7825 */ /* 0x000fe200078e00ff */
[----:B------:R-:W-:Y:S01]  /*03a0*/  UIADD3 UR16, UR5, -0x126145ec, URZ ;  /* 0xed9eba1405107890 */ /* 0x000fe2000fffe03f */
[----:B------:R1:W5:Y:S02]  /*03b0*/  @P0 LDG.E.128 R16, [R2.64+0x200] ;  /* 0x0002000602100981 */ /* 0x000364000c1e1d00 */
[----:B------:R-:W-:Y:S01]  /*03c0*/  IMAD.WIDE.U32 R14, R14, -0x326172a9, RZ ;  /* 0xcd9e8d570e0e7825 */ /* 0x000fe200078e00ff */
[----:B------:R-:W-:Y:S01]  /*03d0*/  LOP3.LUT R7, R13, UR14, R4, 0x96, !PT ;  /* 0x0000000e0d077c12 */ /* 0x000fe2000f8e9604 */
[----:B------:R1:W5:Y:S01]  /*03e0*/  @P0 LDG.E.128 R24, [R2.64+0x400] ;  /* 0x0004000602180981 */ /* 0x000362000c1e1d00 */
[----:B------:R-:W-:Y:S02]  /*03f0*/  UIADD3 UR18, UR5, -0x56f99767, URZ ;  /* 0xa906689905127890 */ /* 0x000fe4000fffe03f */
[----:B------:R-:W-:Y:S01]  /*0400*/  LOP3.LUT R4, R15, UR13, R6, 0x96, !PT ;  /* 0x0000000d0f047c12 */ /* 0x000fe2000f8e9606 */
[----:B------:R-:W-:Y:S01]  /*0410*/  IMAD.WIDE.U32 R6, R7, -0x326172a9, RZ ;  /* 0xcd9e8d5707067825 */ /* 0x000fe200078e00ff */
[----:B------:R-:W-:-:S03]  /*0420*/  UIADD3 UR17, UR4, 0x1715609d, URZ ;  /* 0x1715609d04117890 */ /* 0x000fc6000fffe03f */
[----:B------:R-:W-:Y:S01]  /*0430*/  IMAD.WIDE.U32 R4, R4, -0x2daee0ad, RZ ;  /* 0xd2511f5304047825 */ /* 0x000fe200078e00ff */
[----:B------:R-:W-:-:S04]  /*0440*/  LOP3.LUT R14, R7, UR15, R14, 0x96, !PT ;  /* 0x0000000f070e7c12 */ /* 0x000fc8000f8e960e */
[----:B------:R-:W-:Y:S01]  /*0450*/  LOP3.LUT R12, R5, UR16, R12, 0x96, !PT ;  /* 0x00000010050c7c12 */ /* 0x000fe2000f8e960c */
[----:B-1----:R-:W-:-:S04]  /*0460*/  IMAD.WIDE.U32 R2, R14, -0x2daee0ad, RZ ;  /* 0xd2511f530e027825 */ /* 0x002fc800078e00ff */
[----:B------:R-:W-:Y:S01]  /*0470*/  IMAD.WIDE.U32 R12, R12, -0x326172a9, RZ ;  /* 0xcd9e8d570c0c7825 */ /* 0x000fe200078e00ff */
[----:B------:R-:W-:-:S04]  /*0480*/  LOP3.LUT R7, R3, UR18, R4, 0x96, !PT ;  /* 0x0000001203077c12 */ /* 0x000fc8000f8e9604 */
[----:B------:R-:W-:Y:S01]  /*0490*/  LOP3.LUT R4, R13, UR17, R6, 0x96, !PT ;  /* 0x000000110d047c12 */ /* 0x000fe2000f8e9606 */
[----:B------:R-:W-:-:S04]  /*04a0*/  UIADD3 UR20, UR5, 0x646e171e, URZ ;  /* 0x646e171e05147890 */ /* 0x000fc8000fffe03f */
[----:B------:R-:W-:Y:S01]  /*04b0*/  IMAD.WIDE.U32 R4, R4, -0x2daee0ad, RZ ;  /* 0xd2511f5304047825 */ /* 0x000fe200078e00ff */
[----:B------:R-:W-:-:S03]  /*04c0*/  UIADD3 UR19, UR4, -0x4ab325aa, URZ ;  /* 0xb54cda5604137890 */ /* 0x000fc6000fffe03f */
[----:B------:R-:W-:Y:S01]  /*04d0*/  IMAD.WIDE.U32 R6, R7, -0x326172a9, RZ ;  /* 0xcd9e8d5707067825 */ /* 0x000fe200078e00ff */
[----:B------:R-:W-:Y:S02]  /*04e0*/  LOP3.LUT R14, R5, UR20, R2, 0x96, !PT ;  /* 0x00000014050e7c12 */ /* 0x000fe4000f8e9602 */
[----:B------:R-:W-:Y:S02]  /*04f0*/  SHF.R.U32.HI R2, RZ, 0x5, R20 ;  /* 0x00000005ff027819 */ /* 0x000fe40000011614 */
[----:B------:R-:W-:-:S03]  /*0500*/  LOP3.LUT R12, R7, UR19, R12, 0x96, !PT ;  /* 0x00000013070c7c12 */ /* 0x000fc6000f8e960c */
[----:B------:R-:W-:Y:S01]  /*0510*/  IMAD R2, R21, 0x4, R2 ;  /* 0x0000000415027824 */ /* 0x000fe200078e0202 */
[----:B------:R-:W-:Y:S01]  /*0520*/  UIADD3 UR21, UR4, 0x5384540f, URZ ;  /* 0x5384540f04157890 */ /* 0x000fe2000fffe03f */
[----:B------:R-:W-:Y:S01]  /*0530*/  IMAD.WIDE.U32 R12, R12, -0x2daee0ad, RZ ;  /* 0xd2511f530c0c7825 */ /* 0x000fe200078e00ff */
[----:B------:R-:W-:Y:S02]  /*0540*/  UIADD3 UR22, UR5, 0x1fd5c5a3, URZ ;  /* 0x1fd5c5a305167890 */ /* 0x000fe4000fffe03f */
[----:B------:R-:W-:Y:S01]  /*0550*/  ISETP.GE.AND P2, PT, R2, c[0x0][0x164], PT ;  /* 0x0000590002007a0c */ /* 0x000fe20003f46270 */
[----:B------:R-:W-:-:S03]  /*0560*/  IMAD.WIDE.U32 R14, R14, -0x326172a9, RZ ;  /* 0xcd9e8d570e0e7825 */ /* 0x000fc600078e00ff */
[----:B------:R-:W-:Y:S02]  /*0570*/  LOP3.LUT R116, R13, UR22, R4, 0x96, !PT ;  /* 0x000000160d747c12 */ /* 0x000fe4000f8e9604 */
[----:B------:R-:W-:Y:S01]  /*0580*/  LOP3.LUT R117, R15, UR21, R6, 0x96, !PT ;  /* 0x000000150f757c12 */ /* 0x000fe2000f8e9606 */
[----:B------:R-:W-:Y:S01]  /*0590*/  UIADD3 UR23, UR4, -0xe443238, URZ ;  /* 0xf1bbcdc804177890 */ /* 0x000fe2000fffe03f */
[----:B------:R-:W-:Y:S01]  /*05a0*/  IADD3 R4, P3, R23, c[0x0][0x1b0], RZ ;  /* 0x00006c0017047a10 */ /* 0x000fe20007f7e0ff */
[----:B------:R-:W-:Y:S01]  /*05b0*/  UIADD3 UR24, UR5, -0x24c28bd8, URZ ;  /* 0xdb3d742805187890 */ /* 0x000fe2000fffe03f */
[----:B------:R-:W-:Y:S01]  /*05c0*/  IADD3 R6, P4, R22, c[0x0][0x1b8], RZ ;  /* 0x00006e0016067a10 */ /* 0x000fe20007f9e0ff */
[----:B------:R-:W-:-:S04]  /*05d0*/  IMAD.HI.U32 R13, R116, -0x326172a9, RZ ;  /* 0xcd9e8d57740d7827 */ /* 0x000fc800078e00ff */
[----:B------:R-:W-:Y:S01]  /*05e0*/  IMAD.HI.U32 R3, R117, -0x2daee0ad, RZ ;  /* 0xd2511f5375037827 */ /* 0x000fe200078e00ff */
[----:B------:R-:W-:-:S03]  /*05f0*/  LOP3.LUT R120, R13, UR23, R14, 0x96, !PT ;  /* 0x000000170d787c12 */ /* 0x000fc6000f8e960e */
[----:B------:R-:W-:Y:S01]  /*0600*/  IMAD.X R5, RZ, RZ, c[0x0][0x1b4], P3 ;  /* 0x00006d00ff057624 */ /* 0x000fe200018e06ff */
[----:B------:R-:W-:Y:S01]  /*0610*/  LOP3.LUT R118, R3, UR24, R12, 0x96, !PT ;  /* 0x0000001803767c12 */ /* 0x000fe2000f8e960c */
[----:B------:R-:W-:Y:S01]  /*0620*/  IMAD.X R7, RZ, RZ, c[0x0][0x1bc], P4 ;  /* 0x00006f00ff077624 */ /* 0x000fe200020e06ff */
[----:B------:R-:W-:Y:S06]  /*0630*/  @P2 EXIT ;  /* 0x000000000000294d */ /* 0x000fec0003800000 */
[----:B-----5:R-:W-:Y:S01]  /*0640*/  @!P0 CS2R R8, SRZ ;  /* 0x0000000000088805 */ /* 0x020fe2000001ff00 */
[----:B------:R-:W-:Y:S01]  /*0650*/  @!P0 CS2R R10, SRZ ;  /* 0x00000000000a8805 */ /* 0x000fe2000001ff00 */
[----:B------:R-:W-:Y:S01]  /*0660*/  @!P0 CS2R R16, SRZ ;  /* 0x0000000000108805 */ /* 0x000fe2000001ff00 */
[----:B------:R-:W-:Y:S01]  /*0670*/  @!P1 CS2R R60, SRZ ;  /* 0x00000000003c9805 */ /* 0x000fe2000001ff00 */
[----:B------:R-:W-:Y:S01]  /*0680*/  @!P0 CS2R R18, SRZ ;  /* 0x0000000000128805 */ /* 0x000fe2000001ff00 */
[----:B------:R0:W5:Y:S01]  /*0690*/  LDG.E.128 R32, [R4.64] ;  /* 0x0000000604207981 */ /* 0x000162000c1e1d00 */
[----:B------:R-:W-:Y:S01]  /*06a0*/  PRMT R3, RZ, 0x5410, R8 ;  /* 0x00005410ff037816 */ /* 0x000fe20000000008 */
[----:B------:R-:W-:-:S02]  /*06b0*/  @!P0 CS2R R24, SRZ ;  /* 0x0000000000188805 */ /* 0x000fc4000001ff00 */
[----:B------:R0:W5:Y:S01]  /*06c0*/  LDG.E.128 R36, [R4.64+0x200] ;  /* 0x0002000604247981 */ /* 0x000162000c1e1d00 */
[----:B------:R-:W-:-:S03]  /*06d0*/  @!P0 CS2R R26, SRZ ;  /* 0x00000000001a8805 */ /* 0x000fc6000001ff00 */
[----:B------:R0:W5:Y:S01]  /*06e0*/  LDG.E.128 R40, [R4.64+0x400] ;  /* 0x0004000604287981 */ /* 0x000162000c1e1d00 */
[----:B------:R-:W-:-:S03]  /*06f0*/  PRMT R12, RZ, 0x7610, R16 ;  /* 0x00007610ff0c7816 */ /* 0x000fc60000000010 */
[----:B------:R1:W5:Y:S01]  /*0700*/  LDG.E.128 R44, [R6.64] ;  /* 0x00000006062c7981 */ /* 0x000362000c1e1d00 */
[----:B------:R-:W-:-:S03]  /*0710*/  @!P1 CS2R R64, SRZ ;  /* 0x0000000000409805 */ /* 0x000fc6000001ff00 */
[----:B------:R1:W5:Y:S01]  /*0720*/  LDG.E.128 R48, [R6.64+0x200] ;  /* 0x0002000606307981 */ /* 0x000362000c1e1d00 */
[----:B0-----:R-:W-:-:S03]  /*0730*/  PRMT R4, RZ, 0x7610, R8 ;  /* 0x00007610ff047816 */ /* 0x001fc60000000008 */
[----:B------:R1:W5:Y:S01]  /*0740*/  LDG.E.128 R52, [R6.64+0x400] ;  /* 0x0004000606347981 */ /* 0x000362000c1e1d00 */
[----:B------:R-:W-:Y:S01]  /*0750*/  PRMT R5, RZ, 0x5410, R9 ;  /* 0x00005410ff057816 */ /* 0x000fe20000000009 */
[----:B------:R-:W-:Y:S01]  /*0760*/  @!P1 CS2R R66, SRZ ;  /* 0x0000000000429805 */ /* 0x000fe2000001ff00 */
[----:B------:R-:W-:Y:S01]  /*0770*/  PRMT R8, RZ, 0x7610, R10 ;  /* 0x00007610ff087816 */ /* 0x000fe2000000000a */
[----:B------:R-:W-:Y:S01]  /*0780*/  @!P1 CS2R R62, SRZ ;  /* 0x00000000003e9805 */ /* 0x000fe2000001ff00 */
[--C-:B------:R-:W-:Y:S01]  /*0790*/  PRMT R87, RZ, 0x5410, R60.reuse ;  /* 0x00005410ff577816 */ /* 0x100fe2000000003c */
[----:B------:R-:W-:Y:S01]  /*07a0*/  UIADD3 UR25, UR4, -0x700cb87f, URZ ;  /* 0x8ff3478104197890 */ /* 0x000fe2000fffe03f */
[----:B------:R-:W-:Y:S01]  /*07b0*/  PRMT R88, RZ, 0x7610, R60 ;  /* 0x00007610ff587816 */ /* 0x000fe2000000003c */
[----:B------:R-:W-:Y:S01]  /*07c0*/  UIADD3 UR26, UR5, -0x695add53, URZ ;  /* 0x96a522ad051a7890 */ /* 0x000fe2000fffe03f */
[----:B------:R-:W-:Y:S01]  /*07d0*/  PRMT R89, RZ, 0x5410, R61 ;  /* 0x00005410ff597816 */ /* 0x000fe2000000003d */
[----:B------:R-:W-:Y:S01]  /*07e0*/  @!P1 CS2R R56, SRZ ;  /* 0x0000000000389805 */ /* 0x000fe2000001ff00 */
[----:B-1----:R-:W-:Y:S01]  /*07f0*/  PRMT R6, RZ, 0x7610, R9 ;  /* 0x00007610ff067816 */ /* 0x002fe20000000009 */
[----:B------:R-:W-:Y:S01]  /*0800*/  @!P1 CS2R R58, SRZ ;  /* 0x00000000003a9805 */ /* 0x000fe2000001ff00 */
[----:B------:R-:W-:Y:S01]  /*0810*/  PRMT R7, RZ, 0x5410, R10 ;  /* 0x00005410ff077816 */ /* 0x000fe2000000000a */
[----:B------:R-:W-:Y:S01]  /*0820*/  IMAD R116, R116, -0x326172a9, RZ ;  /* 0xcd9e8d5774747824 */ /* 0x000fe200078e02ff */
[--C-:B------:R-:W-:Y:S01]  /*0830*/  PRMT R9, RZ, 0x5410, R11.reuse ;  /* 0x00005410ff097816 */ /* 0x100fe2000000000b */
[----:B------:R-:W-:Y:S01]  /*0840*/  IMAD R117, R117, -0x2daee0ad, RZ ;  /* 0xd2511f5375757824 */ /* 0x000fe200078e02ff */
[----:B------:R-:W-:Y:S01]  /*0850*/  PRMT R10, RZ, 0x7610, R11 ;  /* 0x00007610ff0a7816 */ /* 0x000fe2000000000b */
[----:B------:R-:W-:Y:S01]  /*0860*/  IMAD.HI.U32 R60, R120, -0x2daee0ad, RZ ;  /* 0xd2511f53783c7827 */ /* 0x000fe200078e00ff */
[----:B------:R-:W-:Y:S01]  /*0870*/  PRMT R11, RZ, 0x5410, R16 ;  /* 0x00005410ff0b7816 */ /* 0x000fe20000000010 */
[----:B------:R-:W-:Y:S01]  /*0880*/  BSSY B0, `(.L_x_860) ;  /* 0x0001278000007945 */ /* 0x000fe20003800000 */
[----:B------:R-:W-:Y:S01]  /*0890*/  PRMT R90, RZ, 0x7610, R61 ;  /* 0x00007610ff5a7816 */ /* 0x000fe2000000003d */
[C---:B------:R-:W-:Y:S01]  /*08a0*/  IMAD.HI.U32 R61, R118.reuse, -0x326172a9, RZ ;  /* 0xcd9e8d57763d7827 */ /* 0x040fe200078e00ff */
[--C-:B------:R-:W-:Y:S01]  /*08b0*/  PRMT R13, RZ, 0x5410, R17.reuse ;  /* 0x00005410ff0d7816 */ /* 0x100fe20000000011 */
[----:B------:R-:W-:Y:S01]  /*08c0*/  ULDC.U8 UR8, c[0x0][0x1f0] ;  /* 0x00007c0000087ab9 */ /* 0x000fe20000000000 */
[----:B------:R-:W-:Y:S01]  /*08d0*/  PRMT R14, RZ, 0x7610, R17 ;  /* 0x00007610ff0e7816 */ /* 0x000fe20000000011 */
[----:B------:R-:W-:Y:S01]  /*08e0*/  IMAD R118, R118, -0x326172a9, RZ ;  /* 0xcd9e8d5776767824 */ /* 0x000fe200078e02ff */
[--C-:B------:R-:W-:Y:S01]  /*08f0*/  PRMT R15, RZ, 0x5410, R18.reuse ;  /* 0x00005410ff0f7816 */ /* 0x100fe20000000012 */
[----:B------:R-:W-:Y:S01]  /*0900*/  IMAD R120, R120, -0x2daee0ad, RZ ;  /* 0xd2511f5378787824 */ /* 0x000fe200078e02ff */
[----:B------:R-:W-:Y:S01]  /*0910*/  PRMT R16, RZ, 0x7610, R18 ;  /* 0x00007610ff107816 */ /* 0x000fe20000000012 */
[----:B------:R-:W-:Y:S01]  /*0920*/  IMAD.MOV.U32 R100, RZ, RZ, RZ ;  /* 0x000000ffff647224 */ /* 0x000fe200078e00ff */
        /* <DEDUP_REMOVED lines=22> */
[----:B------:R-:W-:Y:S02]  /*0a90*/  LOP3.LUT R116, R61, UR25, R116, 0x96, !PT ;  /* 0x000000193d747c12 */ /* 0x000fe4000f8e9674 */
[----:B------:R-:W-:Y:S02]  /*0aa0*/  LOP3.LUT R117, R60, UR26, R117, 0x96, !PT ;  /* 0x0000001a3c757c12 */ /* 0x000fe4000f8e9675 */
[----:B------:R-:W-:-:S02]  /*0ab0*/  PRMT R95, RZ, 0x5410, R56 ;  /* 0x00005410ff5f7816 */ /* 0x000fc40000000038 */
[----:B------:R-:W-:Y:S02]  /*0ac0*/  PRMT R96, RZ, 0x7610, R56 ;  /* 0x00007610ff607816 */ /* 0x000fe40000000038 */
[----:B------:R-:W-:Y:S02]  /*0ad0*/  LOP3.LUT R137, R68, 0x3, RZ, 0xc0, !PT ;  /* 0x0000000344897812 */ /* 0x000fe400078ec0ff */
[--C-:B------:R-:W-:Y:S02]  /*0ae0*/  PRMT R101, RZ, 0x5410, R57.reuse ;  /* 0x00005410ff657816 */ /* 0x100fe40000000039 */
[----:B------:R-:W-:Y:S02]  /*0af0*/  PRMT R102, RZ, 0x7610, R57 ;  /* 0x00007610ff667816 */ /* 0x000fe40000000039 */
[--C-:B------:R-:W-:Y:S02]  /*0b00*/  PRMT R103, RZ, 0x5410, R58.reuse ;  /* 0x00005410ff677816 */ /* 0x100fe4000000003a */
[----:B------:R-:W-:-:S02]  /*0b10*/  PRMT R104, RZ, 0x7610, R58 ;  /* 0x00007610ff687816 */ /* 0x000fc4000000003a */
[--C-:B------:R-:W-:Y:S02]  /*0b20*/  PRMT R105, RZ, 0x5410, R59.reuse ;  /* 0x00005410ff697816 */ /* 0x100fe4000000003b */
[----:B------:R-:W-:Y:S02]  /*0b30*/  PRMT R106, RZ, 0x7610, R59 ;  /* 0x00007610ff6a7816 */ /* 0x000fe4000000003b */
.L_x_1251:
[----:B------:R-:W-:Y:S01]  /*0b40*/  IMAD R64, R2, c[0x0][0x168], RZ ;  /* 0x00005a0002407a24 */ /* 0x000fe200078e02ff */
[----:B------:R-:W-:Y:S01]  /*0b50*/  ISETP.NE.U32.AND P0, PT, RZ, c[0x0][0x178], PT ;  /* 0x00005e00ff007a0c */ /* 0x000fe20003f05070 */
[----:B------:R-:W-:Y:S01]  /*0b60*/  IMAD.MOV.U32 R122, RZ, RZ, 0x10 ;  /* 0x00000010ff7a7424 */ /* 0x000fe200078e00ff */
[----:B------:R-:W-:Y:S02]  /*0b70*/  ISETP.NE.U32.AND P1, PT, RZ, c[0x0][0x180], PT ;  /* 0x00006000ff007a0c */ /* 0x000fe40003f25070 */
[----:B------:R-:W-:Y:S02]  /*0b80*/  ISETP.NE.AND.EX P2, PT, RZ, c[0x0][0x17c], PT, P0 ;  /* 0x00005f00ff007a0c */ /* 0x000fe40003f45300 */
[----:B------:R-:W-:Y:S02]  /*0b90*/  SHF.R.S32.HI R65, RZ, 0x1f, R64 ;  /* 0x0000001fff417819 */ /* 0x000fe40000011440 */
[----:B------:R-:W-:-:S02]  /*0ba0*/  ISETP.NE.AND.EX P0, PT, RZ, c[0x0][0x184], PT, P1 ;  /* 0x00006100ff007a0c */ /* 0x000fc40003f05310 */
[----:B------:R-:W-:Y:S01]  /*0bb0*/  LEA.HI R65, R65, R64, RZ, 0x3 ;  /* 0x0000004041417211 */ /* 0x000fe200078f18ff */
[----:B------:R-:W-:Y:S01]  /*0bc0*/  BSSY B1, `(.L_x_861) ;  /* 0x0000015000017945 */ /* 0x000fe20003800000 */
[----:B------:R-:W-:Y:S02]  /*0bd0*/  P2R R83, PR, RZ, 0x4 ;  /* 0x00000004ff537803 */ /* 0x000fe40000000000 */
[----:B------:R-:W-:-:S05]  /*0be0*/  LEA.HI.SX32 R74, R65, R0, 0x1d ;  /* 0x00000000414a7211 */ /* 0x000fca00078feaff */
[----:B------:R-:W-:-:S04]  /*0bf0*/  IMAD.WIDE.U32 R64, R74, R122, c[0x0][0x170] ;  /* 0x00005c004a407625 */ /* 0x000fc800078e007a */
[CC--:B------:R-:W-:Y:S02]  /*0c00*/  @P2 IMAD.WIDE.U32 R70, R74.reuse, R122.reuse, c[0x0][0x178] ;  /* 0x00005e004a462625 */ /* 0x0c0fe400078e007a */
[----:B-----5:R-:W5:Y:S02]  /*0c10*/  LDG.E.128 R64, [R64.64] ;  /* 0x0000000640407981 */ /* 0x020f64000c1e1d00 */
[----:B------:R-:W-:Y:S02]  /*0c20*/  @P0 IMAD.WIDE.U32 R68, R74, R122, c[0x0][0x180] ;  /* 0x000060004a440625 */ /* 0x000fe400078e007a */
[----:B------:R0:W5:Y:S04]  /*0c30*/  @P2 LDG.E.128 R56, [R70.64] ;  /* 0x0000000646382981 */ /* 0x000168000c1e1d00 */
[----:B------:R0:W5:Y:S01]  /*0c40*/  @P0 LDG.E.128 R60, [R68.64] ;  /* 0x00000006443c0981 */ /* 0x000162000c1e1d00 */
[----:B------:R-:W-:-:S02]  /*0c50*/  ISETP.NE.AND P1, PT, R137, 0x1, PT ;  /* 0x000000018900780c */ /* 0x000fc40003f25270 */
        /* <DEDUP_REMOVED lines=10> */
.L_x_862:
[----:B0-----:R-:W-:Y:S02]  /*0d00*/  IMAD.MOV.U32 R78, RZ, RZ, R118 ;  /* 0x000000ffff4e7224 */ /* 0x001fe400078e0076 */
.L_x_863:
[----:B------:R-:W-:Y:S05]  /*0d10*/  BSYNC B1 ;  /* 0x0000000000017941 */ /* 0x000fea0003800000 */
.L_x_861:
        /* <DEDUP_REMOVED lines=16> */
.L_x_867:
[----:B------:R-:W-:Y:S05]  /*0e20*/  BSYNC B2 ;  /* 0x0000000000027941 */ /* 0x000fea0003800000 */
.L_x_866:
        /* <DEDUP_REMOVED lines=36> */
[----:B------:R-:W-:Y:S01]  /*1070*/  IMAD.MOV.U32 R72, RZ, RZ, RZ ;  /* 0x000000ffff487224 */ /* 0x000fe200078e00ff */
[----:B------:R-:W-:Y:S01]  /*1080*/  LOP3.LUT R120, R117, UR23, R70, 0x96, !PT ;  /* 0x0000001775787c12 */ /* 0x000fe2000f8e9646 */
[----:B------:R-:W-:-:S04]  /*1090*/  IMAD.WIDE.U32 R118, R118, -0x326172a9, RZ ;  /* 0xcd9e8d5776767825 */ /* 0x000fc800078e00ff */
[----:B------:R-:W-:Y:S01]  /*10a0*/  IMAD.WIDE.U32 R120, R120, -0x2daee0ad, RZ ;  /* 0xd2511f5378787825 */ /* 0x000fe200078e00ff */
[----:B------:R-:W-:-:S04]  /*10b0*/  LOP3.LUT R116, R119, UR25, R116, 0x96, !PT ;  /* 0x0000001977747c12 */ /* 0x000fc8000f8e9674 */
[----:B------:R-:W-:Y:S02]  /*10c0*/  LOP3.LUT R117, R121, UR26, R68, 0x96, !PT ;  /* 0x0000001a79757c12 */ /* 0x000fe4000f8e9644 */
.L_x_865:
[----:B------:R-:W-:Y:S05]  /*10d0*/  BSYNC B1 ;  /* 0x0000000000017941 */ /* 0x000fea0003800000 */
.L_x_864:
[----:B------:R-:W0:Y:S01]  /*10e0*/  I2F.U32 R68, R78 ;  /* 0x0000004e00447306 */ /* 0x000e220000201000 */
[----:B------:R-:W-:Y:S01]  /*10f0*/  ISETP.NE.U32.AND P1, PT, RZ, c[0x0][0x178], PT ;  /* 0x00005e00ff007a0c */ /* 0x000fe20003f25070 */
[----:B------:R-:W-:Y:S01]  /*1100*/  IMAD.MOV.U32 R121, RZ, RZ, 0x2f800000 ;  /* 0x2f800000ff797424 */ /* 0x000fe200078e00ff */
[----:B-----5:R-:W-:Y:S02]  /*1110*/  PRMT R69, RZ, 0x5410, R64 ;  /* 0x00005410ff457816 */ /* 0x020fe40000000040 */
[----:B------:R-:W-:-:S03]  /*1120*/  ISETP.NE.AND.EX P1, PT, RZ, c[0x0][0x17c], PT, P1 ;  /* 0x00005f00ff007a0c */ /* 0x000fc60003f25310 */
[----:B------:R-:W-:Y:S02]  /*1130*/  FMUL.FTZ R69, R69, c[0x0][0x1e8] ;  /* 0x00007a0045457a20 */ /* 0x000fe40000410000 */
[----:B0-----:R-:W-:-:S05]  /*1140*/  FFMA.FTZ R68, R68, R121, 1.1641532182693481445e-10 ;  /* 0x2f00000044447423 */ /* 0x001fca0000010079 */
[----:B------:R-:W-:-:S04]  /*1150*/  FSETP.GTU.FTZ.AND P2, PT, R68, c[0x0][0x1e4], PT ;  /* 0x0000790044007a0b */ /* 0x000fc80003f5c000 */
[----:B------:R-:W-:Y:S02]  /*1160*/  P2R R81, PR, RZ, 0x4 ;  /* 0x00000004ff517803 */ /* 0x000fe40000000000 */
        /* <DEDUP_REMOVED lines=8> */
.L_x_868:
        /* <DEDUP_REMOVED lines=12> */
.L_x_871:
[----:B------:R-:W-:Y:S02]  /*12b0*/  MOV R78, R118 ;  /* 0x00000076004e7202 */ /* 0x000fe40000000f00 */
.L_x_872:
[----:B------:R-:W-:Y:S05]  /*12c0*/  BSYNC B1 ;  /* 0x0000000000017941 */ /* 0x000fea0003800000 */
.L_x_870:
        /* <DEDUP_REMOVED lines=16> */
.L_x_876:
[----:B------:R-:W-:Y:S05]  /*13d0*/  BSYNC B2 ;  /* 0x0000000000027941 */ /* 0x000fea0003800000 */
.L_x_875:
        /* <DEDUP_REMOVED lines=42> */
[----:B------:R-:W-:Y:S02]  /*1680*/  IMAD.MOV.U32 R68, RZ, RZ, RZ ;  /* 0x000000ffff447224 */ /* 0x000fe400078e00ff */
.L_x_874:
[----:B------:R-:W-:Y:S05]  /*1690*/  BSYNC B1 ;  /* 0x0000000000017941 */ /* 0x000fea0003800000 */
.L_x_873:
        /* <DEDUP_REMOVED lines=8> */
[----:B------:R-:W-:-:S05]  /*1720*/  @P0 PRMT R70, RZ, 0x5410, R60 ;  /* 0x00005410ff460816 */ /* 0x000fca000000003c */
[----:B------:R-:W-:Y:S02]  /*1730*/  @P0 FADD.FTZ R75, R75, R70 ;  /* 0x000000464b4b0221 */ /* 0x000fe40000010000 */
.L_x_869:
        /* <DEDUP_REMOVED lines=12> */
.L_x_878:
[----:B------:R-:W-:Y:S02]  /*1800*/  IMAD.MOV.U32 R79, RZ, RZ, R118 ;  /* 0x000000ffff4f7224 */ /* 0x000fe400078e0076 */
.L_x_879:
[----:B------:R-:W-:Y:S05]  /*1810*/  BSYNC B1 ;  /* 0x0000000000017941 */ /* 0x000fea0003800000 */
.L_x_877:
        /* <DEDUP_REMOVED lines=16> */
.L_x_883:
[----:B------:R-:W-:Y:S05]  /*1920*/  BSYNC B2 ;  /* 0x0000000000027941 */ /* 0x000fea0003800000 */
.L_x_882:
        /* <DEDUP_REMOVED lines=43> */
.L_x_881:
[----:B------:R-:W-:Y:S05]  /*1be0*/  BSYNC B1 ;  /* 0x0000000000017941 */ /* 0x000fea0003800000 */
.L_x_880:
[----:B------:R-:W0:Y:S01]  /*1bf0*/  I2F.U32 R68, R79 ;  /* 0x0000004f00447306 */ /* 0x000e220000201000 */
[----:B------:R-:W-:-:S05]  /*1c00*/  PRMT R64, RZ, 0x7610, R64 ;  /* 0x00007610ff407816 */ /* 0x000fca0000000040 */
        /* <DEDUP_REMOVED lines=8> */
[----:B------:R-:W-:Y:S01]  /*1c90*/  IMAD.MOV.U32 R68, RZ, RZ, R69 ;  /* 0x000000ffff447224 */ /* 0x000fe200078e0045 */
[----:B------:R-:W-:-:S05]  /*1ca0*/  PRMT R69, RZ, 0x7610, R60 ;  /* 0x00007610ff457816 */ /* 0x000fca000000003c */
[----:B------:R-:W-:Y:S01]  /*1cb0*/  FADD.FTZ R78, R78, R69 ;  /* 0x000000454e4e7221 */ /* 0x000fe20000010000 */
[----:B------:R-:W-:Y:S05]  /*1cc0*/  BRA `(.L_x_885) ;  /* 0x0000055000007947 */ /* 0x000fea0003800000 */
.L_x_884:
        /* <DEDUP_REMOVED lines=12> */
.L_x_887:
[----:B------:R-:W-:Y:S02]  /*1d90*/  IMAD.MOV.U32 R64, RZ, RZ, R118 ;  /* 0x000000ffff407224 */ /* 0x000fe400078e0076 */
.L_x_888:
[----:B------:R-:W-:Y:S05]  /*1da0*/  BSYNC B1 ;  /* 0x0000000000017941 */ /* 0x000fea0003800000 */
.L_x_886:
        /* <DEDUP_REMOVED lines=16> */
.L_x_892:
[----:B------:R-:W-:Y:S05]  /*1eb0*/  BSYNC B2 ;  /* 0x0000000000027941 */ /* 0x000fea0003800000 */
.L_x_891:
        /* <DEDUP_REMOVED lines=43> */
.L_x_890:
[----:B------:R-:W-:Y:S05]  /*2170*/  BSYNC B1 ;  /* 0x0000000000017941 */ /* 0x000fea0003800000 */
.L_x_889:
        /* <DEDUP_REMOVED lines=10> */
.L_x_885:
        /* <DEDUP_REMOVED lines=12> */
.L_x_894:
[----:B------:R-:W-:Y:S02]  /*22e0*/  IMAD.MOV.U32 R64, RZ, RZ, R118 ;  /* 0x000000ffff407224 */ /* 0x000fe400078e0076 */
.L_x_895:
[----:B------:R-:W-:Y:S05]  /*22f0*/  BSYNC B1 ;  /* 0x0000000000017941 */ /* 0x000fea0003800000 */
.L_x_893:
        /* <DEDUP_REMOVED lines=10> */
[----:B------:R-:W-:Y:S02]  /*23a0*/  @!P2 IADD3 R97, R97, 0x1, RZ ;  /* 0x000000016161a810 */ /* 0x000fe40007ffe0ff */
[----:B------:R-:W-:Y:S02]  /*23b0*/  @!P2 IADD3 R68, R100, 0x1, RZ ;  /* 0x000000016444a810 */ /* 0x000fe40007ffe0ff */
[----:B------:R-:W-:Y:S02]  /*23c0*/  ISETP.NE.AND P3, PT, R97, RZ, !P2 ;  /* 0x000000ff6100720c */ /* 0x000fe40005765270 */
[----:B------:R-:W-:-:S11]  /*23d0*/  @!P2 MOV R99, RZ ;  /* 0x000000ff0063a202 */ /* 0x000fd60000000f00 */
[----:B------:R-:W-:-:S04]  /*23e0*/  @P3 IMAD.MOV R68, RZ, RZ, R100 ;  /* 0x000000ffff443224 */ /* 0x000fc800078e0264 */
[----:B------:R-:W-:Y:S02]  /*23f0*/  @!P2 IMAD.MOV.U32 R100, RZ, RZ, R68 ;  /* 0x000000ffff64a224 */ /* 0x000fe400078e0044 */
.L_x_899:
[----:B------:R-:W-:Y:S05]  /*2400*/  BSYNC B2 ;  /* 0x0000000000027941 */ /* 0x000fea0003800000 */
.L_x_898:
        /* <DEDUP_REMOVED lines=43> */
.L_x_897:
[----:B------:R-:W-:Y:S05]  /*26c0*/  BSYNC B1 ;  /* 0x0000000000017941 */ /* 0x000fea0003800000 */
.L_x_896:
[----:B------:R-:W0:Y:S02]  /*26d0*/  I2F.U32 R64, R64 ;  /* 0x0000004000407306 */ /* 0x000e240000201000 */
[----:B0-----:R-:W-:Y:S01]  /*26e0*/  FFMA.FTZ R68, R64, R121, 1.1641532182693481445e-10 ;  /* 0x2f00000040447423 */ /* 0x001fe20000010079 */
[----:B------:R-:W-:-:S04]  /*26f0*/  PRMT R64, RZ, 0x5410, R65 ;  /* 0x00005410ff407816 */ /* 0x000fc80000000041 */
[----:B------:R-:W-:Y:S01]  /*2700*/  FSETP.GTU.FTZ.AND P2, PT, R68, c[0x0][0x1e4], PT ;  /* 0x0000790044007a0b */ /* 0x000fe20003f5c000 */
[----:B------:R-:W-:-:S03]  /*2710*/  FMUL.FTZ R76, R64, c[0x0][0x1e8] ;  /* 0x00007a00404c7a20 */ /* 0x000fc60000410000 */
        /* <DEDUP_REMOVED lines=9> */
.L_x_900:
        /* <DEDUP_REMOVED lines=12> */
.L_x_903:
[----:B------:R-:W-:Y:S02]  /*2870*/  IMAD.MOV.U32 R64, RZ, RZ, R118 ;  /* 0x000000ffff407224 */ /* 0x000fe400078e0076 */
.L_x_904:
[----:B------:R-:W-:Y:S05]  /*2880*/  BSYNC B1 ;  /* 0x0000000000017941 */ /* 0x000fea0003800000 */
.L_x_902:
        /* <DEDUP_REMOVED lines=16> */
.L_x_908:
[----:B------:R-:W-:Y:S05]  /*2990*/  BSYNC B2 ;  /* 0x0000000000027941 */ /* 0x000fea0003800000 */
.L_x_907:
        /* <DEDUP_REMOVED lines=43> */
.L_x_906:
[----:B------:R-:W-:Y:S05]  /*2c50*/  BSYNC B1 ;  /* 0x0000000000017941 */ /* 0x000fea0003800000 */
.L_x_905:
        /* <DEDUP_REMOVED lines=10> */
.L_x_901:
        /* <DEDUP_REMOVED lines=12> */
.L_x_910:
[----:B------:R-:W-:Y:S02]  /*2dc0*/  IMAD.MOV.U32 R64, RZ, RZ, R118 ;  /* 0x000000ffff407224 */ /* 0x000fe400078e0076 */
.L_x_911:
[----:B------:R-:W-:Y:S05]  /*2dd0*/  BSYNC B1 ;  /* 0x0000000000017941 */ /* 0x000fea0003800000 */
.L_x_909:
        /* <DEDUP_REMOVED lines=16> */
.L_x_915:
[----:B------:R-:W-:Y:S05]  /*2ee0*/  BSYNC B2 ;  /* 0x0000000000027941 */ /* 0x000fea0003800000 */
.L_x_914:
        /* <DEDUP_REMOVED lines=43> */
.L_x_913:
[----:B------:R-:W-:Y:S05]  /*31a0*/  BSYNC B1 ;  /* 0x0000000000017941 */ /* 0x000fea0003800000 */
.L_x_912:
        /* <DEDUP_REMOVED lines=14> */
.L_x_916:
        /* <DEDUP_REMOVED lines=12> */
.L_x_919:
[----:B------:R-:W-:Y:S02]  /*3350*/  IMAD.MOV.U32 R77, RZ, RZ, R118 ;  /* 0x000000ffff4d7224 */ /* 0x000fe400078e0076 */
.L_x_920:
[----:B------:R-:W-:Y:S05]  /*3360*/  BSYNC B1 ;  /* 0x0000000000017941 */ /* 0x000fea0003800000 */
.L_x_918:
        /* <DEDUP_REMOVED lines=14> */
[----:B------:R-:W-:-:S05]  /*3450*/  @P3 IADD3 R64, R100, RZ, RZ ;  /* 0x000000ff64403210 */ /* 0x000fca0007ffe0ff */
[----:B------:R-:W-:Y:S02]  /*3460*/  @!P2 IMAD.MOV.U32 R100, RZ, RZ, R64 ;  /* 0x000000ffff64a224 */ /* 0x000fe400078e0040 */
.L_x_924:
[----:B------:R-:W-:Y:S05]  /*3470*/  BSYNC B2 ;  /* 0x0000000000027941 */ /* 0x000fea0003800000 */
.L_x_923:
        /* <DEDUP_REMOVED lines=43> */
.L_x_922:
[----:B------:R-:W-:Y:S05]  /*3730*/  BSYNC B1 ;  /* 0x0000000000017941 */ /* 0x000fea0003800000 */
.L_x_921:
        /* <DEDUP_REMOVED lines=10> */
.L_x_917:
        /* <DEDUP_REMOVED lines=12> */
.L_x_926:
[----:B------:R-:W-:Y:S02]  /*38a0*/  IMAD.MOV.U32 R80, RZ, RZ, R118 ;  /* 0x000000ffff507224 */ /* 0x000fe400078e0076 */
.L_x_927:
[----:B------:R-:W-:Y:S05]  /*38b0*/  BSYNC B1 ;  /* 0x0000000000017941 */ /* 0x000fea0003800000 */
.L_x_925:
        /* <DEDUP_REMOVED lines=16> */
.L_x_931:
[----:B------:R-:W-:Y:S05]  /*39c0*/  BSYNC B2 ;  /* 0x0000000000027941 */ /* 0x000fea0003800000 */
.L_x_930:
        /* <DEDUP_REMOVED lines=43> */
.L_x_929:
[----:B------:R-:W-:Y:S05]  /*3c80*/  BSYNC B1 ;  /* 0x0000000000017941 */ /* 0x000fea0003800000 */
.L_x_928:
        /* <DEDUP_REMOVED lines=13> */
.L_x_932:
        /* <DEDUP_REMOVED lines=12> */
.L_x_935:
[----:B------:R-:W-:Y:S02]  /*3e20*/  IMAD.MOV.U32 R80, RZ, RZ, R118 ;  /* 0x000000ffff507224 */ /* 0x000fe400078e0076 */
.L_x_936:
[----:B------:R-:W-:Y:S05]  /*3e30*/  BSYNC B1 ;  /* 0x0000000000017941 */ /* 0x000fea0003800000 */
.L_x_934:
        /* <DEDUP_REMOVED lines=16> */
.L_x_940:
[----:B------:R-:W-:Y:S05]  /*3f40*/  BSYNC B2 ;  /* 0x0000000000027941 */ /* 0x000fea0003800000 */
.L_x_939:
        /* <DEDUP_REMOVED lines=43> */
.L_x_938:
[----:B------:R-:W-:Y:S05]  /*4200*/  BSYNC B1 ;  /* 0x0000000000017941 */ /* 0x000fea0003800000 */
.L_x_937:
        /* <DEDUP_REMOVED lines=10> */
.L_x_933:
        /* <DEDUP_REMOVED lines=12> */
.L_x_942:
[----:B------:R-:W-:Y:S02]  /*4370*/  IMAD.MOV.U32 R80, RZ, RZ, R118 ;  /* 0x000000ffff507224 */ /* 0x000fe400078e0076 */
.L_x_943:
[----:B------:R-:W-:Y:S05]  /*4380*/  BSYNC B1 ;  /* 0x0000000000017941 */ /* 0x000fea0003800000 */
.L_x_941:
        /* <DEDUP_REMOVED lines=16> */
.L_x_947:
[----:B------:R-:W-:Y:S05]  /*4490*/  BSYNC B2 ;  /* 0x0000000000027941 */ /* 0x000fea0003800000 */
.L_x_946:
        /* <DEDUP_REMOVED lines=43> */
.L_x_945:
[----:B------:R-:W-:Y:S05]  /*4750*/  BSYNC B1 ;  /* 0x0000000000017941 */ /* 0x000fea0003800000 */
.L_x_944:
        /* <DEDUP_REMOVED lines=13> */
.L_x_948:
        /* <DEDUP_REMOVED lines=12> */
.L_x_951:
[----:B------:R-:W-:Y:S02]  /*48f0*/  IMAD.MOV.U32 R66, RZ, RZ, R118 ;  /* 0x000000ffff427224 */ /* 0x000fe400078e0076 */
.L_x_952:
[----:B------:R-:W-:Y:S05]  /*4900*/  BSYNC B1 ;  /* 0x0000000000017941 */ /* 0x000fea0003800000 */
.L_x_950:
        /* <DEDUP_REMOVED lines=16> */
.L_x_956:
[----:B------:R-:W-:Y:S05]  /*4a10*/  BSYNC B2 ;  /* 0x0000000000027941 */ /* 0x000fea0003800000 */
.L_x_955:
        /* <DEDUP_REMOVED lines=43> */
.L_x_954:
[----:B------:R-:W-:Y:S05]  /*4cd0*/  BSYNC B1 ;  /* 0x0000000000017941 */ /* 0x000fea0003800000 */
.L_x_953:
        /* <DEDUP_REMOVED lines=10> */
.L_x_949:
        /* <DEDUP_REMOVED lines=12> */
.L_x_958:
[----:B------:R-:W-:Y:S02]  /*4e40*/  IMAD.MOV.U32 R66, RZ, RZ, R118 ;  /* 0x000000ffff427224 */ /* 0x000fe400078e0076 */
.L_x_959:
[----:B------:R-:W-:Y:S05]  /*4e50*/  BSYNC B1 ;  /* 0x0000000000017941 */ /* 0x000fea0003800000 */
.L_x_957:
        /* <DEDUP_REMOVED lines=16> */
.L_x_963:
[----:B------:R-:W-:Y:S05]  /*4f60*/  BSYNC B2 ;  /* 0x0000000000027941 */ /* 0x000fea0003800000 */
.L_x_962:
        /* <DEDUP_REMOVED lines=43> */
.L_x_961:
[----:B------:R-:W-:Y:S05]  /*5220*/  BSYNC B1 ;  /* 0x0000000000017941 */ /* 0x000fea0003800000 */
.L_x_960:
        /* <DEDUP_REMOVED lines=13> */
.L_x_964:
        /* <DEDUP_REMOVED lines=12> */
.L_x_967:
[----:B------:R-:W-:Y:S02]  /*53c0*/  IMAD.MOV.U32 R66, RZ, RZ, R118 ;  /* 0x000000ffff427224 */ /* 0x000fe400078e0076 */
.L_x_968:
[----:B------:R-:W-:Y:S05]  /*53d0*/  BSYNC B1 ;  /* 0x0000000000017941 */ /* 0x000fea0003800000 */
.L_x_966:
        /* <DEDUP_REMOVED lines=16> */
.L_x_972:
[----:B------:R-:W-:Y:S05]  /*54e0*/  BSYNC B2 ;  /* 0x0000000000027941 */ /* 0x000fea0003800000 */
.L_x_971:
        /* <DEDUP_REMOVED lines=43> */
.L_x_970:
[----:B------:R-:W-:Y:S05]  /*57a0*/  BSYNC B1 ;  /* 0x0000000000017941 */ /* 0x000fea0003800000 */
.L_x_969:
        /* <DEDUP_REMOVED lines=10> */
.L_x_965:
        /* <DEDUP_REMOVED lines=12> */
.L_x_974:
[----:B------:R-:W-:Y:S02]  /*5910*/  IMAD.MOV.U32 R66, RZ, RZ, R118 ;  /* 0x000000ffff427224 */ /* 0x000fe400078e0076 */
.L_x_975:
[----:B------:R-:W-:Y:S05]  /*5920*/  BSYNC B1 ;  /* 0x0000000000017941 */ /* 0x000fea0003800000 */
.L_x_973:
        /* <DEDUP_REMOVED lines=16> */
.L_x_979:
[----:B------:R-:W-:Y:S05]  /*5a30*/  BSYNC B2 ;  /* 0x0000000000027941 */ /* 0x000fea0003800000 */
.L_x_978:
        /* <DEDUP_REMOVED lines=43> */
.L_x_977:
[----:B------:R-:W-:Y:S05]  /*5cf0*/  BSYNC B1 ;  /* 0x0000000000017941 */ /* 0x000fea0003800000 */
.L_x_976:
        /* <DEDUP_REMOVED lines=13> */
.L_x_980:
        /* <DEDUP_REMOVED lines=12> */
.L_x_983:
[----:B------:R-:W-:Y:S02]  /*5e90*/  IMAD.MOV.U32 R72, RZ, RZ, R118 ;  /* 0x000000ffff487224 */ /* 0x000fe400078e0076 */
.L_x_984:
[----:B------:R-:W-:Y:S05]  /*5ea0*/  BSYNC B1 ;  /* 0x0000000000017941 */ /* 0x000fea0003800000 */
.L_x_982:
        /* <DEDUP_REMOVED lines=8> */
[----:B------:R-:W-:Y:S02]  /*5f30*/  IADD3 R99, R99, 0x1, RZ ;  /* 0x0000000163637810 */ /* 0x000fe40007ffe0ff */
[----:B------:R-:W-:Y:S02]  /*5f40*/  P2R R64, PR, RZ, 0x1 ;  /* 0x00000001ff407803 */ /* 0x000fe40000000000 */
[----:B------:R-:W-:-:S13]  /*5f50*/  ISETP.NE.AND P6, PT, R99, RZ, PT ;  /* 0x000000ff6300720c */ /* 0x000fda0003fc5270 */
[----:B------:R-:W-:Y:S01]  /*5f60*/  @!P6 IADD3 R97, R97, 0x1, RZ ;  /* 0x000000016161e810 */ /* 0x000fe20007ffe0ff */
[----:B------:R-:W-:Y:S01]  /*5f70*/  @!P6 IMAD.MOV.U32 R99, RZ, RZ, RZ ;  /* 0x000000ffff63e224 */ /* 0x000fe200078e00ff */
[----:B------:R-:W-:Y:S02]  /*5f80*/  @!P6 IADD3 R66, R100, 0x1, RZ ;  /* 0x000000016442e810 */ /* 0x000fe40007ffe0ff */
[----:B------:R-:W-:-:S13]  /*5f90*/  ISETP.NE.AND P0, PT, R97, RZ, !P6 ;  /* 0x000000ff6100720c */ /* 0x000fda0007705270 */
[----:B------:R-:W-:Y:S01]  /*5fa0*/  @P0 IMAD.MOV R66, RZ, RZ, R100 ;  /* 0x000000ffff420224 */ /* 0x000fe200078e0264 */
[----:B------:R-:W-:-:S03]  /*5fb0*/  ISETP.NE.AND P0, PT, R64, RZ, PT ;  /* 0x000000ff4000720c */ /* 0x000fc60003f05270 */
[----:B------:R-:W-:-:S05]  /*5fc0*/  @!P6 IMAD.MOV.U32 R100, RZ, RZ, R66 ;  /* 0x000000ffff64e224 */ /* 0x000fca00078e0042 */
.L_x_988:
[----:B------:R-:W-:Y:S05]  /*5fd0*/  BSYNC B2 ;  /* 0x0000000000027941 */ /* 0x000fea0003800000 */
.L_x_987:
        /* <DEDUP_REMOVED lines=44> */
.L_x_986:
[----:B------:R-:W-:Y:S05]  /*62a0*/  BSYNC B1 ;  /* 0x0000000000017941 */ /* 0x000fea0003800000 */
.L_x_985:
        /* <DEDUP_REMOVED lines=10> */
.L_x_981:
[----:B------:R-:W-:Y:S01]  /*6350*/  SEL R73, RZ, 0x1, P2 ;  /* 0x00000001ff497807 */ /* 0x000fe20001000000 */
[----:B------:R-:W-:Y:S01]  /*6360*/  IMAD.WIDE.U32 R128, R74, R122, c[0x0][0x188] ;  /* 0x000062004a807625 */ /* 0x000fe200078e007a */
[----:B------:R-:W-:Y:S02]  /*6370*/  SEL R65, RZ, 0x10000, P4 ;  /* 0x00010000ff417807 */ /* 0x000fe40002000000 */
[----:B------:R-:W-:Y:S02]  /*6380*/  SEL R64, RZ, 0x100, P3 ;  /* 0x00000100ff407807 */ /* 0x000fe40001800000 */
[----:B------:R-:W-:Y:S02]  /*6390*/  ISETP.NE.AND P2, PT, R124, RZ, PT ;  /* 0x000000ff7c00720c */ /* 0x000fe40003f45270 */
[----:B------:R-:W-:Y:S02]  /*63a0*/  ISETP.NE.AND P4, PT, R123, RZ, PT ;  /* 0x000000ff7b00720c */ /* 0x000fe40003f85270 */
[----:B------:R-:W-:-:S02]  /*63b0*/  ISETP.NE.AND P3, PT, R115, RZ, PT ;  /* 0x000000ff7300720c */ /* 0x000fc40003f65270 */
[----:B------:R-:W-:Y:S02]  /*63c0*/  SEL R70, RZ, 0x1, P2 ;  /* 0x00000001ff467807 */ /* 0x000fe40001000000 */
[----:B------:R-:W-:Y:S02]  /*63d0*/  SEL R68, RZ, 0x1, P3 ;  /* 0x00000001ff447807 */ /* 0x000fe40001800000 */
[----:B------:R-:W-:Y:S01]  /*63e0*/  SEL R124, RZ, 0x1, P4 ;  /* 0x00000001ff7c7807 */ /* 0x000fe20002000000 */
[----:B------:R-:W-:Y:S01]  /*63f0*/  IMAD.WIDE.U32 R70, R70, 0x1000000, RZ ;  /* 0x0100000046467825 */ /* 0x000fe200078e00ff */
[----:B------:R-:W-:Y:S02]  /*6400*/  SEL R66, RZ, 0x1000000, P5 ;  /* 0x01000000ff427807 */ /* 0x000fe40002800000 */
[----:B------:R-:W-:Y:S01]  /*6410*/  ISETP.NE.AND P5, PT, R81, RZ, PT ;  /* 0x000000ff5100720c */ /* 0x000fe20003fa5270 */
[----:B------:R-:W-:Y:S01]  /*6420*/  IMAD.WIDE.U32 R68, R68, 0x10000, RZ ;  /* 0x0001000044447825 */ /* 0x000fe200078e00ff */
[----:B------:R-:W-:-:S02]  /*6430*/  LOP3.LUT R64, R64, R66, R65, 0xfe, !PT ;  /* 0x0000004240407212 */ /* 0x000fc400078efe41 */
[----:B------:R-:W-:Y:S01]  /*6440*/  F2FP.BF16.PACK_AB R67, R119, R80 ;  /* 0x000000507743723e */ /* 0x000fe200000010ff */
[----:B------:R-:W-:Y:S01]  /*6450*/  IMAD.WIDE.U32 R124, R124, 0x100, RZ ;  /* 0x000001007c7c7825 */ /* 0x000fe200078e00ff */
[----:B------:R-:W-:Y:S02]  /*6460*/  LOP3.LUT R73, R71, R64, R73, 0xfe, !PT ;  /* 0x0000004047497212 */ /* 0x000fe400078efe49 */
[----:B------:R-:W-:Y:S01]  /*6470*/  SEL R71, RZ, 0x1, P5 ;  /* 0x00000001ff477807 */ /* 0x000fe20002800000 */
[----:B------:R-:W-:Y:S01]  /*6480*/  IMAD.MOV.U32 R81, RZ, RZ, 0x8 ;  /* 0x00000008ff517424 */ /* 0x000fe200078e00ff */
[----:B------:R-:W-:Y:S02]  /*6490*/  LOP3.LUT R70, R124, R70, R68, 0xfe, !PT ;  /* 0x000000467c467212 */ /* 0x000fe400078efe44 */
[----:B------:R-:W-:Y:S01]  /*64a0*/  F2FP.BF16.PACK_AB R66, R82, R77 ;  /* 0x0000004d5242723e */ /* 0x000fe200000010ff */
[----:B------:R-:W-:Y:S01]  /*64b0*/  IMAD.WIDE.U32 R126, R74, R81, c[0x0][0x190] ;  /* 0x000064004a7e7625 */ /* 0x000fe200078e0051 */
[----:B------:R-:W-:-:S02]  /*64c0*/  F2FP.BF16.PACK_AB R65, R79, R76 ;  /* 0x0000004c4f41723e */ /* 0x000fc400000010ff */
[----:B------:R-:W-:Y:S02]  /*64d0*/  F2FP.BF16.PACK_AB R64, R78, R75 ;  /* 0x0000004b4e40723e */ /* 0x000fe400000010ff */
[----:B------:R-:W-:Y:S02]  /*64e0*/  LOP3.LUT R125, R125, R73, R69, 0xfe, !PT ;  /* 0x000000497d7d7212 */ /* 0x000fe400078efe45 */
[----:B------:R-:W-:Y:S01]  /*64f0*/  LOP3.LUT R124, R70, R71, RZ, 0xfc, !PT ;  /* 0x00000047467c7212 */ /* 0x000fe200078efcff */
[----:B------:R0:W-:Y:S01]  /*6500*/  STG.E.128 [R128.64], R64 ;  /* 0x0000004080007986 */ /* 0x0001e2000c101d06 */
[----:B------:R-:W-:Y:S02]  /*6510*/  ISETP.NE.AND P6, PT, R83, RZ, PT ;  /* 0x000000ff5300720c */ /* 0x000fe40003fc5270 */
[----:B------:R-:W-:Y:S01]  /*6520*/  IADD3 R131, R74, 0x20, RZ ;  /* 0x000000204a837810 */ /* 0x000fe20007ffe0ff */
[----:B------:R0:W-:Y:S04]  /*6530*/  STG.E.64 [R126.64], R124 ;  /* 0x0000007c7e007986 */ /* 0x0001e8000c101b06 */
[----:B------:R-:W-:-:S04]  /*6540*/  @P0 IMAD.WIDE.U32 R68, R131, R122, c[0x0][0x180] ;  /* 0x0000600083440625 */ /* 0x000fc800078e007a */
[----:B------:R-:W-:-:S04]  /*6550*/  IMAD.WIDE.U32 R72, R131, R122, c[0x0][0x170] ;  /* 0x00005c0083487625 */ /* 0x000fc800078e007a */
[----:B------:R-:W-:Y:S01]  /*6560*/  @P6 IMAD.WIDE.U32 R70, R131, R122, c[0x0][0x178] ;  /* 0x00005e0083466625 */ /* 0x000fe200078e007a */
[----:B------:R-:W-:Y:S05]  /*6570*/  @!P6 BRA `(.L_x_989) ;  /* 0x000001300000e947 */ /* 0x000fea0003800000 */
[----:B0-----:R-:W-:Y:S01]  /*6580*/  IMAD.U32 R65, R113, 0x10000, RZ ;  /* 0x0001000071417824 */ /* 0x001fe200078e00ff */
[----:B------:R-:W-:Y:S02]  /*6590*/  LOP3.LUT R64, R114, 0xffff, RZ, 0xc0, !PT ;  /* 0x0000ffff72407812 */ /* 0x000fe400078ec0ff */
[----:B------:R-:W-:Y:S02]  /*65a0*/  LOP3.LUT R124, R110, 0xff, RZ, 0xc0, !PT ;  /* 0x000000ff6e7c7812 */ /* 0x000fe400078ec0ff */
[----:B------:R-:W-:Y:S02]  /*65b0*/  LOP3.LUT R67, R65, 0xff0000, RZ, 0xc0, !PT ;  /* 0x00ff000041437812 */ /* 0x000fe400078ec0ff */
[----:B------:R-:W-:Y:S01]  /*65c0*/  PRMT R65, R112, 0x7104, RZ ;  /* 0x0000710470417816 */ /* 0x000fe200000000ff */
[----:B------:R-:W-:Y:S01]  /*65d0*/  IMAD.WIDE.U32 R124, R124, 0x1000000, RZ ;  /* 0x010000007c7c7825 */ /* 0x000fe200078e00ff */
[----:B------:R-:W-:-:S02]  /*65e0*/  PRMT R126, R67, 0x4210, R64 ;  /* 0x00004210437e7816 */ /* 0x000fc40000000040 */
[----:B------:R-:W-:Y:S02]  /*65f0*/  LOP3.LUT R66, R109, 0xff, RZ, 0xc0, !PT ;  /* 0x000000ff6d427812 */ /* 0x000fe400078ec0ff */
[----:B------:R-:W-:Y:S02]  /*6600*/  LOP3.LUT R64, R108, 0xff, RZ, 0xc0, !PT ;  /* 0x000000ff6c407812 */ /* 0x000fe400078ec0ff */
[----:B------:R-:W-:Y:S01]  /*6610*/  LOP3.LUT R126, R126, 0xff00, R65, 0xf8, !PT ;  /* 0x0000ff007e7e7812 */ /* 0x000fe200078ef841 */
[----:B------:R-:W-:-:S03]  /*6620*/  IMAD.WIDE.U32 R66, R66, 0x10000, RZ ;  /* 0x0001000042427825 */ /* 0x000fc600078e00ff */
[----:B------:R-:W-:Y:S01]  /*6630*/  LOP3.LUT R115, R126, 0xff, R111, 0xf8, !PT ;  /* 0x000000ff7e737812 */ /* 0x000fe200078ef86f */
[----:B------:R-:W-:-:S03]  /*6640*/  IMAD.WIDE.U32 R64, R64, 0x100, RZ ;  /* 0x0000010040407825 */ /* 0x000fc600078e00ff */
[----:B------:R-:W-:Y:S02]  /*6650*/  LOP3.LUT R67, R67, R115, R125, 0xfe, !PT ;  /* 0x0000007343437212 */ /* 0x000fe400078efe7d */
[----:B------:R-:W-:Y:S02]  /*6660*/  LOP3.LUT R64, R64, R124, R66, 0xfe, !PT ;  /* 0x0000007c40407212 */ /* 0x000fe400078efe42 */
[----:B------:R-:W-:Y:S01]  /*6670*/  LOP3.LUT R65, R67, R65, RZ, 0xfc, !PT ;  /* 0x0000004143417212 */ /* 0x000fe200078efcff */
[----:B------:R-:W-:Y:S01]  /*6680*/  IMAD.WIDE.U32 R66, R74, R81, c[0x0][0x198] ;  /* 0x000066004a427625 */ /* 0x000fe200078e0051 */
[----:B------:R-:W-:-:S05]  /*6690*/  LOP3.LUT R64, R64, 0xff, R107, 0xf8, !PT ;  /* 0x000000ff40407812 */ /* 0x000fca00078ef86b */
[----:B------:R0:W-:Y:S02]  /*66a0*/  STG.E.64 [R66.64], R64 ;  /* 0x0000004042007986 */ /* 0x0001e4000c101b06 */
.L_x_989:
[----:B------:R1:W5:Y:S04]  /*66b0*/  @P6 LDG.E.128 R56, [R70.64] ;  /* 0x0000000646386981 */ /* 0x000368000c1e1d00 */
[----:B------:R1:W5:Y:S04]  /*66c0*/  @P0 LDG.E.128 R60, [R68.64] ;  /* 0x00000006443c0981 */ /* 0x000368000c1e1d00 */
[----:B0-----:R1:W5:Y:S01]  /*66d0*/  LDG.E.128 R64, [R72.64] ;  /* 0x0000000648407981 */ /* 0x001362000c1e1d00 */
[C---:B------:R-:W-:Y:S01]  /*66e0*/  ISETP.NE.AND P2, PT, R130.reuse, 0x1, PT ;  /* 0x000000018200780c */ /* 0x040fe20003f45270 */
[----:B------:R-:W-:Y:S01]  /*66f0*/  BSSY B1, `(.L_x_990) ;  /* 0x000000c000017945 */ /* 0x000fe20003800000 */
        /* <DEDUP_REMOVED lines=8> */
[----:B------:R-:W-:Y:S01]  /*6780*/  MOV R115, R120 ;  /* 0x0000007800737202 */ /* 0x000fe20000000f00 */
[----:B------:R-:W-:Y:S05]  /*6790*/  BRA `(.L_x_992) ;  /* 0x0000001000007947 */ /* 0x000fea0003800000 */
.L_x_991:
[----:B-1----:R-:W-:Y:S02]  /*67a0*/  IMAD.MOV.U32 R115, RZ, RZ, R118 ;  /* 0x000000ffff737224 */ /* 0x002fe400078e0076 */
.L_x_992:
[----:B------:R-:W-:Y:S05]  /*67b0*/  BSYNC B1 ;  /* 0x0000000000017941 */ /* 0x000fea0003800000 */
.L_x_990:
        /* <DEDUP_REMOVED lines=16> */
.L_x_996:
[----:B------:R-:W-:Y:S05]  /*68c0*/  BSYNC B2 ;  /* 0x0000000000027941 */ /* 0x000fea0003800000 */
.L_x_995:
        /* <DEDUP_REMOVED lines=44> */
.L_x_994:
[----:B------:R-:W-:Y:S05]  /*6b90*/  BSYNC B1 ;  /* 0x0000000000017941 */ /* 0x000fea0003800000 */
.L_x_993:
[----:B------:R-:W0:Y:S01]  /*6ba0*/  I2F.U32 R68, R115 ;  /* 0x0000007300447306 */ /* 0x000e220000201000 */
[----:B-----5:R-:W-:-:S05]  /*6bb0*/  PRMT R69, RZ, 0x5410, R64 ;  /* 0x00005410ff457816 */ /* 0x020fca0000000040 */
        /* <DEDUP_REMOVED lines=12> */
.L_x_997:
        /* <DEDUP_REMOVED lines=12> */
.L_x_1000:
[----:B------:R-:W-:Y:S02]  /*6d40*/  IMAD.MOV.U32 R124, RZ, RZ, R118 ;  /* 0x000000ffff7c7224 */ /* 0x000fe400078e0076 */
.L_x_1001:
[----:B------:R-:W-:Y:S05]  /*6d50*/  BSYNC B1 ;  /* 0x0000000000017941 */ /* 0x000fea0003800000 */
.L_x_999:
        /* <DEDUP_REMOVED lines=16> */
.L_x_1005:
[----:B------:R-:W-:Y:S05]  /*6e60*/  BSYNC B2 ;  /* 0x0000000000027941 */ /* 0x000fea0003800000 */
.L_x_1004:
        /* <DEDUP_REMOVED lines=44> */
.L_x_1003:
[----:B------:R-:W-:Y:S05]  /*7130*/  BSYNC B1 ;  /* 0x0000000000017941 */ /* 0x000fea0003800000 */
.L_x_1002:
        /* <DEDUP_REMOVED lines=10> */
.L_x_998:
        /* <DEDUP_REMOVED lines=12> */
.L_x_1007:
[----:B------:R-:W-:Y:S02]  /*72a0*/  IMAD.MOV.U32 R124, RZ, RZ, R118 ;  /* 0x000000ffff7c7224 */ /* 0x000fe400078e0076 */
.L_x_1008:
[----:B------:R-:W-:Y:S05]  /*72b0*/  BSYNC B1 ;  /* 0x0000000000017941 */ /* 0x000fea0003800000 */
.L_x_1006:
        /* <DEDUP_REMOVED lines=16> */
.L_x_1012:
[----:B------:R-:W-:Y:S05]  /*73c0*/  BSYNC B2 ;  /* 0x0000000000027941 */ /* 0x000fea0003800000 */
.L_x_1011:
        /* <DEDUP_REMOVED lines=44> */
.L_x_1010:
[----:B------:R-:W-:Y:S05]  /*7690*/  BSYNC B1 ;  /* 0x0000000000017941 */ /* 0x000fea0003800000 */
.L_x_1009:
        /* <DEDUP_REMOVED lines=8> */
[----:B------:R-:W-:Y:S01]  /*7720*/  MOV R68, R69 ;  /* 0x0000004500447202 */ /* 0x000fe20000000f00 */
[----:B------:R-:W-:Y:S05]  /*7730*/  @!P0 BRA `(.L_x_1014) ;  /* 0x000005a000008947 */ /* 0x000fea0003800000 */
[----:B------:R-:W-:Y:S01]  /*7740*/  IMAD.MOV.U32 R68, RZ, RZ, R69 ;  /* 0x000000ffff447224 */ /* 0x000fe200078e0045 */
[----:B------:R-:W-:-:S05]  /*7750*/  PRMT R69, RZ, 0x7610, R60 ;  /* 0x00007610ff457816 */ /* 0x000fca000000003c */
[----:B------:R-:W-:Y:S01]  /*7760*/  FADD.FTZ R126, R69, R126 ;  /* 0x0000007e457e7221 */ /* 0x000fe20000010000 */
[----:B------:R-:W-:Y:S05]  /*7770*/  BRA `(.L_x_1014) ;  /* 0x0000056000007947 */ /* 0x000fea0003800000 */
.L_x_1013:
        /* <DEDUP_REMOVED lines=12> */
.L_x_1016:
[----:B------:R-:W-:Y:S02]  /*7840*/  IMAD.MOV.U32 R64, RZ, RZ, R118 ;  /* 0x000000ffff407224 */ /* 0x000fe400078e0076 */
.L_x_1017:
[----:B------:R-:W-:Y:S05]  /*7850*/  BSYNC B1 ;  /* 0x0000000000017941 */ /* 0x000fea0003800000 */
.L_x_1015:
        /* <DEDUP_REMOVED lines=16> */
.L_x_1021:
[----:B------:R-:W-:Y:S05]  /*7960*/  BSYNC B2 ;  /* 0x0000000000027941 */ /* 0x000fea0003800000 */
.L_x_1020:
        /* <DEDUP_REMOVED lines=44> */
.L_x_1019:
[----:B------:R-:W-:Y:S05]  /*7c30*/  BSYNC B1 ;  /* 0x0000000000017941 */ /* 0x000fea0003800000 */
.L_x_1018:
        /* <DEDUP_REMOVED lines=10> */
.L_x_1014:
        /* <DEDUP_REMOVED lines=12> */
.L_x_1023:
[----:B------:R-:W-:Y:S02]  /*7da0*/  IMAD.MOV.U32 R64, RZ, RZ, R118 ;  /* 0x000000ffff407224 */ /* 0x000fe400078e0076 */
.L_x_1024:
[----:B------:R-:W-:Y:S05]  /*7db0*/  BSYNC B1 ;  /* 0x0000000000017941 */ /* 0x000fea0003800000 */
.L_x_1022:
        /* <DEDUP_REMOVED lines=16> */
.L_x_1028:
[----:B------:R-:W-:Y:S05]  /*7ec0*/  BSYNC B2 ;  /* 0x0000000000027941 */ /* 0x000fea0003800000 */
.L_x_1027:
        /* <DEDUP_REMOVED lines=44> */
.L_x_1026:
[----:B------:R-:W-:Y:S05]  /*8190*/  BSYNC B1 ;  /* 0x0000000000017941 */ /* 0x000fea0003800000 */
.L_x_1025:
        /* <DEDUP_REMOVED lines=14> */
.L_x_1029:
        /* <DEDUP_REMOVED lines=12> */
.L_x_1032:
[----:B------:R-:W-:Y:S02]  /*8340*/  IMAD.MOV.U32 R64, RZ, RZ, R118 ;  /* 0x000000ffff407224 */ /* 0x000fe400078e0076 */
.L_x_1033:
[----:B------:R-:W-:Y:S05]  /*8350*/  BSYNC B1 ;  /* 0x0000000000017941 */ /* 0x000fea0003800000 */
.L_x_1031:
        /* <DEDUP_REMOVED lines=16> */
.L_x_1037:
[----:B------:R-:W-:Y:S05]  /*8460*/  BSYNC B2 ;  /* 0x0000000000027941 */ /* 0x000fea0003800000 */
.L_x_1036:
        /* <DEDUP_REMOVED lines=44> */
.L_x_1035:
[----:B------:R-:W-:Y:S05]  /*8730*/  BSYNC B1 ;  /* 0x0000000000017941 */ /* 0x000fea0003800000 */
.L_x_1034:
        /* <DEDUP_REMOVED lines=10> */
.L_x_1030:
        /* <DEDUP_REMOVED lines=12> */
.L_x_1039:
[----:B------:R-:W-:Y:S02]  /*88a0*/  IMAD.MOV.U32 R64, RZ, RZ, R118 ;  /* 0x000000ffff407224 */ /* 0x000fe400078e0076 */
.L_x_1040:
[----:B------:R-:W-:Y:S05]  /*88b0*/  BSYNC B1 ;  /* 0x0000000000017941 */ /* 0x000fea0003800000 */
.L_x_1038:
        /* <DEDUP_REMOVED lines=16> */
.L_x_1044:
[----:B------:R-:W-:Y:S05]  /*89c0*/  BSYNC B2 ;  /* 0x0000000000027941 */ /* 0x000fea0003800000 */
.L_x_1043:
        /* <DEDUP_REMOVED lines=44> */
.L_x_1042:
[----:B------:R-:W-:Y:S05]  /*8c90*/  BSYNC B1 ;  /* 0x0000000000017941 */ /* 0x000fea0003800000 */
.L_x_1041:
        /* <DEDUP_REMOVED lines=14> */
.L_x_1045:
        /* <DEDUP_REMOVED lines=12> */
.L_x_1048:
[----:B------:R-:W-:Y:S02]  /*8e40*/  IMAD.MOV.U32 R125, RZ, RZ, R118 ;  /* 0x000000ffff7d7224 */ /* 0x000fe400078e0076 */
.L_x_1049:
[----:B------:R-:W-:Y:S05]  /*8e50*/  BSYNC B1 ;  /* 0x0000000000017941 */ /* 0x000fea0003800000 */
.L_x_1047:
        /* <DEDUP_REMOVED lines=16> */
.L_x_1053:
[----:B------:R-:W-:Y:S05]  /*8f60*/  BSYNC B2 ;  /* 0x0000000000027941 */ /* 0x000fea0003800000 */
.L_x_1052:
        /* <DEDUP_REMOVED lines=44> */
.L_x_1051:
[----:B------:R-:W-:Y:S05]  /*9230*/  BSYNC B1 ;  /* 0x0000000000017941 */ /* 0x000fea0003800000 */
.L_x_1050:
        /* <DEDUP_REMOVED lines=10> */
.L_x_1046:
        /* <DEDUP_REMOVED lines=12> */
.L_x_1055:
[----:B------:R-:W-:Y:S02]  /*93a0*/  IMAD.MOV.U32 R128, RZ, RZ, R118 ;  /* 0x000000ffff807224 */ /* 0x000fe400078e0076 */
.L_x_1056:
[----:B------:R-:W-:Y:S05]  /*93b0*/  BSYNC B1 ;  /* 0x0000000000017941 */ /* 0x000fea0003800000 */
.L_x_1054:
        /* <DEDUP_REMOVED lines=16> */
.L_x_1060:
[----:B------:R-:W-:Y:S05]  /*94c0*/  BSYNC B2 ;  /* 0x0000000000027941 */ /* 0x000fea0003800000 */
.L_x_1059:
        /* <DEDUP_REMOVED lines=44> */
.L_x_1058:
[----:B------:R-:W-:Y:S05]  /*9790*/  BSYNC B1 ;  /* 0x0000000000017941 */ /* 0x000fea0003800000 */
.L_x_1057:
        /* <DEDUP_REMOVED lines=13> */
.L_x_1061:
        /* <DEDUP_REMOVED lines=12> */
.L_x_1064:
[----:B------:R-:W-:Y:S02]  /*9930*/  IMAD.MOV.U32 R128, RZ, RZ, R118 ;  /* 0x000000ffff807224 */ /* 0x000fe400078e0076 */
.L_x_1065:
[----:B------:R-:W-:Y:S05]  /*9940*/  BSYNC B1 ;  /* 0x0000000000017941 */ /* 0x000fea0003800000 */
.L_x_1063:
        /* <DEDUP_REMOVED lines=16> */
.L_x_1069:
[----:B------:R-:W-:Y:S05]  /*9a50*/  BSYNC B2 ;  /* 0x0000000000027941 */ /* 0x000fea0003800000 */
.L_x_1068:
        /* <DEDUP_REMOVED lines=44> */
.L_x_1067:
[----:B------:R-:W-:Y:S05]  /*9d20*/  BSYNC B1 ;  /* 0x0000000000017941 */ /* 0x000fea0003800000 */
.L_x_1066:
        /* <DEDUP_REMOVED lines=10> */
.L_x_1062:
        /* <DEDUP_REMOVED lines=12> */
.L_x_1071:
[----:B------:R-:W-:Y:S02]  /*9e90*/  IMAD.MOV.U32 R128, RZ, RZ, R118 ;  /* 0x000000ffff807224 */ /* 0x000fe400078e0076 */
.L_x_1072:
[----:B------:R-:W-:Y:S05]  /*9ea0*/  BSYNC B1 ;  /* 0x0000000000017941 */ /* 0x000fea0003800000 */
.L_x_1070:
        /* <DEDUP_REMOVED lines=16> */
.L_x_1076:
[----:B------:R-:W-:Y:S05]  /*9fb0*/  BSYNC B2 ;  /* 0x0000000000027941 */ /* 0x000fea0003800000 */
.L_x_1075:
        /* <DEDUP_REMOVED lines=44> */
.L_x_1074:
[----:B------:R-:W-:Y:S05]  /*a280*/  BSYNC B1 ;  /* 0x0000000000017941 */ /* 0x000fea0003800000 */
.L_x_1073:
        /* <DEDUP_REMOVED lines=13> */
.L_x_1077:
[C---:B------:R-:W-:Y:S01]  /*a360*/  ISETP.NE.AND P4, PT, R65.reuse, 0x1, PT ;  /* 0x000000014100780c */ /* 0x040fe20003f85270 */
[----:B------:R-:W-:Y:S01]  /*a370*/  BSSY B1, `(.L_x_1079) ;  /* 0x000000c000017945 */ /* 0x000fe20003800000 */
[----:B------:R-:W-:-:S11]  /*a380*/  IADD3 R64, R65, 0x1, RZ ;  /* 0x0000000141407810 */ /* 0x000fd60007ffe0ff */
[----:B------:R-:W-:Y:S05]  /*a390*/  @!P4 BRA `(.L_x_1080) ;  /* 0x000000800000c947 */ /* 0x000fea0003800000 */
[----:B------:R-:W-:Y:S02]  /*a3a0*/  ISETP.NE.AND P4, PT, R65, 0x2, PT ;  /* 0x000000024100780c */ /* 0x000fe40003f85270 */
[----:B------:R-:W-:-:S11]  /*a3b0*/  MOV R66, R117 ;  /* 0x0000007500427202 */ /* 0x000fd60000000f00 */
[----:B------:R-:W-:Y:S05]  /*a3c0*/  @!P4 BRA `(.L_x_1081) ;  /* 0x000000600000c947 */ /* 0x000fea0003800000 */
[----:B------:R-:W-:Y:S01]  /*a3d0*/  ISETP.NE.AND P4, PT, R65, 0x3, PT ;  /* 0x000000034100780c */ /* 0x000fe20003f85270 */
[----:B------:R-:W-:-:S12]  /*a3e0*/  IMAD.MOV.U32 R66, RZ, RZ, R116 ;  /* 0x000000ffff427224 */ /* 0x000fd800078e0074 */
[----:B------:R-:W-:Y:S05]  /*a3f0*/  @P4 BRA `(.L_x_1081) ;  /* 0x0000003000004947 */ /* 0x000fea0003800000 */
[----:B------:R-:W-:Y:S01]  /*a400*/  IMAD.MOV.U32 R66, RZ, RZ, R120 ;  /* 0x000000ffff427224 */ /* 0x000fe200078e0078 */
[----:B------:R-:W-:Y:S05]  /*a410*/  BRA `(.L_x_1081) ;  /* 0x0000001000007947 */ /* 0x000fea0003800000 */
.L_x_1080:
[----:B------:R-:W-:Y:S02]  /*a420*/  IMAD.MOV.U32 R66, RZ, RZ, R118 ;  /* 0x000000ffff427224 */ /* 0x000fe400078e0076 */
.L_x_1081:
[----:B------:R-:W-:Y:S05]  /*a430*/  BSYNC B1 ;  /* 0x0000000000017941 */ /* 0x000fea0003800000 */
.L_x_1079:
        /* <DEDUP_REMOVED lines=16> */
.L_x_1085:
[----:B------:R-:W-:Y:S05]  /*a540*/  BSYNC B2 ;  /* 0x0000000000027941 */ /* 0x000fea0003800000 */
.L_x_1084:
        /* <DEDUP_REMOVED lines=44> */
.L_x_1083:
[----:B------:R-:W-:Y:S05]  /*a810*/  BSYNC B1 ;  /* 0x0000000000017941 */ /* 0x000fea0003800000 */
.L_x_1082:
        /* <DEDUP_REMOVED lines=10> */
.L_x_1078:
        /* <DEDUP_REMOVED lines=12> */
.L_x_1087:
[----:B------:R-:W-:Y:S02]  /*a980*/  IMAD.MOV.U32 R66, RZ, RZ, R118 ;  /* 0x000000ffff427224 */ /* 0x000fe400078e0076 */
.L_x_1088:
[----:B------:R-:W-:Y:S05]  /*a990*/  BSYNC B1 ;  /* 0x0000000000017941 */ /* 0x000fea0003800000 */
.L_x_1086:
        /* <DEDUP_REMOVED lines=16> */
.L_x_1092:
[----:B------:R-:W-:Y:S05]  /*aaa0*/  BSYNC B2 ;  /* 0x0000000000027941 */ /* 0x000fea0003800000 */
.L_x_1091:
        /* <DEDUP_REMOVED lines=44> */
.L_x_1090:
[----:B------:R-:W-:Y:S05]  /*ad70*/  BSYNC B1 ;  /* 0x0000000000017941 */ /* 0x000fea0003800000 */
.L_x_1089:
        /* <DEDUP_REMOVED lines=13> */
.L_x_1093:
        /* <DEDUP_REMOVED lines=12> */
.L_x_1096:
[----:B------:R-:W-:Y:S02]  /*af10*/  IMAD.MOV.U32 R66, RZ, RZ, R118 ;  /* 0x000000ffff427224 */ /* 0x000fe400078e0076 */
.L_x_1097:
[----:B------:R-:W-:Y:S05]  /*af20*/  BSYNC B1 ;  /* 0x0000000000017941 */ /* 0x000fea0003800000 */
.L_x_1095:
        /* <DEDUP_REMOVED lines=16> */
.L_x_1101:
[----:B------:R-:W-:Y:S05]  /*b030*/  BSYNC B2 ;  /* 0x0000000000027941 */ /* 0x000fea0003800000 */
.L_x_1100:
        /* <DEDUP_REMOVED lines=41> */
[----:B------:R-:W-:Y:S01]  /*b2d0*/  MOV R120, R64 ;  /* 0x0000004000787202 */ /* 0x000fe20000000f00 */
[----:B------:R-:W-:Y:S01]  /*b2e0*/  IMAD.MOV.U32 R64, RZ, RZ, RZ ;  /* 0x000000ffff407224 */ /* 0x000fe200078e00ff */
[----:B------:R-:W-:Y:S02]  /*b2f0*/  LOP3.LUT R117, R65, UR26, R68, 0x96, !PT ;  /* 0x0000001a41757c12 */ /* 0x000fe4000f8e9644 */
.L_x_1099:
[----:B------:R-:W-:Y:S05]  /*b300*/  BSYNC B1 ;  /* 0x0000000000017941 */ /* 0x000fea0003800000 */
.L_x_1098:
        /* <DEDUP_REMOVED lines=10> */
.L_x_1094:
        /* <DEDUP_REMOVED lines=12> */
.L_x_1103:
[----:B------:R-:W-:Y:S02]  /*b470*/  IMAD.MOV.U32 R66, RZ, RZ, R118 ;  /* 0x000000ffff427224 */ /* 0x000fe400078e0076 */
.L_x_1104:
[----:B------:R-:W-:Y:S05]  /*b480*/  BSYNC B1 ;  /* 0x0000000000017941 */ /* 0x000fea0003800000 */
.L_x_1102:
        /* <DEDUP_REMOVED lines=16> */
.L_x_1108:
[----:B------:R-:W-:Y:S05]  /*b590*/  BSYNC B2 ;  /* 0x0000000000027941 */ /* 0x000fea0003800000 */
.L_x_1107:
        /* <DEDUP_REMOVED lines=44> */
.L_x_1106:
[----:B------:R-:W-:Y:S05]  /*b860*/  BSYNC B1 ;  /* 0x0000000000017941 */ /* 0x000fea0003800000 */
.L_x_1105:
        /* <DEDUP_REMOVED lines=13> */
.L_x_1109:
        /* <DEDUP_REMOVED lines=12> */
.L_x_1112:
[----:B------:R-:W-:Y:S02]  /*ba00*/  IMAD.MOV.U32 R72, RZ, RZ, R118 ;  /* 0x000000ffff487224 */ /* 0x000fe400078e0076 */
.L_x_1113:
[----:B------:R-:W-:Y:S05]  /*ba10*/  BSYNC B1 ;  /* 0x0000000000017941 */ /* 0x000fea0003800000 */
.L_x_1111:
        /* <DEDUP_REMOVED lines=18> */
.L_x_1117:
[----:B------:R-:W-:Y:S05]  /*bb40*/  BSYNC B2 ;  /* 0x0000000000027941 */ /* 0x000fea0003800000 */
.L_x_1116:
        /* <DEDUP_REMOVED lines=44> */
.L_x_1115:
[----:B------:R-:W-:Y:S05]  /*be10*/  BSYNC B1 ;  /* 0x0000000000017941 */ /* 0x000fea0003800000 */
.L_x_1114:
        /* <DEDUP_REMOVED lines=10> */
.L_x_1110:
[----:B------:R-:W-:Y:S01]  /*bec0*/  SEL R64, RZ, 0x10000, P4 ;  /* 0x00010000ff407807 */ /* 0x000fe20002000000 */
[----:B------:R-:W-:Y:S01]  /*bed0*/  IMAD.WIDE.U32 R136, R131, R122, c[0x0][0x188] ;  /* 0x0000620083887625 */ /* 0x000fe200078e007a */
[----:B------:R-:W-:Y:S02]  /*bee0*/  SEL R65, RZ, 0x1000000, P5 ;  /* 0x01000000ff417807 */ /* 0x000fe40002800000 */
[----:B------:R-:W-:Y:S02]  /*bef0*/  ISETP.NE.AND P4, PT, R133, RZ, PT ;  /* 0x000000ff8500720c */ /* 0x000fe40003f85270 */
[----:B------:R-:W-:Y:S02]  /*bf00*/  ISETP.NE.AND P5, PT, R115, RZ, PT ;  /* 0x000000ff7300720c */ /* 0x000fe40003fa5270 */
[----:B------:R-:W-:Y:S02]  /*bf10*/  SEL R133, RZ, 0x1, P2 ;  /* 0x00000001ff857807 */ /* 0x000fe40001000000 */
[----:B------:R-:W-:-:S02]  /*bf20*/  SEL R115, RZ, 0x100, P3 ;  /* 0x00000100ff737807 */ /* 0x000fc40001800000 */
[----:B------:R-:W-:Y:S01]  /*bf30*/  ISETP.NE.AND P2, PT, R134, RZ, PT ;  /* 0x000000ff8600720c */ /* 0x000fe20003f45270 */
[----:B------:R-:W-:Y:S01]  /*bf40*/  IMAD.WIDE.U32 R134, R131, R81, c[0x0][0x190] ;  /* 0x0000640083867625 */ /* 0x000fe200078e0051 */
[----:B------:R-:W-:Y:S02]  /*bf50*/  ISETP.NE.AND P3, PT, R132, RZ, PT ;  /* 0x000000ff8400720c */ /* 0x000fe40003f65270 */
[----:B------:R-:W-:Y:S02]  /*bf60*/  SEL R72, RZ, 0x1, P2 ;  /* 0x00000001ff487807 */ /* 0x000fe40001000000 */
[----:B------:R-:W-:Y:S02]  /*bf70*/  SEL R70, RZ, 0x1, P3 ;  /* 0x00000001ff467807 */ /* 0x000fe40001800000 */
[----:B------:R-:W-:Y:S01]  /*bf80*/  SEL R68, RZ, 0x1, P4 ;  /* 0x00000001ff447807 */ /* 0x000fe20002000000 */
[----:B------:R-:W-:Y:S01]  /*bf90*/  IMAD.WIDE.U32 R72, R72, 0x1000000, RZ ;  /* 0x0100000048487825 */ /* 0x000fe200078e00ff */
[----:B------:R-:W-:-:S02]  /*bfa0*/  LOP3.LUT R115, R115, R65, R64, 0xfe, !PT ;  /* 0x0000004173737212 */ /* 0x000fc400078efe40 */
[----:B------:R-:W-:Y:S01]  /*bfb0*/  F2FP.BF16.PACK_AB R67, R129, R128 ;  /* 0x000000808143723e */ /* 0x000fe200000010ff */
[----:B------:R-:W-:Y:S01]  /*bfc0*/  IMAD.WIDE.U32 R70, R70, 0x10000, RZ ;  /* 0x0001000046467825 */ /* 0x000fe200078e00ff */
[----:B------:R-:W-:Y:S02]  /*bfd0*/  LOP3.LUT R133, R73, R115, R133, 0xfe, !PT ;  /* 0x0000007349857212 */ /* 0x000fe400078efe85 */
[----:B------:R-:W-:Y:S01]  /*bfe0*/  SEL R73, RZ, 0x1, P5 ;  /* 0x00000001ff497807 */ /* 0x000fe20002800000 */
[----:B------:R-:W-:Y:S01]  /*bff0*/  IMAD.WIDE.U32 R68, R68, 0x100, RZ ;  /* 0x0000010044447825 */ /* 0x000fe200078e00ff */
[----:B------:R-:W-:Y:S02]  /*c000*/  F2FP.BF16.PACK_AB R66, R130, R125 ;  /* 0x0000007d8242723e */ /* 0x000fe400000010ff */
[----:B------:R-:W-:Y:S02]  /*c010*/  F2FP.BF16.PACK_AB R65, R127, R124 ;  /* 0x0000007c7f41723e */ /* 0x000fe400000010ff */
[----:B------:R-:W-:-:S02]  /*c020*/  LOP3.LUT R72, R68, R72, R70, 0xfe, !PT ;  /* 0x0000004844487212 */ /* 0x000fc400078efe46 */
        /* <DEDUP_REMOVED lines=13> */
[----:B------:R-:W-:Y:S02]  /*c100*/  PRMT R67, R112, 0x7104, RZ ;  /* 0x0000710470437816 */ /* 0x000fe400000000ff */
[----:B------:R-:W-:Y:S02]  /*c110*/  LOP3.LUT R65, R65, 0xff0000, RZ, 0xc0, !PT ;  /* 0x00ff000041417812 */ /* 0x000fe400078ec0ff */
[----:B------:R-:W-:Y:S02]  /*c120*/  LOP3.LUT R68, R110, 0xff, RZ, 0xc0, !PT ;  /* 0x000000ff6e447812 */ /* 0x000fe400078ec0ff */
[----:B------:R-:W-:-:S02]  /*c130*/  PRMT R64, R65, 0x4210, R64 ;  /* 0x0000421041407816 */ /* 0x000fc40000000040 */
[----:B------:R-:W-:Y:S01]  /*c140*/  LOP3.LUT R66, R109, 0xff, RZ, 0xc0, !PT ;  /* 0x000000ff6d427812 */ /* 0x000fe200078ec0ff */
[----:B------:R-:W-:Y:S01]  /*c150*/  IMAD.WIDE.U32 R68, R68, 0x1000000, RZ ;  /* 0x0100000044447825 */ /* 0x000fe200078e00ff */
[----:B------:R-:W-:Y:S02]  /*c160*/  LOP3.LUT R65, R108, 0xff, RZ, 0xc0, !PT ;  /* 0x000000ff6c417812 */ /* 0x000fe400078ec0ff */
[----:B------:R-:W-:Y:S01]  /*c170*/  LOP3.LUT R134, R64, 0xff00, R67, 0xf8, !PT ;  /* 0x0000ff0040867812 */ /* 0x000fe200078ef843 */
[----:B------:R-:W-:-:S03]  /*c180*/  IMAD.WIDE.U32 R66, R66, 0x10000, RZ ;  /* 0x0001000042427825 */ /* 0x000fc600078e00ff */
[----:B------:R-:W-:Y:S01]  /*c190*/  LOP3.LUT R135, R134, 0xff, R111, 0xf8, !PT ;  /* 0x000000ff86877812 */ /* 0x000fe200078ef86f */
[----:B------:R-:W-:-:S03]  /*c1a0*/  IMAD.WIDE.U32 R64, R65, 0x100, RZ ;  /* 0x0000010041407825 */ /* 0x000fc600078e00ff */
[----:B------:R-:W-:Y:S02]  /*c1b0*/  LOP3.LUT R135, R67, R135, R69, 0xfe, !PT ;  /* 0x0000008743877212 */ /* 0x000fe400078efe45 */
[----:B------:R-:W-:Y:S01]  /*c1c0*/  LOP3.LUT R64, R64, R68, R66, 0xfe, !PT ;  /* 0x0000004440407212 */ /* 0x000fe200078efe42 */
[----:B------:R-:W-:Y:S01]  /*c1d0*/  IMAD.WIDE.U32 R66, R131, R81, c[0x0][0x198] ;  /* 0x0000660083427625 */ /* 0x000fe200078e0051 */
[----:B------:R-:W-:Y:S02]  /*c1e0*/  LOP3.LUT R65, R135, R65, RZ, 0xfc, !PT ;  /* 0x0000004187417212 */ /* 0x000fe400078efcff */
[----:B------:R-:W-:-:S05]  /*c1f0*/  LOP3.LUT R64, R64, 0xff, R107, 0xf8, !PT ;  /* 0x000000ff40407812 */ /* 0x000fca00078ef86b */
[----:B------:R0:W-:Y:S02]  /*c200*/  STG.E.64 [R66.64], R64 ;  /* 0x0000004042007986 */ /* 0x0001e4000c101b06 */
.L_x_1118:
        /* <DEDUP_REMOVED lines=15> */
.L_x_1120:
[----:B-1----:R-:W-:Y:S02]  /*c300*/  IMAD.MOV.U32 R132, RZ, RZ, R118 ;  /* 0x000000ffff847224 */ /* 0x002fe400078e0076 */
.L_x_1121:
[----:B------:R-:W-:Y:S05]  /*c310*/  BSYNC B1 ;  /* 0x0000000000017941 */ /* 0x000fea0003800000 */
.L_x_1119:
        /* <DEDUP_REMOVED lines=16> */
.L_x_1125:
[----:B------:R-:W-:Y:S05]  /*c420*/  BSYNC B2 ;  /* 0x0000000000027941 */ /* 0x000fea0003800000 */
.L_x_1124:
        /* <DEDUP_REMOVED lines=44> */
.L_x_1123:
[----:B------:R-:W-:Y:S05]  /*c6f0*/  BSYNC B1 ;  /* 0x0000000000017941 */ /* 0x000fea0003800000 */
.L_x_1122:
        /* <DEDUP_REMOVED lines=14> */
.L_x_1126:
        /* <DEDUP_REMOVED lines=12> */
.L_x_1129:
[----:B------:R-:W-:Y:S02]  /*c8a0*/  IMAD.MOV.U32 R132, RZ, RZ, R118 ;  /* 0x000000ffff847224 */ /* 0x000fe400078e0076 */
.L_x_1130:
[----:B------:R-:W-:Y:S05]  /*c8b0*/  BSYNC B1 ;  /* 0x0000000000017941 */ /* 0x000fea0003800000 */
.L_x_1128:
        /* <DEDUP_REMOVED lines=16> */
.L_x_1134:
[----:B------:R-:W-:Y:S05]  /*c9c0*/  BSYNC B2 ;  /* 0x0000000000027941 */ /* 0x000fea0003800000 */
.L_x_1133:
        /* <DEDUP_REMOVED lines=44> */
.L_x_1132:
[----:B------:R-:W-:Y:S05]  /*cc90*/  BSYNC B1 ;  /* 0x0000000000017941 */ /* 0x000fea0003800000 */
.L_x_1131:
        /* <DEDUP_REMOVED lines=10> */
.L_x_1127:
        /* <DEDUP_REMOVED lines=12> */
.L_x_1136:
[----:B------:R-:W-:Y:S02]  /*ce00*/  IMAD.MOV.U32 R132, RZ, RZ, R118 ;  /* 0x000000ffff847224 */ /* 0x000fe400078e0076 */
.L_x_1137:
[----:B------:R-:W-:Y:S05]  /*ce10*/  BSYNC B1 ;  /* 0x0000000000017941 */ /* 0x000fea0003800000 */
.L_x_1135:
        /* <DEDUP_REMOVED lines=16> */
.L_x_1141:
[----:B------:R-:W-:Y:S05]  /*cf20*/  BSYNC B2 ;  /* 0x0000000000027941 */ /* 0x000fea0003800000 */
.L_x_1140:
        /* <DEDUP_REMOVED lines=44> */
.L_x_1139:
[----:B------:R-:W-:Y:S05]  /*d1f0*/  BSYNC B1 ;  /* 0x0000000000017941 */ /* 0x000fea0003800000 */
.L_x_1138:
        /* <DEDUP_REMOVED lines=14> */
.L_x_1142:
[C---:B------:R-:W-:Y:S01]  /*d2e0*/  ISETP.NE.AND P2, PT, R68.reuse, 0x1, PT ;  /* 0x000000014400780c */ /* 0x040fe20003f45270 */
[----:B------:R-:W-:Y:S01]  /*d2f0*/  BSSY B1, `(.L_x_1144) ;  /* 0x000000c000017945 */ /* 0x000fe20003800000 */
[----:B------:R-:W-:-:S11]  /*d300*/  IADD3 R69, R68, 0x1, RZ ;  /* 0x0000000144457810 */ /* 0x000fd60007ffe0ff */
[----:B------:R-:W-:Y:S05]  /*d310*/  @!P2 BRA `(.L_x_1145) ;  /* 0x000000800000a947 */ /* 0x000fea0003800000 */
[----:B------:R-:W-:Y:S01]  /*d320*/  ISETP.NE.AND P2, PT, R68, 0x2, PT ;  /* 0x000000024400780c */ /* 0x000fe20003f45270 */
[----:B------:R-:W-:-:S12]  /*d330*/  IMAD.MOV.U32 R64, RZ, RZ, R117 ;  /* 0x000000ffff407224 */ /* 0x000fd800078e0075 */
[----:B------:R-:W-:Y:S05]  /*d340*/  @!P2 BRA `(.L_x_1146) ;  /* 0x000000600000a947 */ /* 0x000fea0003800000 */
[----:B------:R-:W-:Y:S02]  /*d350*/  ISETP.NE.AND P2, PT, R68, 0x3, PT ;  /* 0x000000034400780c */ /* 0x000fe40003f45270 */
[----:B------:R-:W-:-:S11]  /*d360*/  MOV R64, R116 ;  /* 0x0000007400407202 */ /* 0x000fd60000000f00 */
[----:B------:R-:W-:Y:S05]  /*d370*/  @P2 BRA `(.L_x_1146) ;  /* 0x0000003000002947 */ /* 0x000fea0003800000 */
[----:B------:R-:W-:Y:S01]  /*d380*/  IMAD.MOV.U32 R64, RZ, RZ, R120 ;  /* 0x000000ffff407224 */ /* 0x000fe200078e0078 */
[----:B------:R-:W-:Y:S05]  /*d390*/  BRA `(.L_x_1146) ;  /* 0x0000001000007947 */ /* 0x000fea0003800000 */
.L_x_1145:
[----:B------:R-:W-:Y:S02]  /*d3a0*/  IMAD.MOV.U32 R64, RZ, RZ, R118 ;  /* 0x000000ffff407224 */ /* 0x000fe400078e0076 */
.L_x_1146:
[----:B------:R-:W-:Y:S05]  /*d3b0*/  BSYNC B1 ;  /* 0x0000000000017941 */ /* 0x000fea0003800000 */
.L_x_1144:
        /* <DEDUP_REMOVED lines=16> */
.L_x_1150:
[----:B------:R-:W-:Y:S05]  /*d4c0*/  BSYNC B2 ;  /* 0x0000000000027941 */ /* 0x000fea0003800000 */
.L_x_1149:
        /* <DEDUP_REMOVED lines=44> */
.L_x_1148:
[----:B------:R-:W-:Y:S05]  /*d790*/  BSYNC B1 ;  /* 0x0000000000017941 */ /* 0x000fea0003800000 */
.L_x_1147:
        /* <DEDUP_REMOVED lines=10> */
.L_x_1143:
        /* <DEDUP_REMOVED lines=12> */
.L_x_1152:
[----:B------:R-:W-:Y:S02]  /*d900*/  IMAD.MOV.U32 R64, RZ, RZ, R118 ;  /* 0x000000ffff407224 */ /* 0x000fe400078e0076 */
.L_x_1153:
[----:B------:R-:W-:Y:S05]  /*d910*/  BSYNC B1 ;  /* 0x0000000000017941 */ /* 0x000fea0003800000 */
.L_x_1151:
        /* <DEDUP_REMOVED lines=16> */
.L_x_1157:
[----:B------:R-:W-:Y:S05]  /*da20*/  BSYNC B2 ;  /* 0x0000000000027941 */ /* 0x000fea0003800000 */
.L_x_1156:
        /* <DEDUP_REMOVED lines=44> */
.L_x_1155:
[----:B------:R-:W-:Y:S05]  /*dcf0*/  BSYNC B1 ;  /* 0x0000000000017941 */ /* 0x000fea0003800000 */
.L_x_1154:
        /* <DEDUP_REMOVED lines=14> */
.L_x_1158:
        /* <DEDUP_REMOVED lines=12> */
.L_x_1161:
[----:B------:R-:W-:Y:S02]  /*dea0*/  IMAD.MOV.U32 R64, RZ, RZ, R118 ;  /* 0x000000ffff407224 */ /* 0x000fe400078e0076 */
.L_x_1162:
[----:B------:R-:W-:Y:S05]  /*deb0*/  BSYNC B1 ;  /* 0x0000000000017941 */ /* 0x000fea0003800000 */
.L_x_1160:
        /* <DEDUP_REMOVED lines=16> */
.L_x_1166:
[----:B------:R-:W-:Y:S05]  /*dfc0*/  BSYNC B2 ;  /* 0x0000000000027941 */ /* 0x000fea0003800000 */
.L_x_1165:
        /* <DEDUP_REMOVED lines=42> */
[----:B------:R-:W-:Y:S01]  /*e270*/  HFMA2.MMA R69, -RZ, RZ, 0, 0 ;  /* 0x00000000ff457435 */ /* 0x000fe200000001ff */
[----:B------:R-:W-:-:S05]  /*e280*/  IMAD.MOV.U32 R120, RZ, RZ, R68 ;  /* 0x000000ffff787224 */ /* 0x000fca00078e0044 */
.L_x_1164:
[----:B------:R-:W-:Y:S05]  /*e290*/  BSYNC B1 ;  /* 0x0000000000017941 */ /* 0x000fea0003800000 */
.L_x_1163:
        /* <DEDUP_REMOVED lines=10> */
.L_x_1159:
        /* <DEDUP_REMOVED lines=12> */
.L_x_1168:
[----:B------:R-:W-:Y:S02]  /*e400*/  IMAD.MOV.U32 R64, RZ, RZ, R118 ;  /* 0x000000ffff407224 */ /* 0x000fe400078e0076 */
.L_x_1169:
[----:B------:R-:W-:Y:S05]  /*e410*/  BSYNC B1 ;  /* 0x0000000000017941 */ /* 0x000fea0003800000 */
.L_x_1167:
        /* <DEDUP_REMOVED lines=16> */
.L_x_1173:
[----:B------:R-:W-:Y:S05]  /*e520*/  BSYNC B2 ;  /* 0x0000000000027941 */ /* 0x000fea0003800000 */
.L_x_1172:
        /* <DEDUP_REMOVED lines=44> */
.L_x_1171:
[----:B------:R-:W-:Y:S05]  /*e7f0*/  BSYNC B1 ;  /* 0x0000000000017941 */ /* 0x000fea0003800000 */
.L_x_1170:
        /* <DEDUP_REMOVED lines=14> */
.L_x_1174:
        /* <DEDUP_REMOVED lines=12> */
.L_x_1177:
[----:B------:R-:W-:Y:S02]  /*e9a0*/  IMAD.MOV.U32 R133, RZ, RZ, R118 ;  /* 0x000000ffff857224 */ /* 0x000fe400078e0076 */
.L_x_1178:
[----:B------:R-:W-:Y:S05]  /*e9b0*/  BSYNC B1 ;  /* 0x0000000000017941 */ /* 0x000fea0003800000 */
.L_x_1176:
        /* <DEDUP_REMOVED lines=16> */
.L_x_1182:
[----:B------:R-:W-:Y:S05]  /*eac0*/  BSYNC B2 ;  /* 0x0000000000027941 */ /* 0x000fea0003800000 */
.L_x_1181:
        /* <DEDUP_REMOVED lines=44> */
.L_x_1180:
[----:B------:R-:W-:Y:S05]  /*ed90*/  BSYNC B1 ;  /* 0x0000000000017941 */ /* 0x000fea0003800000 */
.L_x_1179:
        /* <DEDUP_REMOVED lines=10> */
.L_x_1175:
        /* <DEDUP_REMOVED lines=12> */
.L_x_1184:
[----:B------:R-:W-:Y:S02]  /*ef00*/  IMAD.MOV.U32 R136, RZ, RZ, R118 ;  /* 0x000000ffff887224 */ /* 0x000fe400078e0076 */
.L_x_1185:
[----:B------:R-:W-:Y:S05]  /*ef10*/  BSYNC B1 ;  /* 0x0000000000017941 */ /* 0x000fea0003800000 */
.L_x_1183:
        /* <DEDUP_REMOVED lines=16> */
.L_x_1189:
[----:B------:R-:W-:Y:S05]  /*f020*/  BSYNC B2 ;  /* 0x0000000000027941 */ /* 0x000fea0003800000 */
.L_x_1188:
        /* <DEDUP_REMOVED lines=39> */
[----:B------:R-:W-:Y:S02]  /*f2a0*/  LOP3.LUT R116, R71, UR25, R116, 0x96, !PT ;  /* 0x0000001947747c12 */ /* 0x000fe4000f8e9674 */
[----:B------:R-:W-:Y:S01]  /*f2b0*/  MOV R118, R70 ;  /* 0x0000004600767202 */ /* 0x000fe20000000f00 */
[----:B------:R-:W-:Y:S01]  /*f2c0*/  IMAD.MOV.U32 R120, RZ, RZ, R64 ;  /* 0x000000ffff787224 */ /* 0x000fe200078e0040 */
[----:B------:R-:W-:Y:S01]  /*f2d0*/  LOP3.LUT R117, R65, UR26, R68, 0x96, !PT ;  /* 0x0000001a41757c12 */ /* 0x000fe2000f8e9644 */
[----:B------:R-:W-:Y:S02]  /*f2e0*/  IMAD.MOV.U32 R65, RZ, RZ, RZ ;  /* 0x000000ffff417224 */ /* 0x000fe400078e00ff */
.L_x_1187:
[----:B------:R-:W-:Y:S05]  /*f2f0*/  BSYNC B1 ;  /* 0x0000000000017941 */ /* 0x000fea0003800000 */
.L_x_1186:
        /* <DEDUP_REMOVED lines=13> */
.L_x_1190:
        /* <DEDUP_REMOVED lines=12> */
.L_x_1193:
[----:B------:R-:W-:Y:S02]  /*f490*/  IMAD.MOV.U32 R136, RZ, RZ, R118 ;  /* 0x000000ffff887224 */ /* 0x000fe400078e0076 */
.L_x_1194:
[----:B------:R-:W-:Y:S05]  /*f4a0*/  BSYNC B1 ;  /* 0x0000000000017941 */ /* 0x000fea0003800000 */
.L_x_1192:
        /* <DEDUP_REMOVED lines=16> */
.L_x_1198:
[----:B------:R-:W-:Y:S05]  /*f5b0*/  BSYNC B2 ;  /* 0x0000000000027941 */ /* 0x000fea0003800000 */
.L_x_1197:
        /* <DEDUP_REMOVED lines=44> */
.L_x_1196:
[----:B------:R-:W-:Y:S05]  /*f880*/  BSYNC B1 ;  /* 0x0000000000017941 */ /* 0x000fea0003800000 */
.L_x_1195:
        /* <DEDUP_REMOVED lines=10> */
.L_x_1191:
        /* <DEDUP_REMOVED lines=12> */
.L_x_1200:
[----:B------:R-:W-:Y:S02]  /*f9f0*/  IMAD.MOV.U32 R136, RZ, RZ, R118 ;  /* 0x000000ffff887224 */ /* 0x000fe400078e0076 */
.L_x_1201:
[----:B------:R-:W-:Y:S05]  /*fa00*/  BSYNC B1 ;  /* 0x0000000000017941 */ /* 0x000fea0003800000 */
.L_x_1199:
        /* <DEDUP_REMOVED lines=16> */
.L_x_1205:
[----:B------:R-:W-:Y:S05]  /*fb10*/  BSYNC B2 ;  /* 0x0000000000027941 */ /* 0x000fea0003800000 */
.L_x_1204:
        /* <DEDUP_REMOVED lines=44> */
.L_x_1203:
[----:B------:R-:W-:Y:S05]  /*fde0*/  BSYNC B1 ;  /* 0x0000000000017941 */ /* 0x000fea0003800000 */
.L_x_1202:
        /* <DEDUP_REMOVED lines=13> */
.L_x_1206:
        /* <DEDUP_REMOVED lines=12> */
.L_x_1209:
[----:B------:R-:W-:Y:S02]  /*ff80*/  MOV R66, R118 ;  /* 0x0000007600427202 */ /* 0x000fe40000000f00 */
.L_x_1210:
[----:B------:R-:W-:Y:S05]  /*ff90*/  BSYNC B1 ;  /* 0x0000000000017941 */ /* 0x000fea0003800000 */
.L_x_1208:
        /* <DEDUP_REMOVED lines=16> */
.L_x_1214:
[----:B------:R-:W-:Y:S05]  /*100a0*/  BSYNC B2 ;  /* 0x0000000000027941 */ /* 0x000fea0003800000 */
.L_x_1213:
        /* <DEDUP_REMOVED lines=44> */
.L_x_1212:
[----:B------:R-:W-:Y:S05]  /*10370*/  BSYNC B1 ;  /* 0x0000000000017941 */ /* 0x000fea0003800000 */
.L_x_1211:
        /* <DEDUP_REMOVED lines=10> */
.L_x_1207:
        /* <DEDUP_REMOVED lines=12> */
.L_x_1216:
[----:B------:R-:W-:Y:S02]  /*104e0*/  IMAD.MOV.U32 R66, RZ, RZ, R118 ;  /* 0x000000ffff427224 */ /* 0x000fe400078e0076 */
.L_x_1217:
[----:B------:R-:W-:Y:S05]  /*104f0*/  BSYNC B1 ;  /* 0x0000000000017941 */ /* 0x000fea0003800000 */
.L_x_1215:
        /* <DEDUP_REMOVED lines=16> */
.L_x_1221:
[----:B------:R-:W-:Y:S05]  /*10600*/  BSYNC B2 ;  /* 0x0000000000027941 */ /* 0x000fea0003800000 */
.L_x_1220:
        /* <DEDUP_REMOVED lines=44> */
.L_x_1219:
[----:B------:R-:W-:Y:S05]  /*108d0*/  BSYNC B1 ;  /* 0x0000000000017941 */ /* 0x000fea0003800000 */
.L_x_1218:
        /* <DEDUP_REMOVED lines=13> */
.L_x_1222:
        /* <DEDUP_REMOVED lines=12> */
.L_x_1225:
[----:B------:R-:W-:Y:S02]  /*10a70*/  IMAD.MOV.U32 R66, RZ, RZ, R118 ;  /* 0x000000ffff427224 */ /* 0x000fe400078e0076 */
.L_x_1226:
[----:B------:R-:W-:Y:S05]  /*10a80*/  BSYNC B1 ;  /* 0x0000000000017941 */ /* 0x000fea0003800000 */
.L_x_1224:
        /* <DEDUP_REMOVED lines=16> */
.L_x_1230:
[----:B------:R-:W-:Y:S05]  /*10b90*/  BSYNC B2 ;  /* 0x0000000000027941 */ /* 0x000fea0003800000 */
.L_x_1229:
        /* <DEDUP_REMOVED lines=44> */
.L_x_1228:
[----:B------:R-:W-:Y:S05]  /*10e60*/  BSYNC B1 ;  /* 0x0000000000017941 */ /* 0x000fea0003800000 */
.L_x_1227:
        /* <DEDUP_REMOVED lines=10> */
.L_x_1223:
        /* <DEDUP_REMOVED lines=12> */
.L_x_1232:
[----:B------:R-:W-:Y:S02]  /*10fd0*/  IMAD.MOV.U32 R66, RZ, RZ, R118 ;  /* 0x000000ffff427224 */ /* 0x000fe400078e0076 */
.L_x_1233:
[----:B------:R-:W-:Y:S05]  /*10fe0*/  BSYNC B1 ;  /* 0x0000000000017941 */ /* 0x000fea0003800000 */
.L_x_1231:
        /* <DEDUP_REMOVED lines=16> */
.L_x_1237:
[----:B------:R-:W-:Y:S05]  /*110f0*/  BSYNC B2 ;  /* 0x0000000000027941 */ /* 0x000fea0003800000 */
.L_x_1236:
        /* <DEDUP_REMOVED lines=44> */
.L_x_1235:
[----:B------:R-:W-:Y:S05]  /*113c0*/  BSYNC B1 ;  /* 0x0000000000017941 */ /* 0x000fea0003800000 */
.L_x_1234:
        /* <DEDUP_REMOVED lines=13> */
.L_x_1238:
        /* <DEDUP_REMOVED lines=12> */
.L_x_1241:
[----:B------:R-:W-:Y:S02]  /*11560*/  IMAD.MOV.U32 R72, RZ, RZ, R118 ;  /* 0x000000ffff487224 */ /* 0x000fe400078e0076 */
.L_x_1242:
[----:B------:R-:W-:Y:S05]  /*11570*/  BSYNC B1 ;  /* 0x0000000000017941 */ /* 0x000fea0003800000 */
.L_x_1240:
        /* <DEDUP_REMOVED lines=16> */
.L_x_1246:
[----:B------:R-:W-:Y:S05]  /*11680*/  BSYNC B2 ;  /* 0x0000000000027941 */ /* 0x000fea0003800000 */
.L_x_1245:
        /* <DEDUP_REMOVED lines=44> */
.L_x_1244:
[----:B------:R-:W-:Y:S05]  /*11950*/  BSYNC B1 ;  /* 0x0000000000017941 */ /* 0x000fea0003800000 */
.L_x_1243:
        /* <DEDUP_REMOVED lines=10> */
.L_x_1239:
[----:B------:R-:W-:Y:S01]  /*11a00*/  FADD.FTZ R65, RZ, R75 ;  /* 0x0000004bff417221 */ /* 0x000fe20000010000 */
[----:B------:R-:W-:Y:S02]  /*11a10*/  ISETP.NE.AND P0, PT, R142, RZ, PT ;  /* 0x000000ff8e00720c */ /* 0x000fe40003f05270 */
[----:B------:R-:W-:Y:S01]  /*11a20*/  SEL R68, RZ, 0x1000000, P5 ;  /* 0x01000000ff447807 */ /* 0x000fe20002800000 */
[----:B------:R-:W-:Y:S01]  /*11a30*/  FADD.FTZ R65, R65, R78 ;  /* 0x0000004e41417221 */ /* 0x000fe20000010000 */
[----:B------:R-:W-:Y:S02]  /*11a40*/  SEL R67, RZ, 0x10000, P4 ;  /* 0x00010000ff437807 */ /* 0x000fe40002000000 */
[----:B------:R-:W-:Y:S01]  /*11a50*/  SEL R72, RZ, 0x100, P3 ;  /* 0x00000100ff487807 */ /* 0x000fe20001800000 */
[----:B------:R-:W-:Y:S01]  /*11a60*/  FADD.FTZ R64, R65, R76 ;  /* 0x0000004c41407221 */ /* 0x000fe20000010000 */
[----:B------:R-:W-:Y:S02]  /*11a70*/  ISETP.NE.AND P6, PT, R141, RZ, PT ;  /* 0x000000ff8d00720c */ /* 0x000fe40003fc5270 */
[----:B------:R-:W-:Y:S01]  /*11a80*/  ISETP.NE.AND P5, PT, R140, RZ, PT ;  /* 0x000000ff8c00720c */ /* 0x000fe20003fa5270 */
[----:B------:R-:W-:Y:S01]  /*11a90*/  FADD.FTZ R64, R64, R79 ;  /* 0x0000004f40407221 */ /* 0x000fe20000010000 */
[----:B------:R-:W-:Y:S01]  /*11aa0*/  SEL R66, RZ, 0x1, P0 ;  /* 0x00000001ff427807 */ /* 0x000fe20000000000 */
[----:B------:R-:W-:Y:S01]  /*11ab0*/  IMAD.WIDE.U32 R140, R115, R122, c[0x0][0x188] ;  /* 0x00006200738c7625 */ /* 0x000fe200078e007a */
[----:B------:R-:W-:-:S02]  /*11ac0*/  LOP3.LUT R72, R72, R68, R67, 0xfe, !PT ;  /* 0x0000004448487212 */ /* 0x000fc400078efe43 */
[----:B------:R-:W-:Y:S01]  /*11ad0*/  SEL R68, RZ, 0x1, P6 ;  /* 0x00000001ff447807 */ /* 0x000fe20003000000 */
[----:B------:R-:W-:Y:S01]  /*11ae0*/  FADD.FTZ R65, R64, R77 ;  /* 0x0000004d40417221 */ /* 0x000fe20000010000 */
[----:B------:R-:W-:Y:S01]  /*11af0*/  SEL R71, RZ, 0x1, P2 ;  /* 0x00000001ff477807 */ /* 0x000fe20001000000 */
[----:B------:R-:W-:Y:S01]  /*11b00*/  IMAD.WIDE.U32 R66, R66, 0x1000000, RZ ;  /* 0x0100000042427825 */ /* 0x000fe200078e00ff */
[----:B------:R-:W-:Y:S02]  /*11b10*/  ISETP.NE.AND P1, PT, R139, RZ, PT ;  /* 0x000000ff8b00720c */ /* 0x000fe40003f25270 */
[----:B------:R-:W-:Y:S01]  /*11b20*/  ISETP.NE.AND P0, PT, R83, RZ, PT ;  /* 0x000000ff5300720c */ /* 0x000fe20003f05270 */
[----:B------:R-:W-:Y:S01]  /*11b30*/  FADD.FTZ R65, R65, R82 ;  /* 0x0000005241417221 */ /* 0x000fe20000010000 */
[----:B------:R-:W-:Y:S02]  /*11b40*/  LOP3.LUT R67, R67, R72, R71, 0xfe, !PT ;  /* 0x0000004843437212 */ /* 0x000fe400078efe47 */
[----:B------:R-:W-:Y:S01]  /*11b50*/  SEL R83, RZ, 0x1, P1 ;  /* 0x00000001ff537807 */ /* 0x000fe20000800000 */
[----:B------:R-:W-:Y:S01]  /*11b60*/  FADD.FTZ R64, R65, R80 ;  /* 0x0000005041407221 */ /* 0x000fe20000010000 */
[----:B------:R-:W-:-:S03]  /*11b70*/  ISETP.NE.AND P1, PT, R0, RZ, PT ;  /* 0x000000ff0000720c */ /* 0x000fc60003f25270 */
[----:B------:R-:W-:-:S04]  /*11b80*/  FADD.FTZ R64, R64, R119 ;  /* 0x0000007740407221 */ /* 0x000fc80000010000 */
[----:B------:R-:W-:-:S04]  /*11b90*/  FADD.FTZ R65, R64, R123 ;  /* 0x0000007b40417221 */ /* 0x000fc80000010000 */
[----:B------:R-:W-:-:S04]  /*11ba0*/  FADD.FTZ R65, R65, R126 ;  /* 0x0000007e41417221 */ /* 0x000fc80000010000 */
[----:B------:R-:W-:-:S04]  /*11bb0*/  FADD.FTZ R64, R65, R124 ;  /* 0x0000007c41407221 */ /* 0x000fc80000010000 */
[----:B------:R-:W-:-:S04]  /*11bc0*/  FADD.FTZ R64, R64, R127 ;  /* 0x0000007f40407221 */ /* 0x000fc80000010000 */
[----:B------:R-:W-:Y:S01]  /*11bd0*/  FADD.FTZ R65, R64, R125 ;  /* 0x0000007d40417221 */ /* 0x000fe20000010000 */
[----:B------:R-:W-:-:S03]  /*11be0*/  SEL R64, RZ, 0x1, P5 ;  /* 0x00000001ff407807 */ /* 0x000fc60002800000 */
[----:B------:R-:W-:Y:S02]  /*11bf0*/  FADD.FTZ R69, R65, R130 ;  /* 0x0000008241457221 */ /* 0x000fe40000010000 */
[----:B------:R-:W-:-:S04]  /*11c00*/  IMAD.WIDE.U32 R64, R64, 0x10000, RZ ;  /* 0x0001000040407825 */ /* 0x000fc800078e00ff */
[----:B------:R-:W-:Y:S02]  /*11c10*/  FADD.FTZ R70, R69, R128 ;  /* 0x0000008045467221 */ /* 0x000fe40000010000 */
[----:B------:R-:W-:-:S04]  /*11c20*/  IMAD.WIDE.U32 R68, R68, 0x100, RZ ;  /* 0x0000010044447825 */ /* 0x000fc800078e00ff */
[----:B------:R-:W-:Y:S01]  /*11c30*/  FADD.FTZ R70, R70, R129 ;  /* 0x0000008146467221 */ /* 0x000fe20000010000 */
[----:B------:R-:W-:Y:S02]  /*11c40*/  LOP3.LUT R69, R69, R67, R65, 0xfe, !PT ;  /* 0x0000004345457212 */ /* 0x000fe400078efe41 */
[----:B------:R-:W-:Y:S01]  /*11c50*/  LOP3.LUT R68, R68, R66, R64, 0xfe, !PT ;  /* 0x0000004244447212 */ /* 0x000fe200078efe40 */
[----:B------:R-:W-:Y:S01]  /*11c60*/  FADD.FTZ R65, R70, R131 ;  /* 0x0000008346417221 */ /* 0x000fe20000010000 */
[----:B------:R-:W-:Y:S02]  /*11c70*/  F2FP.BF16.PACK_AB R67, R73, R136 ;  /* 0x000000884943723e */ /* 0x000fe400000010ff */
[----:B------:R-:W-:Y:S01]  /*11c80*/  F2FP.BF16.PACK_AB R66, R138, R133 ;  /* 0x000000858a42723e */ /* 0x000fe200000010ff */
[----:B------:R-:W-:Y:S01]  /*11c90*/  FADD.FTZ R71, R65, R134 ;  /* 0x0000008641477221 */ /* 0x000fe20000010000 */
[----:B------:R-:W-:Y:S02]  /*11ca0*/  F2FP.BF16.PACK_AB R65, R135, R132 ;  /* 0x000000848741723e */ /* 0x000fe400000010ff */
[----:B------:R-:W-:Y:S01]  /*11cb0*/  F2FP.BF16.PACK_AB R64, R134, R131 ;  /* 0x000000838640723e */ /* 0x000fe200000010ff */
[----:B------:R-:W-:Y:S01]  /*11cc0*/  FADD.FTZ R72, R71, R132 ;  /* 0x0000008447487221 */ /* 0x000fe20000010000 */
[----:B------:R-:W-:Y:S01]  /*11cd0*/  LOP3.LUT R68, R68, R83, RZ, 0xfc, !PT ;  /* 0x0000005344447212 */ /* 0x000fe200078efcff */
[----:B------:R-:W-:-:S02]  /*11ce0*/  IMAD.WIDE.U32 R70, R115, R81, c[0x0][0x190] ;  /* 0x0000640073467625 */ /* 0x000fc400078e0051 */
[----:B------:R0:W-:Y:S02]  /*11cf0*/  STG.E.128 [R140.64], R64 ;  /* 0x000000408c007986 */ /* 0x0001e4000c101d06 */
[----:B------:R-:W-:Y:S02]  /*11d00*/  FADD.FTZ R72, R72, R135 ;  /* 0x0000008748487221 */ /* 0x000fe40000010000 */
[----:B------:R0:W-:Y:S02]  /*11d10*/  STG.E.64 [R70.64], R68 ;  /* 0x0000004446007986 */ /* 0x0001e4000c101b06 */
[----:B------:R-:W-:-:S04]  /*11d20*/  FADD.FTZ R83, R72, R133 ;  /* 0x0000008548537221 */ /* 0x000fc80000010000 */
[----:B------:R-:W-:-:S04]  /*11d30*/  FADD.FTZ R83, R83, R138 ;  /* 0x0000008a53537221 */ /* 0x000fc80000010000 */
[----:B------:R-:W-:Y:S01]  /*11d40*/  FADD.FTZ R72, R83, R136 ;  /* 0x0000008853487221 */ /* 0x000fe20000010000 */
        /* <DEDUP_REMOVED lines=20> */
.L_x_1247:
[----:B0-----:R-:W-:Y:S01]  /*11e90*/  FADD.FTZ R71, R72, R73 ;  /* 0x0000004948477221 */ /* 0x001fe20000010000 */
[----:B------:R-:W-:Y:S05]  /*11ea0*/  BRA.DIV ~URZ, `(.L_x_1248) ;  /* 0x000011727f007947 */ /* 0x000fea000b800000 */
[----:B------:R0:W1:Y:S02]  /*11eb0*/  SHFL.BFLY PT, R64, R71, 0x1, 0x1f ;  /* 0x0c201f0047407f89 */ /* 0x00006400000e0000 */
.L_x_1252:
        /* <DEDUP_REMOVED lines=68> */
.L_x_1253:
[----:B------:R-:W-:Y:S01]  /*12300*/  FMUL.FTZ R64, R69, R69 ;  /* 0x0000004545407220 */ /* 0x000fe20000410000 */
[----:B------:R-:W-:Y:S01]  /*12310*/  ISETP.NE.AND P0, PT, RZ, UR8, PT ;  /* 0x00000008ff007c0c */ /* 0x000fe2000bf05270 */
[----:B------:R-:W-:Y:S01]  /*12320*/  IMAD.MOV.U32 R70, RZ, RZ, c[0x0][0x1e0] ;  /* 0x00007800ff467624 */ /* 0x000fe200078e00ff */
[----:B------:R-:W-:Y:S01]  /*12330*/  PRMT R147, RZ, 0x7610, R34 ;  /* 0x00007610ff937816 */ /* 0x000fe20000000022 */
[----:B01----:R-:W-:Y:S01]  /*12340*/  FADD.FTZ R71, R68, R71 ;  /* 0x0000004744477221 */ /* 0x003fe20000010000 */
[----:B------:R-:W-:Y:S01]  /*12350*/  FSEL R65, R64, RZ, P0 ;  /* 0x000000ff40417208 */ /* 0x000fe20000000000 */
[----:B------:R-:W-:Y:S01]  /*12360*/  IMAD.MOV.U32 R121, RZ, RZ, 0x4 ;  /* 0x00000004ff797424 */ /* 0x000fe200078e00ff */
[----:B------:R-:W-:Y:S01]  /*12370*/  PRMT R139, RZ, 0x7610, R32 ;  /* 0x00007610ff8b7816 */ /* 0x000fe20000000020 */
[----:B------:R-:W-:Y:S01]  /*12380*/  FFMA.FTZ R64, R71, R70, c[0x0][0x228] ;  /* 0x00008a0047407623 */ /* 0x000fe20000010046 */
[----:B------:R-:W-:Y:S01]  /*12390*/  FSEL R70, R69, RZ, !P0 ;  /* 0x000000ff45467208 */ /* 0x000fe20004000000 */
[----:B------:R-:W-:Y:S01]  /*123a0*/  @!P1 IMAD.WIDE R66, R2, R121, c[0x0][0x1a0] ;  /* 0x0000680002429625 */ /* 0x000fe200078e0279 */
[----:B------:R-:W-:-:S03]  /*123b0*/  PRMT R71, RZ, 0x5410, R47 ;  /* 0x00005410ff477816 */ /* 0x000fc6000000002f */
[----:B------:R-:W-:Y:S01]  /*123c0*/  FADD.FTZ R68, R64, R65 ;  /* 0x0000004140447221 */ /* 0x000fe20000010000 */
[----:B------:R0:W-:Y:S01]  /*123d0*/  @!P1 STG.E [R66.64], R69 ;  /* 0x0000004542009986 */ /* 0x0001e2000c101906 */
[C---:B------:R-:W-:Y:S02]  /*123e0*/  FADD.FTZ R72, -R70.reuse, R75 ;  /* 0x0000004b46487221 */ /* 0x040fe40000010100 */
[C---:B------:R-:W-:Y:S02]  /*123f0*/  FADD.FTZ R146, -R70.reuse, R124 ;  /* 0x0000007c46927221 */ /* 0x040fe40000010100 */
[C---:B------:R-:W-:Y:S02]  /*12400*/  FADD.FTZ R148, -R70.reuse, R127 ;  /* 0x0000007f46947221 */ /* 0x040fe40000010100 */
[----:B------:R-:W-:Y:S02]  /*12410*/  FADD.FTZ R142, -R70, R119 ;  /* 0x00000077468e7221 */ /* 0x000fe40000010100 */
[----:B------:R-:W-:Y:S01]  /*12420*/  @!P1 IMAD.WIDE R64, R2, R121, c[0x0][0x1a8] ;  /* 0x00006a0002409625 */ /* 0x000fe200078e0279 */
[----:B0-----:R-:W0:Y:S03]  /*12430*/  MUFU.RSQ R67, R68 ;  /* 0x0000004400437308 */ /* 0x001e260000001400 */
[----:B------:R-:W-:-:S02]  /*12440*/  FADD.FTZ R76, -R70, R76 ;  /* 0x0000004c464c7221 */ /* 0x000fc40000010100 */
[C---:B------:R-:W-:Y:S02]  /*12450*/  FADD.FTZ R78, -R70.reuse, R78 ;  /* 0x0000004e464e7221 */ /* 0x040fe40000010100 */
[C---:B------:R-:W-:Y:S02]  /*12460*/  FADD.FTZ R82, -R70.reuse, R82 ;  /* 0x0000005246527221 */ /* 0x040fe40000010100 */
[C---:B------:R-:W-:Y:S01]  /*12470*/  FADD.FTZ R150, -R70.reuse, R125 ;  /* 0x0000007d46967221 */ /* 0x040fe20000010100 */
[----:B------:R-:W-:Y:S01]  /*12480*/  PRMT R125, RZ, 0x5410, R38 ;  /* 0x00005410ff7d7816 */ /* 0x000fe20000000026 */
[C---:B------:R-:W-:Y:S01]  /*12490*/  FADD.FTZ R122, -R70.reuse, R79 ;  /* 0x0000004f467a7221 */ /* 0x040fe20000010100 */
[----:B------:R-:W-:Y:S01]  /*124a0*/  PRMT R79, RZ, 0x5410, R51 ;  /* 0x00005410ff4f7816 */ /* 0x000fe20000000033 */
[C---:B------:R-:W-:Y:S02]  /*124b0*/  FADD.FTZ R126, -R70.reuse, R126 ;  /* 0x0000007e467e7221 */ /* 0x040fe40000010100 */
[----:B------:R-:W-:-:S02]  /*124c0*/  FADD.FTZ R152, -R70, R129 ;  /* 0x0000008146987221 */ /* 0x000fc40000010100 */
[----:B------:R-:W-:Y:S01]  /*124d0*/  FADD.FTZ R140, -R70, R77 ;  /* 0x0000004d468c7221 */ /* 0x000fe20000010100 */
[----:B0-----:R0:W-:Y:S01]  /*124e0*/  @!P1 STG.E [R64.64], R67 ;  /* 0x0000004340009986 */ /* 0x0011e2000c101906 */
[C---:B------:R-:W-:Y:S01]  /*124f0*/  FMUL.FTZ R68, R67.reuse, R72 ;  /* 0x0000004843447220 */ /* 0x040fe20000410000 */
[----:B------:R-:W-:Y:S01]  /*12500*/  PRMT R77, RZ, 0x5410, R49 ;  /* 0x00005410ff4d7816 */ /* 0x000fe20000000031 */
[C---:B------:R-:W-:Y:S01]  /*12510*/  FMUL.FTZ R72, R67.reuse, R146 ;  /* 0x0000009243487220 */ /* 0x040fe20000410000 */
[----:B------:R-:W-:Y:S01]  /*12520*/  PRMT R146, RZ, 0x7610, R47 ;  /* 0x00007610ff927816 */ /* 0x000fe2000000002f */
[C---:B------:R-:W-:Y:S01]  /*12530*/  FMUL.FTZ R83, R67.reuse, R148 ;  /* 0x0000009443537220 */ /* 0x040fe20000410000 */
[----:B------:R-:W-:Y:S01]  /*12540*/  PRMT R148, RZ, 0x7610, R35 ;  /* 0x00007610ff947816 */ /* 0x000fe20000000023 */
[C---:B------:R-:W-:Y:S01]  /*12550*/  FMUL.FTZ R69, R67.reuse, R142 ;  /* 0x0000008e43457220 */ /* 0x040fe20000410000 */
[----:B------:R-:W-:Y:S01]  /*12560*/  PRMT R142, RZ, 0x7610, R51 ;  /* 0x00007610ff8e7816 */ /* 0x000fe20000000033 */
[----:B------:R-:W-:-:S02]  /*12570*/  FMUL.FTZ R124, R67, R76 ;  /* 0x0000004c437c7220 */ /* 0x000fc40000410000 */
[C---:B------:R-:W-:Y:S01]  /*12580*/  FFMA.FTZ R148, R69.reuse, R148, R10 ;  /* 0x0000009445947223 */ /* 0x040fe2000001000a */
[----:B0-----:R-:W-:Y:S01]  /*12590*/  PRMT R65, RZ, 0x5410, R33 ;  /* 0x00005410ff417816 */ /* 0x001fe20000000021 */
[----:B------:R-:W-:Y:S01]  /*125a0*/  FFMA.FTZ R146, R69, R146, R86 ;  /* 0x0000009245927223 */ /* 0x000fe20000010056 */
[----:B------:R-:W-:Y:S01]  /*125b0*/  PRMT R69, RZ, 0x5410, R45 ;  /* 0x00005410ff457816 */ /* 0x000fe2000000002d */
[C---:B------:R-:W-:Y:S01]  /*125c0*/  FMUL.FTZ R127, R67.reuse, R78 ;  /* 0x0000004e437f7220 */ /* 0x040fe20000410000 */
[----:B------:R-:W-:Y:S01]  /*125d0*/  PRMT R64, RZ, 0x7610, R46 ;  /* 0x00007610ff407816 */ /* 0x000fe2000000002e */
[C---:B------:R-:W-:Y:S02]  /*125e0*/  FMUL.FTZ R145, R67.reuse, R82 ;  /* 0x0000005243917220 */ /* 0x040fe40000410000 */
[----:B------:R-:W-:Y:S01]  /*125f0*/  FMUL.FTZ R78, R67, R150 ;  /* 0x00000096434e7220 */ /* 0x000fe20000410000 */
[----:B------:R-:W-:Y:S01]  /*12600*/  PRMT R150, RZ, 0x7610, R33 ;  /* 0x00007610ff967816 */ /* 0x000fe20000000021 */
[----:B------:R-:W-:-:S02]  /*12610*/  FFMA.FTZ R65, R124, R65, R5 ;  /* 0x000000417c417223 */ /* 0x000fc40000010005 */
[----:B------:R-:W-:Y:S01]  /*12620*/  FFMA.FTZ R69, R124, R69, R29 ;  /* 0x000000457c457223 */ /* 0x000fe2000001001d */
[----:B------:R-:W-:Y:S01]  /*12630*/  PRMT R124, RZ, 0x7610, R45 ;  /* 0x00007610ff7c7816 */ /* 0x000fe2000000002d */
[----:B------:R-:W-:Y:S02]  /*12640*/  FMUL.FTZ R75, R67, R122 ;  /* 0x0000007a434b7220 */ /* 0x000fe40000410000 */
[----:B------:R-:W-:Y:S02]  /*12650*/  FFMA.FTZ R147, R145, R147, R8 ;  /* 0x0000009391937223 */ /* 0x000fe40000010008 */
[C---:B------:R-:W-:Y:S02]  /*12660*/  FADD.FTZ R80, -R70.reuse, R80 ;  /* 0x0000005046507221 */ /* 0x040fe40000010100 */
[C---:B------:R-:W-:Y:S01]  /*12670*/  FADD.FTZ R144, -R70.reuse, R123 ;  /* 0x0000007b46907221 */ /* 0x040fe20000010100 */
[----:B------:R-:W-:Y:S01]  /*12680*/  PRMT R123, RZ, 0x7610, R36 ;  /* 0x00007610ff7b7816 */ /* 0x000fe20000000024 */
[----:B------:R-:W-:-:S02]  /*12690*/  FADD.FTZ R130, -R70, R130 ;  /* 0x0000008246827221 */ /* 0x000fc40000010100 */
[C---:B------:R-:W-:Y:S02]  /*126a0*/  FADD.FTZ R128, -R70.reuse, R128 ;  /* 0x0000008046807221 */ /* 0x040fe40000010100 */
[C---:B------:R-:W-:Y:S01]  /*126b0*/  FADD.FTZ R154, -R70.reuse, R131 ;  /* 0x00000083469a7221 */ /* 0x040fe20000010100 */
[----:B------:R-:W-:Y:S01]  /*126c0*/  PRMT R131, RZ, 0x5410, R54 ;  /* 0x00005410ff837816 */ /* 0x000fe20000000036 */
[C---:B------:R-:W-:Y:S02]  /*126d0*/  FADD.FTZ R134, -R70.reuse, R134 ;  /* 0x0000008646867221 */ /* 0x040fe40000010100 */
[C---:B------:R-:W-:Y:S02]  /*126e0*/  FADD.FTZ R132, -R70.reuse, R132 ;  /* 0x0000008446847221 */ /* 0x040fe40000010100 */
[C---:B------:R-:W-:Y:S01]  /*126f0*/  FADD.FTZ R156, -R70.reuse, R135 ;  /* 0x00000087469c7221 */ /* 0x040fe20000010100 */
[----:B------:R-:W-:Y:S01]  /*12700*/  PRMT R135, RZ, 0x7610, R42 ;  /* 0x00007610ff877816 */ /* 0x000fe2000000002a */
[C---:B------:R-:W-:Y:S01]  /*12710*/  FADD.FTZ R158, -R70.reuse, R133 ;  /* 0x00000085469e7221 */ /* 0x040fe20000010100 */
[----:B------:R-:W-:Y:S01]  /*12720*/  PRMT R133, RZ, 0x5410, R55 ;  /* 0x00005410ff857816 */ /* 0x000fe20000000037 */
[----:B------:R-:W-:-:S02]  /*12730*/  FADD.FTZ R138, -R70, R138 ;  /* 0x0000008a468a7221 */ /* 0x000fc40000010100 */
[C---:B------:R-:W-:Y:S02]  /*12740*/  FADD.FTZ R136, -R70.reuse, R136 ;  /* 0x0000008846887221 */ /* 0x040fe40000010100 */
[----:B------:R-:W-:Y:S01]  /*12750*/  FMUL.FTZ R141, R67, R126 ;  /* 0x0000007e438d7220 */ /* 0x000fe20000410000 */
[----:B------:R-:W-:Y:S01]  /*12760*/  PRMT R126, RZ, 0x7610, R39 ;  /* 0x00007610ff7e7816 */ /* 0x000fe20000000027 */
[----:B------:R-:W-:Y:S01]  /*12770*/  FFMA.FTZ R145, R145, R64, R84 ;  /* 0x0000004091917223 */ /* 0x000fe20000010054 */
[----:B------:R-:W-:Y:S01]  /*12780*/  PRMT R64, RZ, 0x5410, R32 ;  /* 0x00005410ff407816 */ /* 0x000fe20000000020 */
[----:B------:R-:W-:Y:S02]  /*12790*/  FADD.FTZ R70, -R70, R73 ;  /* 0x0000004946467221 */ /* 0x000fe40000010100 */
[C---:B------:R-:W-:Y:S02]  /*127a0*/  FFMA.FTZ R150, R75.reuse, R150, R6 ;  /* 0x000000964b967223 */ /* 0x040fe40000010006 */
[----:B------:R-:W-:Y:S01]  /*127b0*/  FFMA.FTZ R124, R75, R124, R30 ;  /* 0x0000007c4b7c7223 */ /* 0x000fe2000001001e */
[----:B------:R-:W-:Y:S01]  /*127c0*/  PRMT R75, RZ, 0x5410, R44 ;  /* 0x00005410ff4b7816 */ /* 0x000fe2000000002c */
[C---:B------:R-:W-:Y:S01]  /*127d0*/  FMUL.FTZ R73, R67.reuse, R152 ;  /* 0x0000009843497220 */ /* 0x040fe20000410000 */
[----:B------:R-:W-:Y:S01]  /*127e0*/  F2FP.BF16.PACK_AB R65, R150, R65 ;  /* 0x000000419641723e */ /* 0x000fe200000010ff */
[C---:B------:R-:W-:Y:S01]  /*127f0*/  FMUL.FTZ R66, R67.reuse, R80 ;  /* 0x0000005043427220 */ /* 0x040fe20000410000 */
[----:B------:R-:W-:Y:S01]  /*12800*/  F2FP.BF16.PACK_AB R69, R124, R69 ;  /* 0x000000457c45723e */ /* 0x000fe200000010ff */
[----:B------:R-:W-:-:S02]  /*12810*/  FMUL.FTZ R143, R67, R130 ;  /* 0x00000082438f7220 */ /* 0x000fc40000410000 */
[----:B------:R-:W-:Y:S02]  /*12820*/  FMUL.FTZ R122, R67, R128 ;  /* 0x00000080437a7220 */ /* 0x000fe40000410000 */
[----:B------:R-:W-:Y:S02]  /*12830*/  FFMA.FTZ R64, R68, R64, R3 ;  /* 0x0000004044407223 */ /* 0x000fe40000010003 */
[C---:B------:R-:W-:Y:S02]  /*12840*/  FFMA.FTZ R126, R73.reuse, R126, R18 ;  /* 0x0000007e497e7223 */ /* 0x040fe40000010012 */
[----:B------:R-:W-:Y:S01]  /*12850*/  FFMA.FTZ R142, R73, R142, R94 ;  /* 0x0000008e498e7223 */ /* 0x000fe2000001005e */
[----:B------:R-:W-:Y:S01]  /*12860*/  PRMT R73, RZ, 0x5410, R50 ;  /* 0x00005410ff497816 */ /* 0x000fe20000000032 */
[C---:B------:R-:W-:Y:S02]  /*12870*/  FMUL.FTZ R140, R67.reuse, R140 ;  /* 0x0000008c438c7220 */ /* 0x040fe40000410000 */
[C---:B------:R-:W-:Y:S01]  /*12880*/  FMUL.FTZ R76, R67.reuse, R144 ;  /* 0x00000090434c7220 */ /* 0x040fe20000410000 */
[----:B------:R-:W-:Y:S01]  /*12890*/  PRMT R144, RZ, 0x7610, R38 ;  /* 0x00007610ff907816 */ /* 0x000fe20000000026 */
[----:B------:R-:W-:-:S02]  /*128a0*/  FMUL.FTZ R128, R67, R154 ;  /* 0x0000009a43807220 */ /* 0x000fc40000410000 */
[C---:B------:R-:W-:Y:S01]  /*128b0*/  FMUL.FTZ R149, R67.reuse, R134 ;  /* 0x0000008643957220 */ /* 0x040fe20000410000 */
[----:B------:R-:W-:Y:S01]  /*128c0*/  PRMT R134, RZ, 0x7610, R55 ;  /* 0x00007610ff867816 */ /* 0x000fe20000000037 */
[C---:B------:R-:W-:Y:S01]  /*128d0*/  FMUL.FTZ R80, R67.reuse, R132 ;  /* 0x0000008443507220 */ /* 0x040fe20000410000 */
[----:B------:R-:W-:Y:S01]  /*128e0*/  PRMT R132, RZ, 0x7610, R54 ;  /* 0x00007610ff847816 */ /* 0x000fe20000000036 */
[C---:B------:R-:W-:Y:S02]  /*128f0*/  FMUL.FTZ R119, R67.reuse, R156 ;  /* 0x0000009c43777220 */ /* 0x040fe40000410000 */
[C---:B------:R-:W-:Y:S02]  /*12900*/  FMUL.FTZ R130, R67.reuse, R158 ;  /* 0x0000009e43827220 */ /* 0x040fe40000410000 */
[C---:B------:R-:W-:Y:S01]  /*12910*/  FMUL.FTZ R81, R67.reuse, R138 ;  /* 0x0000008a43517220 */ /* 0x040fe20000410000 */
[----:B------:R-:W-:Y:S01]  /*12920*/  PRMT R138, RZ, 0x7610, R41 ;  /* 0x00007610ff8a7816 */ /* 0x000fe20000000029 */
        /* <DEDUP_REMOVED lines=8> */
[----:B------:R-:W-:-:S02]  /*129b0*/  FFMA.FTZ R139, R127, R139, R4 ;  /* 0x0000008b7f8b7223 */ /* 0x000fc40000010004 */
[----:B------:R-:W-:Y:S01]  /*129c0*/  FFMA.FTZ R78, R78, R73, R91 ;  /* 0x000000494e4e7223 */ /* 0x000fe2000001005b */
[----:B------:R-:W-:Y:S01]  /*129d0*/  PRMT R73, RZ, 0x7610, R50 ;  /* 0x00007610ff497816 */ /* 0x000fe20000000032 */
[C---:B------:R-:W-:Y:S01]  /*129e0*/  FFMA.FTZ R67, R66.reuse, R67, R9 ;  /* 0x0000004342437223 */ /* 0x040fe20000010009 */
[----:B------:R-:W-:Y:S01]  /*129f0*/  F2FP.BF16.PACK_AB R64, R139, R64 ;  /* 0x000000408b40723e */ /* 0x000fe200000010ff */
[----:B------:R-:W-:Y:S01]  /*12a00*/  FFMA.FTZ R71, R66, R71, R85 ;  /* 0x0000004742477223 */ /* 0x000fe20000010055 */
[----:B------:R-:W-:Y:S01]  /*12a10*/  PRMT R66, RZ, 0x5410, R34 ;  /* 0x00005410ff427816 */ /* 0x000fe20000000022 */
[----:B------:R-:W-:Y:S01]  /*12a20*/  FFMA.FTZ R127, R127, R75, R28 ;  /* 0x0000004b7f7f7223 */ /* 0x000fe2000001001c */
[----:B------:R-:W-:Y:S01]  /*12a30*/  PRMT R75, RZ, 0x5410, R39 ;  /* 0x00005410ff4b7816 */ /* 0x000fe20000000027 */
[C---:B------:R-:W-:Y:S01]  /*12a40*/  FFMA.FTZ R144, R143.reuse, R144, R16 ;  /* 0x000000908f907223 */ /* 0x040fe20000010010 */
[----:B------:R-:W-:Y:S01]  /*12a50*/  F2FP.BF16.PACK_AB R71, R146, R71 ;  /* 0x000000479247723e */ /* 0x000fe200000010ff */
[----:B------:R-:W-:Y:S01]  /*12a60*/  FFMA.FTZ R143, R143, R73, R92 ;  /* 0x000000498f8f7223 */ /* 0x000fe2000001005c */
[----:B------:R-:W-:Y:S01]  /*12a70*/  PRMT R73, RZ, 0x5410, R37 ;  /* 0x00005410ff497816 */ /* 0x000fe20000000025 */
[C---:B------:R-:W-:Y:S01]  /*12a80*/  FFMA.FTZ R66, R140.reuse, R66, R7 ;  /* 0x000000428c427223 */ /* 0x040fe20000010007 */
[----:B------:R-:W-:Y:S01]  /*12a90*/  F2FP.BF16.PACK_AB R68, R127, R68 ;  /* 0x000000447f44723e */ /* 0x000fe200000010ff */
[----:B------:R-:W-:Y:S01]  /*12aa0*/  FFMA.FTZ R70, R140, R70, R31 ;  /* 0x000000468c467223 */ /* 0x000fe2000001001f */
[----:B------:R-:W-:Y:S01]  /*12ab0*/  PRMT R140, RZ, 0x7610, R49 ;  /* 0x00007610ff8c7816 */ /* 0x000fe20000000031 */
[C---:B------:R-:W-:Y:S01]  /*12ac0*/  FFMA.FTZ R75, R122.reuse, R75, R17 ;  /* 0x0000004b7a4b7223 */ /* 0x040fe20000010011 */
[----:B------:R-:W-:Y:S01]  /*12ad0*/  SHF.R.U32.HI R127, RZ, 0x1c, R74 ;  /* 0x0000001cff7f7819 */ /* 0x000fe2000001164a */
[----:B------:R-:W-:Y:S01]  /*12ae0*/  FFMA.FTZ R79, R122, R79, R93 ;  /* 0x0000004f7a4f7223 */ /* 0x000fe2000001005d */
[----:B------:R-:W-:Y:S01]  /*12af0*/  PRMT R122, RZ, 0x7610, R37 ;  /* 0x00007610ff7a7816 */ /* 0x000fe20000000025 */
[C---:B------:R-:W-:Y:S01]  /*12b00*/  FFMA.FTZ R73, R72.reuse, R73, R13 ;  /* 0x0000004948497223 */ /* 0x040fe2000001000d */
[----:B------:R-:W-:Y:S01]  /*12b10*/  F2FP.BF16.PACK_AB R70, R145, R70 ;  /* 0x000000469146723e */ /* 0x000fe200000010ff */
[----:B------:R-:W-:Y:S01]  /*12b20*/  FFMA.FTZ R77, R72, R77, R89 ;  /* 0x0000004d484d7223 */ /* 0x000fe20000010059 */
[----:B------:R-:W-:Y:S01]  /*12b30*/  PRMT R72, RZ, 0x5410, R36 ;  /* 0x00005410ff487816 */ /* 0x000fe20000000024 */
[C---:B------:R-:W-:Y:S01]  /*12b40*/  FFMA.FTZ R122, R83.reuse, R122, R14 ;  /* 0x0000007a537a7223 */ /* 0x040fe2000001000e */
[----:B------:R-:W-:Y:S01]  /*12b50*/  IADD3 R145, R74, 0x20, RZ ;  /* 0x000000204a917810 */ /* 0x000fe20007ffe0ff */
[----:B------:R-:W-:Y:S01]  /*12b60*/  FFMA.FTZ R140, R83, R140, R90 ;  /* 0x0000008c538c7223 */ /* 0x000fe2000001005a */
[----:B------:R-:W-:Y:S01]  /*12b70*/  PRMT R83, RZ, 0x5410, R48 ;  /* 0x00005410ff537816 */ /* 0x000fe20000000030 */
[----:B------:R-:W-:Y:S01]  /*12b80*/  FFMA.FTZ R72, R76, R72, R11 ;  /* 0x000000484c487223 */ /* 0x000fe2000001000b */
[----:B------:R-:W-:Y:S01]  /*12b90*/  F2FP.BF16.PACK_AB R73, R122, R73 ;  /* 0x000000497a49723e */ /* 0x000fe200000010ff */
[----:B------:R-:W-:Y:S01]  /*12ba0*/  FFMA.FTZ R123, R141, R123, R12 ;  /* 0x0000007b8d7b7223 */ /* 0x000fe2000001000c */
[----:B------:R-:W-:Y:S01]  /*12bb0*/  F2FP.BF16.PACK_AB R66, R147, R66 ;  /* 0x000000429342723e */ /* 0x000fe200000010ff */
        /* <DEDUP_REMOVED lines=9> */
[----:B------:R-:W-:Y:S01]  /*12c50*/  PRMT R129, RZ, 0x5410, R53 ;  /* 0x00005410ff817816 */ /* 0x000fe20000000035 */
        /* <DEDUP_REMOVED lines=10> */
[----:B------:R-:W-:Y:S01]  /*12d00*/  IMAD.SHL.U32 R124, R74, 0x10, RZ ;  /* 0x000000104a7c7824 */ /* 0x000fe200078e00ff */
[----:B------:R-:W-:Y:S01]  /*12d10*/  F2FP.BF16.PACK_AB R74, R144, R125 ;  /* 0x0000007d904a723e */ /* 0x000fe200000010ff */
[C---:B------:R-:W-:Y:S01]  /*12d20*/  FFMA.FTZ R81, R80.reuse, R81, R21 ;  /* 0x0000005150517223 */ /* 0x040fe20000010015 */
[----:B------:R-:W-:Y:S01]  /*12d30*/  F2FP.BF16.PACK_AB R82, R135, R82 ;  /* 0x000000528752723e */ /* 0x000fe200000010ff */
[----:B------:R-:W-:Y:S01]  /*12d40*/  FFMA.FTZ R129, R80, R129, R101 ;  /* 0x0000008150817223 */ /* 0x000fe20000010065 */
[----:B------:R-:W-:Y:S01]  /*12d50*/  PRMT R80, RZ, 0x5410, R40 ;  /* 0x00005410ff507816 */ /* 0x000fe20000000028 */
[C---:B------:R-:W-:Y:S01]  /*12d60*/  FFMA.FTZ R138, R119.reuse, R138, R22 ;  /* 0x0000008a778a7223 */ /* 0x040fe20000010016 */
[C---:B------:R-:W-:Y:S01]  /*12d70*/  IADD3 R122, P0, R124.reuse, c[0x0][0x208], RZ ;  /* 0x000082007c7a7a10 */ /* 0x040fe20007f1e0ff */
[----:B------:R-:W-:Y:S01]  /*12d80*/  FFMA.FTZ R130, R119, R130, R102 ;  /* 0x0000008277827223 */ /* 0x000fe20000010066 */
[--C-:B------:R-:W-:Y:S01]  /*12d90*/  PRMT R119, RZ, 0x5410, R52.reuse ;  /* 0x00005410ff777816 */ /* 0x100fe20000000034 */
[----:B------:R-:W-:Y:S01]  /*12da0*/  IMAD.MOV.U32 R146, RZ, RZ, 0x10 ;  /* 0x00000010ff927424 */ /* 0x000fe200078e00ff */
[----:B------:R-:W-:Y:S01]  /*12db0*/  IADD3 R124, P1, R124, c[0x0][0x210], RZ ;  /* 0x000084007c7c7a10 */ /* 0x000fe20007f3e0ff */
[C---:B------:R-:W-:Y:S01]  /*12dc0*/  FFMA.FTZ R80, R128.reuse, R80, R19 ;  /* 0x0000005080507223 */ /* 0x040fe20000010013 */
[C---:B------:R-:W-:Y:S01]  /*12dd0*/  IADD3.X R123, R127.reuse, c[0x0][0x20c], RZ, P0, !PT ;  /* 0x000083007f7b7a10 */ /* 0x040fe200007fe4ff */
[----:B------:R-:W-:Y:S01]  /*12de0*/  FFMA.FTZ R119, R128, R119, R95 ;  /* 0x0000007780777223 */ /* 0x000fe2000001005f */
[----:B------:R-:W-:Y:S01]  /*12df0*/  IADD3.X R125, R127, c[0x0][0x214], RZ, P1, !PT ;  /* 0x000085007f7d7a10 */ /* 0x000fe20000ffe4ff */
[----:B------:R-:W-:Y:S01]  /*12e00*/  IMAD.SHL.U32 R135, R115, 0x10, RZ ;  /* 0x0000001073877824 */ /* 0x000fe200078e00ff */
[----:B------:R-:W-:Y:S01]  /*12e10*/  PRMT R128, RZ, 0x7610, R52 ;  /* 0x00007610ff807816 */ /* 0x000fe20000000034 */
[----:B------:R-:W-:Y:S01]  /*12e20*/  IMAD.WIDE.U32 R126, R145, R146, c[0x0][0x208] ;  /* 0x00008200917e7625 */ /* 0x000fe200078e0092 */
[----:B------:R0:W-:Y:S01]  /*12e30*/  STG.E.128 [R122.64], R64 ;  /* 0x000000407a007986 */ /* 0x0001e2000c101d06 */
[----:B------:R-:W-:-:S02]  /*12e40*/  SHF.R.U32.HI R115, RZ, 0x1c, R115 ;  /* 0x0000001cff737819 */ /* 0x000fc40000011673 */
[C---:B------:R-:W-:Y:S01]  /*12e50*/  FFMA.FTZ R139, R149.reuse, R139, R20 ;  /* 0x0000008b958b7223 */ /* 0x040fe20000010014 */
[----:B------:R1:W-:Y:S01]  /*12e60*/  STG.E.128 [R124.64], R68 ;  /* 0x000000447c007986 */ /* 0x0003e2000c101d06 */
[----:B------:R-:W-:Y:S01]  /*12e70*/  FFMA.FTZ R128, R149, R128, R96 ;  /* 0x0000008095807223 */ /* 0x000fe20000010060 */
[----:B------:R-:W-:Y:S01]  /*12e80*/  F2FP.BF16.PACK_AB R79, R142, R79 ;  /* 0x0000004f8e4f723e */ /* 0x000fe200000010ff */
[----:B------:R-:W-:Y:S01]  /*12e90*/  IMAD R2, R121, c[0x0][0x160], R2 ;  /* 0x0000580079027a24 */ /* 0x000fe200078e0202 */
[----:B------:R2:W-:Y:S01]  /*12ea0*/  STG.E.128 [R126.64], R72 ;  /* 0x000000487e007986 */ /* 0x0005e2000c101d06 */
[----:B------:R-:W-:Y:S02]  /*12eb0*/  F2FP.BF16.PACK_AB R78, R143, R78 ;  /* 0x0000004e8f4e723e */ /* 0x000fe400000010ff */
[----:B------:R-:W-:Y:S02]  /*12ec0*/  F2FP.BF16.PACK_AB R77, R140, R77 ;  /* 0x0000004d8c4d723e */ /* 0x000fe400000010ff */
[----:B------:R-:W-:-:S02]  /*12ed0*/  F2FP.BF16.PACK_AB R76, R141, R76 ;  /* 0x0000004c8d4c723e */ /* 0x000fc400000010ff */
[----:B------:R-:W-:Y:S02]  /*12ee0*/  F2FP.BF16.PACK_AB R80, R139, R80 ;  /* 0x000000508b50723e */ /* 0x000fe400000010ff */
[----:B------:R-:W-:Y:S02]  /*12ef0*/  F2FP.BF16.PACK_AB R81, R138, R81 ;  /* 0x000000518a51723e */ /* 0x000fe400000010ff */
[----:B------:R-:W-:Y:S02]  /*12f00*/  F2FP.BF16.PACK_AB R83, R136, R83 ;  /* 0x000000538853723e */ /* 0x000fe400000010ff */
[----:B0-----:R-:W-:Y:S02]  /*12f10*/  F2FP.BF16.PACK_AB R67, R134, R133 ;  /* 0x000000858643723e */ /* 0x001fe400000010ff */
[C---:B-1----:R-:W-:Y:S02]  /*12f20*/  IADD3 R70, P0, R135.reuse, c[0x0][0x208], RZ ;  /* 0x0000820087467a10 */ /* 0x042fe40007f1e0ff */
[----:B------:R-:W-:Y:S01]  /*12f30*/  IADD3 R68, P1, R135, c[0x0][0x210], RZ ;  /* 0x0000840087447a10 */ /* 0x000fe20007f3e0ff */
[----:B--2---:R-:W-:Y:S01]  /*12f40*/  IMAD.WIDE.U32 R72, R145, R146, c[0x0][0x210] ;  /* 0x0000840091487625 */ /* 0x004fe200078e0092 */
[----:B------:R-:W-:-:S02]  /*12f50*/  IADD3.X R71, R115, c[0x0][0x20c], RZ, P0, !PT ;  /* 0x0000830073477a10 */ /* 0x000fc400007fe4ff */
[----:B------:R-:W-:Y:S02]  /*12f60*/  F2FP.BF16.PACK_AB R66, R132, R131 ;  /* 0x000000838442723e */ /* 0x000fe400000010ff */
[----:B------:R-:W-:Y:S01]  /*12f70*/  F2FP.BF16.PACK_AB R65, R130, R129 ;  /* 0x000000818241723e */ /* 0x000fe200000010ff */
[----:B------:R0:W-:Y:S01]  /*12f80*/  STG.E.128 [R72.64], R76 ;  /* 0x0000004c48007986 */ /* 0x0001e2000c101d06 */
[----:B------:R-:W-:Y:S02]  /*12f90*/  IADD3.X R69, R115, c[0x0][0x214], RZ, P1, !PT ;  /* 0x0000850073457a10 */ /* 0x000fe40000ffe4ff */
[----:B------:R-:W-:Y:S01]  /*12fa0*/  F2FP.BF16.PACK_AB R64, R128, R119 ;  /* 0x000000778040723e */ /* 0x000fe200000010ff */
[----:B------:R0:W-:Y:S01]  /*12fb0*/  STG.E.128 [R70.64], R80 ;  /* 0x0000005046007986 */ /* 0x0001e2000c101d06 */
[----:B------:R-:W-:-:S03]  /*12fc0*/  ISETP.GE.AND P0, PT, R2, c[0x0][0x164], PT ;  /* 0x0000590002007a0c */ /* 0x000fc60003f06270 */
[----:B------:R0:W-:Y:S10]  /*12fd0*/  STG.E.128 [R68.64], R64 ;  /* 0x0000004044007986 */ /* 0x0001f4000c101d06 */
[----:B0-----:R-:W-:Y:S01]  /*12fe0*/  @P0 CALL.REL.NOINC `(.L_x_1250) ;  /* 0x0000001000000944 */ /* 0x001fe20003c00000 */
[----:B------:R-:W-:Y:S05]  /*12ff0*/  BRA `(.L_x_1251) ;  /* 0xfffedb4000007947 */ /* 0x000fea000383ffff */
.L_x_1250:
[----:B------:R-:W-:Y:S05]  /*13000*/  BSYNC B0 ;  /* 0x0000000000007941 */ /* 0x000fea0003800000 */
.L_x_860:
[----:B------:R-:W-:Y:S05]  /*13010*/  EXIT ;  /* 0x000000000000794d */ /* 0x000fea0003800000 */
.L_x_1248:
[----:B------:R-:W-:Y:S01]  /*13020*/  IMAD.MOV.U32 R68, RZ, RZ, 0x1 ;  /* 0x00000001ff447424 */ /* 0x000fe200078e00ff */
[----:B------:R-:W-:Y:S01]  /*13030*/  MOV R64, 0x13070 ;  /* 0x0001307000407802 */ /* 0x000fe20000000f00 */
[----:B------:R-:W-:-:S02]  /*13040*/  IMAD.MOV.U32 R66, RZ, RZ, 0x1f ;  /* 0x0000001fff427424 */ /* 0x000fc400078e00ff */
[----:B------:R-:W-:Y:S02]  /*13050*/  IMAD.MOV.U32 R67, RZ, RZ, -0x1 ;  /* 0xffffffffff437424 */ /* 0x000fe400078e00ff */
[----:B------:R-:W-:Y:S05]  /*13060*/  CALL.REL.NOINC `($__internal_5_$__cuda_sm70_shflsync_bfly_p) ;  /* 0x0000069000007944 */ /* 0x000fea0003c00000 */
[----:B-1----:R-:W-:Y:S01]  /*13070*/  MOV R64, R68 ;  /* 0x0000004400407202 */ /* 0x002fe20000000f00 */
[----:B0-----:R-:W-:Y:S05]  /*13080*/  BRA `(.L_x_1252) ;  /* 0xffffee3000007947 */ /* 0x001fea000383ffff */
.L_x_1249:
[----:B------:R-:W-:Y:S01]  /*13090*/  IMAD.MOV.U32 R68, RZ, RZ, 0x2 ;  /* 0x00000002ff447424 */ /* 0x000fe200078e00ff */
[----:B------:R-:W-:Y:S01]  /*130a0*/  MOV R64, 0x130e0 ;  /* 0x000130e000407802 */ /* 0x000fe20000000f00 */
[----:B------:R-:W-:Y:S02]  /*130b0*/  IMAD.MOV.U32 R66, RZ, RZ, 0x1f ;  /* 0x0000001fff427424 */ /* 0x000fe400078e00ff */
[----:B------:R-:W-:Y:S02]  /*130c0*/  IMAD.MOV.U32 R67, RZ, RZ, -0x1 ;  /* 0xffffffffff437424 */ /* 0x000fe400078e00ff */
[----:B------:R-:W-:Y:S05]  /*130d0*/  CALL.REL.NOINC `($__internal_5_$__cuda_sm70_shflsync_bfly_p) ;  /* 0x0000062000007944 */ /* 0x000fea0003c00000 */
[----:B01----:R-:W-:Y:S01]  /*130e0*/  FADD.FTZ R71, R71, R68 ;  /* 0x0000004447477221 */ /* 0x003fe20000010000 */
[----:B------:R-:W-:Y:S01]  /*130f0*/  MOV R64, 0x13140 ;  /* 0x0001314000407802 */ /* 0x000fe20000000f00 */
[----:B------:R-:W-:Y:S02]  /*13100*/  IMAD.MOV.U32 R68, RZ, RZ, 0x4 ;  /* 0x00000004ff447424 */ /* 0x000fe400078e00ff */
[----:B------:R-:W-:Y:S02]  /*13110*/  IMAD.MOV.U32 R66, RZ, RZ, 0x1f ;  /* 0x0000001fff427424 */ /* 0x000fe400078e00ff */
[----:B------:R-:W-:-:S02]  /*13120*/  IMAD.MOV.U32 R67, RZ, RZ, -0x1 ;  /* 0xffffffffff437424 */ /* 0x000fc400078e00ff */
[----:B------:R-:W-:Y:S05]  /*13130*/  CALL.REL.NOINC `($__internal_5_$__cuda_sm70_shflsync_bfly_p) ;  /* 0x000005c000007944 */ /* 0x000fea0003c00000 */
[----:B01----:R-:W-:Y:S01]  /*13140*/  FADD.FTZ R71, R71, R68 ;  /* 0x0000004447477221 */ /* 0x003fe20000010000 */
[----:B------:R-:W-:Y:S01]  /*13150*/  MOV R64, 0x131a0 ;  /* 0x000131a000407802 */ /* 0x000fe20000000f00 */
[----:B------:R-:W-:-:S02]  /*13160*/  IMAD.MOV.U32 R68, RZ, RZ, 0x8 ;  /* 0x00000008ff447424 */ /* 0x000fc400078e00ff */
[----:B------:R-:W-:Y:S02]  /*13170*/  IMAD.MOV.U32 R66, RZ, RZ, 0x1f ;  /* 0x0000001fff427424 */ /* 0x000fe400078e00ff */
[----:B------:R-:W-:Y:S02]  /*13180*/  IMAD.MOV.U32 R67, RZ, RZ, -0x1 ;  /* 0xffffffffff437424 */ /* 0x000fe400078e00ff */
[----:B------:R-:W-:Y:S05]  /*13190*/  CALL.REL.NOINC `($__internal_5_$__cuda_sm70_shflsync_bfly_p) ;  /* 0x0000056000007944 */ /* 0x000fea0003c00000 */
[----:B01----:R-:W-:Y:S01]  /*131a0*/  FADD.FTZ R71, R71, R68 ;  /* 0x0000004447477221 */ /* 0x003fe20000010000 */
[----:B------:R-:W-:Y:S01]  /*131b0*/  MOV R64, 0x13200 ;  /* 0x0001320000407802 */ /* 0x000fe20000000f00 */
[----:B------:R-:W-:Y:S02]  /*131c0*/  IMAD.MOV.U32 R68, RZ, RZ, 0x10 ;  /* 0x00000010ff447424 */ /* 0x000fe400078e00ff */
[----:B------:R-:W-:Y:S02]  /*131d0*/  IMAD.MOV.U32 R66, RZ, RZ, 0x1f ;  /* 0x0000001fff427424 */ /* 0x000fe400078e00ff */
[----:B------:R-:W-:Y:S02]  /*131e0*/  IMAD.MOV.U32 R67, RZ, RZ, -0x1 ;  /* 0xffffffffff437424 */ /* 0x000fe400078e00ff */
[----:B------:R-:W-:Y:S05]  /*131f0*/  CALL.REL.NOINC `($__internal_5_$__cuda_sm70_shflsync_bfly_p) ;  /* 0x0000050000007944 */ /* 0x000fea0003c00000 */
        /* <DEDUP_REMOVED lines=73> */
[----:B01----:R-:W-:Y:S01]  /*13690*/  FADD.FTZ R71, R71, R68 ;  /* 0x0000004447477221 */ /* 0x003fe20000010000 */
[----:B------:R-:W-:Y:S01]  /*136a0*/  MOV R64, 0x136f0 ;  /* 0x000136f000407802 */ /* 0x000fe20000000f00 */
[----:B------:R-:W-:-:S02]  /*136b0*/  IMAD.MOV.U32 R68, RZ, RZ, 0x10 ;  /* 0x00000010ff447424 */ /* 0x000fc400078e00ff */
[----:B------:R-:W-:Y:S02]  /*136c0*/  IMAD.MOV.U32 R66, RZ, RZ, 0x1f ;  /* 0x0000001fff427424 */ /* 0x000fe400078e00ff */
[----:B------:R-:W-:Y:S02]  /*136d0*/  IMAD.MOV.U32 R67, RZ, RZ, -0x1 ;  /* 0xffffffffff437424 */ /* 0x000fe400078e00ff */
[----:B------:R-:W-:Y:S05]  /*136e0*/  CALL.REL.NOINC `($__internal_5_$__cuda_sm70_shflsync_bfly_p) ;  /* 0x0000001000007944 */ /* 0x000fea0003c00000 */
[----:B01----:R-:W-:Y:S05]  /*136f0*/  BRA `(.L_x_1253) ;  /* 0xffffec0000007947 */ /* 0x003fea000383ffff */
        .weak           $__internal_5_$__cuda_sm70_shflsync_bfly_p
        .type           $__internal_5_$__cuda_sm70_shflsync_bfly_p,@function
        .size           $__internal_5_$__cuda_sm70_shflsync_bfly_p,(.L_x_20021 - $__internal_5_$__cuda_sm70_shflsync_bfly_p)
$__internal_5_$__cuda_sm70_shflsync_bfly_p:
[----:B------:R-:W-:Y:S01]  /*13700*/  IMAD.MOV.U32 R65, RZ, RZ, 0x0 ;  /* 0x00000000ff417424 */ /* 0x000fe200078e00ff */
[----:B------:R-:W-:Y:S04]  /*13710*/  WARPSYNC R67 ;  /* 0x0000004300007348 */ /* 0x000fe80003800000 */
[----:B------:R0:W1:Y:S01]  /*13720*/  SHFL.BFLY PT, R68, R71, R68, R66 ;  /* 0x0c00004447447389 */ /* 0x00006200000e0042 */
[----:B------:R-:W-:Y:S05]  /*13730*/  RET.REL.NODEC R64 `(_ZN10layer_norm31ln_parallel_residual_fwd_kernelINS_13Kernel_traitsI13__nv_bfloat16S2_S2_S2_fjLj768ELj1ELj4ELj1ELj16ENS_18Kernel_traits_baseILj768ES2_S2_S2_S2_fjLj128EEEEELb1ELb0ELb1EEEvNS_9FwdParamsE) ;  /* 0xfffec8c040007950 */ /* 0x000fea0003c3ffff */
.L_x_1254:
        /* <DEDUP_REMOVED lines=12> */
.L_x_20021:


//--------------------- .text._ZN10layer_norm31ln_parallel_residual_fwd_kernelINS_13Kernel_traitsI13__nv_bfloat16S2_S2_S2_fjLj768ELj1ELj4ELj1ELj16ENS_18Kernel_traits_baseILj768ES2_S2_S2_S2_fjLj128EEEEELb1ELb1ELb0EEEvNS_9FwdParamsE --------------------------
	.section	.text._ZN10layer_norm31ln_parallel_residual_fwd_kernelINS_13Kernel_traitsI13__nv_bfloat16S2_S2_S2_fjLj768ELj1ELj4ELj1ELj16ENS_18Kernel_traits_baseILj768ES2_S2_S2_S2_fjLj128EEEEELb1ELb1ELb0EEEvNS_9FwdParamsE,"ax",@progbits
	.sectioninfo	@"SHI_REGISTERS=124"
	.align	128
        .global         _ZN10layer_norm31ln_parallel_residual_fwd_kernelINS_13Kernel_traitsI13__nv_bfloat16S2_S2_S2_fjLj768ELj1ELj4ELj1ELj16ENS_18Kernel_traits_baseILj768ES2_S2_S2_S2_fjLj128EEEEELb1ELb1ELb0EEEvNS_9FwdParamsE
        .type           _ZN10layer_norm31ln_parallel_residual_fwd_kernelINS_13Kernel_traitsI13__nv_bfloat16S2_S2_S2_fjLj768ELj1ELj4ELj1ELj16ENS_18Kernel_traits_baseILj768ES2_S2_S2_S2_fjLj128EEEEELb1ELb1ELb0EEEvNS_9FwdParamsE,@function
        .size           _ZN10layer_norm31ln_parallel_residual_fwd_kernelINS_13Kernel_traitsI13__nv_bfloat16S2_S2_S2_fjLj768ELj1ELj4ELj1ELj16ENS_18Kernel_traits_baseILj768ES2_S2_S2_S2_fjLj128EEEEELb1ELb1ELb0EEEvNS_9FwdParamsE,(.L_x_20022 - _ZN10layer_norm31ln_parallel_residual_fwd_kernelINS_13Kernel_traitsI13__nv_bfloat16S2_S2_S2_fjLj768ELj1ELj4ELj1ELj16ENS_18Kernel_traits_baseILj768ES2_S2_S2_S2_fjLj128EEEEELb1ELb1ELb0EEEvNS_9FwdParamsE)
        .other          _ZN10layer_norm31ln_parallel_residual_fwd_kernelINS_13Kernel_traitsI13__nv_bfloat16S2_S2_S2_fjLj768ELj1ELj4ELj1ELj16ENS_18Kernel_traits_baseILj768ES2_S2_S2_S2_fjLj128EEEEELb1ELb1ELb0EEEvNS_9FwdParamsE,@"STO_CUDA_ENTRY STV_DEFAULT"
_ZN10layer_norm31ln_parallel_residual_fwd_kernelINS_13Kernel_traitsI13__nv_bfloat16S2_S2_S2_fjLj768ELj1ELj4ELj1ELj16ENS_18Kernel_traits_baseILj768ES2_S2_S2_S2_fjLj128EEEEELb1ELb1ELb0EEEvNS_9FwdParamsE:
.text._ZN10layer_norm31ln_parallel_residual_fwd_kernelINS_13Kernel_traitsI13__nv_bfloat16S2_S2_S2_fjLj768ELj1ELj4ELj1ELj16ENS_18Kernel_traits_baseILj768ES2_S2_S2_S2_fjLj128EEEEELb1ELb1ELb0EEEvNS_9FwdParamsE:
        /* <DEDUP_REMOVED lines=13> */
[----:B------:R-:W-:Y:S03]  /*00d0*/  BSSY B0, `(.L_x_1255) ;  /* 0x0000058000007945 */ /* 0x000fe60003800000 */
[----:B------:R-:W0:Y:S04]  /*00e0*/  S2R R19, SR_TID.X ;  /* 0x0000000000137919 */ /* 0x000e280000002100 */
[----:B------:R-:W1:Y:S01]  /*00f0*/  S2R R10, SR_CTAID.X ;  /* 0x00000000000a7919 */ /* 0x000e620000002500 */
[----:B0-----:R-:W-:Y:S01]  /*0100*/  LOP3.LUT R28, R19, 0x1f, RZ, 0xc0, !PT ;  /* 0x0000001f131c7812 */ /* 0x001fe200078ec0ff */
[--C-:B-1----:R-:W-:Y:S01]  /*0110*/  IMAD R23, R10, c[0x0][0x0], R19.reuse ;  /* 0x000000000a177a24 */ /* 0x102fe200078e0213 */
[----:B------:R-:W-:-:S03]  /*0120*/  SHF.R.U32.HI R19, RZ, 0x5, R19 ;  /* 0x00000005ff137819 */ /* 0x000fc60000011613 */
[----:B------:R-:W-:-:S04]  /*0130*/  IMAD.WIDE.U32 R6, R23, -0x326172a9, RZ ;  /* 0xcd9e8d5717067825 */ /* 0x000fc800078e00ff */
[----:B------:R-:W-:Y:S01]  /*0140*/  IMAD R19, R10, 0x4, R19 ;  /* 0x000000040a137824 */ /* 0x000fe200078e0213 */
        /* <DEDUP_REMOVED lines=13> */
[----:B------:R-:W-:Y:S01]  /*0220*/  UIADD3 UR10, UR5, -0x4498517b, URZ ;  /* 0xbb67ae85050a7890 */ /* 0x000fe2000fffe03f */
[----:B------:R-:W-:Y:S01]  /*0230*/  IMAD.MOV.U32 R0, RZ, RZ, c[0x0][0x168] ;  /* 0x00005a00ff007624 */ /* 0x000fe200078e00ff */
[----:B------:R-:W-:-:S02]  /*0240*/  UIADD3 UR12, UR5, 0x76cf5d0a, URZ ;  /* 0x76cf5d0a050c7890 */ /* 0x000fc4000fffe03f */
[----:B------:R-:W-:Y:S01]  /*0250*/  IMAD.WIDE.U32 R8, R8, -0x326172a9, RZ ;  /* 0xcd9e8d5708087825 */ /* 0x000fe200078e00ff */
[----:B------:R-:W-:Y:S01]  /*0260*/  UIADD3 UR14, UR5, 0x32370b8f, URZ ;  /* 0x32370b8f050e7890 */ /* 0x000fe2000fffe03f */
[----:B------:R-:W-:Y:S01]  /*0270*/  LOP3.LUT R7, R3, UR10, R4, 0x96, !PT ;  /* 0x0000000a03077c12 */ /* 0x000fe2000f8e9604 */
[----:B------:R-:W-:Y:S01]  /*0280*/  UIADD3 UR15, UR4, 0x78dde6e4, URZ ;  /* 0x78dde6e4040f7890 */ /* 0x000fe2000fffe03f */
[----:B------:R-:W-:Y:S01]  /*0290*/  SHF.R.S32.HI R0, RZ, 0x1f, R0 ;  /* 0x0000001fff007819 */ /* 0x000fe20000011400 */
[----:B------:R-:W-:Y:S01]  /*02a0*/  UIADD3 UR16, UR5, -0x126145ec, URZ ;  /* 0xed9eba1405107890 */ /* 0x000fe2000fffe03f */
[----:B------:R-:W-:Y:S01]  /*02b0*/  LOP3.LUT R4, R9, UR9, R6, 0x96, !PT ;  /* 0x0000000909047c12 */ /* 0x000fe2000f8e9606 */
[----:B------:R-:W-:Y:S01]  /*02c0*/  IMAD.WIDE.U32 R6, R7, -0x326172a9, RZ ;  /* 0xcd9e8d5707067825 */ /* 0x000fe200078e00ff */
[----:B------:R-:W-:Y:S01]  /*02d0*/  UIADD3 UR18, UR5, -0x56f99767, URZ ;  /* 0xa906689905127890 */ /* 0x000fe2000fffe03f */
[----:B------:R-:W-:Y:S01]  /*02e0*/  LEA.HI R0, R0, c[0x0][0x168], RZ, 0x3 ;  /* 0x00005a0000007a11 */ /* 0x000fe200078f18ff */
[----:B------:R-:W-:Y:S01]  /*02f0*/  UIADD3 UR17, UR4, 0x1715609d, URZ ;  /* 0x1715609d04117890 */ /* 0x000fe2000fffe03f */
[----:B------:R-:W-:Y:S01]  /*0300*/  IMAD.WIDE.U32 R4, R4, -0x2daee0ad, RZ ;  /* 0xd2511f5304047825 */ /* 0x000fe200078e00ff */
[----:B------:R-:W-:Y:S01]  /*0310*/  LOP3.LUT R3, R7, UR11, R8, 0x96, !PT ;  /* 0x0000000b07037c12 */ /* 0x000fe2000f8e9608 */
[----:B------:R-:W-:-:S02]  /*0320*/  UIADD3 UR19, UR4, -0x4ab325aa, URZ ;  /* 0xb54cda5604137890 */ /* 0x000fc4000fffe03f */
[----:B------:R-:W-:Y:S01]  /*0330*/  UIADD3 UR20, UR5, 0x646e171e, URZ ;  /* 0x646e171e05147890 */ /* 0x000fe2000fffe03f */
        /* <DEDUP_REMOVED lines=23> */
[----:B------:R-:W-:Y:S01]  /*04b0*/  IMAD.WIDE.U32 R2, R3, -0x2daee0ad, RZ ;  /* 0xd2511f5303027825 */ /* 0x000fe200078e00ff */
[----:B------:R-:W-:-:S03]  /*04c0*/  LOP3.LUT R5, R28, 0x1f, RZ, 0x3c, !PT ;  /* 0x0000001f1c057812 */ /* 0x000fc600078e3cff */
[----:B------:R-:W-:Y:S01]  /*04d0*/  IMAD.WIDE.U32 R8, R8, -0x326172a9, RZ ;  /* 0xcd9e8d5708087825 */ /* 0x000fe200078e00ff */
[----:B------:R-:W-:Y:S02]  /*04e0*/  LEA.HI.SX32 R20, R0, R5, 0x1d ;  /* 0x0000000500147211 */ /* 0x000fe400078feaff */
[----:B------:R-:W-:Y:S02]  /*04f0*/  LOP3.LUT R58, R3, UR22, R4, 0x96, !PT ;  /* 0x00000016033a7c12 */ /* 0x000fe4000f8e9604 */
[----:B------:R-:W-:Y:S02]  /*0500*/  LOP3.LUT P4, RZ, R20, 0xffffffe0, RZ, 0xc0, !PT ;  /* 0xffffffe014ff7812 */ /* 0x000fe4000788c0ff */
[----:B------:R-:W-:Y:S01]  /*0510*/  LOP3.LUT R56, R9, UR21, R6, 0x96, !PT ;  /* 0x0000001509387c12 */ /* 0x000fe2000f8e9606 */
[----:B------:R-:W-:Y:S01]  /*0520*/  IMAD.HI.U32 R15, R58, -0x326172a9, RZ ;  /* 0xcd9e8d573a0f7827 */ /* 0x000fe200078e00ff */
[C---:B------:R-:W-:Y:S02]  /*0530*/  ISETP.GE.U32.AND P3, PT, R20.reuse, 0x40, PT ;  /* 0x000000401400780c */ /* 0x040fe40003f66070 */
[----:B------:R-:W-:Y:S01]  /*0540*/  ISETP.GE.U32.AND P2, PT, R20, 0x60, PT ;  /* 0x000000601400780c */ /* 0x000fe20003f46070 */
[----:B------:R-:W-:Y:S01]  /*0550*/  IMAD.HI.U32 R13, R56, -0x2daee0ad, RZ ;  /* 0xd2511f53380d7827 */ /* 0x000fe200078e00ff */
[----:B------:R-:W-:-:S02]  /*0560*/  P2R R0, PR, RZ, 0x10 ;  /* 0x00000010ff007803 */ /* 0x000fc40000000000 */
[----:B------:R-:W-:Y:S02]  /*0570*/  P2R R24, PR, RZ, 0x8 ;  /* 0x00000008ff187803 */ /* 0x000fe40000000000 */
[----:B------:R-:W-:Y:S01]  /*0580*/  P2R R25, PR, RZ, 0x4 ;  /* 0x00000004ff197803 */ /* 0x000fe20000000000 */
        /* <DEDUP_REMOVED lines=9> */
[----:B------:R-:W-:Y:S01]  /*0620*/  LOP3.LUT R28, R28, 0x20, RZ, 0xfc, !PT ;  /* 0x000000201c1c7812 */ /* 0x000fe200078efcff */
[----:B------:R-:W-:Y:S01]  /*0630*/  @!P0 CS2R R44, SRZ ;  /* 0x00000000002c8805 */ /* 0x000fe2000001ff00 */
[----:B------:R-:W-:Y:S02]  /*0640*/  @!P0 CS2R R46, SRZ ;  /* 0x00000000002e8805 */ /* 0x000fe4000001ff00 */
.L_x_1256:
[----:B0-----:R-:W-:Y:S05]  /*0650*/  BSYNC B0 ;  /* 0x0000000000007941 */ /* 0x001fea0003800000 */
.L_x_1255:
        /* <DEDUP_REMOVED lines=13> */
.L_x_1258:
[----:B0-----:R-:W-:Y:S05]  /*0730*/  BSYNC B0 ;  /* 0x0000000000007941 */ /* 0x001fea0003800000 */
.L_x_1257:
[----:B------:R-:W-:Y:S01]  /*0740*/  BSSY B0, `(.L_x_1259) ;  /* 0x000000c000007945 */ /* 0x000fe20003800000 */
[----:B------:R-:W-:Y:S05]  /*0750*/  @!P2 BRA `(.L_x_1260) ;  /* 0x000000a00000a947 */ /* 0x000fea0003800000 */
[----:B------:R-:W-:Y:S01]  /*0760*/  ISETP.NE.U32.AND P0, PT, RZ, c[0x0][0x218], PT ;  /* 0x00008600ff007a0c */ /* 0x000fe20003f05070 */
[----:B------:R-:W-:-:S03]  /*0770*/  IMAD.MOV.U32 R29, RZ, RZ, 0x10 ;  /* 0x00000010ff1d7424 */ /* 0x000fc600078e00ff */
        /* <DEDUP_REMOVED lines=8> */
.L_x_1260:
[----:B0-----:R-:W-:Y:S05]  /*0800*/  BSYNC B0 ;  /* 0x0000000000007941 */ /* 0x001fea0003800000 */
.L_x_1259:
[----:B------:R-:W-:Y:S02]  /*0810*/  ISETP.GE.AND P0, PT, R19, c[0x0][0x164], PT ;  /* 0x0000590013007a0c */ /* 0x000fe40003f06270 */
[----:B------:R-:W-:Y:S02]  /*0820*/  LOP3.LUT R60, R15, UR23, R8, 0x96, !PT ;  /* 0x000000170f3c7c12 */ /* 0x000fe4000f8e9608 */
[----:B------:R-:W-:-:S09]  /*0830*/  LOP3.LUT R68, R13, UR24, R2, 0x96, !PT ;  /* 0x000000180d447c12 */ /* 0x000fd2000f8e9602 */
[----:B------:R-:W-:Y:S05]  /*0840*/  @P0 EXIT ;  /* 0x000000000000094d */ /* 0x000fea0003800000 */
[--C-:B-----5:R-:W-:Y:S01]  /*0850*/  PRMT R54, RZ, 0x5410, R29.reuse ;  /* 0x00005410ff367816 */ /* 0x120fe2000000001d */
[----:B------:R-:W-:Y:S01]  /*0860*/  IMAD.WIDE.U32 R60, R60, -0x2daee0ad, RZ ;  /* 0xd2511f533c3c7825 */ /* 0x000fe200078e00ff */
[----:B------:R-:W-:Y:S01]  /*0870*/  PRMT R57, RZ, 0x7610, R29 ;  /* 0x00007610ff397816 */ /* 0x000fe2000000001d */
[----:B------:R-:W-:Y:S01]  /*0880*/  BSSY B0, `(.L_x_1261) ;  /* 0x000127a000007945 */ /* 0x000fe20003800000 */
[--C-:B------:R-:W-:Y:S01]  /*0890*/  PRMT R50, RZ, 0x5410, R28.reuse ;  /* 0x00005410ff327816 */ /* 0x100fe2000000001c */
[----:B------:R-:W-:Y:S01]  /*08a0*/  IMAD R29, R56, -0x2daee0ad, RZ ;  /* 0xd2511f53381d7824 */ /* 0x000fe200078e02ff */
[----:B------:R-:W-:Y:S01]  /*08b0*/  PRMT R55, RZ, 0x7610, R28 ;  /* 0x00007610ff377816 */ /* 0x000fe2000000001c */
[----:B------:R-:W-:Y:S01]  /*08c0*/  IMAD R28, R58, -0x326172a9, RZ ;  /* 0xcd9e8d573a1c7824 */ /* 0x000fe200078e02ff */
[--C-:B------:R-:W-:Y:S01]  /*08d0*/  PRMT R17, RZ, 0x5410, R4.reuse ;  /* 0x00005410ff117816 */ /* 0x100fe20000000004 */
[C---:B------:R-:W-:Y:S01]  /*08e0*/  IMAD.HI.U32 R63, R68.reuse, -0x326172a9, RZ ;  /* 0xcd9e8d57443f7827 */ /* 0x040fe200078e00ff */
[----:B------:R-:W-:Y:S01]  /*08f0*/  PRMT R18, RZ, 0x7610, R4 ;  /* 0x00007610ff127816 */ /* 0x000fe20000000004 */
[----:B------:R-:W-:Y:S01]  /*0900*/  ULDC.U8 UR8, c[0x0][0x1f0] ;  /* 0x00007c0000087ab9 */ /* 0x000fe20000000000 */
[--C-:B------:R-:W-:Y:S01]  /*0910*/  PRMT R15, RZ, 0x5410, R5.reuse ;  /* 0x00005410ff0f7816 */ /* 0x100fe20000000005 */
[----:B------:R-:W-:Y:S01]  /*0920*/  IMAD R68, R68, -0x326172a9, RZ ;  /* 0xcd9e8d5744447824 */ /* 0x000fe200078e02ff */
        /* <DEDUP_REMOVED lines=14> */
[----:B------:R-:W-:Y:S02]  /*0a10*/  PRMT R26, RZ, 0x5410, R37 ;  /* 0x00005410ff1a7816 */ /* 0x000fe40000000025 */
[----:B------:R-:W-:Y:S02]  /*0a20*/  PRMT R27, RZ, 0x5410, R38 ;  /* 0x00005410ff1b7816 */ /* 0x000fe40000000026 */
[----:B------:R-:W-:Y:S02]  /*0a30*/  PRMT R44, RZ, 0x5410, R39 ;  /* 0x00005410ff2c7816 */ /* 0x000fe40000000027 */
[----:B------:R-:W-:Y:S02]  /*0a40*/  LOP3.LUT R62, R61, UR26, R29, 0x96, !PT ;  /* 0x0000001a3d3e7c12 */ /* 0x000fe4000f8e961d */
[----:B------:R-:W-:Y:S01]  /*0a50*/  LOP3.LUT R67, R66, 0x3, RZ, 0xc0, !PT ;  /* 0x0000000342437812 */ /* 0x000fe200078ec0ff */
[----:B------:R-:W-:Y:S01]  /*0a60*/  IMAD.MOV.U32 R66, RZ, RZ, RZ ;  /* 0x000000ffff427224 */ /* 0x000fe200078e00ff */
[----:B------:R-:W-:-:S02]  /*0a70*/  PRMT R36, RZ, 0x7610, R36 ;  /* 0x00007610ff247816 */ /* 0x000fc40000000024 */
[----:B------:R-:W-:Y:S02]  /*0a80*/  PRMT R37, RZ, 0x7610, R37 ;  /* 0x00007610ff257816 */ /* 0x000fe40000000025 */
[----:B------:R-:W-:Y:S02]  /*0a90*/  PRMT R38, RZ, 0x7610, R38 ;  /* 0x00007610ff267816 */ /* 0x000fe40000000026 */
        /* <DEDUP_REMOVED lines=22> */
.L_x_1663:
[----:B------:R-:W0:Y:S01]  /*0c00*/  S2R R108, SR_TID.X ;  /* 0x00000000006c7919 */ /* 0x000e220000002100 */
[----:B------:R-:W-:Y:S01]  /*0c10*/  IMAD R40, R19, c[0x0][0x168], RZ ;  /* 0x00005a0013287a24 */ /* 0x000fe200078e02ff */
[----:B------:R-:W-:Y:S01]  /*0c20*/  ISETP.NE.AND P0, PT, R0, RZ, PT ;  /* 0x000000ff0000720c */ /* 0x000fe20003f05270 */
        /* <DEDUP_REMOVED lines=12> */
[----:B------:R-:W-:Y:S01]  /*0cf0*/  ISETP.NE.AND.EX P0, PT, RZ, c[0x0][0x184], PT, P1 ;  /* 0x00006100ff007a0c */ /* 0x000fe20003f05310 */
[----:B------:R-:W-:Y:S01]  /*0d00*/  BSSY B2, `(.L_x_1264) ;  /* 0x0000015000027945 */ /* 0x000fe20003800000 */
[----:B------:R-:W-:-:S03]  /*0d10*/  P2R R109, PR, RZ, 0x8 ;  /* 0x00000008ff6d7803 */ /* 0x000fc60000000000 */
[----:B------:R-:W5:Y:S06]  /*0d20*/  LDG.E.128 R40, [R40.64] ;  /* 0x0000000628287981 */ /* 0x000f6c000c1e1d00 */
[C---:B------:R-:W-:Y:S02]  /*0d30*/  @P3 LEA R112, P1, R79.reuse, c[0x0][0x178], 0x4 ;  /* 0x00005e004f703a11 */ /* 0x040fe400078220ff */
[C---:B------:R-:W-:Y:S02]  /*0d40*/  @P0 LEA R110, P2, R79.reuse, c[0x0][0x180], 0x4 ;  /* 0x000060004f6e0a11 */ /* 0x040fe400078420ff */
[----:B------:R-:W-:-:S02]  /*0d50*/  @P3 LEA.HI.X R113, R79, c[0x0][0x17c], RZ, 0x4, P1 ;  /* 0x00005f004f713a11 */ /* 0x000fc400008f24ff */
[----:B------:R-:W-:-:S03]  /*0d60*/  @P0 LEA.HI.X R111, R79, c[0x0][0x184], RZ, 0x4, P2 ;  /* 0x000061004f6f0a11 */ /* 0x000fc600010f24ff */
        /* <DEDUP_REMOVED lines=13> */
.L_x_1265:
[----:B0-----:R-:W-:Y:S02]  /*0e40*/  IMAD.MOV.U32 R87, RZ, RZ, R68 ;  /* 0x000000ffff577224 */ /* 0x001fe400078e0044 */
.L_x_1266:
[----:B------:R-:W-:Y:S05]  /*0e50*/  BSYNC B2 ;  /* 0x0000000000027941 */ /* 0x000fea0003800000 */
.L_x_1264:
        /* <DEDUP_REMOVED lines=16> */
.L_x_1270:
[----:B------:R-:W-:Y:S05]  /*0f60*/  BSYNC B3 ;  /* 0x0000000000037941 */ /* 0x000fea0003800000 */
.L_x_1269:
        /* <DEDUP_REMOVED lines=44> */
.L_x_1268:
[----:B------:R-:W-:Y:S05]  /*1230*/  BSYNC B2 ;  /* 0x0000000000027941 */ /* 0x000fea0003800000 */
.L_x_1267:
        /* <DEDUP_REMOVED lines=17> */
.L_x_1271:
        /* <DEDUP_REMOVED lines=12> */
.L_x_1274:
[----:B------:R-:W-:Y:S02]  /*1410*/  IMAD.MOV.U32 R67, RZ, RZ, R68 ;  /* 0x000000ffff437224 */ /* 0x000fe400078e0044 */
.L_x_1275:
[----:B------:R-:W-:Y:S05]  /*1420*/  BSYNC B2 ;  /* 0x0000000000027941 */ /* 0x000fea0003800000 */
.L_x_1273:
        /* <DEDUP_REMOVED lines=16> */
.L_x_1279:
[----:B------:R-:W-:Y:S05]  /*1530*/  BSYNC B3 ;  /* 0x0000000000037941 */ /* 0x000fea0003800000 */
.L_x_1278:
        /* <DEDUP_REMOVED lines=44> */
.L_x_1277:
[----:B------:R-:W-:Y:S05]  /*1800*/  BSYNC B2 ;  /* 0x0000000000027941 */ /* 0x000fea0003800000 */
.L_x_1276:
        /* <DEDUP_REMOVED lines=10> */
.L_x_1272:
        /* <DEDUP_REMOVED lines=12> */
.L_x_1281:
[----:B------:R-:W-:Y:S02]  /*1970*/  IMAD.MOV.U32 R67, RZ, RZ, R68 ;  /* 0x000000ffff437224 */ /* 0x000fe400078e0044 */
.L_x_1282:
[----:B------:R-:W-:Y:S05]  /*1980*/  BSYNC B2 ;  /* 0x0000000000027941 */ /* 0x000fea0003800000 */
.L_x_1280:
        /* <DEDUP_REMOVED lines=16> */
.L_x_1286:
[----:B------:R-:W-:Y:S05]  /*1a90*/  BSYNC B3 ;  /* 0x0000000000037941 */ /* 0x000fea0003800000 */
.L_x_1285:
        /* <DEDUP_REMOVED lines=44> */
.L_x_1284:
[----:B------:R-:W-:Y:S05]  /*1d60*/  BSYNC B2 ;  /* 0x0000000000027941 */ /* 0x000fea0003800000 */
.L_x_1283:
        /* <DEDUP_REMOVED lines=14> */
.L_x_1287:
        /* <DEDUP_REMOVED lines=12> */
.L_x_1290:
[----:B------:R-:W-:Y:S02]  /*1f10*/  IMAD.MOV.U32 R40, RZ, RZ, R68 ;  /* 0x000000ffff287224 */ /* 0x000fe400078e0044 */
.L_x_1291:
[----:B------:R-:W-:Y:S05]  /*1f20*/  BSYNC B2 ;  /* 0x0000000000027941 */ /* 0x000fea0003800000 */
.L_x_1289:
        /* <DEDUP_REMOVED lines=16> */
.L_x_1295:
[----:B------:R-:W-:Y:S05]  /*2030*/  BSYNC B3 ;  /* 0x0000000000037941 */ /* 0x000fea0003800000 */
.L_x_1294:
        /* <DEDUP_REMOVED lines=42> */
[----:B------:R-:W-:Y:S02]  /*22e0*/  LOP3.LUT R62, R111, UR26, R62, 0x96, !PT ;  /* 0x0000001a6f3e7c12 */ /* 0x000fe4000f8e963e */
[----:B------:R-:W-:Y:S02]  /*22f0*/  MOV R60, R110 ;  /* 0x0000006e003c7202 */ /* 0x000fe40000000f00 */
.L_x_1293:
[----:B------:R-:W-:Y:S05]  /*2300*/  BSYNC B2 ;  /* 0x0000000000027941 */ /* 0x000fea0003800000 */
.L_x_1292:
        /* <DEDUP_REMOVED lines=10> */
.L_x_1288:
        /* <DEDUP_REMOVED lines=12> */
.L_x_1297:
[----:B------:R-:W-:Y:S02]  /*2470*/  IMAD.MOV.U32 R40, RZ, RZ, R68 ;  /* 0x000000ffff287224 */ /* 0x000fe400078e0044 */
.L_x_1298:
[----:B------:R-:W-:Y:S05]  /*2480*/  BSYNC B2 ;  /* 0x0000000000027941 */ /* 0x000fea0003800000 */
.L_x_1296:
        /* <DEDUP_REMOVED lines=16> */
.L_x_1302:
[----:B------:R-:W-:Y:S05]  /*2590*/  BSYNC B3 ;  /* 0x0000000000037941 */ /* 0x000fea0003800000 */
.L_x_1301:
        /* <DEDUP_REMOVED lines=44> */
.L_x_1300:
[----:B------:R-:W-:Y:S05]  /*2860*/  BSYNC B2 ;  /* 0x0000000000027941 */ /* 0x000fea0003800000 */
.L_x_1299:
        /* <DEDUP_REMOVED lines=14> */
.L_x_1303:
        /* <DEDUP_REMOVED lines=12> */
.L_x_1306:
[----:B------:R-:W-:Y:S02]  /*2a10*/  IMAD.MOV.U32 R40, RZ, RZ, R68 ;  /* 0x000000ffff287224 */ /* 0x000fe400078e0044 */
.L_x_1307:
[----:B------:R-:W-:Y:S05]  /*2a20*/  BSYNC B2 ;  /* 0x0000000000027941 */ /* 0x000fea0003800000 */
.L_x_1305:
        /* <DEDUP_REMOVED lines=16> */
.L_x_1311:
[----:B------:R-:W-:Y:S05]  /*2b30*/  BSYNC B3 ;  /* 0x0000000000037941 */ /* 0x000fea0003800000 */
.L_x_1310:
        /* <DEDUP_REMOVED lines=44> */
.L_x_1309:
[----:B------:R-:W-:Y:S05]  /*2e00*/  BSYNC B2 ;  /* 0x0000000000027941 */ /* 0x000fea0003800000 */
.L_x_1308:
        /* <DEDUP_REMOVED lines=10> */
.L_x_1304:
        /* <DEDUP_REMOVED lines=12> */
.L_x_1313:
[----:B------:R-:W-:Y:S02]  /*2f70*/  IMAD.MOV.U32 R40, RZ, RZ, R68 ;  /* 0x000000ffff287224 */ /* 0x000fe400078e0044 */
.L_x_1314:
[----:B------:R-:W-:Y:S05]  /*2f80*/  BSYNC B2 ;  /* 0x0000000000027941 */ /* 0x000fea0003800000 */
.L_x_1312:
        /* <DEDUP_REMOVED lines=16> */
.L_x_1318:
[----:B------:R-:W-:Y:S05]  /*3090*/  BSYNC B3 ;  /* 0x0000000000037941 */ /* 0x000fea0003800000 */
.L_x_1317:
        /* <DEDUP_REMOVED lines=44> */
.L_x_1316:
[----:B------:R-:W-:Y:S05]  /*3360*/  BSYNC B2 ;  /* 0x0000000000027941 */ /* 0x000fea0003800000 */
.L_x_1315:
        /* <DEDUP_REMOVED lines=14> */
.L_x_1319:
        /* <DEDUP_REMOVED lines=12> */
.L_x_1322:
[----:B------:R-:W-:Y:S02]  /*3510*/  IMAD.MOV.U32 R67, RZ, RZ, R68 ;  /* 0x000000ffff437224 */ /* 0x000fe400078e0044 */
.L_x_1323:
[----:B------:R-:W-:Y:S05]  /*3520*/  BSYNC B2 ;  /* 0x0000000000027941 */ /* 0x000fea0003800000 */
.L_x_1321:
        /* <DEDUP_REMOVED lines=16> */
.L_x_1327:
[----:B------:R-:W-:Y:S05]  /*3630*/  BSYNC B3 ;  /* 0x0000000000037941 */ /* 0x000fea0003800000 */
.L_x_1326:
        /* <DEDUP_REMOVED lines=44> */
.L_x_1325:
[----:B------:R-:W-:Y:S05]  /*3900*/  BSYNC B2 ;  /* 0x0000000000027941 */ /* 0x000fea0003800000 */
.L_x_1324:
        /* <DEDUP_REMOVED lines=10> */
.L_x_1320:
        /* <DEDUP_REMOVED lines=12> */
.L_x_1329:
[----:B------:R-:W-:Y:S02]  /*3a70*/  IMAD.MOV.U32 R67, RZ, RZ, R68 ;  /* 0x000000ffff437224 */ /* 0x000fe400078e0044 */
.L_x_1330:
[----:B------:R-:W-:Y:S05]  /*3a80*/  BSYNC B2 ;  /* 0x0000000000027941 */ /* 0x000fea0003800000 */
.L_x_1328:
        /* <DEDUP_REMOVED lines=16> */
.L_x_1334:
[----:B------:R-:W-:Y:S05]  /*3b90*/  BSYNC B3 ;  /* 0x0000000000037941 */ /* 0x000fea0003800000 */
.L_x_1333:
        /* <DEDUP_REMOVED lines=42> */
[----:B------:R-:W-:Y:S01]  /*3e40*/  IMAD.MOV.U32 R41, RZ, RZ, RZ ;  /* 0x000000ffff297224 */ /* 0x000fe200078e00ff */
[----:B------:R-:W-:Y:S02]  /*3e50*/  MOV R60, R40 ;  /* 0x00000028003c7202 */ /* 0x000fe40000000f00 */
.L_x_1332:
[----:B------:R-:W-:Y:S05]  /*3e60*/  BSYNC B2 ;  /* 0x0000000000027941 */ /* 0x000fea0003800000 */
.L_x_1331:
        /* <DEDUP_REMOVED lines=13> */
.L_x_1335:
        /* <DEDUP_REMOVED lines=12> */
.L_x_1338:
[----:B------:R-:W-:Y:S02]  /*4000*/  IMAD.MOV.U32 R67, RZ, RZ, R68 ;  /* 0x000000ffff437224 */ /* 0x000fe400078e0044 */
.L_x_1339:
[----:B------:R-:W-:Y:S05]  /*4010*/  BSYNC B2 ;  /* 0x0000000000027941 */ /* 0x000fea0003800000 */
.L_x_1337:
        /* <DEDUP_REMOVED lines=16> */
.L_x_1343:
[----:B------:R-:W-:Y:S05]  /*4120*/  BSYNC B3 ;  /* 0x0000000000037941 */ /* 0x000fea0003800000 */
.L_x_1342:
        /* <DEDUP_REMOVED lines=44> */
.L_x_1341:
[----:B------:R-:W-:Y:S05]  /*43f0*/  BSYNC B2 ;  /* 0x0000000000027941 */ /* 0x000fea0003800000 */
.L_x_1340:
        /* <DEDUP_REMOVED lines=10> */
.L_x_1336:
        /* <DEDUP_REMOVED lines=12> */
.L_x_1345:
[----:B------:R-:W-:Y:S02]  /*4560*/  IMAD.MOV.U32 R67, RZ, RZ, R68 ;  /* 0x000000ffff437224 */ /* 0x000fe400078e0044 */
.L_x_1346:
[----:B------:R-:W-:Y:S05]  /*4570*/  BSYNC B2 ;  /* 0x0000000000027941 */ /* 0x000fea0003800000 */
.L_x_1344:
        /* <DEDUP_REMOVED lines=16> */
.L_x_1350:
[----:B------:R-:W-:Y:S05]  /*4680*/  BSYNC B3 ;  /* 0x0000000000037941 */ /* 0x000fea0003800000 */
.L_x_1349:
        /* <DEDUP_REMOVED lines=44> */
.L_x_1348:
[----:B------:R-:W-:Y:S05]  /*4950*/  BSYNC B2 ;  /* 0x0000000000027941 */ /* 0x000fea0003800000 */
.L_x_1347:
        /* <DEDUP_REMOVED lines=13> */
.L_x_1351:
        /* <DEDUP_REMOVED lines=12> */
.L_x_1354:
[----:B------:R-:W-:Y:S02]  /*4af0*/  IMAD.MOV.U32 R42, RZ, RZ, R68 ;  /* 0x000000ffff2a7224 */ /* 0x000fe400078e0044 */
.L_x_1355:
[----:B------:R-:W-:Y:S05]  /*4b00*/  BSYNC B2 ;  /* 0x0000000000027941 */ /* 0x000fea0003800000 */
.L_x_1353:
        /* <DEDUP_REMOVED lines=16> */
.L_x_1359:
[----:B------:R-:W-:Y:S05]  /*4c10*/  BSYNC B3 ;  /* 0x0000000000037941 */ /* 0x000fea0003800000 */
.L_x_1358:
        /* <DEDUP_REMOVED lines=44> */
.L_x_1357:
[----:B------:R-:W-:Y:S05]  /*4ee0*/  BSYNC B2 ;  /* 0x0000000000027941 */ /* 0x000fea0003800000 */
.L_x_1356:
        /* <DEDUP_REMOVED lines=10> */
.L_x_1352:
        /* <DEDUP_REMOVED lines=12> */
.L_x_1361:
[----:B------:R-:W-:Y:S02]  /*5050*/  IMAD.MOV.U32 R42, RZ, RZ, R68 ;  /* 0x000000ffff2a7224 */ /* 0x000fe400078e0044 */
.L_x_1362:
[----:B------:R-:W-:Y:S05]  /*5060*/  BSYNC B2 ;  /* 0x0000000000027941 */ /* 0x000fea0003800000 */
.L_x_1360:
        /* <DEDUP_REMOVED lines=16> */
.L_x_1366:
[----:B------:R-:W-:Y:S05]  /*5170*/  BSYNC B3 ;  /* 0x0000000000037941 */ /* 0x000fea0003800000 */
.L_x_1365:
        /* <DEDUP_REMOVED lines=44> */
.L_x_1364:
[----:B------:R-:W-:Y:S05]  /*5440*/  BSYNC B2 ;  /* 0x0000000000027941 */ /* 0x000fea0003800000 */
.L_x_1363:
        /* <DEDUP_REMOVED lines=13> */
.L_x_1367:
        /* <DEDUP_REMOVED lines=12> */
.L_x_1370:
[----:B------:R-:W-:Y:S02]  /*55e0*/  IMAD.MOV.U32 R42, RZ, RZ, R68 ;  /* 0x000000ffff2a7224 */ /* 0x000fe400078e0044 */
.L_x_1371:
[----:B------:R-:W-:Y:S05]  /*55f0*/  BSYNC B2 ;  /* 0x0000000000027941 */ /* 0x000fea0003800000 */
.L_x_1369:
        /* <DEDUP_REMOVED lines=14> */
[----:B------:R-:W-:-:S05]  /*56e0*/  @P6 IMAD.MOV R40, RZ, RZ, R66 ;  /* 0x000000ffff286224 */ /* 0x000fca00078e0242 */
[----:B------:R-:W-:Y:S02]  /*56f0*/  @!P5 MOV R66, R40 ;  /* 0x000000280042d202 */ /* 0x000fe40000000f00 */
.L_x_1375:
[----:B------:R-:W-:Y:S05]  /*5700*/  BSYNC B3 ;  /* 0x0000000000037941 */ /* 0x000fea0003800000 */
.L_x_1374:
        /* <DEDUP_REMOVED lines=44> */
.L_x_1373:
[----:B------:R-:W-:Y:S05]  /*59d0*/  BSYNC B2 ;  /* 0x0000000000027941 */ /* 0x000fea0003800000 */
.L_x_1372:
        /* <DEDUP_REMOVED lines=10> */
.L_x_1368:
        /* <DEDUP_REMOVED lines=12> */
.L_x_1377:
[----:B------:R-:W-:Y:S02]  /*5b40*/  IMAD.MOV.U32 R42, RZ, RZ, R68 ;  /* 0x000000ffff2a7224 */ /* 0x000fe400078e0044 */
.L_x_1378:
[----:B------:R-:W-:Y:S05]  /*5b50*/  BSYNC B2 ;  /* 0x0000000000027941 */ /* 0x000fea0003800000 */
.L_x_1376:
        /* <DEDUP_REMOVED lines=16> */
.L_x_1382:
[----:B------:R-:W-:Y:S05]  /*5c60*/  BSYNC B3 ;  /* 0x0000000000037941 */ /* 0x000fea0003800000 */
.L_x_1381:
        /* <DEDUP_REMOVED lines=44> */
.L_x_1380:
[----:B------:R-:W-:Y:S05]  /*5f30*/  BSYNC B2 ;  /* 0x0000000000027941 */ /* 0x000fea0003800000 */
.L_x_1379:
        /* <DEDUP_REMOVED lines=13> */
.L_x_1383:
        /* <DEDUP_REMOVED lines=12> */
.L_x_1386:
[----:B------:R-:W-:Y:S02]  /*60d0*/  IMAD.MOV.U32 R112, RZ, RZ, R68 ;  /* 0x000000ffff707224 */ /* 0x000fe400078e0044 */
.L_x_1387:
[----:B------:R-:W-:Y:S05]  /*60e0*/  BSYNC B2 ;  /* 0x0000000000027941 */ /* 0x000fea0003800000 */
.L_x_1385:
        /* <DEDUP_REMOVED lines=16> */
.L_x_1391:
[----:B------:R-:W-:Y:S05]  /*61f0*/  BSYNC B3 ;  /* 0x0000000000037941 */ /* 0x000fea0003800000 */
.L_x_1390:
        /* <DEDUP_REMOVED lines=44> */
.L_x_1389:
[----:B------:R-:W-:Y:S05]  /*64c0*/  BSYNC B2 ;  /* 0x0000000000027941 */ /* 0x000fea0003800000 */
.L_x_1388:
        /* <DEDUP_REMOVED lines=10> */
.L_x_1384:
[----:B------:R-:W-:Y:S02]  /*6570*/  SEL R41, RZ, 0x10000, P4 ;  /* 0x00010000ff297807 */ /* 0x000fe40002000000 */
[----:B------:R-:W-:Y:S02]  /*6580*/  ISETP.NE.AND P4, PT, R118, RZ, PT ;  /* 0x000000ff7600720c */ /* 0x000fe40003f85270 */
[----:B------:R-:W-:Y:S02]  /*6590*/  SEL R43, RZ, 0x1000000, P5 ;  /* 0x01000000ff2b7807 */ /* 0x000fe40002800000 */
[----:B------:R-:W-:Y:S02]  /*65a0*/  SEL R110, RZ, 0x100, P3 ;  /* 0x00000100ff6e7807 */ /* 0x000fe40001800000 */
[----:B------:R-:W-:Y:S02]  /*65b0*/  SEL R42, RZ, 0x1, P4 ;  /* 0x00000001ff2a7807 */ /* 0x000fe40002000000 */
[----:B------:R-:W-:-:S02]  /*65c0*/  ISETP.NE.AND P0, PT, R116, RZ, PT ;  /* 0x000000ff7400720c */ /* 0x000fc40003f05270 */
[----:B------:R-:W-:Y:S02]  /*65d0*/  ISETP.NE.AND P5, PT, R117, RZ, PT ;  /* 0x000000ff7500720c */ /* 0x000fe40003fa5270 */
[----:B------:R-:W-:Y:S01]  /*65e0*/  LOP3.LUT R110, R110, R43, R41, 0xfe, !PT ;  /* 0x0000002b6e6e7212 */ /* 0x000fe200078efe29 */
[----:B------:R-:W-:Y:S01]  /*65f0*/  IMAD.WIDE.U32 R42, R42, 0x1000000, RZ ;  /* 0x010000002a2a7825 */ /* 0x000fe200078e00ff */
[----:B------:R-:W-:Y:S02]  /*6600*/  ISETP.NE.AND P6, PT, R109, RZ, PT ;  /* 0x000000ff6d00720c */ /* 0x000fe40003fc5270 */
[----:B------:R-:W-:Y:S02]  /*6610*/  SEL R40, RZ, 0x1, P5 ;  /* 0x00000001ff287807 */ /* 0x000fe40002800000 */
[----:B------:R-:W-:Y:S02]  /*6620*/  SEL R112, RZ, 0x1, P0 ;  /* 0x00000001ff707807 */ /* 0x000fe40000000000 */
[----:B------:R-:W-:Y:S01]  /*6630*/  SEL R109, RZ, 0x1, P2 ;  /* 0x00000001ff6d7807 */ /* 0x000fe20001000000 */
[----:B------:R-:W-:Y:S01]  /*6640*/  IMAD.WIDE.U32 R40, R40, 0x10000, RZ ;  /* 0x0001000028287825 */ /* 0x000fe200078e00ff */
[----:B------:R-:W-:-:S02]  /*6650*/  ISETP.NE.AND P1, PT, R114, RZ, PT ;  /* 0x000000ff7200720c */ /* 0x000fc40003f25270 */
[----:B------:R-:W-:Y:S01]  /*6660*/  LOP3.LUT R43, R43, R110, R109, 0xfe, !PT ;  /* 0x0000006e2b2b7212 */ /* 0x000fe200078efe6d */
[----:B------:R-:W-:Y:S01]  /*6670*/  IMAD.WIDE.U32 R112, R112, 0x100, RZ ;  /* 0x0000010070707825 */ /* 0x000fe200078e00ff */
[C---:B------:R-:W-:Y:S02]  /*6680*/  LEA R114, P0, R79.reuse, c[0x0][0x188], 0x4 ;  /* 0x000062004f727a11 */ /* 0x040fe400078020ff */
[----:B------:R-:W-:Y:S01]  /*6690*/  SEL R117, RZ, 0x1, P1 ;  /* 0x00000001ff757807 */ /* 0x000fe20000800000 */
[C---:B------:R-:W-:Y:S01]  /*66a0*/  IMAD.SHL.U32 R109, R79.reuse, 0x8, RZ ;  /* 0x000000084f6d7824 */ /* 0x040fe200078e00ff */
[----:B------:R-:W-:Y:S02]  /*66b0*/  LOP3.LUT R112, R112, R42, R40, 0xfe, !PT ;  /* 0x0000002a70707212 */ /* 0x000fe400078efe28 */
[----:B------:R-:W-:Y:S02]  /*66c0*/  SHF.L.U64.HI R116, R79, 0x3, RZ ;  /* 0x000000034f747819 */ /* 0x000fe400000102ff */
[----:B------:R-:W-:-:S02]  /*66d0*/  IADD3 R110, P1, R109, c[0x0][0x190], RZ ;  /* 0x000064006d6e7a10 */ /* 0x000fc40007f3e0ff */
[----:B------:R-:W-:Y:S02]  /*66e0*/  LOP3.LUT R113, R113, R43, R41, 0xfe, !PT ;  /* 0x0000002b71717212 */ /* 0x000fe400078efe29 */
[----:B------:R-:W-:Y:S02]  /*66f0*/  F2FP.BF16.PACK_AB R43, R105, R100 ;  /* 0x00000064692b723e */ /* 0x000fe400000010ff */
[----:B------:R-:W-:Y:S02]  /*6700*/  F2FP.BF16.PACK_AB R42, R99, R94 ;  /* 0x0000005e632a723e */ /* 0x000fe400000010ff */
[----:B------:R-:W-:Y:S02]  /*6710*/  F2FP.BF16.PACK_AB R41, R96, R87 ;  /* 0x000000576029723e */ /* 0x000fe400000010ff */
[----:B------:R-:W-:Y:S02]  /*6720*/  LEA.HI.X R115, R79, c[0x0][0x18c], RZ, 0x4, P0 ;  /* 0x000063004f737a11 */ /* 0x000fe400000f24ff */
[----:B------:R-:W-:-:S02]  /*6730*/  F2FP.BF16.PACK_AB R40, R89, R78 ;  /* 0x0000004e5928723e */ /* 0x000fc400000010ff */
[----:B------:R-:W-:Y:S02]  /*6740*/  IADD3.X R111, R116, c[0x0][0x194], RZ, P1, !PT ;  /* 0x00006500746f7a10 */ /* 0x000fe40000ffe4ff */
[----:B------:R-:W-:Y:S01]  /*6750*/  LOP3.LUT R112, R112, R117, RZ, 0xfc, !PT ;  /* 0x0000007570707212 */ /* 0x000fe200078efcff */
[----:B------:R0:W-:Y:S04]  /*6760*/  STG.E.128 [R114.64], R40 ;  /* 0x0000002872007986 */ /* 0x0001e8000c101d06 */
[----:B------:R0:W-:Y:S01]  /*6770*/  STG.E.64 [R110.64], R112 ;  /* 0x000000706e007986 */ /* 0x0001e2000c101b06 */
[----:B------:R-:W-:Y:S05]  /*6780*/  @!P6 BRA `(.L_x_1392) ;  /* 0x000001400000e947 */ /* 0x000fea0003800000 */
[----:B0-----:R-:W-:Y:S01]  /*6790*/  IMAD.U32 R41, R83, 0x10000, RZ ;  /* 0x0001000053297824 */ /* 0x001fe200078e00ff */
[----:B------:R-:W-:Y:S02]  /*67a0*/  LOP3.LUT R40, R84, 0xffff, RZ, 0xc0, !PT ;  /* 0x0000ffff54287812 */ /* 0x000fe400078ec0ff */
[----:B------:R-:W-:-:S02]  /*67b0*/  LOP3.LUT R112, R73, 0xff, RZ, 0xc0, !PT ;  /* 0x000000ff49707812 */ /* 0x000fc400078ec0ff */
[----:B------:R-:W-:Y:S02]  /*67c0*/  LOP3.LUT R43, R41, 0xff0000, RZ, 0xc0, !PT ;  /* 0x00ff0000292b7812 */ /* 0x000fe400078ec0ff */
[----:B------:R-:W-:Y:S01]  /*67d0*/  PRMT R41, R82, 0x7104, RZ ;  /* 0x0000710452297816 */ /* 0x000fe200000000ff */
[----:B------:R-:W-:Y:S01]  /*67e0*/  IMAD.WIDE.U32 R112, R112, 0x1000000, RZ ;  /* 0x0100000070707825 */ /* 0x000fe200078e00ff */
[----:B------:R-:W-:Y:S02]  /*67f0*/  PRMT R40, R43, 0x4210, R40 ;  /* 0x000042102b287816 */ /* 0x000fe40000000028 */
[----:B------:R-:W-:Y:S02]  /*6800*/  LOP3.LUT R110, R75, 0xff, RZ, 0xc0, !PT ;  /* 0x000000ff4b6e7812 */ /* 0x000fe400078ec0ff */
[----:B------:R-:W-:Y:S02]  /*6810*/  LOP3.LUT R42, R76, 0xff, RZ, 0xc0, !PT ;  /* 0x000000ff4c2a7812 */ /* 0x000fe400078ec0ff */
[----:B------:R-:W-:Y:S01]  /*6820*/  LOP3.LUT R41, R40, 0xff00, R41, 0xf8, !PT ;  /* 0x0000ff0028297812 */ /* 0x000fe200078ef829 */
[----:B------:R-:W-:Y:S01]  /*6830*/  IMAD.WIDE.U32 R110, R110, 0x10000, RZ ;  /* 0x000100006e6e7825 */ /* 0x000fe200078e00ff */
[----:B------:R-:W-:-:S02]  /*6840*/  IADD3 R40, P0, R109, c[0x0][0x198], RZ ;  /* 0x000066006d287a10 */ /* 0x000fc40007f1e0ff */
[----:B------:R-:W-:Y:S01]  /*6850*/  LOP3.LUT R41, R41, 0xff, R80, 0xf8, !PT ;  /* 0x000000ff29297812 */ /* 0x000fe200078ef850 */
[----:B------:R-:W-:-:S03]  /*6860*/  IMAD.WIDE.U32 R42, R42, 0x100, RZ ;  /* 0x000001002a2a7825 */ /* 0x000fc600078e00ff */
[----:B------:R-:W-:Y:S02]  /*6870*/  LOP3.LUT R111, R111, R41, R113, 0xfe, !PT ;  /* 0x000000296f6f7212 */ /* 0x000fe400078efe71 */
[----:B------:R-:W-:Y:S02]  /*6880*/  LOP3.LUT R42, R42, R112, R110, 0xfe, !PT ;  /* 0x000000702a2a7212 */ /* 0x000fe400078efe6e */
[----:B------:R-:W-:Y:S02]  /*6890*/  IADD3.X R41, R116, c[0x0][0x19c], RZ, P0, !PT ;  /* 0x0000670074297a10 */ /* 0x000fe400007fe4ff */
[----:B------:R-:W-:Y:S02]  /*68a0*/  LOP3.LUT R42, R42, 0xff, R77, 0xf8, !PT ;  /* 0x000000ff2a2a7812 */ /* 0x000fe400078ef84d */
[----:B------:R-:W-:-:S05]  /*68b0*/  LOP3.LUT R43, R111, R43, RZ, 0xfc, !PT ;  /* 0x0000002b6f2b7212 */ /* 0x000fca00078efcff */
[----:B------:R0:W-:Y:S02]  /*68c0*/  STG.E.64 [R40.64], R42 ;  /* 0x0000002a28007986 */ /* 0x0001e4000c101b06 */
.L_x_1392:
[----:B------:R-:W-:Y:S02]  /*68d0*/  IADD3 R109, R79, 0x20, RZ ;  /* 0x000000204f6d7810 */ /* 0x000fe40007ffe0ff */
.L_x_1263:
[----:B------:R-:W-:Y:S05]  /*68e0*/  BSYNC B1 ;  /* 0x0000000000017941 */ /* 0x000fea0003800000 */
.L_x_1262:
[----:B------:R-:W-:Y:S01]  /*68f0*/  ISETP.NE.AND P0, PT, R24, RZ, PT ;  /* 0x000000ff1800720c */ /* 0x000fe20003f05270 */
[----:B------:R-:W-:-:S12]  /*6900*/  BSSY B1, `(.L_x_1393) ;  /* 0x00005c6000017945 */ /* 0x000fd80003800000 */
[----:B------:R-:W-:Y:S05]  /*6910*/  @!P0 BRA `(.L_x_1394) ;  /* 0x00005c4000008947 */ /* 0x000fea0003800000 */
[----:B------:R-:W-:Y:S01]  /*6920*/  ISETP.NE.U32.AND P0, PT, RZ, c[0x0][0x178], PT ;  /* 0x00005e00ff007a0c */ /* 0x000fe20003f05070 */
[----:B0-----:R-:W-:Y:S01]  /*6930*/  IMAD.MOV.U32 R40, RZ, RZ, 0x10 ;  /* 0x00000010ff287424 */ /* 0x001fe200078e00ff */
        /* <DEDUP_REMOVED lines=24> */
.L_x_1396:
[----:B0-----:R-:W-:Y:S02]  /*6ac0*/  IMAD.MOV.U32 R88, RZ, RZ, R68 ;  /* 0x000000ffff587224 */ /* 0x001fe400078e0044 */
.L_x_1397:
[----:B------:R-:W-:Y:S05]  /*6ad0*/  BSYNC B2 ;  /* 0x0000000000027941 */ /* 0x000fea0003800000 */
.L_x_1395:
        /* <DEDUP_REMOVED lines=16> */
.L_x_1401:
[----:B------:R-:W-:Y:S05]  /*6be0*/  BSYNC B3 ;  /* 0x0000000000037941 */ /* 0x000fea0003800000 */
.L_x_1400:
        /* <DEDUP_REMOVED lines=44> */
.L_x_1399:
[----:B------:R-:W-:Y:S05]  /*6eb0*/  BSYNC B2 ;  /* 0x0000000000027941 */ /* 0x000fea0003800000 */
.L_x_1398:
        /* <DEDUP_REMOVED lines=17> */
.L_x_1402:
        /* <DEDUP_REMOVED lines=12> */
.L_x_1405:
[----:B------:R-:W-:Y:S02]  /*7090*/  IMAD.MOV.U32 R67, RZ, RZ, R68 ;  /* 0x000000ffff437224 */ /* 0x000fe400078e0044 */
.L_x_1406:
[----:B------:R-:W-:Y:S05]  /*70a0*/  BSYNC B2 ;  /* 0x0000000000027941 */ /* 0x000fea0003800000 */
.L_x_1404:
        /* <DEDUP_REMOVED lines=16> */
.L_x_1410:
[----:B------:R-:W-:Y:S05]  /*71b0*/  BSYNC B3 ;  /* 0x0000000000037941 */ /* 0x000fea0003800000 */
.L_x_1409:
        /* <DEDUP_REMOVED lines=44> */
.L_x_1408:
[----:B------:R-:W-:Y:S05]  /*7480*/  BSYNC B2 ;  /* 0x0000000000027941 */ /* 0x000fea0003800000 */
.L_x_1407:
        /* <DEDUP_REMOVED lines=10> */
.L_x_1403:
        /* <DEDUP_REMOVED lines=10> */
[----:B------:R-:W-:Y:S01]  /*75d0*/  MOV R67, R60 ;  /* 0x0000003c00437202 */ /* 0x000fe20000000f00 */
[----:B------:R-:W-:Y:S05]  /*75e0*/  BRA `(.L_x_1413) ;  /* 0x0000001000007947 */ /* 0x000fea0003800000 */
.L_x_1412:
[----:B------:R-:W-:Y:S02]  /*75f0*/  IMAD.MOV.U32 R67, RZ, RZ, R68 ;  /* 0x000000ffff437224 */ /* 0x000fe400078e0044 */
.L_x_1413:
[----:B------:R-:W-:Y:S05]  /*7600*/  BSYNC B2 ;  /* 0x0000000000027941 */ /* 0x000fea0003800000 */
.L_x_1411:
        /* <DEDUP_REMOVED lines=16> */
.L_x_1417:
[----:B------:R-:W-:Y:S05]  /*7710*/  BSYNC B3 ;  /* 0x0000000000037941 */ /* 0x000fea0003800000 */
.L_x_1416:
        /* <DEDUP_REMOVED lines=44> */
.L_x_1415:
[----:B------:R-:W-:Y:S05]  /*79e0*/  BSYNC B2 ;  /* 0x0000000000027941 */ /* 0x000fea0003800000 */
.L_x_1414:
        /* <DEDUP_REMOVED lines=14> */
.L_x_1418:
        /* <DEDUP_REMOVED lines=12> */
.L_x_1421:
[----:B------:R-:W-:Y:S02]  /*7b90*/  IMAD.MOV.U32 R40, RZ, RZ, R68 ;  /* 0x000000ffff287224 */ /* 0x000fe400078e0044 */
.L_x_1422:
[----:B------:R-:W-:Y:S05]  /*7ba0*/  BSYNC B2 ;  /* 0x0000000000027941 */ /* 0x000fea0003800000 */
.L_x_1420:
        /* <DEDUP_REMOVED lines=16> */
.L_x_1426:
[----:B------:R-:W-:Y:S05]  /*7cb0*/  BSYNC B3 ;  /* 0x0000000000037941 */ /* 0x000fea0003800000 */
.L_x_1425:
        /* <DEDUP_REMOVED lines=44> */
.L_x_1424:
[----:B------:R-:W-:Y:S05]  /*7f80*/  BSYNC B2 ;  /* 0x0000000000027941 */ /* 0x000fea0003800000 */
.L_x_1423:
        /* <DEDUP_REMOVED lines=10> */
.L_x_1419:
        /* <DEDUP_REMOVED lines=12> */
.L_x_1428:
[----:B------:R-:W-:Y:S02]  /*80f0*/  IMAD.MOV.U32 R40, RZ, RZ, R68 ;  /* 0x000000ffff287224 */ /* 0x000fe400078e0044 */
.L_x_1429:
[----:B------:R-:W-:Y:S05]  /*8100*/  BSYNC B2 ;  /* 0x0000000000027941 */ /* 0x000fea0003800000 */
.L_x_1427:
        /* <DEDUP_REMOVED lines=16> */
.L_x_1433:
[----:B------:R-:W-:Y:S05]  /*8210*/  BSYNC B3 ;  /* 0x0000000000037941 */ /* 0x000fea0003800000 */
.L_x_1432:
        /* <DEDUP_REMOVED lines=44> */
.L_x_1431:
[----:B------:R-:W-:Y:S05]  /*84e0*/  BSYNC B2 ;  /* 0x0000000000027941 */ /* 0x000fea0003800000 */
.L_x_1430:
[----:B------:R0:W1:Y:S02]  /*84f0*/  I2F.U32 R67, R40 ;  /* 0x0000002800437306 */ /* 0x0000640000201000 */
[----:B0-----:R-:W-:-:S05]  /*8500*/  PRMT R40, RZ, 0x5410, R41 ;  /* 0x00005410ff287816 */ /* 0x001fca0000000029 */
[----:B------:R-:W-:Y:S02]  /*8510*/  FMUL.FTZ R90, R40, c[0x0][0x1e8] ;  /* 0x00007a00285a7a20 */ /* 0x000fe40000410000 */
[----:B-1----:R-:W-:-:S05]  /*8520*/  FFMA.FTZ R67, R67, R114, 1.1641532182693481445e-10 ;  /* 0x2f00000043437423 */ /* 0x002fca0000010072 */
        /* <DEDUP_REMOVED lines=10> */
.L_x_1434:
        /* <DEDUP_REMOVED lines=12> */
.L_x_1437:
[----:B------:R-:W-:Y:S02]  /*8690*/  IMAD.MOV.U32 R40, RZ, RZ, R68 ;  /* 0x000000ffff287224 */ /* 0x000fe400078e0044 */
.L_x_1438:
[----:B------:R-:W-:Y:S05]  /*86a0*/  BSYNC B2 ;  /* 0x0000000000027941 */ /* 0x000fea0003800000 */
.L_x_1436:
        /* <DEDUP_REMOVED lines=16> */
.L_x_1442:
[----:B------:R-:W-:Y:S05]  /*87b0*/  BSYNC B3 ;  /* 0x0000000000037941 */ /* 0x000fea0003800000 */
.L_x_1441:
        /* <DEDUP_REMOVED lines=44> */
.L_x_1440:
[----:B------:R-:W-:Y:S05]  /*8a80*/  BSYNC B2 ;  /* 0x0000000000027941 */ /* 0x000fea0003800000 */
.L_x_1439:
        /* <DEDUP_REMOVED lines=10> */
.L_x_1435:
        /* <DEDUP_REMOVED lines=12> */
.L_x_1444:
[----:B------:R-:W-:Y:S02]  /*8bf0*/  IMAD.MOV.U32 R40, RZ, RZ, R68 ;  /* 0x000000ffff287224 */ /* 0x000fe400078e0044 */
.L_x_1445:
[----:B------:R-:W-:Y:S05]  /*8c00*/  BSYNC B2 ;  /* 0x0000000000027941 */ /* 0x000fea0003800000 */
.L_x_1443:
        /* <DEDUP_REMOVED lines=16> */
.L_x_1449:
[----:B------:R-:W-:Y:S05]  /*8d10*/  BSYNC B3 ;  /* 0x0000000000037941 */ /* 0x000fea0003800000 */
.L_x_1448:
        /* <DEDUP_REMOVED lines=44> */
.L_x_1447:
[----:B------:R-:W-:Y:S05]  /*8fe0*/  BSYNC B2 ;  /* 0x0000000000027941 */ /* 0x000fea0003800000 */
.L_x_1446:
        /* <DEDUP_REMOVED lines=14> */
.L_x_1450:
        /* <DEDUP_REMOVED lines=12> */
.L_x_1453:
[----:B------:R-:W-:Y:S02]  /*9190*/  IMAD.MOV.U32 R67, RZ, RZ, R68 ;  /* 0x000000ffff437224 */ /* 0x000fe400078e0044 */
.L_x_1454:
[----:B------:R-:W-:Y:S05]  /*91a0*/  BSYNC B2 ;  /* 0x0000000000027941 */ /* 0x000fea0003800000 */
.L_x_1452:
        /* <DEDUP_REMOVED lines=16> */
.L_x_1458:
[----:B------:R-:W-:Y:S05]  /*92b0*/  BSYNC B3 ;  /* 0x0000000000037941 */ /* 0x000fea0003800000 */
.L_x_1457:
        /* <DEDUP_REMOVED lines=44> */
.L_x_1456:
[----:B------:R-:W-:Y:S05]  /*9580*/  BSYNC B2 ;  /* 0x0000000000027941 */ /* 0x000fea0003800000 */
.L_x_1455:
        /* <DEDUP_REMOVED lines=10> */
.L_x_1451:
        /* <DEDUP_REMOVED lines=12> */
.L_x_1460:
[----:B------:R-:W-:Y:S02]  /*96f0*/  IMAD.MOV.U32 R67, RZ, RZ, R68 ;  /* 0x000000ffff437224 */ /* 0x000fe400078e0044 */
.L_x_1461:
[----:B------:R-:W-:Y:S05]  /*9700*/  BSYNC B2 ;  /* 0x0000000000027941 */ /* 0x000fea0003800000 */
.L_x_1459:
        /* <DEDUP_REMOVED lines=16> */
.L_x_1465:
[----:B------:R-:W-:Y:S05]  /*9810*/  BSYNC B3 ;  /* 0x0000000000037941 */ /* 0x000fea0003800000 */
.L_x_1464:
        /* <DEDUP_REMOVED lines=44> */
.L_x_1463:
[----:B------:R-:W-:Y:S05]  /*9ae0*/  BSYNC B2 ;  /* 0x0000000000027941 */ /* 0x000fea0003800000 */
.L_x_1462:
        /* <DEDUP_REMOVED lines=13> */
.L_x_1466:
        /* <DEDUP_REMOVED lines=12> */
.L_x_1469:
[----:B------:R-:W-:Y:S02]  /*9c80*/  IMAD.MOV.U32 R67, RZ, RZ, R68 ;  /* 0x000000ffff437224 */ /* 0x000fe400078e0044 */
.L_x_1470:
[----:B------:R-:W-:Y:S05]  /*9c90*/  BSYNC B2 ;  /* 0x0000000000027941 */ /* 0x000fea0003800000 */
.L_x_1468:
        /* <DEDUP_REMOVED lines=16> */
.L_x_1474:
[----:B------:R-:W-:Y:S05]  /*9da0*/  BSYNC B3 ;  /* 0x0000000000037941 */ /* 0x000fea0003800000 */
.L_x_1473:
        /* <DEDUP_REMOVED lines=44> */
.L_x_1472:
[----:B------:R-:W-:Y:S05]  /*a070*/  BSYNC B2 ;  /* 0x0000000000027941 */ /* 0x000fea0003800000 */
.L_x_1471:
        /* <DEDUP_REMOVED lines=10> */
.L_x_1467:
        /* <DEDUP_REMOVED lines=12> */
.L_x_1476:
[----:B------:R-:W-:Y:S02]  /*a1e0*/  IMAD.MOV.U32 R67, RZ, RZ, R68 ;  /* 0x000000ffff437224 */ /* 0x000fe400078e0044 */
.L_x_1477:
[----:B------:R-:W-:Y:S05]  /*a1f0*/  BSYNC B2 ;  /* 0x0000000000027941 */ /* 0x000fea0003800000 */
.L_x_1475:
        /* <DEDUP_REMOVED lines=16> */
.L_x_1481:
[----:B------:R-:W-:Y:S05]  /*a300*/  BSYNC B3 ;  /* 0x0000000000037941 */ /* 0x000fea0003800000 */
.L_x_1480:
        /* <DEDUP_REMOVED lines=44> */
.L_x_1479:
[----:B------:R-:W-:Y:S05]  /*a5d0*/  BSYNC B2 ;  /* 0x0000000000027941 */ /* 0x000fea0003800000 */
.L_x_1478:
        /* <DEDUP_REMOVED lines=13> */
.L_x_1482:
        /* <DEDUP_REMOVED lines=12> */
.L_x_1485:
[----:B------:R-:W-:Y:S02]  /*a770*/  IMAD.MOV.U32 R42, RZ, RZ, R68 ;  /* 0x000000ffff2a7224 */ /* 0x000fe400078e0044 */
.L_x_1486:
[----:B------:R-:W-:Y:S05]  /*a780*/  BSYNC B2 ;  /* 0x0000000000027941 */ /* 0x000fea0003800000 */
.L_x_1484:
        /* <DEDUP_REMOVED lines=16> */
.L_x_1490:
[----:B------:R-:W-:Y:S05]  /*a890*/  BSYNC B3 ;  /* 0x0000000000037941 */ /* 0x000fea0003800000 */
.L_x_1489:
        /* <DEDUP_REMOVED lines=44> */
.L_x_1488:
[----:B------:R-:W-:Y:S05]  /*ab60*/  BSYNC B2 ;  /* 0x0000000000027941 */ /* 0x000fea0003800000 */
.L_x_1487:
        /* <DEDUP_REMOVED lines=10> */
.L_x_1483:
        /* <DEDUP_REMOVED lines=12> */
.L_x_1492:
[----:B------:R-:W-:Y:S02]  /*acd0*/  IMAD.MOV.U32 R42, RZ, RZ, R68 ;  /* 0x000000ffff2a7224 */ /* 0x000fe400078e0044 */
.L_x_1493:
[----:B------:R-:W-:Y:S05]  /*ace0*/  BSYNC B2 ;  /* 0x0000000000027941 */ /* 0x000fea0003800000 */
.L_x_1491:
        /* <DEDUP_REMOVED lines=16> */
.L_x_1497:
[----:B------:R-:W-:Y:S05]  /*adf0*/  BSYNC B3 ;  /* 0x0000000000037941 */ /* 0x000fea0003800000 */
.L_x_1496:
        /* <DEDUP_REMOVED lines=44> */
.L_x_1495:
[----:B------:R-:W-:Y:S05]  /*b0c0*/  BSYNC B2 ;  /* 0x0000000000027941 */ /* 0x000fea0003800000 */
.L_x_1494:
        /* <DEDUP_REMOVED lines=13> */
.L_x_1498:
        /* <DEDUP_REMOVED lines=12> */
.L_x_1501:
[----:B------:R-:W-:Y:S02]  /*b260*/  IMAD.MOV.U32 R42, RZ, RZ, R68 ;  /* 0x000000ffff2a7224 */ /* 0x000fe400078e0044 */
.L_x_1502:
[----:B------:R-:W-:Y:S05]  /*b270*/  BSYNC B2 ;  /* 0x0000000000027941 */ /* 0x000fea0003800000 */
.L_x_1500:
        /* <DEDUP_REMOVED lines=16> */
.L_x_1506:
[----:B------:R-:W-:Y:S05]  /*b380*/  BSYNC B3 ;  /* 0x0000000000037941 */ /* 0x000fea0003800000 */
.L_x_1505:
        /* <DEDUP_REMOVED lines=44> */
.L_x_1504:
[----:B------:R-:W-:Y:S05]  /*b650*/  BSYNC B2 ;  /* 0x0000000000027941 */ /* 0x000fea0003800000 */
.L_x_1503:
        /* <DEDUP_REMOVED lines=10> */
.L_x_1499:
        /* <DEDUP_REMOVED lines=12> */
.L_x_1508:
[----:B------:R-:W-:Y:S02]  /*b7c0*/  IMAD.MOV.U32 R42, RZ, RZ, R68 ;  /* 0x000000ffff2a7224 */ /* 0x000fe400078e0044 */
.L_x_1509:
[----:B------:R-:W-:Y:S05]  /*b7d0*/  BSYNC B2 ;  /* 0x0000000000027941 */ /* 0x000fea0003800000 */
.L_x_1507:
        /* <DEDUP_REMOVED lines=16> */
.L_x_1513:
[----:B------:R-:W-:Y:S05]  /*b8e0*/  BSYNC B3 ;  /* 0x0000000000037941 */ /* 0x000fea0003800000 */
.L_x_1512:
        /* <DEDUP_REMOVED lines=44> */
.L_x_1511:
[----:B------:R-:W-:Y:S05]  /*bbb0*/  BSYNC B2 ;  /* 0x0000000000027941 */ /* 0x000fea0003800000 */
.L_x_1510:
        /* <DEDUP_REMOVED lines=13> */
.L_x_1514:
        /* <DEDUP_REMOVED lines=12> */
.L_x_1517:
[----:B------:R-:W-:Y:S02]  /*bd50*/  IMAD.MOV.U32 R112, RZ, RZ, R68 ;  /* 0x000000ffff707224 */ /* 0x000fe400078e0044 */
.L_x_1518:
[----:B------:R-:W-:Y:S05]  /*bd60*/  BSYNC B2 ;  /* 0x0000000000027941 */ /* 0x000fea0003800000 */
.L_x_1516:
        /* <DEDUP_REMOVED lines=16> */
.L_x_1522:
[----:B------:R-:W-:Y:S05]  /*be70*/  BSYNC B3 ;  /* 0x0000000000037941 */ /* 0x000fea0003800000 */
.L_x_1521:
        /* <DEDUP_REMOVED lines=44> */
.L_x_1520:
[----:B------:R-:W-:Y:S05]  /*c140*/  BSYNC B2 ;  /* 0x0000000000027941 */ /* 0x000fea0003800000 */
.L_x_1519:
        /* <DEDUP_REMOVED lines=10> */
.L_x_1515:
[----:B------:R-:W-:Y:S02]  /*c1f0*/  SEL R41, RZ, 0x10000, P4 ;  /* 0x00010000ff297807 */ /* 0x000fe40002000000 */
[----:B------:R-:W-:Y:S02]  /*c200*/  SEL R43, RZ, 0x1000000, P5 ;  /* 0x01000000ff2b7807 */ /* 0x000fe40002800000 */
[----:B------:R-:W-:Y:S02]  /*c210*/  ISETP.NE.AND P4, PT, R119, RZ, PT ;  /* 0x000000ff7700720c */ /* 0x000fe40003f85270 */
[----:B------:R-:W-:Y:S02]  /*c220*/  ISETP.NE.AND P1, PT, R118, RZ, PT ;  /* 0x000000ff7600720c */ /* 0x000fe40003f25270 */
[----:B------:R-:W-:Y:S02]  /*c230*/  ISETP.NE.AND P5, PT, R117, RZ, PT ;  /* 0x000000ff7500720c */ /* 0x000fe40003fa5270 */
[----:B------:R-:W-:-:S02]  /*c240*/  SEL R110, RZ, 0x100, P3 ;  /* 0x00000100ff6e7807 */ /* 0x000fc40001800000 */
[----:B------:R-:W-:Y:S02]  /*c250*/  SEL R42, RZ, 0x1, P4 ;  /* 0x00000001ff2a7807 */ /* 0x000fe40002000000 */
[----:B------:R-:W-:Y:S02]  /*c260*/  SEL R40, RZ, 0x1, P5 ;  /* 0x00000001ff287807 */ /* 0x000fe40002800000 */
[----:B------:R-:W-:Y:S02]  /*c270*/  SEL R112, RZ, 0x1, P1 ;  /* 0x00000001ff707807 */ /* 0x000fe40000800000 */
[----:B------:R-:W-:Y:S01]  /*c280*/  LOP3.LUT R110, R110, R43, R41, 0xfe, !PT ;  /* 0x0000002b6e6e7212 */ /* 0x000fe200078efe29 */
[----:B------:R-:W-:Y:S01]  /*c290*/  IMAD.WIDE.U32 R42, R42, 0x1000000, RZ ;  /* 0x010000002a2a7825 */ /* 0x000fe200078e00ff */
[----:B------:R-:W-:Y:S02]  /*c2a0*/  SEL R111, RZ, 0x1, P2 ;  /* 0x00000001ff6f7807 */ /* 0x000fe40001000000 */
[----:B------:R-:W-:Y:S01]  /*c2b0*/  ISETP.NE.AND P0, PT, R115, RZ, PT ;  /* 0x000000ff7300720c */ /* 0x000fe20003f05270 */
[----:B------:R-:W-:Y:S01]  /*c2c0*/  IMAD.WIDE.U32 R40, R40, 0x10000, RZ ;  /* 0x0001000028287825 */ /* 0x000fe200078e00ff */
[----:B------:R-:W-:-:S02]  /*c2d0*/  ISETP.NE.AND P6, PT, R116, RZ, PT ;  /* 0x000000ff7400720c */ /* 0x000fc40003fc5270 */
[----:B------:R-:W-:Y:S01]  /*c2e0*/  LOP3.LUT R111, R43, R110, R111, 0xfe, !PT ;  /* 0x0000006e2b6f7212 */ /* 0x000fe200078efe6f */
[----:B------:R-:W-:Y:S01]  /*c2f0*/  IMAD.WIDE.U32 R112, R112, 0x100, RZ ;  /* 0x0000010070707825 */ /* 0x000fe200078e00ff */
[----:B------:R-:W-:Y:S02]  /*c300*/  SEL R43, RZ, 0x1, P0 ;  /* 0x00000001ff2b7807 */ /* 0x000fe40000000000 */
[C---:B------:R-:W-:Y:S01]  /*c310*/  LEA R114, P0, R109.reuse, c[0x0][0x188], 0x4 ;  /* 0x000062006d727a11 */ /* 0x040fe200078020ff */
[C---:B------:R-:W-:Y:S01]  /*c320*/  IMAD.SHL.U32 R116, R109.reuse, 0x8, RZ ;  /* 0x000000086d747824 */ /* 0x040fe200078e00ff */
[----:B------:R-:W-:Y:S02]  /*c330*/  LOP3.LUT R42, R112, R42, R40, 0xfe, !PT ;  /* 0x0000002a702a7212 */ /* 0x000fe400078efe28 */
[----:B------:R-:W-:Y:S02]  /*c340*/  SHF.L.U64.HI R117, R109, 0x3, RZ ;  /* 0x000000036d757819 */ /* 0x000fe400000102ff */
[----:B------:R-:W-:-:S02]  /*c350*/  IADD3 R110, P1, R116, c[0x0][0x190], RZ ;  /* 0x00006400746e7a10 */ /* 0x000fc40007f3e0ff */
[----:B------:R-:W-:Y:S02]  /*c360*/  LOP3.LUT R113, R113, R111, R41, 0xfe, !PT ;  /* 0x0000006f71717212 */ /* 0x000fe400078efe29 */
[----:B------:R-:W-:Y:S02]  /*c370*/  LOP3.LUT R112, R42, R43, RZ, 0xfc, !PT ;  /* 0x0000002b2a707212 */ /* 0x000fe400078efcff */
[----:B------:R-:W-:Y:S02]  /*c380*/  F2FP.BF16.PACK_AB R43, R106, R101 ;  /* 0x000000656a2b723e */ /* 0x000fe400000010ff */
[----:B------:R-:W-:Y:S02]  /*c390*/  F2FP.BF16.PACK_AB R42, R102, R95 ;  /* 0x0000005f662a723e */ /* 0x000fe400000010ff */
[----:B------:R-:W-:Y:S02]  /*c3a0*/  F2FP.BF16.PACK_AB R41, R93, R90 ;  /* 0x0000005a5d29723e */ /* 0x000fe400000010ff */
[----:B------:R-:W-:-:S02]  /*c3b0*/  LEA.HI.X R115, R109, c[0x0][0x18c], RZ, 0x4, P0 ;  /* 0x000063006d737a11 */ /* 0x000fc400000f24ff */
[----:B------:R-:W-:Y:S02]  /*c3c0*/  F2FP.BF16.PACK_AB R40, R88, R85 ;  /* 0x000000555828723e */ /* 0x000fe400000010ff */
[----:B------:R-:W-:-:S03]  /*c3d0*/  IADD3.X R111, R117, c[0x0][0x194], RZ, P1, !PT ;  /* 0x00006500756f7a10 */ /* 0x000fc60000ffe4ff */
[----:B------:R0:W-:Y:S04]  /*c3e0*/  STG.E.128 [R114.64], R40 ;  /* 0x0000002872007986 */ /* 0x0001e8000c101d06 */
[----:B------:R0:W-:Y:S01]  /*c3f0*/  STG.E.64 [R110.64], R112 ;  /* 0x000000706e007986 */ /* 0x0001e2000c101b06 */
[----:B------:R-:W-:Y:S05]  /*c400*/  @!P6 BRA `(.L_x_1523) ;  /* 0x000001400000e947 */ /* 0x000fea0003800000 */
[----:B0-----:R-:W-:Y:S01]  /*c410*/  IMAD.U32 R41, R83, 0x10000, RZ ;  /* 0x0001000053297824 */ /* 0x001fe200078e00ff */
[----:B------:R-:W-:Y:S02]  /*c420*/  LOP3.LUT R40, R84, 0xffff, RZ, 0xc0, !PT ;  /* 0x0000ffff54287812 */ /* 0x000fe400078ec0ff */
[----:B------:R-:W-:Y:S02]  /*c430*/  PRMT R43, R82, 0x7104, RZ ;  /* 0x00007104522b7816 */ /* 0x000fe400000000ff */
[----:B------:R-:W-:-:S02]  /*c440*/  LOP3.LUT R41, R41, 0xff0000, RZ, 0xc0, !PT ;  /* 0x00ff000029297812 */ /* 0x000fc400078ec0ff */
[----:B------:R-:W-:Y:S02]  /*c450*/  LOP3.LUT R110, R73, 0xff, RZ, 0xc0, !PT ;  /* 0x000000ff496e7812 */ /* 0x000fe400078ec0ff */
[----:B------:R-:W-:Y:S02]  /*c460*/  PRMT R40, R41, 0x4210, R40 ;  /* 0x0000421029287816 */ /* 0x000fe40000000028 */
[----:B------:R-:W-:Y:S01]  /*c470*/  LOP3.LUT R42, R75, 0xff, RZ, 0xc0, !PT ;  /* 0x000000ff4b2a7812 */ /* 0x000fe200078ec0ff */
[----:B------:R-:W-:Y:S01]  /*c480*/  IMAD.WIDE.U32 R110, R110, 0x1000000, RZ ;  /* 0x010000006e6e7825 */ /* 0x000fe200078e00ff */
        /* <DEDUP_REMOVED lines=12> */
.L_x_1523:
[----:B------:R-:W-:Y:S02]  /*c550*/  IADD3 R109, R109, 0x20, RZ ;  /* 0x000000206d6d7810 */ /* 0x000fe40007ffe0ff */
.L_x_1394:
[----:B------:R-:W-:Y:S05]  /*c560*/  BSYNC B1 ;  /* 0x0000000000017941 */ /* 0x000fea0003800000 */
.L_x_1393:
        /* <DEDUP_REMOVED lines=29> */
.L_x_1527:
[----:B0-----:R-:W-:Y:S02]  /*c740*/  IMAD.MOV.U32 R91, RZ, RZ, R68 ;  /* 0x000000ffff5b7224 */ /* 0x001fe400078e0044 */
.L_x_1528:
[----:B------:R-:W-:Y:S05]  /*c750*/  BSYNC B2 ;  /* 0x0000000000027941 */ /* 0x000fea0003800000 */
.L_x_1526:
        /* <DEDUP_REMOVED lines=16> */
.L_x_1532:
[----:B------:R-:W-:Y:S05]  /*c860*/  BSYNC B3 ;  /* 0x0000000000037941 */ /* 0x000fea0003800000 */
.L_x_1531:
        /* <DEDUP_REMOVED lines=43> */
[----:B------:R-:W-:Y:S02]  /*cb20*/  LOP3.LUT R62, R111, UR26, R62, 0x96, !PT ;  /* 0x0000001a6f3e7c12 */ /* 0x000fe4000f8e963e */
.L_x_1530:
[----:B------:R-:W-:Y:S05]  /*cb30*/  BSYNC B2 ;  /* 0x0000000000027941 */ /* 0x000fea0003800000 */
.L_x_1529:
        /* <DEDUP_REMOVED lines=17> */
.L_x_1533:
        /* <DEDUP_REMOVED lines=12> */
.L_x_1536:
[----:B------:R-:W-:Y:S02]  /*cd10*/  IMAD.MOV.U32 R67, RZ, RZ, R68 ;  /* 0x000000ffff437224 */ /* 0x000fe400078e0044 */
.L_x_1537:
[----:B------:R-:W-:Y:S05]  /*cd20*/  BSYNC B2 ;  /* 0x0000000000027941 */ /* 0x000fea0003800000 */
.L_x_1535:
        /* <DEDUP_REMOVED lines=16> */
.L_x_1541:
[----:B------:R-:W-:Y:S05]  /*ce30*/  BSYNC B3 ;  /* 0x0000000000037941 */ /* 0x000fea0003800000 */
.L_x_1540:
        /* <DEDUP_REMOVED lines=44> */
.L_x_1539:
[----:B------:R-:W-:Y:S05]  /*d100*/  BSYNC B2 ;  /* 0x0000000000027941 */ /* 0x000fea0003800000 */
.L_x_1538:
        /* <DEDUP_REMOVED lines=10> */
.L_x_1534:
        /* <DEDUP_REMOVED lines=12> */
.L_x_1543:
[----:B------:R-:W-:Y:S02]  /*d270*/  IMAD.MOV.U32 R67, RZ, RZ, R68 ;  /* 0x000000ffff437224 */ /* 0x000fe400078e0044 */
.L_x_1544:
[----:B------:R-:W-:Y:S05]  /*d280*/  BSYNC B2 ;  /* 0x0000000000027941 */ /* 0x000fea0003800000 */
.L_x_1542:
        /* <DEDUP_REMOVED lines=16> */
.L_x_1548:
[----:B------:R-:W-:Y:S05]  /*d390*/  BSYNC B3 ;  /* 0x0000000000037941 */ /* 0x000fea0003800000 */
.L_x_1547:
        /* <DEDUP_REMOVED lines=44> */
.L_x_1546:
[----:B------:R-:W-:Y:S05]  /*d660*/  BSYNC B2 ;  /* 0x0000000000027941 */ /* 0x000fea0003800000 */
.L_x_1545:
        /* <DEDUP_REMOVED lines=14> */
.L_x_1549:
        /* <DEDUP_REMOVED lines=12> */
.L_x_1552:
[----:B------:R-:W-:Y:S02]  /*d810*/  IMAD.MOV.U32 R40, RZ, RZ, R68 ;  /* 0x000000ffff287224 */ /* 0x000fe400078e0044 */
.L_x_1553:
[----:B------:R-:W-:Y:S05]  /*d820*/  BSYNC B2 ;  /* 0x0000000000027941 */ /* 0x000fea0003800000 */
.L_x_1551:
        /* <DEDUP_REMOVED lines=16> */
.L_x_1557:
[----:B------:R-:W-:Y:S05]  /*d930*/  BSYNC B3 ;  /* 0x0000000000037941 */ /* 0x000fea0003800000 */
.L_x_1556:
        /* <DEDUP_REMOVED lines=44> */
.L_x_1555:
[----:B------:R-:W-:Y:S05]  /*dc00*/  BSYNC B2 ;  /* 0x0000000000027941 */ /* 0x000fea0003800000 */
.L_x_1554:
        /* <DEDUP_REMOVED lines=10> */
.L_x_1550:
        /* <DEDUP_REMOVED lines=12> */
.L_x_1559:
[----:B------:R-:W-:Y:S02]  /*dd70*/  IMAD.MOV.U32 R40, RZ, RZ, R68 ;  /* 0x000000ffff287224 */ /* 0x000fe400078e0044 */
.L_x_1560:
[----:B------:R-:W-:Y:S05]  /*dd80*/  BSYNC B2 ;  /* 0x0000000000027941 */ /* 0x000fea0003800000 */
.L_x_1558:
        /* <DEDUP_REMOVED lines=16> */
.L_x_1564:
[----:B------:R-:W-:Y:S05]  /*de90*/  BSYNC B3 ;  /* 0x0000000000037941 */ /* 0x000fea0003800000 */
.L_x_1563:
        /* <DEDUP_REMOVED lines=44> */
.L_x_1562:
[----:B------:R-:W-:Y:S05]  /*e160*/  BSYNC B2 ;  /* 0x0000000000027941 */ /* 0x000fea0003800000 */
.L_x_1561:
        /* <DEDUP_REMOVED lines=14> */
.L_x_1565:
        /* <DEDUP_REMOVED lines=12> */
.L_x_1568:
[----:B------:R-:W-:Y:S02]  /*e310*/  IMAD.MOV.U32 R40, RZ, RZ, R68 ;  /* 0x000000ffff287224 */ /* 0x000fe400078e0044 */
.L_x_1569:
[----:B------:R-:W-:Y:S05]  /*e320*/  BSYNC B2 ;  /* 0x0000000000027941 */ /* 0x000fea0003800000 */
.L_x_1567:
        /* <DEDUP_REMOVED lines=16> */
.L_x_1573:
[----:B------:R-:W-:Y:S05]  /*e430*/  BSYNC B3 ;  /* 0x0000000000037941 */ /* 0x000fea0003800000 */
.L_x_1572:
        /* <DEDUP_REMOVED lines=44> */
.L_x_1571:
[----:B------:R-:W-:Y:S05]  /*e700*/  BSYNC B2 ;  /* 0x0000000000027941 */ /* 0x000fea0003800000 */
.L_x_1570:
        /* <DEDUP_REMOVED lines=10> */
.L_x_1566:
        /* <DEDUP_REMOVED lines=12> */
.L_x_1575:
[----:B------:R-:W-:Y:S02]  /*e870*/  IMAD.MOV.U32 R40, RZ, RZ, R68 ;  /* 0x000000ffff287224 */ /* 0x000fe400078e0044 */
.L_x_1576:
[----:B------:R-:W-:Y:S05]  /*e880*/  BSYNC B2 ;  /* 0x0000000000027941 */ /* 0x000fea0003800000 */
.L_x_1574:
        /* <DEDUP_REMOVED lines=16> */
.L_x_1580:
[----:B------:R-:W-:Y:S05]  /*e990*/  BSYNC B3 ;  /* 0x0000000000037941 */ /* 0x000fea0003800000 */
.L_x_1579:
        /* <DEDUP_REMOVED lines=44> */
.L_x_1578:
[----:B------:R-:W-:Y:S05]  /*ec60*/  BSYNC B2 ;  /* 0x0000000000027941 */ /* 0x000fea0003800000 */
.L_x_1577:
        /* <DEDUP_REMOVED lines=14> */
.L_x_1581:
        /* <DEDUP_REMOVED lines=12> */
.L_x_1584:
[----:B------:R-:W-:Y:S02]  /*ee10*/  IMAD.MOV.U32 R67, RZ, RZ, R68 ;  /* 0x000000ffff437224 */ /* 0x000fe400078e0044 */
.L_x_1585:
[----:B------:R-:W-:Y:S05]  /*ee20*/  BSYNC B2 ;  /* 0x0000000000027941 */ /* 0x000fea0003800000 */
.L_x_1583:
        /* <DEDUP_REMOVED lines=16> */
.L_x_1589:
[----:B------:R-:W-:Y:S05]  /*ef30*/  BSYNC B3 ;  /* 0x0000000000037941 */ /* 0x000fea0003800000 */
.L_x_1588:
        /* <DEDUP_REMOVED lines=44> */
.L_x_1587:
[----:B------:R-:W-:Y:S05]  /*f200*/  BSYNC B2 ;  /* 0x0000000000027941 */ /* 0x000fea0003800000 */
.L_x_1586:
        /* <DEDUP_REMOVED lines=10> */
.L_x_1582:
        /* <DEDUP_REMOVED lines=12> */
.L_x_1591:
[----:B------:R-:W-:Y:S02]  /*f370*/  IMAD.MOV.U32 R67, RZ, RZ, R68 ;  /* 0x000000ffff437224 */ /* 0x000fe400078e0044 */
.L_x_1592:
[----:B------:R-:W-:Y:S05]  /*f380*/  BSYNC B2 ;  /* 0x0000000000027941 */ /* 0x000fea0003800000 */
.L_x_1590:
        /* <DEDUP_REMOVED lines=16> */
.L_x_1596:
[----:B------:R-:W-:Y:S05]  /*f490*/  BSYNC B3 ;  /* 0x0000000000037941 */ /* 0x000fea0003800000 */
.L_x_1595:
        /* <DEDUP_REMOVED lines=44> */
.L_x_1594:
[----:B------:R-:W-:Y:S05]  /*f760*/  BSYNC B2 ;  /* 0x0000000000027941 */ /* 0x000fea0003800000 */
.L_x_1593:
        /* <DEDUP_REMOVED lines=13> */
.L_x_1597:
        /* <DEDUP_REMOVED lines=12> */
.L_x_1600:
[----:B------:R-:W-:Y:S02]  /*f900*/  IMAD.MOV.U32 R67, RZ, RZ, R68 ;  /* 0x000000ffff437224 */ /* 0x000fe400078e0044 */
.L_x_1601:
[----:B------:R-:W-:Y:S05]  /*f910*/  BSYNC B2 ;  /* 0x0000000000027941 */ /* 0x000fea0003800000 */
.L_x_1599:
        /* <DEDUP_REMOVED lines=16> */
.L_x_1605:
[----:B------:R-:W-:Y:S05]  /*fa20*/  BSYNC B3 ;  /* 0x0000000000037941 */ /* 0x000fea0003800000 */
.L_x_1604:
        /* <DEDUP_REMOVED lines=44> */
.L_x_1603:
[----:B------:R-:W-:Y:S05]  /*fcf0*/  BSYNC B2 ;  /* 0x0000000000027941 */ /* 0x000fea0003800000 */
.L_x_1602:
        /* <DEDUP_REMOVED lines=10> */
.L_x_1598:
        /* <DEDUP_REMOVED lines=12> */
.L_x_1607:
[----:B------:R-:W-:Y:S02]  /*fe60*/  IMAD.MOV.U32 R67, RZ, RZ, R68 ;  /* 0x000000ffff437224 */ /* 0x000fe400078e0044 */
.L_x_1608:
[----:B------:R-:W-:Y:S05]  /*fe70*/  BSYNC B2 ;  /* 0x0000000000027941 */ /* 0x000fea0003800000 */
.L_x_1606:
        /* <DEDUP_REMOVED lines=16> */
.L_x_1612:
[----:B------:R-:W-:Y:S05]  /*ff80*/  BSYNC B3 ;  /* 0x0000000000037941 */ /* 0x000fea0003800000 */
.L_x_1611:
        /* <DEDUP_REMOVED lines=44> */
.L_x_1610:
[----:B------:R-:W-:Y:S05]  /*10250*/  BSYNC B2 ;  /* 0x0000000000027941 */ /* 0x000fea0003800000 */
.L_x_1609:
        /* <DEDUP_REMOVED lines=13> */
.L_x_1613:
        /* <DEDUP_REMOVED lines=12> */
.L_x_1616:
[----:B------:R-:W-:Y:S02]  /*103f0*/  IMAD.MOV.U32 R42, RZ, RZ, R68 ;  /* 0x000000ffff2a7224 */ /* 0x000fe400078e0044 */
.L_x_1617:
[----:B------:R-:W-:Y:S05]  /*10400*/  BSYNC B2 ;  /* 0x0000000000027941 */ /* 0x000fea0003800000 */
.L_x_1615:
        /* <DEDUP_REMOVED lines=16> */
.L_x_1621:
[----:B------:R-:W-:Y:S05]  /*10510*/  BSYNC B3 ;  /* 0x0000000000037941 */ /* 0x000fea0003800000 */
.L_x_1620:
        /* <DEDUP_REMOVED lines=44> */
.L_x_1619:
[----:B------:R-:W-:Y:S05]  /*107e0*/  BSYNC B2 ;  /* 0x0000000000027941 */ /* 0x000fea0003800000 */
.L_x_1618:
        /* <DEDUP_REMOVED lines=10> */
.L_x_1614:
        /* <DEDUP_REMOVED lines=12> */
.L_x_1623:
[----:B------:R-:W-:Y:S02]  /*10950*/  IMAD.MOV.U32 R42, RZ, RZ, R68 ;  /* 0x000000ffff2a7224 */ /* 0x000fe400078e0044 */
.L_x_1624:
[----:B------:R-:W-:Y:S05]  /*10960*/  BSYNC B2 ;  /* 0x0000000000027941 */ /* 0x000fea0003800000 */
.L_x_1622:
        /* <DEDUP_REMOVED lines=16> */
.L_x_1628:
[----:B------:R-:W-:Y:S05]  /*10a70*/  BSYNC B3 ;  /* 0x0000000000037941 */ /* 0x000fea0003800000 */
.L_x_1627:
        /* <DEDUP_REMOVED lines=44> */
.L_x_1626:
[----:B------:R-:W-:Y:S05]  /*10d40*/  BSYNC B2 ;  /* 0x0000000000027941 */ /* 0x000fea0003800000 */
.L_x_1625:
        /* <DEDUP_REMOVED lines=13> */
.L_x_1629:
        /* <DEDUP_REMOVED lines=12> */
.L_x_1632:
[----:B------:R-:W-:Y:S02]  /*10ee0*/  IMAD.MOV.U32 R42, RZ, RZ, R68 ;  /* 0x000000ffff2a7224 */ /* 0x000fe400078e0044 */
.L_x_1633:
[----:B------:R-:W-:Y:S05]  /*10ef0*/  BSYNC B2 ;  /* 0x0000000000027941 */ /* 0x000fea0003800000 */
.L_x_1631:
        /* <DEDUP_REMOVED lines=16> */
.L_x_1637:
[----:B------:R-:W-:Y:S05]  /*11000*/  BSYNC B3 ;  /* 0x0000000000037941 */ /* 0x000fea0003800000 */
.L_x_1636:
        /* <DEDUP_REMOVED lines=44> */
.L_x_1635:
[----:B------:R-:W-:Y:S05]  /*112d0*/  BSYNC B2 ;  /* 0x0000000000027941 */ /* 0x000fea0003800000 */
.L_x_1634:
        /* <DEDUP_REMOVED lines=10> */
.L_x_1630:
        /* <DEDUP_REMOVED lines=12> */
.L_x_1639:
[----:B------:R-:W-:Y:S02]  /*11440*/  IMAD.MOV.U32 R42, RZ, RZ, R68 ;  /* 0x000000ffff2a7224 */ /* 0x000fe400078e0044 */
.L_x_1640:
[----:B------:R-:W-:Y:S05]  /*11450*/  BSYNC B2 ;  /* 0x0000000000027941 */ /* 0x000fea0003800000 */
.L_x_1638:
        /* <DEDUP_REMOVED lines=16> */
.L_x_1644:
[----:B------:R-:W-:Y:S05]  /*11560*/  BSYNC B3 ;  /* 0x0000000000037941 */ /* 0x000fea0003800000 */
.L_x_1643:
        /* <DEDUP_REMOVED lines=44> */
.L_x_1642:
[----:B------:R-:W-:Y:S05]  /*11830*/  BSYNC B2 ;  /* 0x0000000000027941 */ /* 0x000fea0003800000 */
.L_x_1641:
        /* <DEDUP_REMOVED lines=13> */
.L_x_1645:
        /* <DEDUP_REMOVED lines=12> */
.L_x_1648:
[----:B------:R-:W-:Y:S02]  /*119d0*/  IMAD.MOV.U32 R112, RZ, RZ, R68 ;  /* 0x000000ffff707224 */ /* 0x000fe400078e0044 */
.L_x_1649:
[----:B------:R-:W-:Y:S05]  /*119e0*/  BSYNC B2 ;  /* 0x0000000000027941 */ /* 0x000fea0003800000 */
.L_x_1647:
        /* <DEDUP_REMOVED lines=16> */
.L_x_1653:
[----:B------:R-:W-:Y:S05]  /*11af0*/  BSYNC B3 ;  /* 0x0000000000037941 */ /* 0x000fea0003800000 */
.L_x_1652:
        /* <DEDUP_REMOVED lines=44> */
.L_x_1651:
[----:B------:R-:W-:Y:S05]  /*11dc0*/  BSYNC B2 ;  /* 0x0000000000027941 */ /* 0x000fea0003800000 */
.L_x_1650:
        /* <DEDUP_REMOVED lines=10> */
.L_x_1646:
[----:B------:R-:W-:Y:S02]  /*11e70*/  SEL R41, RZ, 0x10000, P4 ;  /* 0x00010000ff297807 */ /* 0x000fe40002000000 */
[----:B------:R-:W-:Y:S02]  /*11e80*/  ISETP.NE.AND P4, PT, R119, RZ, PT ;  /* 0x000000ff7700720c */ /* 0x000fe40003f85270 */
[----:B------:R-:W-:Y:S02]  /*11e90*/  SEL R43, RZ, 0x1000000, P5 ;  /* 0x01000000ff2b7807 */ /* 0x000fe40002800000 */
        /* <DEDUP_REMOVED lines=8> */
[----:B------:R-:W-:Y:S02]  /*11f20*/  ISETP.NE.AND P6, PT, R116, RZ, PT ;  /* 0x000000ff7400720c */ /* 0x000fe40003fc5270 */
[----:B------:R-:W-:Y:S01]  /*11f30*/  SEL R111, RZ, 0x1, P2 ;  /* 0x00000001ff6f7807 */ /* 0x000fe20001000000 */
[----:B------:R-:W-:Y:S01]  /*11f40*/  IMAD.WIDE.U32 R40, R40, 0x10000, RZ ;  /* 0x0001000028287825 */ /* 0x000fe200078e00ff */
[----:B------:R-:W-:-:S02]  /*11f50*/  ISETP.NE.AND P1, PT, R115, RZ, PT ;  /* 0x000000ff7300720c */ /* 0x000fc40003f25270 */
[----:B------:R-:W-:Y:S01]  /*11f60*/  LOP3.LUT R43, R43, R110, R111, 0xfe, !PT ;  /* 0x0000006e2b2b7212 */ /* 0x000fe200078efe6f */
[----:B------:R-:W-:Y:S01]  /*11f70*/  IMAD.WIDE.U32 R112, R112, 0x100, RZ ;  /* 0x0000010070707825 */ /* 0x000fe200078e00ff */
[C---:B------:R-:W-:Y:S02]  /*11f80*/  LEA R114, P0, R109.reuse, c[0x0][0x188], 0x4 ;  /* 0x000062006d727a11 */ /* 0x040fe400078020ff */
[----:B------:R-:W-:Y:S01]  /*11f90*/  SEL R119, RZ, 0x1, P1 ;  /* 0x00000001ff777807 */ /* 0x000fe20000800000 */
[----:B------:R-:W-:Y:S01]  /*11fa0*/  IMAD.SHL.U32 R116, R109, 0x8, RZ ;  /* 0x000000086d747824 */ /* 0x000fe200078e00ff */
[----:B------:R-:W-:Y:S02]  /*11fb0*/  LOP3.LUT R112, R112, R42, R40, 0xfe, !PT ;  /* 0x0000002a70707212 */ /* 0x000fe400078efe28 */
[----:B------:R-:W-:Y:S02]  /*11fc0*/  SHF.R.U32.HI R117, RZ, 0x1d, R109 ;  /* 0x0000001dff757819 */ /* 0x000fe4000001166d */
        /* <DEDUP_REMOVED lines=14> */
[----:B------:R-:W-:-:S02]  /*120b0*/  PRMT R43, R82, 0x7104, RZ ;  /* 0x00007104522b7816 */ /* 0x000fc400000000ff */
[----:B------:R-:W-:Y:S02]  /*120c0*/  LOP3.LUT R41, R41, 0xff0000, RZ, 0xc0, !PT ;  /* 0x00ff000029297812 */ /* 0x000fe400078ec0ff */
        /* <DEDUP_REMOVED lines=9> */
[----:B------:R-:W-:Y:S01]  /*12160*/  IMAD.WIDE.U32 R40, R41, 0x100, RZ ;  /* 0x0000010029287825 */ /* 0x000fe200078e00ff */
[----:B------:R-:W-:Y:S02]  /*12170*/  IADD3.X R113, R117, c[0x0][0x19c], RZ, P0, !PT ;  /* 0x0000670075717a10 */ /* 0x000fe400007fe4ff */
[----:B------:R-:W-:Y:S02]  /*12180*/  LOP3.LUT R109, R43, R109, R111, 0xfe, !PT ;  /* 0x0000006d2b6d7212 */ /* 0x000fe400078efe6f */
[----:B------:R-:W-:Y:S02]  /*12190*/  LOP3.LUT R40, R40, R110, R42, 0xfe, !PT ;  /* 0x0000006e28287212 */ /* 0x000fe400078efe2a */
[----:B------:R-:W-:Y:S02]  /*121a0*/  LOP3.LUT R41, R109, R41, RZ, 0xfc, !PT ;  /* 0x000000296d297212 */ /* 0x000fe400078efcff */
[----:B------:R-:W-:-:S05]  /*121b0*/  LOP3.LUT R40, R40, 0xff, R77, 0xf8, !PT ;  /* 0x000000ff28287812 */ /* 0x000fca00078ef84d */
[----:B------:R0:W-:Y:S02]  /*121c0*/  STG.E.64 [R112.64], R40 ;  /* 0x0000002870007986 */ /* 0x0001e4000c101b06 */
.L_x_1525:
[----:B------:R-:W-:Y:S05]  /*121d0*/  BSYNC B1 ;  /* 0x0000000000017941 */ /* 0x000fea0003800000 */
.L_x_1524:
[----:B0-----:R-:W-:Y:S01]  /*121e0*/  FADD.FTZ R40, RZ, R78 ;  /* 0x0000004eff287221 */ /* 0x001fe20000010000 */
[----:B------:R-:W-:Y:S02]  /*121f0*/  ISETP.NE.AND P0, PT, R0, RZ, PT ;  /* 0x000000ff0000720c */ /* 0x000fe40003f05270 */
        /* <DEDUP_REMOVED lines=29> */
.L_x_1664:
[----:B-1----:R-:W-:Y:S01]  /*123d0*/  FADD.FTZ R112, R42, R41 ;  /* 0x000000292a707221 */ /* 0x002fe20000010000 */
[----:B------:R-:W-:Y:S05]  /*123e0*/  BRA.DIV ~URZ, `(.L_x_1655) ;  /* 0x00000cc27f007947 */ /* 0x000fea000b800000 */
[----:B------:R-:W1:Y:S01]  /*123f0*/  SHFL.BFLY PT, R40, R112, 0x2, 0x1f ;  /* 0x0c401f0070287f89 */ /* 0x000e6200000e0000 */
[----:B------:R-:W-:Y:S01]  /*12400*/  ISETP.NE.AND P3, PT, R0, RZ, PT ;  /* 0x000000ff0000720c */ /* 0x000fe20003f65270 */
        /* <DEDUP_REMOVED lines=66> */
.L_x_1665:
[----:B------:R-:W-:Y:S01]  /*12830*/  FMUL.FTZ R40, R109, R109 ;  /* 0x0000006d6d287220 */ /* 0x000fe20000410000 */
[----:B------:R-:W-:Y:S01]  /*12840*/  ISETP.NE.AND P0, PT, RZ, UR8, PT ;  /* 0x00000008ff007c0c */ /* 0x000fe2000bf05270 */
[----:B------:R-:W-:Y:S01]  /*12850*/  IMAD.MOV.U32 R42, RZ, RZ, c[0x0][0x1e0] ;  /* 0x00007800ff2a7624 */ /* 0x000fe200078e00ff */
[----:B------:R-:W-:Y:S01]  /*12860*/  ISETP.NE.AND P2, PT, R0, RZ, PT ;  /* 0x000000ff0000720c */ /* 0x000fe20003f45270 */
[----:B-1----:R-:W-:Y:S01]  /*12870*/  FADD.FTZ R111, R111, R108 ;  /* 0x0000006c6f6f7221 */ /* 0x002fe20000010000 */
[----:B------:R-:W-:Y:S01]  /*12880*/  FSEL R41, R40, RZ, P0 ;  /* 0x000000ff28297208 */ /* 0x000fe20000000000 */
[----:B------:R-:W-:Y:S01]  /*12890*/  BSSY B1, `(.L_x_1656) ;  /* 0x000002c000017945 */ /* 0x000fe20003800000 */
        /* <DEDUP_REMOVED lines=13> */
[--C-:B0-----:R-:W-:Y:S02]  /*12970*/  FADD.FTZ R108, R87, -R110.reuse ;  /* 0x8000006e576c7221 */ /* 0x101fe40000010000 */
[--C-:B------:R-:W-:Y:S02]  /*12980*/  FADD.FTZ R112, R96, -R110.reuse ;  /* 0x8000006e60707221 */ /* 0x100fe40000010000 */
[--C-:B------:R-:W-:Y:S02]  /*12990*/  FADD.FTZ R114, R94, -R110.reuse ;  /* 0x8000006e5e727221 */ /* 0x100fe40000010000 */
[--C-:B------:R-:W-:Y:S02]  /*129a0*/  FADD.FTZ R116, R99, -R110.reuse ;  /* 0x8000006e63747221 */ /* 0x100fe40000010000 */
[--C-:B------:R-:W-:Y:S02]  /*129b0*/  FADD.FTZ R118, R100, -R110.reuse ;  /* 0x8000006e64767221 */ /* 0x100fe40000010000 */
[----:B------:R-:W-:-:S02]  /*129c0*/  FADD.FTZ R120, R105, -R110 ;  /* 0x8000006e69787221 */ /* 0x000fc40000010000 */
[C---:B------:R-:W-:Y:S02]  /*129d0*/  FMUL.FTZ R40, R111.reuse, R40 ;  /* 0x000000286f287220 */ /* 0x040fe40000410000 */
[C---:B------:R-:W-:Y:S02]  /*129e0*/  FMUL.FTZ R42, R111.reuse, R42 ;  /* 0x0000002a6f2a7220 */ /* 0x040fe40000410000 */
[C---:B------:R-:W-:Y:S02]  /*129f0*/  FMUL.FTZ R108, R111.reuse, R108 ;  /* 0x0000006c6f6c7220 */ /* 0x040fe40000410000 */
[C---:B------:R-:W-:Y:S02]  /*12a00*/  FMUL.FTZ R112, R111.reuse, R112 ;  /* 0x000000706f707220 */ /* 0x040fe40000410000 */
[C---:B------:R-:W-:Y:S02]  /*12a10*/  FMUL.FTZ R114, R111.reuse, R114 ;  /* 0x000000726f727220 */ /* 0x040fe40000410000 */
[----:B------:R-:W-:-:S02]  /*12a20*/  FMUL.FTZ R116, R111, R116 ;  /* 0x000000746f747220 */ /* 0x000fc40000410000 */
[C---:B------:R-:W-:Y:S02]  /*12a30*/  FMUL.FTZ R118, R111.reuse, R118 ;  /* 0x000000766f767220 */ /* 0x040fe40000410000 */
[----:B------:R-:W-:Y:S02]  /*12a40*/  FMUL.FTZ R120, R111, R120 ;  /* 0x000000786f787220 */ /* 0x000fe40000410000 */
[----:B------:R-:W-:Y:S02]  /*12a50*/  FFMA.FTZ R40, R17, R40, R10 ;  /* 0x0000002811287223 */ /* 0x000fe4000001000a */
[----:B------:R-:W-:Y:S02]  /*12a60*/  FFMA.FTZ R41, R18, R42, R9 ;  /* 0x0000002a12297223 */ /* 0x000fe40000010009 */
[----:B------:R-:W-:Y:S02]  /*12a70*/  FFMA.FTZ R108, R15, R108, R8 ;  /* 0x0000006c0f6c7223 */ /* 0x000fe40000010008 */
[----:B------:R-:W-:Y:S01]  /*12a80*/  FFMA.FTZ R43, R16, R112, R7 ;  /* 0x00000070102b7223 */ /* 0x000fe20000010007 */
[----:B------:R-:W-:Y:S01]  /*12a90*/  F2FP.BF16.PACK_AB R40, R41, R40 ;  /* 0x000000282928723e */ /* 0x000fe200000010ff */
[----:B------:R-:W-:-:S02]  /*12aa0*/  FFMA.FTZ R42, R13, R114, R6 ;  /* 0x000000720d2a7223 */ /* 0x000fc40000010006 */
        /* <DEDUP_REMOVED lines=10> */
.L_x_1657:
[----:B------:R-:W-:Y:S05]  /*12b50*/  BSYNC B1 ;  /* 0x0000000000017941 */ /* 0x000fea0003800000 */
.L_x_1656:
[----:B------:R-:W-:Y:S01]  /*12b60*/  ISETP.NE.AND P0, PT, R24, RZ, PT ;  /* 0x000000ff1800720c */ /* 0x000fe20003f05270 */
[----:B------:R-:W-:-:S12]  /*12b70*/  BSSY B1, `(.L_x_1658) ;  /* 0x0000022000017945 */ /* 0x000fd80003800000 */
[----:B------:R-:W-:Y:S05]  /*12b80*/  @!P0 BRA `(.L_x_1659) ;  /* 0x0000020000008947 */ /* 0x000fea0003800000 */
[--C-:B0-2---:R-:W-:Y:S02]  /*12b90*/  FADD.FTZ R40, R85, -R110.reuse ;  /* 0x8000006e55287221 */ /* 0x105fe40000010000 */
        /* <DEDUP_REMOVED lines=31> */
.L_x_1659:
[----:B------:R-:W-:Y:S05]  /*12d90*/  BSYNC B1 ;  /* 0x0000000000017941 */ /* 0x000fea0003800000 */
.L_x_1658:
        /* <DEDUP_REMOVED lines=34> */
.L_x_1661:
[----:B------:R-:W-:Y:S05]  /*12fc0*/  BSYNC B1 ;  /* 0x0000000000017941 */ /* 0x000fea0003800000 */
.L_x_1660:
[----:B0-2---:R-:W-:-:S04]  /*12fd0*/  IMAD.MOV.U32 R40, RZ, RZ, 0x4 ;  /* 0x00000004ff287424 */ /* 0x005fc800078e00ff */
[----:B------:R-:W-:-:S05]  /*12fe0*/  IMAD R19, R40, c[0x0][0x160], R19 ;  /* 0x0000580028137a24 */ /* 0x000fca00078e0213 */
[----:B------:R-:W-:-:S13]  /*12ff0*/  ISETP.GE.AND P0, PT, R19, c[0x0][0x164], PT ;  /* 0x0000590013007a0c */ /* 0x000fda0003f06270 */
[----:B------:R-:W-:Y:S01]  /*13000*/  @P0 CALL.REL.NOINC `(.L_x_1662) ;  /* 0x0000001000000944 */ /* 0x000fe20003c00000 */
[----:B------:R-:W-:Y:S05]  /*13010*/  BRA `(.L_x_1663) ;  /* 0xfffedbe000007947 */ /* 0x000fea000383ffff */
.L_x_1662:
[----:B------:R-:W-:Y:S05]  /*13020*/  BSYNC B0 ;  /* 0x0000000000007941 */ /* 0x000fea0003800000 */
.L_x_1261:
[----:B------:R-:W-:Y:S05]  /*13030*/  EXIT ;  /* 0x000000000000794d */ /* 0x000fea0003800000 */
.L_x_1654:
[----:B------:R-:W-:Y:S01]  /*13040*/  IMAD.MOV.U32 R111, RZ, RZ, 0x1 ;  /* 0x00000001ff6f7424 */ /* 0x000fe200078e00ff */
[----:B------:R-:W-:Y:S01]  /*13050*/  MOV R40, 0x13090 ;  /* 0x0001309000287802 */ /* 0x000fe20000000f00 */
[----:B------:R-:W-:Y:S02]  /*13060*/  IMAD.MOV.U32 R43, RZ, RZ, 0x1f ;  /* 0x0000001fff2b7424 */ /* 0x000fe400078e00ff */
[----:B------:R-:W-:Y:S02]  /*13070*/  IMAD.MOV.U32 R110, RZ, RZ, -0x1 ;  /* 0xffffffffff6e7424 */ /* 0x000fe400078e00ff */
[----:B------:R-:W-:Y:S05]  /*13080*/  CALL.REL.NOINC `($__internal_6_$__cuda_sm70_shflsync_bfly_p) ;  /* 0x000006d000007944 */ /* 0x000fea0003c00000 */
[----:B-1----:R-:W-:Y:S01]  /*13090*/  IMAD.MOV.U32 R41, RZ, RZ, R111 ;  /* 0x000000ffff297224 */ /* 0x002fe200078e006f */
[----:B0-----:R-:W-:Y:S05]  /*130a0*/  BRA `(.L_x_1664) ;  /* 0xfffff32000007947 */ /* 0x001fea000383ffff */
.L_x_1655:
[----:B0-----:R-:W-:Y:S01]  /*130b0*/  IMAD.MOV.U32 R42, RZ, RZ, R112 ;  /* 0x000000ffff2a7224 */ /* 0x001fe200078e0070 */
[----:B------:R-:W-:Y:S01]  /*130c0*/  MOV R40, 0x13110 ;  /* 0x0001311000287802 */ /* 0x000fe20000000f00 */
[----:B------:R-:W-:Y:S02]  /*130d0*/  IMAD.MOV.U32 R111, RZ, RZ, 0x2 ;  /* 0x00000002ff6f7424 */ /* 0x000fe400078e00ff */
[----:B------:R-:W-:Y:S02]  /*130e0*/  IMAD.MOV.U32 R43, RZ, RZ, 0x1f ;  /* 0x0000001fff2b7424 */ /* 0x000fe400078e00ff */
[----:B------:R-:W-:-:S02]  /*130f0*/  IMAD.MOV.U32 R110, RZ, RZ, -0x1 ;  /* 0xffffffffff6e7424 */ /* 0x000fc400078e00ff */
[----:B------:R-:W-:Y:S05]  /*13100*/  CALL.REL.NOINC `($__internal_6_$__cuda_sm70_shflsync_bfly_p) ;  /* 0x0000065000007944 */ /* 0x000fea0003c00000 */
[----:B01----:R-:W-:Y:S01]  /*13110*/  FADD.FTZ R42, R112, R111 ;  /* 0x0000006f702a7221 */ /* 0x003fe20000010000 */
[----:B------:R-:W-:Y:S01]  /*13120*/  MOV R40, 0x13170 ;  /* 0x0001317000287802 */ /* 0x000fe20000000f00 */
[----:B------:R-:W-:-:S02]  /*13130*/  IMAD.MOV.U32 R111, RZ, RZ, 0x4 ;  /* 0x00000004ff6f7424 */ /* 0x000fc400078e00ff */
[----:B------:R-:W-:Y:S02]  /*13140*/  IMAD.MOV.U32 R43, RZ, RZ, 0x1f ;  /* 0x0000001fff2b7424 */ /* 0x000fe400078e00ff */
[----:B------:R-:W-:Y:S02]  /*13150*/  IMAD.MOV.U32 R110, RZ, RZ, -0x1 ;  /* 0xffffffffff6e7424 */ /* 0x000fe400078e00ff */
[----:B------:R-:W-:Y:S05]  /*13160*/  CALL.REL.NOINC `($__internal_6_$__cuda_sm70_shflsync_bfly_p) ;  /* 0x000005f000007944 */ /* 0x000fea0003c00000 */
[----:B01----:R-:W-:Y:S01]  /*13170*/  FADD.FTZ R42, R42, R111 ;  /* 0x0000006f2a2a7221 */ /* 0x003fe20000010000 */
[----:B------:R-:W-:Y:S01]  /*13180*/  MOV R40, 0x131d0 ;  /* 0x000131d000287802 */ /* 0x000fe20000000f00 */
[----:B------:R-:W-:Y:S02]  /*13190*/  IMAD.MOV.U32 R111, RZ, RZ, 0x8 ;  /* 0x00000008ff6f7424 */ /* 0x000fe400078e00ff */
[----:B------:R-:W-:Y:S02]  /*131a0*/  IMAD.MOV.U32 R43, RZ, RZ, 0x1f ;  /* 0x0000001fff2b7424 */ /* 0x000fe400078e00ff */
[----:B------:R-:W-:Y:S02]  /*131b0*/  IMAD.MOV.U32 R110, RZ, RZ, -0x1 ;  /* 0xffffffffff6e7424 */ /* 0x000fe400078e00ff */
[----:B------:R-:W-:Y:S05]  /*131c0*/  CALL.REL.NOINC `($__internal_6_$__cuda_sm70_shflsync_bfly_p) ;  /* 0x0000059000007944 */ /* 0x000fea0003c00000 */
[----:B01----:R-:W-:Y:S01]  /*131d0*/  FADD.FTZ R42, R42, R111 ;  /* 0x0000006f2a2a7221 */ /* 0x003fe20000010000 */
[----:B------:R-:W-:Y:S01]  /*131e0*/  MOV R40, 0x13230 ;  /* 0x0001323000287802 */ /* 0x000fe20000000f00 */
[----:B------:R-:W-:-:S02]  /*131f0*/  IMAD.MOV.U32 R111, RZ, RZ, 0x10 ;  /* 0x00000010ff6f7424 */ /* 0x000fc400078e00ff */
[----:B------:R-:W-:Y:S02]  /*13200*/  IMAD.MOV.U32 R43, RZ, RZ, 0x1f ;  /* 0x0000001fff2b7424 */ /* 0x000fe400078e00ff */
[----:B------:R-:W-:Y:S02]  /*13210*/  IMAD.MOV.U32 R110, RZ, RZ, -0x1 ;  /* 0xffffffffff6e7424 */ /* 0x000fe400078e00ff */
[----:B------:R-:W-:Y:S05]  /*13220*/  CALL.REL.NOINC `($__internal_6_$__cuda_sm70_shflsync_bfly_p) ;  /* 0x0000053000007944 */ /* 0x000fea0003c00000 */
[----:B-1----:R-:W-:Y:S01]  /*13230*/  FADD.FTZ R109, R42, R111 ;  /* 0x0000006f2a6d7221 */ /* 0x002fe20000010000 */
[----:B------:R-:W-:Y:S01]  /*13240*/  ISETP.NE.AND P3, PT, R0, RZ, PT ;  /* 0x000000ff0000720c */ /* 0x000fe20003f65270 */
[----:B------:R-:W-:Y:S02]  /*13250*/  IMAD.MOV.U32 R111, RZ, RZ, 0x1 ;  /* 0x00000001ff6f7424 */ /* 0x000fe400078e00ff */
[----:B------:R-:W-:Y:S02]  /*13260*/  FMUL.FTZ R109, R109, c[0x0][0x1e0] ;  /* 0x000078006d6d7a20 */ /* 0x000fe40000410000 */
[----:B0-----:R-:W-:Y:S02]  /*13270*/  IMAD.MOV.U32 R110, RZ, RZ, -0x1 ;  /* 0xffffffffff6e7424 */ /* 0x001fe400078e00ff */
[----:B------:R-:W-:-:S02]  /*13280*/  FADD.FTZ R40, R78, -R109 ;  /* 0x8000006d4e287221 */ /* 0x000fc40000010000 */
[--C-:B------:R-:W-:Y:S02]  /*13290*/  FADD.FTZ R41, R89, -R109.reuse ;  /* 0x8000006d59297221 */ /* 0x100fe40000010000 */
[----:B------:R-:W-:Y:S02]  /*132a0*/  FFMA.FTZ R40, R40, R40, RZ ;  /* 0x0000002828287223 */ /* 0x000fe400000100ff */
        /* <DEDUP_REMOVED lines=14> */
[--C-:B------:R-:W-:Y:S02]  /*13390*/  FADD.FTZ R41, R85, -R109.reuse ;  /* 0x8000006d55297221 */ /* 0x100fe40000010000 */
        /* <DEDUP_REMOVED lines=31> */
[----:B------:R-:W-:Y:S01]  /*13590*/  MOV R40, 0x135c0 ;  /* 0x000135c000287802 */ /* 0x000fe20000000f00 */
[----:B------:R-:W-:Y:S02]  /*135a0*/  IMAD.MOV.U32 R43, RZ, RZ, 0x1f ;  /* 0x0000001fff2b7424 */ /* 0x000fe400078e00ff */
        /* <DEDUP_REMOVED lines=19> */
[----:B-1----:R-:W-:Y:S01]  /*136e0*/  FADD.FTZ R108, R42, R111 ;  /* 0x0000006f2a6c7221 */ /* 0x002fe20000010000 */
[----:B------:R-:W-:Y:S01]  /*136f0*/  MOV R40, 0x13750 ;  /* 0x0001375000287802 */ /* 0x000fe20000000f00 */
[----:B------:R-:W-:-:S02]  /*13700*/  IMAD.MOV.U32 R111, RZ, RZ, 0x10 ;  /* 0x00000010ff6f7424 */ /* 0x000fc400078e00ff */
[----:B0-----:R-:W-:Y:S02]  /*13710*/  IMAD.MOV.U32 R43, RZ, RZ, 0x1f ;  /* 0x0000001fff2b7424 */ /* 0x001fe400078e00ff */
[----:B------:R-:W-:Y:S02]  /*13720*/  IMAD.MOV.U32 R110, RZ, RZ, -0x1 ;  /* 0xffffffffff6e7424 */ /* 0x000fe400078e00ff */
[----:B------:R-:W-:Y:S02]  /*13730*/  IMAD.MOV.U32 R42, RZ, RZ, R108 ;  /* 0x000000ffff2a7224 */ /* 0x000fe400078e006c */
[----:B------:R-:W-:Y:S05]  /*13740*/  CALL.REL.NOINC `($__internal_6_$__cuda_sm70_shflsync_bfly_p) ;  /* 0x0000001000007944 */ /* 0x000fea0003c00000 */
[----:B01----:R-:W-:Y:S05]  /*13750*/  BRA `(.L_x_1665) ;  /* 0xfffff0d000007947 */ /* 0x003fea000383ffff */
        .weak           $__internal_6_$__cuda_sm70_shflsync_bfly_p
        .type           $__internal_6_$__cuda_sm70_shflsync_bfly_p,@function
        .size           $__internal_6_$__cuda_sm70_shflsync_bfly_p,(.L_x_20022 - $__internal_6_$__cuda_sm70_shflsync_bfly_p)
$__internal_6_$__cuda_sm70_shflsync_bfly_p:
[----:B------:R-:W-:Y:S01]  /*13760*/  IMAD.MOV.U32 R41, RZ, RZ, 0x0 ;  /* 0x00000000ff297424 */ /* 0x000fe200078e00ff */
[----:B------:R-:W-:Y:S04]  /*13770*/  WARPSYNC R110 ;  /* 0x0000006e00007348 */ /* 0x000fe80003800000 */
[----:B------:R0:W1:Y:S01]  /*13780*/  SHFL.BFLY PT, R111, R42, R111, R43 ;  /* 0x0c00006f2a6f7389 */ /* 0x00006200000e002b */
[----:B------:R-:W-:Y:S05]  /*13790*/  RET.REL.NODEC R40 `(_ZN10layer_norm31ln_parallel_residual_fwd_kernelINS_13Kernel_traitsI13__nv_bfloat16S2_S2_S2_fjLj768ELj1ELj4ELj1ELj16ENS_18Kernel_traits_baseILj768ES2_S2_S2_S2_fjLj128EEEEELb1ELb1ELb0EEEvNS_9FwdParamsE) ;  /* 0xfffec86028007950 */ /* 0x000fea0003c3ffff */
.L_x_1666:
        /* <DEDUP_REMOVED lines=14> */
.L_x_20022:


//--------------------- .text._ZN10layer_norm31ln_parallel_residual_fwd_kernelINS_13Kernel_traitsI13__nv_bfloat16S2_S2_S2_fjLj768ELj1ELj4ELj1ELj16ENS_18Kernel_traits_baseILj768ES2_S2_S2_S2_fjLj128EEEEELb1ELb1ELb1EEEvNS_9FwdParamsE --------------------------
	.section	.text._ZN10layer_norm31ln_parallel_residual_fwd_kernelINS_13Kernel_traitsI13__nv_bfloat16S2_S2_S2_fjLj768ELj1ELj4ELj1ELj16ENS_18Kernel_traits_baseILj768ES2_S2_S2_S2_fjLj128EEEEELb1ELb1ELb1EEEvNS_9FwdParamsE,"ax",@progbits
	.sectioninfo	@"SHI_REGISTERS=125"
	.align	128
        .global         _ZN10layer_norm31ln_parallel_residual_fwd_kernelINS_13Kernel_traitsI13__nv_bfloat16S2_S2_S2_fjLj768ELj1ELj4ELj1ELj16ENS_18Kernel_traits_baseILj768ES2_S2_S2_S2_fjLj128EEEEELb1ELb1ELb1EEEvNS_9FwdParamsE
        .type           _ZN10layer_norm31ln_parallel_residual_fwd_kernelINS_13Kernel_traitsI13__nv_bfloat16S2_S2_S2_fjLj768ELj1ELj4ELj1ELj16ENS_18Kernel_traits_baseILj768ES2_S2_S2_S2_fjLj128EEEEELb1ELb1ELb1EEEvNS_9FwdParamsE,@function
        .size           _ZN10layer_norm31ln_parallel_residual_fwd_kernelINS_13Kernel_traitsI13__nv_bfloat16S2_S2_S2_fjLj768ELj1ELj4ELj1ELj16ENS_18Kernel_traits_baseILj768ES2_S2_S2_S2_fjLj128EEEEELb1ELb1ELb1EEEvNS_9FwdParamsE,(.L_x_20023 - _ZN10layer_norm31ln_parallel_residual_fwd_kernelINS_13Kernel_traitsI13__nv_bfloat16S2_S2_S2_fjLj768ELj1ELj4ELj1ELj16ENS_18Kernel_traits_baseILj768ES2_S2_S2_S2_fjLj128EEEEELb1ELb1ELb1EEEvNS_9FwdParamsE)
        .other          _ZN10layer_norm31ln_parallel_residual_fwd_kernelINS_13Kernel_traitsI13__nv_bfloat16S2_S2_S2_fjLj768ELj1ELj4ELj1ELj16ENS_18Kernel_traits_baseILj768ES2_S2_S2_S2_fjLj128EEEEELb1ELb1ELb1EEEvNS_9FwdParamsE,@"STO_CUDA_ENTRY STV_DEFAULT"
_ZN10layer_norm31ln_parallel_residual_fwd_kernelINS_13Kernel_traitsI13__nv_bfloat16S2_S2_S2_fjLj768ELj1ELj4ELj1ELj16ENS_18Kernel_traits_baseILj768ES2_S2_S2_S2_fjLj128EEEEELb1ELb1ELb1EEEvNS_9FwdParamsE:
.text._ZN10layer_norm31ln_parallel_residual_fwd_kernelINS_13Kernel_traitsI13__nv_bfloat16S2_S2_S2_fjLj768ELj1ELj4ELj1ELj16ENS_18Kernel_traits_baseILj768ES2_S2_S2_S2_fjLj128EEEEELb1ELb1ELb1EEEvNS_9FwdParamsE:
        /* <DEDUP_REMOVED lines=12> */
[----:B------:R-:W3:Y:S04]  /*00c0*/  @P0 LDG.E.64 R4, [R8.64] ;  /* 0x0000000608040981 */ /* 0x000ee8000c1e1b00 */
[----:B------:R-:W0:Y:S04]  /*00d0*/  S2R R15, SR_TID.X ;  /* 0x00000000000f7919 */ /* 0x000e280000002100 */
[----:B------:R-:W0:Y:S02]  /*00e0*/  S2R R21, SR_CTAID.X ;  /* 0x0000000000157919 */ /* 0x000e240000002500 */
[----:B0-----:R-:W-:-:S04]  /*00f0*/  IMAD R20, R21, c[0x0][0x0], R15 ;  /* 0x0000000015147a24 */ /* 0x001fc800078e020f */
[----:B------:R-:W-:Y:S01]  /*0100*/  IMAD.WIDE.U32 R6, R20, -0x326172a9, RZ ;  /* 0xcd9e8d5714067825 */ /* 0x000fe200078e00ff */
[----:B--2---:R-:W0:Y:S08]  /*0110*/  @P0 R2UR UR4, R2 ;  /* 0x00000000020403c2 */ /* 0x004e3000000e0000 */
[----:B------:R1:W2:Y:S01]  /*0120*/  @P0 R2UR UR5, R3 ;  /* 0x00000000030503c2 */ /* 0x0002a200000e0000 */
[----:B---3--:R-:W-:-:S05]  /*0130*/  @P0 IADD3 R40, P1, R4, c[0x0][0x240], RZ ;  /* 0x0000900004280a10 */ /* 0x008fca0007f3e0ff */
[----:B------:R-:W-:Y:S01]  /*0140*/  @P0 IMAD.X R23, RZ, RZ, R5, P1 ;  /* 0x000000ffff170224 */ /* 0x000fe200008e0605 */
[----:B------:R-:W-:-:S04]  /*0150*/  ISETP.NE.U32.AND P0, PT, RZ, c[0x0][0x218], PT ;  /* 0x00008600ff007a0c */ /* 0x000fc80003f05070 */
[--C-:B------:R-:W-:Y:S02]  /*0160*/  SHF.R.U64 R41, R40, 0x2, R23.reuse ;  /* 0x0000000228297819 */ /* 0x100fe40000001217 */
[----:B------:R-:W-:Y:S02]  /*0170*/  SHF.R.U32.HI R23, RZ, 0x2, R23 ;  /* 0x00000002ff177819 */ /* 0x000fe40000011617 */
[----:B------:R-:W-:Y:S01]  /*0180*/  ISETP.NE.AND.EX P0, PT, RZ, c[0x0][0x21c], PT, P0 ;  /* 0x00008700ff007a0c */ /* 0x000fe20003f05300 */
        /* <DEDUP_REMOVED lines=8> */
[----:B------:R-:W-:Y:S01]  /*0210*/  IMAD.SHL.U32 R0, R15, 0x10, RZ ;  /* 0x000000100f007824 */ /* 0x000fe200078e00ff */
[----:B------:R-:W-:-:S02]  /*0220*/  UIADD3 UR12, UR5, 0x76cf5d0a, URZ ;  /* 0x76cf5d0a050c7890 */ /* 0x000fc4000fffe03f */
[----:B------:R-:W-:Y:S01]  /*0230*/  IMAD.WIDE.U32 R8, R8, -0x326172a9, RZ ;  /* 0xcd9e8d5708087825 */ /* 0x000fe200078e00ff */
[----:B------:R-:W-:Y:S01]  /*0240*/  UIADD3 UR14, UR5, 0x32370b8f, URZ ;  /* 0x32370b8f050e7890 */ /* 0x000fe2000fffe03f */
[----:B------:R-:W-:Y:S01]  /*0250*/  LOP3.LUT R7, R3, UR10, R4, 0x96, !PT ;  /* 0x0000000a03077c12 */ /* 0x000fe2000f8e9604 */
[----:B------:R-:W-:Y:S01]  /*0260*/  UIADD3 UR15, UR4, 0x78dde6e4, URZ ;  /* 0x78dde6e4040f7890 */ /* 0x000fe2000fffe03f */
[----:B------:R-:W-:Y:S01]  /*0270*/  LOP3.LUT R22, R0, 0x1f0, RZ, 0xc0, !PT ;  /* 0x000001f000167812 */ /* 0x000fe200078ec0ff */
[----:B------:R-:W-:Y:S01]  /*0280*/  UIADD3 UR16, UR5, -0x126145ec, URZ ;  /* 0xed9eba1405107890 */ /* 0x000fe2000fffe03f */
[----:B------:R-:W-:Y:S01]  /*0290*/  LOP3.LUT R4, R9, UR9, R6, 0x96, !PT ;  /* 0x0000000909047c12 */ /* 0x000fe2000f8e9606 */
[----:B------:R-:W-:Y:S01]  /*02a0*/  IMAD.WIDE.U32 R6, R7, -0x326172a9, RZ ;  /* 0xcd9e8d5707067825 */ /* 0x000fe200078e00ff */
[----:B------:R-:W-:Y:S01]  /*02b0*/  IADD3 R36, P1, R22, c[0x0][0x218], RZ ;  /* 0x0000860016247a10 */ /* 0x000fe20007f3e0ff */
[----:B------:R-:W-:Y:S02]  /*02c0*/  UIADD3 UR17, UR4, 0x1715609d, URZ ;  /* 0x1715609d04117890 */ /* 0x000fe4000fffe03f */
[----:B------:R-:W-:Y:S01]  /*02d0*/  IMAD.WIDE.U32 R4, R4, -0x2daee0ad, RZ ;  /* 0xd2511f5304047825 */ /* 0x000fe200078e00ff */
[----:B------:R-:W-:-:S03]  /*02e0*/  LOP3.LUT R3, R7, UR11, R8, 0x96, !PT ;  /* 0x0000000b07037c12 */ /* 0x000fc6000f8e9608 */
[----:B------:R-:W-:Y:S01]  /*02f0*/  IMAD.X R37, RZ, RZ, c[0x0][0x21c], P1 ;  /* 0x00008700ff257624 */ /* 0x000fe200008e06ff */
[----:B------:R-:W-:Y:S01]  /*0300*/  LOP3.LUT R8, R5, UR12, R2, 0x96, !PT ;  /* 0x0000000c05087c12 */ /* 0x000fe2000f8e9602 */
[----:B------:R-:W-:-:S03]  /*0310*/  IMAD.WIDE.U32 R2, R3, -0x2daee0ad, RZ ;  /* 0xd2511f5303027825 */ /* 0x000fc600078e00ff */
[----:B------:R0:W5:Y:S01]  /*0320*/  @P0 LDG.E.128 R16, [R36.64+0x200] ;  /* 0x0002000624100981 */ /* 0x000162000c1e1d00 */
[----:B------:R-:W-:Y:S01]  /*0330*/  IMAD.WIDE.U32 R8, R8, -0x326172a9, RZ ;  /* 0xcd9e8d5708087825 */ /* 0x000fe200078e00ff */
[----:B------:R-:W-:-:S04]  /*0340*/  LOP3.LUT R7, R3, UR14, R4, 0x96, !PT ;  /* 0x0000000e03077c12 */ /* 0x000fc8000f8e9604 */
[----:B------:R-:W-:Y:S01]  /*0350*/  LOP3.LUT R4, R9, UR13, R6, 0x96, !PT ;  /* 0x0000000d09047c12 */ /* 0x000fe2000f8e9606 */
[----:B------:R-:W-:-:S04]  /*0360*/  IMAD.WIDE.U32 R6, R7, -0x326172a9, RZ ;  /* 0xcd9e8d5707067825 */ /* 0x000fc800078e00ff */
[----:B------:R-:W-:Y:S01]  /*0370*/  IMAD.WIDE.U32 R4, R4, -0x2daee0ad, RZ ;  /* 0xd2511f5304047825 */ /* 0x000fe200078e00ff */
[----:B------:R-:W-:Y:S02]  /*0380*/  LOP3.LUT R3, R7, UR15, R8, 0x96, !PT ;  /* 0x0000000f07037c12 */ /* 0x000fe4000f8e9608 */
[----:B------:R0:W5:Y:S02]  /*0390*/  @P0 LDG.E.128 R8, [R36.64] ;  /* 0x0000000624080981 */ /* 0x000164000c1e1d00 */
[----:B------:R-:W-:Y:S02]  /*03a0*/  LOP3.LUT R12, R5, UR16, R2, 0x96, !PT ;  /* 0x00000010050c7c12 */ /* 0x000fe4000f8e9602 */
[----:B0-----:R-:W5:Y:S01]  /*03b0*/  @P0 LDG.E.128 R36, [R36.64+0x400] ;  /* 0x0004000624240981 */ /* 0x001f62000c1e1d00 */
[----:B------:R-:W-:Y:S01]  /*03c0*/  UIADD3 UR18, UR5, -0x56f99767, URZ ;  /* 0xa906689905127890 */ /* 0x000fe2000fffe03f */
[----:B------:R-:W-:-:S04]  /*03d0*/  IMAD.WIDE.U32 R2, R3, -0x2daee0ad, RZ ;  /* 0xd2511f5303027825 */ /* 0x000fc800078e00ff */
[----:B------:R-:W-:Y:S01]  /*03e0*/  IMAD.WIDE.U32 R12, R12, -0x326172a9, RZ ;  /* 0xcd9e8d570c0c7825 */ /* 0x000fe200078e00ff */
[----:B------:R-:W-:-:S04]  /*03f0*/  LOP3.LUT R7, R3, UR18, R4, 0x96, !PT ;  /* 0x0000001203077c12 */ /* 0x000fc8000f8e9604 */
[----:B------:R-:W-:Y:S01]  /*0400*/  LOP3.LUT R4, R13, UR17, R6, 0x96, !PT ;  /* 0x000000110d047c12 */ /* 0x000fe2000f8e9606 */
[----:B------:R-:W-:Y:S01]  /*0410*/  UIADD3 UR19, UR4, -0x4ab325aa, URZ ;  /* 0xb54cda5604137890 */ /* 0x000fe2000fffe03f */
[----:B------:R-:W-:Y:S01]  /*0420*/  IMAD.WIDE.U32 R6, R7, -0x326172a9, RZ ;  /* 0xcd9e8d5707067825 */ /* 0x000fe200078e00ff */
[----:B------:R-:W-:Y:S01]  /*0430*/  UIADD3 UR20, UR5, 0x646e171e, URZ ;  /* 0x646e171e05147890 */ /* 0x000fe2000fffe03f */
[----:B------:R-:W-:Y:S02]  /*0440*/  SHF.R.U32.HI R0, RZ, 0x5, R15 ;  /* 0x00000005ff007819 */ /* 0x000fe4000001160f */
[----:B------:R-:W-:Y:S01]  /*0450*/  IMAD.WIDE.U32 R4, R4, -0x2daee0ad, RZ ;  /* 0xd2511f5304047825 */ /* 0x000fe200078e00ff */
[----:B------:R-:W-:-:S03]  /*0460*/  LOP3.LUT R12, R7, UR19, R12, 0x96, !PT ;  /* 0x00000013070c7c12 */ /* 0x000fc6000f8e960c */
[----:B------:R-:W-:Y:S01]  /*0470*/  IMAD R0, R21, 0x4, R0 ;  /* 0x0000000415007824 */ /* 0x000fe200078e0200 */
[----:B------:R-:W-:Y:S01]  /*0480*/  LOP3.LUT R14, R5, UR20, R2, 0x96, !PT ;  /* 0x00000014050e7c12 */ /* 0x000fe2000f8e9602 */
[----:B------:R-:W-:Y:S01]  /*0490*/  UIADD3 UR21, UR4, 0x5384540f, URZ ;  /* 0x5384540f04157890 */ /* 0x000fe2000fffe03f */
[----:B------:R-:W-:Y:S01]  /*04a0*/  IMAD.WIDE.U32 R12, R12, -0x2daee0ad, RZ ;  /* 0xd2511f530c0c7825 */ /* 0x000fe200078e00ff */
[----:B------:R-:W-:Y:S01]  /*04b0*/  UIADD3 UR22, UR5, 0x1fd5c5a3, URZ ;  /* 0x1fd5c5a305167890 */ /* 0x000fe2000fffe03f */
[----:B------:R-:W-:Y:S02]  /*04c0*/  ISETP.GE.AND P1, PT, R0, c[0x0][0x164], PT ;  /* 0x0000590000007a0c */ /* 0x000fe40003f26270 */
[----:B------:R-:W-:-:S03]  /*04d0*/  IMAD.WIDE.U32 R14, R14, -0x326172a9, RZ ;  /* 0xcd9e8d570e0e7825 */ /* 0x000fc600078e00ff */
[----:B------:R-:W-:Y:S02]  /*04e0*/  LOP3.LUT R42, R13, UR22, R4, 0x96, !PT ;  /* 0x000000160d2a7c12 */ /* 0x000fe4000f8e9604 */
[----:B------:R-:W-:Y:S01]  /*04f0*/  LOP3.LUT R21, R15, UR21, R6, 0x96, !PT ;  /* 0x000000150f157c12 */ /* 0x000fe2000f8e9606 */
[----:B------:R-:W-:Y:S01]  /*0500*/  UIADD3 UR23, UR4, -0xe443238, URZ ;  /* 0xf1bbcdc804177890 */ /* 0x000fe2000fffe03f */
[----:B------:R-:W-:Y:S01]  /*0510*/  IADD3 R2, P2, R22, c[0x0][0x1b0], RZ ;  /* 0x00006c0016027a10 */ /* 0x000fe20007f5e0ff */
[----:B------:R-:W-:Y:S01]  /*0520*/  UIADD3 UR24, UR5, -0x24c28bd8, URZ ;  /* 0xdb3d742805187890 */ /* 0x000fe2000fffe03f */
[----:B------:R-:W-:-:S04]  /*0530*/  IMAD.HI.U32 R7, R42, -0x326172a9, RZ ;  /* 0xcd9e8d572a077827 */ /* 0x000fc800078e00ff */
[----:B------:R-:W-:Y:S01]  /*0540*/  IMAD.HI.U32 R5, R21, -0x2daee0ad, RZ ;  /* 0xd2511f5315057827 */ /* 0x000fe200078e00ff */
[----:B------:R-:W-:-:S03]  /*0550*/  LOP3.LUT R76, R7, UR23, R14, 0x96, !PT ;  /* 0x00000017074c7c12 */ /* 0x000fc6000f8e960e */
[----:B------:R-:W-:Y:S01]  /*0560*/  IMAD.X R3, RZ, RZ, c[0x0][0x1b4], P2 ;  /* 0x00006d00ff037624 */ /* 0x000fe200010e06ff */
[----:B------:R-:W-:Y:S01]  /*0570*/  LOP3.LUT R74, R5, UR24, R12, 0x96, !PT ;  /* 0x00000018054a7c12 */ /* 0x000fe2000f8e960c */
[----:B------:R-:W-:Y:S06]  /*0580*/  @P1 EXIT ;  /* 0x000000000000194d */ /* 0x000fec0003800000 */
[----:B-----5:R-:W-:Y:S01]  /*0590*/  @!P0 CS2R R18, SRZ ;  /* 0x0000000000128805 */ /* 0x020fe2000001ff00 */
[----:B------:R-:W-:Y:S01]  /*05a0*/  @!P0 CS2R R8, SRZ ;  /* 0x0000000000088805 */ /* 0x000fe2000001ff00 */
[----:B------:R-:W-:Y:S01]  /*05b0*/  @!P0 CS2R R10, SRZ ;  /* 0x00000000000a8805 */ /* 0x000fe2000001ff00 */
[----:B------:R-:W-:Y:S01]  /*05c0*/  @!P0 CS2R R16, SRZ ;  /* 0x0000000000108805 */ /* 0x000fe2000001ff00 */
[----:B------:R-:W-:Y:S01]  /*05d0*/  UIADD3 UR25, UR4, -0x700cb87f, URZ ;  /* 0x8ff3478104197890 */ /* 0x000fe2000fffe03f */
[----:B------:R-:W-:Y:S01]  /*05e0*/  IMAD.HI.U32 R73, R74, -0x326172a9, RZ ;  /* 0xcd9e8d574a497827 */ /* 0x000fe200078e00ff */
[--C-:B------:R-:W-:Y:S01]  /*05f0*/  PRMT R14, RZ, 0x5410, R18.reuse ;  /* 0x00005410ff0e7816 */ /* 0x100fe20000000012 */
[----:B------:R-:W-:Y:S01]  /*0600*/  UIADD3 UR26, UR5, -0x695add53, URZ ;  /* 0x96a522ad051a7890 */ /* 0x000fe2000fffe03f */
[----:B------:R-:W-:Y:S01]  /*0610*/  PRMT R15, RZ, 0x7610, R18 ;  /* 0x00007610ff0f7816 */ /* 0x000fe20000000012 */
[----:B------:R-:W-:Y:S01]  /*0620*/  IMAD R18, R42, -0x326172a9, RZ ;  /* 0xcd9e8d572a127824 */ /* 0x000fe200078e02ff */
[----:B------:R-:W-:Y:S01]  /*0630*/  @!P0 CS2R R36, SRZ ;  /* 0x0000000000248805 */ /* 0x000fe2000001ff00 */
[----:B------:R-:W-:Y:S01]  /*0640*/  IMAD R21, R21, -0x2daee0ad, RZ ;  /* 0xd2511f5315157824 */ /* 0x000fe200078e02ff */
[----:B------:R-:W-:Y:S01]  /*0650*/  @!P0 CS2R R38, SRZ ;  /* 0x0000000000268805 */ /* 0x000fe2000001ff00 */
[----:B------:R-:W-:Y:S01]  /*0660*/  IMAD.WIDE.U32 R76, R76, -0x2daee0ad, RZ ;  /* 0xd2511f534c4c7825 */ /* 0x000fe200078e00ff */
[----:B------:R0:W5:Y:S01]  /*0670*/  LDG.E.128 R32, [R2.64] ;  /* 0x0000000602207981 */ /* 0x000162000c1e1d00 */
[----:B------:R-:W-:-:S02]  /*0680*/  PRMT R4, RZ, 0x5410, R9 ;  /* 0x00005410ff047816 */ /* 0x000fc40000000009 */
[----:B------:R-:W-:Y:S01]  /*0690*/  PRMT R5, RZ, 0x7610, R9 ;  /* 0x00007610ff057816 */ /* 0x000fe20000000009 */
[----:B------:R0:W5:Y:S01]  /*06a0*/  LDG.E.128 R28, [R2.64+0x200] ;  /* 0x00020006021c7981 */ /* 0x000162000c1e1d00 */
[----:B------:R-:W-:-:S03]  /*06b0*/  PRMT R6, RZ, 0x5410, R10 ;  /* 0x00005410ff067816 */ /* 0x000fc6000000000a */
[----:B------:R0:W5:Y:S01]  /*06c0*/  LDG.E.128 R24, [R2.64+0x400] ;  /* 0x0004000602187981 */ /* 0x000162000c1e1d00 */
[----:B------:R-:W-:Y:S01]  /*06d0*/  PRMT R7, RZ, 0x7610, R10 ;  /* 0x00007610ff077816 */ /* 0x000fe2000000000a */
[----:B------:R-:W-:Y:S01]  /*06e0*/  BSSY B0, `(.L_x_1667) ;  /* 0x00011d3000007945 */ /* 0x000fe20003800000 */
[----:B------:R-:W-:Y:S01]  /*06f0*/  PRMT R9, RZ, 0x7610, R11 ;  /* 0x00007610ff097816 */ /* 0x000fe2000000000b */
[----:B------:R-:W-:Y:S01]  /*0700*/  IMAD.MOV.U32 R22, RZ, RZ, R23 ;  /* 0x000000ffff167224 */ /* 0x000fe200078e0017 */
[----:B------:R-:W-:Y:S01]  /*0710*/  PRMT R10, RZ, 0x5410, R16 ;  /* 0x00005410ff0a7816 */ /* 0x000fe20000000010 */
[----:B------:R-:W-:Y:S01]  /*0720*/  IMAD R74, R74, -0x326172a9, RZ ;  /* 0xcd9e8d574a4a7824 */ /* 0x000fe200078e02ff */
[--C-:B------:R-:W-:Y:S01]  /*0730*/  PRMT R12, RZ, 0x5410, R17.reuse ;  /* 0x00005410ff0c7816 */ /* 0x100fe20000000011 */
[----:B------:R-:W-:Y:S01]  /*0740*/  IMAD.MOV.U32 R23, RZ, RZ, RZ ;  /* 0x000000ffff177224 */ /* 0x000fe200078e00ff */
[----:B------:R-:W-:Y:S01]  /*0750*/  PRMT R13, RZ, 0x7610, R17 ;  /* 0x00007610ff0d7816 */ /* 0x000fe20000000011 */
[----:B------:R-:W-:Y:S01]  /*0760*/  ULDC.U8 UR8, c[0x0][0x1f0] ;  /* 0x00007c0000087ab9 */ /* 0x000fe20000000000 */
[----:B0-----:R-:W-:-:S02]  /*0770*/  PRMT R2, RZ, 0x5410, R8 ;  /* 0x00005410ff027816 */ /* 0x001fc40000000008 */
[----:B------:R-:W-:Y:S02]  /*0780*/  PRMT R3, RZ, 0x7610, R8 ;  /* 0x00007610ff037816 */ /* 0x000fe40000000008 */
[----:B------:R-:W-:Y:S02]  /*0790*/  PRMT R8, RZ, 0x5410, R11 ;  /* 0x00005410ff087816 */ /* 0x000fe4000000000b */
[----:B------:R-:W-:Y:S02]  /*07a0*/  PRMT R11, RZ, 0x7610, R16 ;  /* 0x00007610ff0b7816 */ /* 0x000fe40000000010 */
[--C-:B------:R-:W-:Y:S02]  /*07b0*/  PRMT R16, RZ, 0x5410, R19.reuse ;  /* 0x00005410ff107816 */ /* 0x100fe40000000013 */
[----:B------:R-:W-:Y:S02]  /*07c0*/  PRMT R17, RZ, 0x7610, R19 ;  /* 0x00007610ff117816 */ /* 0x000fe40000000013 */
[----:B------:R-:W-:-:S02]  /*07d0*/  LOP3.LUT R73, R73, UR25, R18, 0x96, !PT ;  /* 0x0000001949497c12 */ /* 0x000fc4000f8e9612 */
[----:B------:R-:W-:Y:S01]  /*07e0*/  LOP3.LUT R72, R77, UR26, R21, 0x96, !PT ;  /* 0x0000001a4d487c12 */ /* 0x000fe2000f8e9615 */
[----:B------:R-:W-:Y:S01]  /*07f0*/  IMAD.MOV.U32 R21, RZ, RZ, R41 ;  /* 0x000000ffff157224 */ /* 0x000fe200078e0029 */
[--C-:B------:R-:W-:Y:S02]  /*0800*/  PRMT R18, RZ, 0x5410, R36.reuse ;  /* 0x00005410ff127816 */ /* 0x100fe40000000024 */
[----:B------:R-:W-:Y:S02]  /*0810*/  PRMT R19, RZ, 0x7610, R36 ;  /* 0x00007610ff137816 */ /* 0x000fe40000000024 */
[----:B------:R-:W-:Y:S02]  /*0820*/  LOP3.LUT R75, R40, 0x3, RZ, 0xc0, !PT ;  /* 0x00000003284b7812 */ /* 0x000fe400078ec0ff */
[--C-:B------:R-:W-:Y:S02]  /*0830*/  PRMT R56, RZ, 0x5410, R37.reuse ;  /* 0x00005410ff387816 */ /* 0x100fe40000000025 */
[----:B------:R-:W-:-:S02]  /*0840*/  PRMT R57, RZ, 0x7610, R37 ;  /* 0x00007610ff397816 */ /* 0x000fc40000000025 */
[--C-:B------:R-:W-:Y:S02]  /*0850*/  PRMT R58, RZ, 0x5410, R38.reuse ;  /* 0x00005410ff3a7816 */ /* 0x100fe40000000026 */
[----:B------:R-:W-:Y:S02]  /*0860*/  PRMT R59, RZ, 0x7610, R38 ;  /* 0x00007610ff3b7816 */ /* 0x000fe40000000026 */
[--C-:B------:R-:W-:Y:S02]  /*0870*/  PRMT R60, RZ, 0x5410, R39.reuse ;  /* 0x00005410ff3c7816 */ /* 0x100fe40000000027 */
[----:B------:R-:W-:Y:S02]  /*0880*/  PRMT R61, RZ, 0x7610, R39 ;  /* 0x00007610ff3d7816 */ /* 0x000fe40000000027 */
.L_x_2058:
[----:B------:R-:W0:Y:S01]  /*0890*/  S2R R49, SR_TID.X ;  /* 0x0000000000317919 */ /* 0x000e220000002100 */
[----:B------:R-:W-:Y:S01]  /*08a0*/  IMAD R44, R0, c[0x0][0x168], RZ ;  /* 0x00005a00002c7a24 */ /* 0x000fe200078e02ff */
[----:B------:R-:W-:Y:S01]  /*08b0*/  ISETP.NE.U32.AND P0, PT, RZ, c[0x0][0x178], PT ;  /* 0x00005e00ff007a0c */ /* 0x000fe20003f05070 */
[----:B------:R-:W-:Y:S01]  /*08c0*/  IMAD.MOV.U32 R79, RZ, RZ, 0x10 ;  /* 0x00000010ff4f7424 */ /* 0x000fe200078e00ff */
[----:B------:R-:W-:-:S02]  /*08d0*/  ISETP.NE.U32.AND P1, PT, RZ, c[0x0][0x180], PT ;  /* 0x00006000ff007a0c */ /* 0x000fc40003f25070 */
[----:B------:R-:W-:Y:S02]  /*08e0*/  SHF.R.S32.HI R45, RZ, 0x1f, R44 ;  /* 0x0000001fff2d7819 */ /* 0x000fe4000001142c */
[----:B------:R-:W-:Y:S02]  /*08f0*/  ISETP.NE.AND.EX P2, PT, RZ, c[0x0][0x17c], PT, P0 ;  /* 0x00005f00ff007a0c */ /* 0x000fe40003f45300 */
[----:B------:R-:W-:Y:S02]  /*0900*/  ISETP.NE.AND.EX P0, PT, RZ, c[0x0][0x184], PT, P1 ;  /* 0x00006100ff007a0c */ /* 0x000fe40003f05310 */
[----:B------:R-:W-:Y:S02]  /*0910*/  LEA.HI R52, R45, R44, RZ, 0x3 ;  /* 0x0000002c2d347211 */ /* 0x000fe400078f18ff */
[----:B0-----:R-:W-:Y:S01]  /*0920*/  LOP3.LUT R49, R49, 0x1f, RZ, 0xc0, !PT ;  /* 0x0000001f31317812 */ /* 0x001fe200078ec0ff */
[----:B------:R-:W-:Y:S01]  /*0930*/  BSSY B1, `(.L_x_1668) ;  /* 0x0000015000017945 */ /* 0x000fe20003800000 */
[----:B------:R-:W-:-:S02]  /*0940*/  P2R R81, PR, RZ, 0x4 ;  /* 0x00000004ff517803 */ /* 0x000fc40000000000 */
        /* <DEDUP_REMOVED lines=18> */
.L_x_1669:
[----:B0-----:R-:W-:Y:S02]  /*0a70*/  IMAD.MOV.U32 R53, RZ, RZ, R74 ;  /* 0x000000ffff357224 */ /* 0x001fe400078e004a */
.L_x_1670:
[----:B------:R-:W-:Y:S05]  /*0a80*/  BSYNC B1 ;  /* 0x0000000000017941 */ /* 0x000fea0003800000 */
.L_x_1668:
        /* <DEDUP_REMOVED lines=16> */
.L_x_1674:
[----:B------:R-:W-:Y:S05]  /*0b90*/  BSYNC B2 ;  /* 0x0000000000027941 */ /* 0x000fea0003800000 */
.L_x_1673:
        /* <DEDUP_REMOVED lines=42> */
.L_x_1672:
[----:B------:R-:W-:Y:S05]  /*0e40*/  BSYNC B1 ;  /* 0x0000000000017941 */ /* 0x000fea0003800000 */
.L_x_1671:
        /* <DEDUP_REMOVED lines=17> */
.L_x_1675:
        /* <DEDUP_REMOVED lines=12> */
.L_x_1678:
[----:B------:R-:W-:Y:S02]  /*1020*/  IMAD.MOV.U32 R53, RZ, RZ, R74 ;  /* 0x000000ffff357224 */ /* 0x000fe400078e004a */
.L_x_1679:
[----:B------:R-:W-:Y:S05]  /*1030*/  BSYNC B1 ;  /* 0x0000000000017941 */ /* 0x000fea0003800000 */
.L_x_1677:
        /* <DEDUP_REMOVED lines=16> */
.L_x_1683:
[----:B------:R-:W-:Y:S05]  /*1140*/  BSYNC B2 ;  /* 0x0000000000027941 */ /* 0x000fea0003800000 */
.L_x_1682:
        /* <DEDUP_REMOVED lines=43> */
.L_x_1681:
[----:B------:R-:W-:Y:S05]  /*1400*/  BSYNC B1 ;  /* 0x0000000000017941 */ /* 0x000fea0003800000 */
.L_x_1680:
        /* <DEDUP_REMOVED lines=10> */
.L_x_1676:
        /* <DEDUP_REMOVED lines=12> */
.L_x_1685:
[----:B------:R-:W-:Y:S02]  /*1570*/  IMAD.MOV.U32 R53, RZ, RZ, R74 ;  /* 0x000000ffff357224 */ /* 0x000fe400078e004a */
.L_x_1686:
[----:B------:R-:W-:Y:S05]  /*1580*/  BSYNC B1 ;  /* 0x0000000000017941 */ /* 0x000fea0003800000 */
.L_x_1684:
        /* <DEDUP_REMOVED lines=16> */
.L_x_1690:
[----:B------:R-:W-:Y:S05]  /*1690*/  BSYNC B2 ;  /* 0x0000000000027941 */ /* 0x000fea0003800000 */
.L_x_1689:
        /* <DEDUP_REMOVED lines=41> */
[----:B------:R-:W-:Y:S02]  /*1930*/  LOP3.LUT R72, R77, UR26, R72, 0x96, !PT ;  /* 0x0000001a4d487c12 */ /* 0x000fe4000f8e9648 */
.L_x_1688:
[----:B------:R-:W-:Y:S05]  /*1940*/  BSYNC B1 ;  /* 0x0000000000017941 */ /* 0x000fea0003800000 */
.L_x_1687:
        /* <DEDUP_REMOVED lines=14> */
.L_x_1691:
        /* <DEDUP_REMOVED lines=12> */
.L_x_1694:
[----:B------:R-:W-:Y:S02]  /*1af0*/  IMAD.MOV.U32 R44, RZ, RZ, R74 ;  /* 0x000000ffff2c7224 */ /* 0x000fe400078e004a */
.L_x_1695:
[----:B------:R-:W-:Y:S05]  /*1b00*/  BSYNC B1 ;  /* 0x0000000000017941 */ /* 0x000fea0003800000 */
.L_x_1693:
        /* <DEDUP_REMOVED lines=16> */
.L_x_1699:
[----:B------:R-:W-:Y:S05]  /*1c10*/  BSYNC B2 ;  /* 0x0000000000027941 */ /* 0x000fea0003800000 */
.L_x_1698:
        /* <DEDUP_REMOVED lines=43> */
.L_x_1697:
[----:B------:R-:W-:Y:S05]  /*1ed0*/  BSYNC B1 ;  /* 0x0000000000017941 */ /* 0x000fea0003800000 */
.L_x_1696:
        /* <DEDUP_REMOVED lines=10> */
.L_x_1692:
        /* <DEDUP_REMOVED lines=12> */
.L_x_1701:
[----:B------:R-:W-:Y:S02]  /*2040*/  IMAD.MOV.U32 R44, RZ, RZ, R74 ;  /* 0x000000ffff2c7224 */ /* 0x000fe400078e004a */
.L_x_1702:
[----:B------:R-:W-:Y:S05]  /*2050*/  BSYNC B1 ;  /* 0x0000000000017941 */ /* 0x000fea0003800000 */
.L_x_1700:
        /* <DEDUP_REMOVED lines=16> */
.L_x_1706:
[----:B------:R-:W-:Y:S05]  /*2160*/  BSYNC B2 ;  /* 0x0000000000027941 */ /* 0x000fea0003800000 */
.L_x_1705:
        /* <DEDUP_REMOVED lines=42> */
.L_x_1704:
[----:B------:R-:W-:Y:S05]  /*2410*/  BSYNC B1 ;  /* 0x0000000000017941 */ /* 0x000fea0003800000 */
.L_x_1703:
        /* <DEDUP_REMOVED lines=14> */
.L_x_1707:
        /* <DEDUP_REMOVED lines=12> */
.L_x_1710:
[----:B------:R-:W-:Y:S02]  /*25c0*/  IMAD.MOV.U32 R44, RZ, RZ, R74 ;  /* 0x000000ffff2c7224 */ /* 0x000fe400078e004a */
.L_x_1711:
[----:B------:R-:W-:Y:S05]  /*25d0*/  BSYNC B1 ;  /* 0x0000000000017941 */ /* 0x000fea0003800000 */
.L_x_1709:
        /* <DEDUP_REMOVED lines=16> */
.L_x_1715:
[----:B------:R-:W-:Y:S05]  /*26e0*/  BSYNC B2 ;  /* 0x0000000000027941 */ /* 0x000fea0003800000 */
.L_x_1714:
        /* <DEDUP_REMOVED lines=41> */
[----:B------:R-:W-:Y:S02]  /*2980*/  LOP3.LUT R72, R77, UR26, R72, 0x96, !PT ;  /* 0x0000001a4d487c12 */ /* 0x000fe4000f8e9648 */
.L_x_1713:
[----:B------:R-:W-:Y:S05]  /*2990*/  BSYNC B1 ;  /* 0x0000000000017941 */ /* 0x000fea0003800000 */
.L_x_1712:
[----:B------:R0:W1:Y:S02]  /*29a0*/  I2F.U32 R53, R44 ;  /* 0x0000002c00357306 */ /* 0x0000640000201000 */
[----:B0-----:R-:W-:-:S05]  /*29b0*/  PRMT R44, RZ, 0x5410, R37 ;  /* 0x00005410ff2c7816 */ /* 0x001fca0000000025 */
[----:B------:R-:W-:Y:S02]  /*29c0*/  FMUL.FTZ R55, R44, c[0x0][0x1e8] ;  /* 0x00007a002c377a20 */ /* 0x000fe40000410000 */
[----:B-1----:R-:W-:-:S05]  /*29d0*/  FFMA.FTZ R53, R53, R78, 1.1641532182693481445e-10 ;  /* 0x2f00000035357423 */ /* 0x002fca000001004e */
[----:B------:R-:W-:Y:S02]  /*29e0*/  FSETP.GTU.FTZ.AND P2, PT, R53, c[0x0][0x1e4], PT ;  /* 0x0000790035007a0b */ /* 0x000fe40003f5c000 */
[----:B------:R-:W-:Y:S02]  /*29f0*/  @P0 PRMT R53, RZ, 0x5410, R41 ;  /* 0x00005410ff350816 */ /* 0x000fe40000000029 */
[----:B------:R-:W-:Y:S02]  /*2a00*/  FSEL R55, R55, RZ, !P2 ;  /* 0x000000ff37377208 */ /* 0x000fe40005000000 */
[----:B------:R-:W-:-:S03]  /*2a10*/  SEL R64, RZ, 0x1, P2 ;  /* 0x00000001ff407807 */ /* 0x000fc60001000000 */
[----:B------:R-:W-:-:S04]  /*2a20*/  FADD.FTZ R50, R50, R55 ;  /* 0x0000003732327221 */ /* 0x000fc80000010000 */
[----:B------:R-:W-:Y:S02]  /*2a30*/  @P0 FADD.FTZ R50, R50, R53 ;  /* 0x0000003532320221 */ /* 0x000fe40000010000 */
.L_x_1708:
        /* <DEDUP_REMOVED lines=12> */
.L_x_1717:
[----:B------:R-:W-:Y:S02]  /*2b00*/  IMAD.MOV.U32 R44, RZ, RZ, R74 ;  /* 0x000000ffff2c7224 */ /* 0x000fe400078e004a */
.L_x_1718:
[----:B------:R-:W-:Y:S05]  /*2b10*/  BSYNC B1 ;  /* 0x0000000000017941 */ /* 0x000fea0003800000 */
.L_x_1716:
        /* <DEDUP_REMOVED lines=16> */
.L_x_1722:
[----:B------:R-:W-:Y:S05]  /*2c20*/  BSYNC B2 ;  /* 0x0000000000027941 */ /* 0x000fea0003800000 */
.L_x_1721:
        /* <DEDUP_REMOVED lines=42> */
.L_x_1720:
[----:B------:R-:W-:Y:S05]  /*2ed0*/  BSYNC B1 ;  /* 0x0000000000017941 */ /* 0x000fea0003800000 */
.L_x_1719:
        /* <DEDUP_REMOVED lines=14> */
.L_x_1723:
        /* <DEDUP_REMOVED lines=12> */
.L_x_1726:
[----:B------:R-:W-:Y:S02]  /*3080*/  IMAD.MOV.U32 R53, RZ, RZ, R74 ;  /* 0x000000ffff357224 */ /* 0x000fe400078e004a */
.L_x_1727:
[----:B------:R-:W-:Y:S05]  /*3090*/  BSYNC B1 ;  /* 0x0000000000017941 */ /* 0x000fea0003800000 */
.L_x_1725:
        /* <DEDUP_REMOVED lines=16> */
.L_x_1731:
[----:B------:R-:W-:Y:S05]  /*31a0*/  BSYNC B2 ;  /* 0x0000000000027941 */ /* 0x000fea0003800000 */
.L_x_1730:
        /* <DEDUP_REMOVED lines=42> */
.L_x_1729:
[----:B------:R-:W-:Y:S05]  /*3450*/  BSYNC B1 ;  /* 0x0000000000017941 */ /* 0x000fea0003800000 */
.L_x_1728:
        /* <DEDUP_REMOVED lines=10> */
.L_x_1724:
        /* <DEDUP_REMOVED lines=12> */
.L_x_1733:
[----:B------:R-:W-:Y:S02]  /*35c0*/  IMAD.MOV.U32 R54, RZ, RZ, R74 ;  /* 0x000000ffff367224 */ /* 0x000fe400078e004a */
.L_x_1734:
[----:B------:R-:W-:Y:S05]  /*35d0*/  BSYNC B1 ;  /* 0x0000000000017941 */ /* 0x000fea0003800000 */
.L_x_1732:
        /* <DEDUP_REMOVED lines=16> */
.L_x_1738:
[----:B------:R-:W-:Y:S05]  /*36e0*/  BSYNC B2 ;  /* 0x0000000000027941 */ /* 0x000fea0003800000 */
.L_x_1737:
        /* <DEDUP_REMOVED lines=42> */
.L_x_1736:
[----:B------:R-:W-:Y:S05]  /*3990*/  BSYNC B1 ;  /* 0x0000000000017941 */ /* 0x000fea0003800000 */
.L_x_1735:
        /* <DEDUP_REMOVED lines=13> */
.L_x_1739:
        /* <DEDUP_REMOVED lines=12> */
.L_x_1742:
[----:B------:R-:W-:Y:S02]  /*3b30*/  IMAD.MOV.U32 R54, RZ, RZ, R74 ;  /* 0x000000ffff367224 */ /* 0x000fe400078e004a */
.L_x_1743:
[----:B------:R-:W-:Y:S05]  /*3b40*/  BSYNC B1 ;  /* 0x0000000000017941 */ /* 0x000fea0003800000 */
.L_x_1741:
        /* <DEDUP_REMOVED lines=16> */
.L_x_1747:
[----:B------:R-:W-:Y:S05]  /*3c50*/  BSYNC B2 ;  /* 0x0000000000027941 */ /* 0x000fea0003800000 */
.L_x_1746:
        /* <DEDUP_REMOVED lines=42> */
.L_x_1745:
[----:B------:R-:W-:Y:S05]  /*3f00*/  BSYNC B1 ;  /* 0x0000000000017941 */ /* 0x000fea0003800000 */
.L_x_1744:
        /* <DEDUP_REMOVED lines=10> */
.L_x_1740:
        /* <DEDUP_REMOVED lines=12> */
.L_x_1749:
[----:B------:R-:W-:Y:S02]  /*4070*/  IMAD.MOV.U32 R71, RZ, RZ, R74 ;  /* 0x000000ffff477224 */ /* 0x000fe400078e004a */
.L_x_1750:
[----:B------:R-:W-:Y:S05]  /*4080*/  BSYNC B1 ;  /* 0x0000000000017941 */ /* 0x000fea0003800000 */
.L_x_1748:
        /* <DEDUP_REMOVED lines=16> */
.L_x_1754:
[----:B------:R-:W-:Y:S05]  /*4190*/  BSYNC B2 ;  /* 0x0000000000027941 */ /* 0x000fea0003800000 */
.L_x_1753:
        /* <DEDUP_REMOVED lines=42> */
.L_x_1752:
[----:B------:R-:W-:Y:S05]  /*4440*/  BSYNC B1 ;  /* 0x0000000000017941 */ /* 0x000fea0003800000 */
.L_x_1751:
        /* <DEDUP_REMOVED lines=13> */
.L_x_1755:
        /* <DEDUP_REMOVED lines=12> */
.L_x_1758:
[----:B------:R-:W-:Y:S02]  /*45e0*/  IMAD.MOV.U32 R46, RZ, RZ, R74 ;  /* 0x000000ffff2e7224 */ /* 0x000fe400078e004a */
.L_x_1759:
[----:B------:R-:W-:Y:S05]  /*45f0*/  BSYNC B1 ;  /* 0x0000000000017941 */ /* 0x000fea0003800000 */
.L_x_1757:
        /* <DEDUP_REMOVED lines=16> */
.L_x_1763:
[----:B------:R-:W-:Y:S05]  /*4700*/  BSYNC B2 ;  /* 0x0000000000027941 */ /* 0x000fea0003800000 */
.L_x_1762:
        /* <DEDUP_REMOVED lines=42> */
.L_x_1761:
[----:B------:R-:W-:Y:S05]  /*49b0*/  BSYNC B1 ;  /* 0x0000000000017941 */ /* 0x000fea0003800000 */
.L_x_1760:
        /* <DEDUP_REMOVED lines=10> */
.L_x_1756:
        /* <DEDUP_REMOVED lines=12> */
.L_x_1765:
[----:B------:R-:W-:Y:S02]  /*4b20*/  IMAD.MOV.U32 R46, RZ, RZ, R74 ;  /* 0x000000ffff2e7224 */ /* 0x000fe400078e004a */
.L_x_1766:
[----:B------:R-:W-:Y:S05]  /*4b30*/  BSYNC B1 ;  /* 0x0000000000017941 */ /* 0x000fea0003800000 */
.L_x_1764:
        /* <DEDUP_REMOVED lines=16> */
.L_x_1770:
[----:B------:R-:W-:Y:S05]  /*4c40*/  BSYNC B2 ;  /* 0x0000000000027941 */ /* 0x000fea0003800000 */
.L_x_1769:
        /* <DEDUP_REMOVED lines=42> */
.L_x_1768:
[----:B------:R-:W-:Y:S05]  /*4ef0*/  BSYNC B1 ;  /* 0x0000000000017941 */ /* 0x000fea0003800000 */
.L_x_1767:
        /* <DEDUP_REMOVED lines=13> */
.L_x_1771:
        /* <DEDUP_REMOVED lines=12> */
.L_x_1774:
[----:B------:R-:W-:Y:S02]  /*5090*/  IMAD.MOV.U32 R46, RZ, RZ, R74 ;  /* 0x000000ffff2e7224 */ /* 0x000fe400078e004a */
.L_x_1775:
[----:B------:R-:W-:Y:S05]  /*50a0*/  BSYNC B1 ;  /* 0x0000000000017941 */ /* 0x000fea0003800000 */
.L_x_1773:
        /* <DEDUP_REMOVED lines=16> */
.L_x_1779:
[----:B------:R-:W-:Y:S05]  /*51b0*/  BSYNC B2 ;  /* 0x0000000000027941 */ /* 0x000fea0003800000 */
.L_x_1778:
        /* <DEDUP_REMOVED lines=42> */
.L_x_1777:
[----:B------:R-:W-:Y:S05]  /*5460*/  BSYNC B1 ;  /* 0x0000000000017941 */ /* 0x000fea0003800000 */
.L_x_1776:
        /* <DEDUP_REMOVED lines=10> */
.L_x_1772:
        /* <DEDUP_REMOVED lines=12> */
.L_x_1781:
[----:B------:R-:W-:Y:S02]  /*55d0*/  IMAD.MOV.U32 R46, RZ, RZ, R74 ;  /* 0x000000ffff2e7224 */ /* 0x000fe400078e004a */
.L_x_1782:
[----:B------:R-:W-:Y:S05]  /*55e0*/  BSYNC B1 ;  /* 0x0000000000017941 */ /* 0x000fea0003800000 */
.L_x_1780:
        /* <DEDUP_REMOVED lines=16> */
.L_x_1786:
[----:B------:R-:W-:Y:S05]  /*56f0*/  BSYNC B2 ;  /* 0x0000000000027941 */ /* 0x000fea0003800000 */
.L_x_1785:
        /* <DEDUP_REMOVED lines=42> */
.L_x_1784:
[----:B------:R-:W-:Y:S05]  /*59a0*/  BSYNC B1 ;  /* 0x0000000000017941 */ /* 0x000fea0003800000 */
.L_x_1783:
        /* <DEDUP_REMOVED lines=13> */
.L_x_1787:
        /* <DEDUP_REMOVED lines=12> */
.L_x_1790:
[----:B------:R-:W-:Y:S02]  /*5b40*/  IMAD.MOV.U32 R85, RZ, RZ, R74 ;  /* 0x000000ffff557224 */ /* 0x000fe400078e004a */
.L_x_1791:
[----:B------:R-:W-:Y:S05]  /*5b50*/  BSYNC B1 ;  /* 0x0000000000017941 */ /* 0x000fea0003800000 */
.L_x_1789:
        /* <DEDUP_REMOVED lines=18> */
.L_x_1795:
[----:B------:R-:W-:Y:S05]  /*5c80*/  BSYNC B2 ;  /* 0x0000000000027941 */ /* 0x000fea0003800000 */
.L_x_1794:
        /* <DEDUP_REMOVED lines=42> */
.L_x_1793:
[----:B------:R-:W-:Y:S05]  /*5f30*/  BSYNC B1 ;  /* 0x0000000000017941 */ /* 0x000fea0003800000 */
.L_x_1792:
        /* <DEDUP_REMOVED lines=10> */
.L_x_1788:
        /* <DEDUP_REMOVED lines=15> */
[----:B------:R-:W-:Y:S01]  /*60d0*/  SEL R77, RZ, 0x1, P5 ;  /* 0x00000001ff4d7807 */ /* 0x000fe20002800000 */
[----:B------:R-:W-:Y:S01]  /*60e0*/  IMAD.WIDE.U32 R92, R92, 0x100, RZ ;  /* 0x000001005c5c7825 */ /* 0x000fe200078e00ff */
[----:B------:R-:W-:Y:S02]  /*60f0*/  LOP3.LUT R87, R83, R44, R87, 0xfe, !PT ;  /* 0x0000002c53577212 */ /* 0x000fe400078efe57 */
[----:B------:R-:W-:Y:S01]  /*6100*/  F2FP.BF16.PACK_AB R47, R80, R71 ;  /* 0x00000047502f723e */ /* 0x000fe200000010ff */
        /* <DEDUP_REMOVED lines=35> */
.L_x_1796:
        /* <DEDUP_REMOVED lines=15> */
.L_x_1798:
[----:B-1----:R-:W-:Y:S02]  /*6430*/  IMAD.MOV.U32 R70, RZ, RZ, R74 ;  /* 0x000000ffff467224 */ /* 0x002fe400078e004a */
.L_x_1799:
[----:B------:R-:W-:Y:S05]  /*6440*/  BSYNC B1 ;  /* 0x0000000000017941 */ /* 0x000fea0003800000 */
.L_x_1797:
        /* <DEDUP_REMOVED lines=16> */
.L_x_1803:
[----:B------:R-:W-:Y:S05]  /*6550*/  BSYNC B2 ;  /* 0x0000000000027941 */ /* 0x000fea0003800000 */
.L_x_1802:
        /* <DEDUP_REMOVED lines=41> */
[----:B------:R-:W-:Y:S02]  /*67f0*/  IMAD.MOV.U32 R77, RZ, RZ, RZ ;  /* 0x000000ffff4d7224 */ /* 0x000fe400078e00ff */
.L_x_1801:
[----:B------:R-:W-:Y:S05]  /*6800*/  BSYNC B1 ;  /* 0x0000000000017941 */ /* 0x000fea0003800000 */
.L_x_1800:
[----:B------:R0:W1:Y:S02]  /*6810*/  I2F.U32 R75, R70 ;  /* 0x00000046004b7306 */ /* 0x0000640000201000 */
[----:B0----5:R-:W-:-:S05]  /*6820*/  PRMT R70, RZ, 0x5410, R44 ;  /* 0x00005410ff467816 */ /* 0x021fca000000002c */
        /* <DEDUP_REMOVED lines=12> */
.L_x_1804:
        /* <DEDUP_REMOVED lines=12> */
.L_x_1807:
[----:B------:R-:W-:Y:S02]  /*69b0*/  IMAD.MOV.U32 R86, RZ, RZ, R74 ;  /* 0x000000ffff567224 */ /* 0x000fe400078e004a */
.L_x_1808:
[----:B------:R-:W-:Y:S05]  /*69c0*/  BSYNC B1 ;  /* 0x0000000000017941 */ /* 0x000fea0003800000 */
.L_x_1806:
        /* <DEDUP_REMOVED lines=16> */
.L_x_1812:
[----:B------:R-:W-:Y:S05]  /*6ad0*/  BSYNC B2 ;  /* 0x0000000000027941 */ /* 0x000fea0003800000 */
.L_x_1811:
        /* <DEDUP_REMOVED lines=42> */
.L_x_1810:
[----:B------:R-:W-:Y:S05]  /*6d80*/  BSYNC B1 ;  /* 0x0000000000017941 */ /* 0x000fea0003800000 */
.L_x_1809:
        /* <DEDUP_REMOVED lines=10> */
.L_x_1805:
        /* <DEDUP_REMOVED lines=12> */
.L_x_1814:
[----:B------:R-:W-:Y:S02]  /*6ef0*/  IMAD.MOV.U32 R86, RZ, RZ, R74 ;  /* 0x000000ffff567224 */ /* 0x000fe400078e004a */
.L_x_1815:
[----:B------:R-:W-:Y:S05]  /*6f00*/  BSYNC B1 ;  /* 0x0000000000017941 */ /* 0x000fea0003800000 */
.L_x_1813:
        /* <DEDUP_REMOVED lines=16> */
.L_x_1819:
[----:B------:R-:W-:Y:S05]  /*7010*/  BSYNC B2 ;  /* 0x0000000000027941 */ /* 0x000fea0003800000 */
.L_x_1818:
        /* <DEDUP_REMOVED lines=42> */
.L_x_1817:
[----:B------:R-:W-:Y:S05]  /*72c0*/  BSYNC B1 ;  /* 0x0000000000017941 */ /* 0x000fea0003800000 */
.L_x_1816:
        /* <DEDUP_REMOVED lines=14> */
.L_x_1820:
        /* <DEDUP_REMOVED lines=12> */
.L_x_1823:
[----:B------:R-:W-:Y:S02]  /*7470*/  IMAD.MOV.U32 R44, RZ, RZ, R74 ;  /* 0x000000ffff2c7224 */ /* 0x000fe400078e004a */
.L_x_1824:
[----:B------:R-:W-:Y:S05]  /*7480*/  BSYNC B1 ;  /* 0x0000000000017941 */ /* 0x000fea0003800000 */
.L_x_1822:
        /* <DEDUP_REMOVED lines=16> */
.L_x_1828:
[----:B------:R-:W-:Y:S05]  /*7590*/  BSYNC B2 ;  /* 0x0000000000027941 */ /* 0x000fea0003800000 */
.L_x_1827:
        /* <DEDUP_REMOVED lines=42> */
.L_x_1826:
[----:B------:R-:W-:Y:S05]  /*7840*/  BSYNC B1 ;  /* 0x0000000000017941 */ /* 0x000fea0003800000 */
.L_x_1825:
        /* <DEDUP_REMOVED lines=10> */
.L_x_1821:
        /* <DEDUP_REMOVED lines=12> */
.L_x_1830:
[----:B------:R-:W-:Y:S02]  /*79b0*/  IMAD.MOV.U32 R44, RZ, RZ, R74 ;  /* 0x000000ffff2c7224 */ /* 0x000fe400078e004a */
.L_x_1831:
[----:B------:R-:W-:Y:S05]  /*79c0*/  BSYNC B1 ;  /* 0x0000000000017941 */ /* 0x000fea0003800000 */
.L_x_1829:
        /* <DEDUP_REMOVED lines=16> */
.L_x_1835:
[----:B------:R-:W-:Y:S05]  /*7ad0*/  BSYNC B2 ;  /* 0x0000000000027941 */ /* 0x000fea0003800000 */
.L_x_1834:
        /* <DEDUP_REMOVED lines=42> */
.L_x_1833:
[----:B------:R-:W-:Y:S05]  /*7d80*/  BSYNC B1 ;  /* 0x0000000000017941 */ /* 0x000fea0003800000 */
.L_x_1832:
        /* <DEDUP_REMOVED lines=14> */
.L_x_1836:
        /* <DEDUP_REMOVED lines=12> */
.L_x_1839:
[----:B------:R-:W-:Y:S02]  /*7f30*/  IMAD.MOV.U32 R44, RZ, RZ, R74 ;  /* 0x000000ffff2c7224 */ /* 0x000fe400078e004a */
.L_x_1840:
[----:B------:R-:W-:Y:S05]  /*7f40*/  BSYNC B1 ;  /* 0x0000000000017941 */ /* 0x000fea0003800000 */
.L_x_1838:
        /* <DEDUP_REMOVED lines=16> */
.L_x_1844:
[----:B------:R-:W-:Y:S05]  /*8050*/  BSYNC B2 ;  /* 0x0000000000027941 */ /* 0x000fea0003800000 */
.L_x_1843:
        /* <DEDUP_REMOVED lines=42> */
.L_x_1842:
[----:B------:R-:W-:Y:S05]  /*8300*/  BSYNC B1 ;  /* 0x0000000000017941 */ /* 0x000fea0003800000 */
.L_x_1841:
        /* <DEDUP_REMOVED lines=10> */
.L_x_1837:
        /* <DEDUP_REMOVED lines=12> */
.L_x_1846:
[----:B------:R-:W-:Y:S02]  /*8470*/  IMAD.MOV.U32 R44, RZ, RZ, R74 ;  /* 0x000000ffff2c7224 */ /* 0x000fe400078e004a */
.L_x_1847:
[----:B------:R-:W-:Y:S05]  /*8480*/  BSYNC B1 ;  /* 0x0000000000017941 */ /* 0x000fea0003800000 */
.L_x_1845:
        /* <DEDUP_REMOVED lines=16> */
.L_x_1851:
[----:B------:R-:W-:Y:S05]  /*8590*/  BSYNC B2 ;  /* 0x0000000000027941 */ /* 0x000fea0003800000 */
.L_x_1850:
        /* <DEDUP_REMOVED lines=42> */
.L_x_1849:
[----:B------:R-:W-:Y:S05]  /*8840*/  BSYNC B1 ;  /* 0x0000000000017941 */ /* 0x000fea0003800000 */
.L_x_1848:
        /* <DEDUP_REMOVED lines=14> */
.L_x_1852:
        /* <DEDUP_REMOVED lines=12> */
.L_x_1855:
[----:B------:R-:W-:Y:S02]  /*89f0*/  IMAD.MOV.U32 R86, RZ, RZ, R74 ;  /* 0x000000ffff567224 */ /* 0x000fe400078e004a */
.L_x_1856:
[----:B------:R-:W-:Y:S05]  /*8a00*/  BSYNC B1 ;  /* 0x0000000000017941 */ /* 0x000fea0003800000 */
.L_x_1854:
        /* <DEDUP_REMOVED lines=16> */
.L_x_1860:
[----:B------:R-:W-:Y:S05]  /*8b10*/  BSYNC B2 ;  /* 0x0000000000027941 */ /* 0x000fea0003800000 */
.L_x_1859:
        /* <DEDUP_REMOVED lines=42> */
.L_x_1858:
[----:B------:R-:W-:Y:S05]  /*8dc0*/  BSYNC B1 ;  /* 0x0000000000017941 */ /* 0x000fea0003800000 */
.L_x_1857:
[----:B------:R0:W1:Y:S01]  /*8dd0*/  I2F.U32 R45, R86 ;  /* 0x00000056002d7306 */ /* 0x0000620000201000 */
[----:B------:R-:W-:-:S05]  /*8de0*/  PRMT R65, RZ, 0x7610, R37 ;  /* 0x00007610ff417816 */ /* 0x000fca0000000025 */
[----:B------:R-:W-:Y:S01]  /*8df0*/  FMUL.FTZ R65, R65, c[0x0][0x1e8] ;  /* 0x00007a0041417a20 */ /* 0x000fe20000410000 */
[----:B0-----:R-:W-:Y:S01]  /*8e00*/  @P0 PRMT R86, RZ, 0x7610, R41 ;  /* 0x00007610ff560816 */ /* 0x001fe20000000029 */
[----:B-1----:R-:W-:-:S05]  /*8e10*/  FFMA.FTZ R45, R45, R78, 1.1641532182693481445e-10 ;  /* 0x2f0000002d2d7423 */ /* 0x002fca000001004e */
[----:B------:R-:W-:-:S04]  /*8e20*/  FSETP.GTU.FTZ.AND P2, PT, R45, c[0x0][0x1e4], PT ;  /* 0x000079002d007a0b */ /* 0x000fc80003f5c000 */
[----:B------:R-:W-:Y:S02]  /*8e30*/  FSEL R88, R65, RZ, !P2 ;  /* 0x000000ff41587208 */ /* 0x000fe40005000000 */
[----:B------:R-:W-:-:S03]  /*8e40*/  SEL R65, RZ, 0x1, P2 ;  /* 0x00000001ff417807 */ /* 0x000fc60001000000 */
[----:B------:R-:W-:-:S04]  /*8e50*/  FADD.FTZ R87, R87, R88 ;  /* 0x0000005857577221 */ /* 0x000fc80000010000 */
[----:B------:R-:W-:Y:S02]  /*8e60*/  @P0 FADD.FTZ R87, R86, R87 ;  /* 0x0000005756570221 */ /* 0x000fe40000010000 */
.L_x_1853:
        /* <DEDUP_REMOVED lines=12> */
.L_x_1862:
[----:B------:R-:W-:Y:S02]  /*8f30*/  IMAD.MOV.U32 R88, RZ, RZ, R74 ;  /* 0x000000ffff587224 */ /* 0x000fe400078e004a */
.L_x_1863:
[----:B------:R-:W-:Y:S05]  /*8f40*/  BSYNC B1 ;  /* 0x0000000000017941 */ /* 0x000fea0003800000 */
.L_x_1861:
        /* <DEDUP_REMOVED lines=16> */
.L_x_1867:
[----:B------:R-:W-:Y:S05]  /*9050*/  BSYNC B2 ;  /* 0x0000000000027941 */ /* 0x000fea0003800000 */
.L_x_1866:
        /* <DEDUP_REMOVED lines=42> */
.L_x_1865:
[----:B------:R-:W-:Y:S05]  /*9300*/  BSYNC B1 ;  /* 0x0000000000017941 */ /* 0x000fea0003800000 */
.L_x_1864:
        /* <DEDUP_REMOVED lines=13> */
.L_x_1868:
        /* <DEDUP_REMOVED lines=12> */
.L_x_1871:
[----:B------:R-:W-:Y:S02]  /*94a0*/  IMAD.MOV.U32 R88, RZ, RZ, R74 ;  /* 0x000000ffff587224 */ /* 0x000fe400078e004a */
.L_x_1872:
[----:B------:R-:W-:Y:S05]  /*94b0*/  BSYNC B1 ;  /* 0x0000000000017941 */ /* 0x000fea0003800000 */
.L_x_1870:
        /* <DEDUP_REMOVED lines=16> */
.L_x_1876:
[----:B------:R-:W-:Y:S05]  /*95c0*/  BSYNC B2 ;  /* 0x0000000000027941 */ /* 0x000fea0003800000 */
.L_x_1875:
        /* <DEDUP_REMOVED lines=42> */
.L_x_1874:
[----:B------:R-:W-:Y:S05]  /*9870*/  BSYNC B1 ;  /* 0x0000000000017941 */ /* 0x000fea0003800000 */
.L_x_1873:
        /* <DEDUP_REMOVED lines=10> */
.L_x_1869:
        /* <DEDUP_REMOVED lines=12> */
.L_x_1878:
[----:B------:R-:W-:Y:S02]  /*99e0*/  IMAD.MOV.U32 R88, RZ, RZ, R74 ;  /* 0x000000ffff587224 */ /* 0x000fe400078e004a */
.L_x_1879:
[----:B------:R-:W-:Y:S05]  /*99f0*/  BSYNC B1 ;  /* 0x0000000000017941 */ /* 0x000fea0003800000 */
.L_x_1877:
        /* <DEDUP_REMOVED lines=16> */
.L_x_1883:
[----:B------:R-:W-:Y:S05]  /*9b00*/  BSYNC B2 ;  /* 0x0000000000027941 */ /* 0x000fea0003800000 */
.L_x_1882:
        /* <DEDUP_REMOVED lines=42> */
.L_x_1881:
[----:B------:R-:W-:Y:S05]  /*9db0*/  BSYNC B1 ;  /* 0x0000000000017941 */ /* 0x000fea0003800000 */
.L_x_1880:
        /* <DEDUP_REMOVED lines=13> */
.L_x_1884:
        /* <DEDUP_REMOVED lines=12> */
.L_x_1887:
[----:B------:R-:W-:Y:S02]  /*9f50*/  IMAD.MOV.U32 R46, RZ, RZ, R74 ;  /* 0x000000ffff2e7224 */ /* 0x000fe400078e004a */
.L_x_1888:
[----:B------:R-:W-:Y:S05]  /*9f60*/  BSYNC B1 ;  /* 0x0000000000017941 */ /* 0x000fea0003800000 */
.L_x_1886:
        /* <DEDUP_REMOVED lines=16> */
.L_x_1892:
[----:B------:R-:W-:Y:S05]  /*a070*/  BSYNC B2 ;  /* 0x0000000000027941 */ /* 0x000fea0003800000 */
.L_x_1891:
        /* <DEDUP_REMOVED lines=42> */
.L_x_1890:
[----:B------:R-:W-:Y:S05]  /*a320*/  BSYNC B1 ;  /* 0x0000000000017941 */ /* 0x000fea0003800000 */
.L_x_1889:
        /* <DEDUP_REMOVED lines=10> */
.L_x_1885:
        /* <DEDUP_REMOVED lines=12> */
.L_x_1894:
[----:B------:R-:W-:Y:S02]  /*a490*/  IMAD.MOV.U32 R46, RZ, RZ, R74 ;  /* 0x000000ffff2e7224 */ /* 0x000fe400078e004a */
.L_x_1895:
[----:B------:R-:W-:Y:S05]  /*a4a0*/  BSYNC B1 ;  /* 0x0000000000017941 */ /* 0x000fea0003800000 */
.L_x_1893:
        /* <DEDUP_REMOVED lines=16> */
.L_x_1899:
[----:B------:R-:W-:Y:S05]  /*a5b0*/  BSYNC B2 ;  /* 0x0000000000027941 */ /* 0x000fea0003800000 */
.L_x_1898:
        /* <DEDUP_REMOVED lines=42> */
.L_x_1897:
[----:B------:R-:W-:Y:S05]  /*a860*/  BSYNC B1 ;  /* 0x0000000000017941 */ /* 0x000fea0003800000 */
.L_x_1896:
        /* <DEDUP_REMOVED lines=13> */
.L_x_1900:
        /* <DEDUP_REMOVED lines=12> */
.L_x_1903:
[----:B------:R-:W-:Y:S02]  /*aa00*/  IMAD.MOV.U32 R46, RZ, RZ, R74 ;  /* 0x000000ffff2e7224 */ /* 0x000fe400078e004a */
.L_x_1904:
[----:B------:R-:W-:Y:S05]  /*aa10*/  BSYNC B1 ;  /* 0x0000000000017941 */ /* 0x000fea0003800000 */
.L_x_1902:
        /* <DEDUP_REMOVED lines=16> */
.L_x_1908:
[----:B------:R-:W-:Y:S05]  /*ab20*/  BSYNC B2 ;  /* 0x0000000000027941 */ /* 0x000fea0003800000 */
.L_x_1907:
        /* <DEDUP_REMOVED lines=42> */
.L_x_1906:
[----:B------:R-:W-:Y:S05]  /*add0*/  BSYNC B1 ;  /* 0x0000000000017941 */ /* 0x000fea0003800000 */
.L_x_1905:
        /* <DEDUP_REMOVED lines=10> */
.L_x_1901:
        /* <DEDUP_REMOVED lines=12> */
.L_x_1910:
[----:B------:R-:W-:Y:S02]  /*af40*/  IMAD.MOV.U32 R46, RZ, RZ, R74 ;  /* 0x000000ffff2e7224 */ /* 0x000fe400078e004a */
.L_x_1911:
[----:B------:R-:W-:Y:S05]  /*af50*/  BSYNC B1 ;  /* 0x0000000000017941 */ /* 0x000fea0003800000 */
.L_x_1909:
        /* <DEDUP_REMOVED lines=16> */
.L_x_1915:
[----:B------:R-:W-:Y:S05]  /*b060*/  BSYNC B2 ;  /* 0x0000000000027941 */ /* 0x000fea0003800000 */
.L_x_1914:
        /* <DEDUP_REMOVED lines=42> */
.L_x_1913:
[----:B------:R-:W-:Y:S05]  /*b310*/  BSYNC B1 ;  /* 0x0000000000017941 */ /* 0x000fea0003800000 */
.L_x_1912:
        /* <DEDUP_REMOVED lines=13> */
.L_x_1916:
        /* <DEDUP_REMOVED lines=12> */
.L_x_1919:
[----:B------:R-:W-:Y:S02]  /*b4b0*/  IMAD.MOV.U32 R95, RZ, RZ, R74 ;  /* 0x000000ffff5f7224 */ /* 0x000fe400078e004a */
.L_x_1920:
[----:B------:R-:W-:Y:S05]  /*b4c0*/  BSYNC B1 ;  /* 0x0000000000017941 */ /* 0x000fea0003800000 */
.L_x_1918:
        /* <DEDUP_REMOVED lines=18> */
.L_x_1924:
[----:B------:R-:W-:Y:S05]  /*b5f0*/  BSYNC B2 ;  /* 0x0000000000027941 */ /* 0x000fea0003800000 */
.L_x_1923:
        /* <DEDUP_REMOVED lines=42> */
.L_x_1922:
[----:B------:R-:W-:Y:S05]  /*b8a0*/  BSYNC B1 ;  /* 0x0000000000017941 */ /* 0x000fea0003800000 */
.L_x_1921:
        /* <DEDUP_REMOVED lines=10> */
.L_x_1917:
[----:B------:R-:W-:Y:S01]  /*b950*/  SEL R44, RZ, 0x1000000, P5 ;  /* 0x01000000ff2c7807 */ /* 0x000fe20002800000 */
[----:B------:R-:W-:Y:S01]  /*b960*/  IMAD.WIDE.U32 R102, R90, R79, c[0x0][0x188] ;  /* 0x000062005a667625 */ /* 0x000fe200078e004f */
[----:B------:R-:W-:Y:S02]  /*b970*/  ISETP.NE.AND P5, PT, R70, RZ, PT ;  /* 0x000000ff4600720c */ /* 0x000fe40003fa5270 */
[----:B------:R-:W-:Y:S01]  /*b980*/  SEL R77, RZ, 0x1, P2 ;  /* 0x00000001ff4d7807 */ /* 0x000fe20001000000 */
[----:B------:R-:W-:Y:S01]  /*b990*/  IMAD.WIDE.U32 R100, R90, R83, c[0x0][0x190] ;  /* 0x000064005a647625 */ /* 0x000fe200078e0053 */
[----:B------:R-:W-:Y:S02]  /*b9a0*/  SEL R45, RZ, 0x10000, P4 ;  /* 0x00010000ff2d7807 */ /* 0x000fe40002000000 */
[----:B------:R-:W-:Y:S02]  /*b9b0*/  SEL R70, RZ, 0x100, P3 ;  /* 0x00000100ff467807 */ /* 0x000fe40001800000 */
[----:B------:R-:W-:-:S02]  /*b9c0*/  ISETP.NE.AND P2, PT, R94, RZ, PT ;  /* 0x000000ff5e00720c */ /* 0x000fc40003f45270 */
[----:B------:R-:W-:Y:S02]  /*b9d0*/  ISETP.NE.AND P4, PT, R93, RZ, PT ;  /* 0x000000ff5d00720c */ /* 0x000fe40003f85270 */
        /* <DEDUP_REMOVED lines=44> */
.L_x_1925:
        /* <DEDUP_REMOVED lines=15> */
.L_x_1927:
[----:B-1----:R-:W-:Y:S02]  /*bd90*/  IMAD.MOV.U32 R94, RZ, RZ, R74 ;  /* 0x000000ffff5e7224 */ /* 0x002fe400078e004a */
.L_x_1928:
[----:B------:R-:W-:Y:S05]  /*bda0*/  BSYNC B1 ;  /* 0x0000000000017941 */ /* 0x000fea0003800000 */
.L_x_1926:
        /* <DEDUP_REMOVED lines=16> */
.L_x_1932:
[----:B------:R-:W-:Y:S05]  /*beb0*/  BSYNC B2 ;  /* 0x0000000000027941 */ /* 0x000fea0003800000 */
.L_x_1931:
        /* <DEDUP_REMOVED lines=42> */
.L_x_1930:
[----:B------:R-:W-:Y:S05]  /*c160*/  BSYNC B1 ;  /* 0x0000000000017941 */ /* 0x000fea0003800000 */
.L_x_1929:
        /* <DEDUP_REMOVED lines=14> */
.L_x_1933:
        /* <DEDUP_REMOVED lines=12> */
.L_x_1936:
[----:B------:R-:W-:Y:S02]  /*c310*/  IMAD.MOV.U32 R94, RZ, RZ, R74 ;  /* 0x000000ffff5e7224 */ /* 0x000fe400078e004a */
.L_x_1937:
[----:B------:R-:W-:Y:S05]  /*c320*/  BSYNC B1 ;  /* 0x0000000000017941 */ /* 0x000fea0003800000 */
.L_x_1935:
        /* <DEDUP_REMOVED lines=16> */
.L_x_1941:
[----:B------:R-:W-:Y:S05]  /*c430*/  BSYNC B2 ;  /* 0x0000000000027941 */ /* 0x000fea0003800000 */
.L_x_1940:
        /* <DEDUP_REMOVED lines=42> */
.L_x_1939:
[----:B------:R-:W-:Y:S05]  /*c6e0*/  BSYNC B1 ;  /* 0x0000000000017941 */ /* 0x000fea0003800000 */
.L_x_1938:
        /* <DEDUP_REMOVED lines=10> */
.L_x_1934:
        /* <DEDUP_REMOVED lines=12> */
.L_x_1943:
[----:B------:R-:W-:Y:S02]  /*c850*/  IMAD.MOV.U32 R94, RZ, RZ, R74 ;  /* 0x000000ffff5e7224 */ /* 0x000fe400078e004a */
.L_x_1944:
[----:B------:R-:W-:Y:S05]  /*c860*/  BSYNC B1 ;  /* 0x0000000000017941 */ /* 0x000fea0003800000 */
.L_x_1942:
        /* <DEDUP_REMOVED lines=16> */
.L_x_1948:
[----:B------:R-:W-:Y:S05]  /*c970*/  BSYNC B2 ;  /* 0x0000000000027941 */ /* 0x000fea0003800000 */
.L_x_1947:
        /* <DEDUP_REMOVED lines=42> */
.L_x_1946:
[----:B------:R-:W-:Y:S05]  /*cc20*/  BSYNC B1 ;  /* 0x0000000000017941 */ /* 0x000fea0003800000 */
.L_x_1945:
        /* <DEDUP_REMOVED lines=14> */
.L_x_1949:
        /* <DEDUP_REMOVED lines=12> */
.L_x_1952:
[----:B------:R-:W-:Y:S02]  /*cdd0*/  IMAD.MOV.U32 R44, RZ, RZ, R74 ;  /* 0x000000ffff2c7224 */ /* 0x000fe400078e004a */
.L_x_1953:
[----:B------:R-:W-:Y:S05]  /*cde0*/  BSYNC B1 ;  /* 0x0000000000017941 */ /* 0x000fea0003800000 */
.L_x_1951:
        /* <DEDUP_REMOVED lines=16> */
.L_x_1957:
[----:B------:R-:W-:Y:S05]  /*cef0*/  BSYNC B2 ;  /* 0x0000000000027941 */ /* 0x000fea0003800000 */
.L_x_1956:
        /* <DEDUP_REMOVED lines=42> */
.L_x_1955:
[----:B------:R-:W-:Y:S05]  /*d1a0*/  BSYNC B1 ;  /* 0x0000000000017941 */ /* 0x000fea0003800000 */
.L_x_1954:
        /* <DEDUP_REMOVED lines=10> */
.L_x_1950:
        /* <DEDUP_REMOVED lines=12> */
.L_x_1959:
[----:B------:R-:W-:Y:S02]  /*d310*/  IMAD.MOV.U32 R44, RZ, RZ, R74 ;  /* 0x000000ffff2c7224 */ /* 0x000fe400078e004a */
.L_x_1960:
[----:B------:R-:W-:Y:S05]  /*d320*/  BSYNC B1 ;  /* 0x0000000000017941 */ /* 0x000fea0003800000 */
.L_x_1958:
        /* <DEDUP_REMOVED lines=16> */
.L_x_1964:
[----:B------:R-:W-:Y:S05]  /*d430*/  BSYNC B2 ;  /* 0x0000000000027941 */ /* 0x000fea0003800000 */
.L_x_1963:
        /* <DEDUP_REMOVED lines=42> */
.L_x_1962:
[----:B------:R-:W-:Y:S05]  /*d6e0*/  BSYNC B1 ;  /* 0x0000000000017941 */ /* 0x000fea0003800000 */
.L_x_1961:
        /* <DEDUP_REMOVED lines=14> */
.L_x_1965:
        /* <DEDUP_REMOVED lines=12> */
.L_x_1968:
[----:B------:R-:W-:Y:S02]  /*d890*/  IMAD.MOV.U32 R44, RZ, RZ, R74 ;  /* 0x000000ffff2c7224 */ /* 0x000fe400078e004a */
.L_x_1969:
[----:B------:R-:W-:Y:S05]  /*d8a0*/  BSYNC B1 ;  /* 0x0000000000017941 */ /* 0x000fea0003800000 */
.L_x_1967:
        /* <DEDUP_REMOVED lines=16> */
.L_x_1973:
[----:B------:R-:W-:Y:S05]  /*d9b0*/  BSYNC B2 ;  /* 0x0000000000027941 */ /* 0x000fea0003800000 */
.L_x_1972:
        /* <DEDUP_REMOVED lines=42> */
.L_x_1971:
[----:B------:R-:W-:Y:S05]  /*dc60*/  BSYNC B1 ;  /* 0x0000000000017941 */ /* 0x000fea0003800000 */
.L_x_1970:
        /* <DEDUP_REMOVED lines=10> */
.L_x_1966:
        /* <DEDUP_REMOVED lines=12> */
.L_x_1975:
[----:B------:R-:W-:Y:S02]  /*ddd0*/  IMAD.MOV.U32 R44, RZ, RZ, R74 ;  /* 0x000000ffff2c7224 */ /* 0x000fe400078e004a */
.L_x_1976:
[----:B------:R-:W-:Y:S05]  /*dde0*/  BSYNC B1 ;  /* 0x0000000000017941 */ /* 0x000fea0003800000 */
.L_x_1974:
        /* <DEDUP_REMOVED lines=16> */
.L_x_1980:
[----:B------:R-:W-:Y:S05]  /*def0*/  BSYNC B2 ;  /* 0x0000000000027941 */ /* 0x000fea0003800000 */
.L_x_1979:
        /* <DEDUP_REMOVED lines=42> */
.L_x_1978:
[----:B------:R-:W-:Y:S05]  /*e1a0*/  BSYNC B1 ;  /* 0x0000000000017941 */ /* 0x000fea0003800000 */
.L_x_1977:
        /* <DEDUP_REMOVED lines=14> */
.L_x_1981:
        /* <DEDUP_REMOVED lines=12> */
.L_x_1984:
[----:B------:R-:W-:Y:S02]  /*e350*/  IMAD.MOV.U32 R94, RZ, RZ, R74 ;  /* 0x000000ffff5e7224 */ /* 0x000fe400078e004a */
.L_x_1985:
[----:B------:R-:W-:Y:S05]  /*e360*/  BSYNC B1 ;  /* 0x0000000000017941 */ /* 0x000fea0003800000 */
.L_x_1983:
        /* <DEDUP_REMOVED lines=16> */
.L_x_1989:
[----:B------:R-:W-:Y:S05]  /*e470*/  BSYNC B2 ;  /* 0x0000000000027941 */ /* 0x000fea0003800000 */
.L_x_1988:
        /* <DEDUP_REMOVED lines=42> */
.L_x_1987:
[----:B------:R-:W-:Y:S05]  /*e720*/  BSYNC B1 ;  /* 0x0000000000017941 */ /* 0x000fea0003800000 */
.L_x_1986:
        /* <DEDUP_REMOVED lines=10> */
.L_x_1982:
        /* <DEDUP_REMOVED lines=12> */
.L_x_1991:
[----:B------:R-:W-:Y:S02]  /*e890*/  IMAD.MOV.U32 R96, RZ, RZ, R74 ;  /* 0x000000ffff607224 */ /* 0x000fe400078e004a */
.L_x_1992:
[----:B------:R-:W-:Y:S05]  /*e8a0*/  BSYNC B1 ;  /* 0x0000000000017941 */ /* 0x000fea0003800000 */
.L_x_1990:
        /* <DEDUP_REMOVED lines=16> */
.L_x_1996:
[----:B------:R-:W-:Y:S05]  /*e9b0*/  BSYNC B2 ;  /* 0x0000000000027941 */ /* 0x000fea0003800000 */
.L_x_1995:
        /* <DEDUP_REMOVED lines=42> */
.L_x_1994:
[----:B------:R-:W-:Y:S05]  /*ec60*/  BSYNC B1 ;  /* 0x0000000000017941 */ /* 0x000fea0003800000 */
.L_x_1993:
        /* <DEDUP_REMOVED lines=13> */
.L_x_1997:
        /* <DEDUP_REMOVED lines=12> */
.L_x_2000:
[----:B------:R-:W-:Y:S02]  /*ee00*/  IMAD.MOV.U32 R96, RZ, RZ, R74 ;  /* 0x000000ffff607224 */ /* 0x000fe400078e004a */
.L_x_2001:
[----:B------:R-:W-:Y:S05]  /*ee10*/  BSYNC B1 ;  /* 0x0000000000017941 */ /* 0x000fea0003800000 */
.L_x_1999:
        /* <DEDUP_REMOVED lines=16> */
.L_x_2005:
[----:B------:R-:W-:Y:S05]  /*ef20*/  BSYNC B2 ;  /* 0x0000000000027941 */ /* 0x000fea0003800000 */
.L_x_2004:
        /* <DEDUP_REMOVED lines=42> */
.L_x_2003:
[----:B------:R-:W-:Y:S05]  /*f1d0*/  BSYNC B1 ;  /* 0x0000000000017941 */ /* 0x000fea0003800000 */
.L_x_2002:
        /* <DEDUP_REMOVED lines=10> */
.L_x_1998:
        /* <DEDUP_REMOVED lines=12> */
.L_x_2007:
[----:B------:R-:W-:Y:S02]  /*f340*/  IMAD.MOV.U32 R96, RZ, RZ, R74 ;  /* 0x000000ffff607224 */ /* 0x000fe400078e004a */
.L_x_2008:
[----:B------:R-:W-:Y:S05]  /*f350*/  BSYNC B1 ;  /* 0x0000000000017941 */ /* 0x000fea0003800000 */
.L_x_2006:
        /* <DEDUP_REMOVED lines=16> */
.L_x_2012:
[----:B------:R-:W-:Y:S05]  /*f460*/  BSYNC B2 ;  /* 0x0000000000027941 */ /* 0x000fea0003800000 */
.L_x_2011:
        /* <DEDUP_REMOVED lines=42> */
.L_x_2010:
[----:B------:R-:W-:Y:S05]  /*f710*/  BSYNC B1 ;  /* 0x0000000000017941 */ /* 0x000fea0003800000 */
.L_x_2009:
        /* <DEDUP_REMOVED lines=13> */
.L_x_2013:
        /* <DEDUP_REMOVED lines=12> */
.L_x_2016:
[----:B------:R-:W-:Y:S02]  /*f8b0*/  IMAD.MOV.U32 R46, RZ, RZ, R74 ;  /* 0x000000ffff2e7224 */ /* 0x000fe400078e004a */
.L_x_2017:
[----:B------:R-:W-:Y:S05]  /*f8c0*/  BSYNC B1 ;  /* 0x0000000000017941 */ /* 0x000fea0003800000 */
.L_x_2015:
        /* <DEDUP_REMOVED lines=16> */
.L_x_2021:
[----:B------:R-:W-:Y:S05]  /*f9d0*/  BSYNC B2 ;  /* 0x0000000000027941 */ /* 0x000fea0003800000 */
.L_x_2020:
        /* <DEDUP_REMOVED lines=42> */
.L_x_2019:
[----:B------:R-:W-:Y:S05]  /*fc80*/  BSYNC B1 ;  /* 0x0000000000017941 */ /* 0x000fea0003800000 */
.L_x_2018:
        /* <DEDUP_REMOVED lines=10> */
.L_x_2014:
        /* <DEDUP_REMOVED lines=12> */
.L_x_2023:
[----:B------:R-:W-:Y:S02]  /*fdf0*/  IMAD.MOV.U32 R46, RZ, RZ, R74 ;  /* 0x000000ffff2e7224 */ /* 0x000fe400078e004a */
.L_x_2024:
[----:B------:R-:W-:Y:S05]  /*fe00*/  BSYNC B1 ;  /* 0x0000000000017941 */ /* 0x000fea0003800000 */
.L_x_2022:
        /* <DEDUP_REMOVED lines=16> */
.L_x_2028:
[----:B------:R-:W-:Y:S05]  /*ff10*/  BSYNC B2 ;  /* 0x0000000000027941 */ /* 0x000fea0003800000 */
.L_x_2027:
        /* <DEDUP_REMOVED lines=42> */
.L_x_2026:
[----:B------:R-:W-:Y:S05]  /*101c0*/  BSYNC B1 ;  /* 0x0000000000017941 */ /* 0x000fea0003800000 */
.L_x_2025:
        /* <DEDUP_REMOVED lines=13> */
.L_x_2029:
        /* <DEDUP_REMOVED lines=12> */
.L_x_2032:
[----:B------:R-:W-:Y:S02]  /*10360*/  IMAD.MOV.U32 R46, RZ, RZ, R74 ;  /* 0x000000ffff2e7224 */ /* 0x000fe400078e004a */
.L_x_2033:
[----:B------:R-:W-:Y:S05]  /*10370*/  BSYNC B1 ;  /* 0x0000000000017941 */ /* 0x000fea0003800000 */
.L_x_2031:
        /* <DEDUP_REMOVED lines=16> */
.L_x_2037:
[----:B------:R-:W-:Y:S05]  /*10480*/  BSYNC B2 ;  /* 0x0000000000027941 */ /* 0x000fea0003800000 */
.L_x_2036:
        /* <DEDUP_REMOVED lines=42> */
.L_x_2035:
[----:B------:R-:W-:Y:S05]  /*10730*/  BSYNC B1 ;  /* 0x0000000000017941 */ /* 0x000fea0003800000 */
.L_x_2034:
        /* <DEDUP_REMOVED lines=10> */
.L_x_2030:
        /* <DEDUP_REMOVED lines=12> */
.L_x_2039:
[----:B------:R-:W-:Y:S02]  /*108a0*/  IMAD.MOV.U32 R46, RZ, RZ, R74 ;  /* 0x000000ffff2e7224 */ /* 0x000fe400078e004a */
.L_x_2040:
[----:B------:R-:W-:Y:S05]  /*108b0*/  BSYNC B1 ;  /* 0x0000000000017941 */ /* 0x000fea0003800000 */
.L_x_2038:
        /* <DEDUP_REMOVED lines=16> */
.L_x_2044:
[----:B------:R-:W-:Y:S05]  /*109c0*/  BSYNC B2 ;  /* 0x0000000000027941 */ /* 0x000fea0003800000 */
.L_x_2043:
        /* <DEDUP_REMOVED lines=42> */
.L_x_2042:
[----:B------:R-:W-:Y:S05]  /*10c70*/  BSYNC B1 ;  /* 0x0000000000017941 */ /* 0x000fea0003800000 */
.L_x_2041:
        /* <DEDUP_REMOVED lines=13> */
.L_x_2045:
        /* <DEDUP_REMOVED lines=12> */
.L_x_2048:
[----:B------:R-:W-:Y:S02]  /*10e10*/  IMAD.MOV.U32 R102, RZ, RZ, R74 ;  /* 0x000000ffff667224 */ /* 0x000fe400078e004a */
.L_x_2049:
[----:B------:R-:W-:Y:S05]  /*10e20*/  BSYNC B1 ;  /* 0x0000000000017941 */ /* 0x000fea0003800000 */
.L_x_2047:
        /* <DEDUP_REMOVED lines=16> */
.L_x_2053:
[----:B------:R-:W-:Y:S05]  /*10f30*/  BSYNC B2 ;  /* 0x0000000000027941 */ /* 0x000fea0003800000 */
.L_x_2052:
        /* <DEDUP_REMOVED lines=42> */
.L_x_2051:
[----:B------:R-:W-:Y:S05]  /*111e0*/  BSYNC B1 ;  /* 0x0000000000017941 */ /* 0x000fea0003800000 */
.L_x_2050:
        /* <DEDUP_REMOVED lines=10> */
.L_x_2046:
[----:B------:R-:W-:Y:S01]  /*11290*/  FADD.FTZ R44, RZ, R48 ;  /* 0x00000030ff2c7221 */ /* 0x000fe20000010000 */
[----:B------:R-:W-:Y:S02]  /*112a0*/  ISETP.NE.AND P0, PT, R101, RZ, PT ;  /* 0x000000ff6500720c */ /* 0x000fe40003f05270 */
[----:B------:R-:W-:Y:S01]  /*112b0*/  SEL R77, RZ, 0x1000000, P5 ;  /* 0x01000000ff4d7807 */ /* 0x000fe20002800000 */
[----:B------:R-:W-:Y:S01]  /*112c0*/  FADD.FTZ R45, R44, R51 ;  /* 0x000000332c2d7221 */ /* 0x000fe20000010000 */
[----:B------:R-:W-:Y:S02]  /*112d0*/  ISETP.NE.AND P5, PT, R100, RZ, PT ;  /* 0x000000ff6400720c */ /* 0x000fe40003fa5270 */
[----:B------:R-:W-:Y:S01]  /*112e0*/  SEL R47, RZ, 0x10000, P4 ;  /* 0x00010000ff2f7807 */ /* 0x000fe20002000000 */
[----:B------:R-:W-:Y:S01]  /*112f0*/  FADD.FTZ R44, R45, R50 ;  /* 0x000000322d2c7221 */ /* 0x000fe20000010000 */
[----:B------:R-:W-:Y:S02]  /*11300*/  SEL R100, RZ, 0x100, P3 ;  /* 0x00000100ff647807 */ /* 0x000fe40001800000 */
[----:B------:R-:W-:Y:S01]  /*11310*/  ISETP.NE.AND P6, PT, R99, RZ, PT ;  /* 0x000000ff6300720c */ /* 0x000fe20003fc5270 */
[----:B------:R-:W-:Y:S01]  /*11320*/  FADD.FTZ R44, R44, R55 ;  /* 0x000000372c2c7221 */ /* 0x000fe20000010000 */
[----:B------:R-:W-:-:S02]  /*11330*/  SEL R46, RZ, 0x1, P0 ;  /* 0x00000001ff2e7807 */ /* 0x000fc40000000000 */
[----:B------:R-:W-:Y:S01]  /*11340*/  LOP3.LUT R100, R100, R77, R47, 0xfe, !PT ;  /* 0x0000004d64647212 */ /* 0x000fe200078efe2f */
[----:B------:R-:W-:Y:S01]  /*11350*/  FADD.FTZ R45, R44, R53 ;  /* 0x000000352c2d7221 */ /* 0x000fe20000010000 */
[----:B------:R-:W-:Y:S01]  /*11360*/  ISETP.NE.AND P1, PT, R98, RZ, PT ;  /* 0x000000ff6200720c */ /* 0x000fe20003f25270 */
[----:B------:R-:W-:Y:S01]  /*11370*/  IMAD.WIDE.U32 R46, R46, 0x1000000, RZ ;  /* 0x010000002e2e7825 */ /* 0x000fe200078e00ff */
[----:B------:R-:W-:Y:S02]  /*11380*/  SEL R98, RZ, 0x1, P6 ;  /* 0x00000001ff627807 */ /* 0x000fe40003000000 */
[----:B------:R-:W-:Y:S01]  /*11390*/  ISETP.NE.AND P0, PT, R81, RZ, PT ;  /* 0x000000ff5100720c */ /* 0x000fe20003f05270 */
[----:B------:R-:W-:Y:S01]  /*113a0*/  FADD.FTZ R44, R45, R54 ;  /* 0x000000362d2c7221 */ /* 0x000fe20000010000 */
[----:B------:R-:W-:Y:S01]  /*113b0*/  SEL R81, RZ, 0x1, P2 ;  /* 0x00000001ff517807 */ /* 0x000fe20001000000 */
[----:B------:R-:W-:-:S04]  /*113c0*/  IMAD.WIDE.U32 R98, R98, 0x100, RZ ;  /* 0x0000010062627825 */ /* 0x000fc800078e00ff */
        /* <DEDUP_REMOVED lines=9> */
[----:B------:R-:W-:-:S04]  /*11460*/  FADD.FTZ R77, R78, R89 ;  /* 0x000000594e4d7221 */ /* 0x000fc80000010000 */
[----:B------:R-:W-:Y:S01]  /*11470*/  FADD.FTZ R78, R77, R88 ;  /* 0x000000584d4e7221 */ /* 0x000fe20000010000 */
[----:B------:R-:W-:Y:S01]  /*11480*/  LOP3.LUT R77, R47, R100, R81, 0xfe, !PT ;  /* 0x000000642f4d7212 */ /* 0x000fe200078efe51 */
[----:B------:R-:W-:Y:S01]  /*11490*/  IMAD.WIDE.U32 R100, R70, R79, c[0x0][0x188] ;  /* 0x0000620046647625 */ /* 0x000fe200078e004f */
[----:B------:R-:W-:Y:S02]  /*114a0*/  SEL R79, RZ, 0x1, P1 ;  /* 0x00000001ff4f7807 */ /* 0x000fe40000800000 */
[----:B------:R-:W-:Y:S01]  /*114b0*/  LOP3.LUT R99, R99, R77, R45, 0xfe, !PT ;  /* 0x0000004d63637212 */ /* 0x000fe200078efe2d */
[----:B------:R-:W-:Y:S01]  /*114c0*/  FADD.FTZ R47, R78, R91 ;  /* 0x0000005b4e2f7221 */ /* 0x000fe20000010000 */
[----:B------:R-:W-:Y:S02]  /*114d0*/  LOP3.LUT R78, R98, R46, R44, 0xfe, !PT ;  /* 0x0000002e624e7212 */ /* 0x000fe400078efe2c */
[----:B------:R-:W-:Y:S01]  /*114e0*/  F2FP.BF16.PACK_AB R46, R97, R94 ;  /* 0x0000005e612e723e */ /* 0x000fe200000010ff */
[----:B------:R-:W-:Y:S01]  /*114f0*/  FADD.FTZ R44, R47, R90 ;  /* 0x0000005a2f2c7221 */ /* 0x000fe20000010000 */
[----:B------:R-:W-:-:S02]  /*11500*/  F2FP.BF16.PACK_AB R47, R103, R96 ;  /* 0x00000060672f723e */ /* 0x000fc400000010ff */
[----:B------:R-:W-:Y:S01]  /*11510*/  F2FP.BF16.PACK_AB R45, R95, R92 ;  /* 0x0000005c5f2d723e */ /* 0x000fe200000010ff */
[----:B------:R-:W-:Y:S01]  /*11520*/  FADD.FTZ R77, R44, R93 ;  /* 0x0000005d2c4d7221 */ /* 0x000fe20000010000 */
[----:B------:R-:W-:Y:S02]  /*11530*/  F2FP.BF16.PACK_AB R44, R93, R90 ;  /* 0x0000005a5d2c723e */ /* 0x000fe400000010ff */
[----:B------:R-:W-:Y:S01]  /*11540*/  LOP3.LUT R98, R78, R79, RZ, 0xfc, !PT ;  /* 0x0000004f4e627212 */ /* 0x000fe200078efcff */
[----:B------:R-:W-:Y:S01]  /*11550*/  IMAD.WIDE.U32 R78, R70, R83, c[0x0][0x190] ;  /* 0x00006400464e7625 */ /* 0x000fe200078e0053 */
[----:B------:R-:W-:Y:S01]  /*11560*/  ISETP.NE.AND P1, PT, R49, RZ, PT ;  /* 0x000000ff3100720c */ /* 0x000fe20003f25270 */
[----:B------:R0:W-:Y:S02]  /*11570*/  STG.E.128 [R100.64], R44 ;  /* 0x0000002c64007986 */ /* 0x0001e4000c101d06 */
[----:B------:R-:W-:Y:S02]  /*11580*/  FADD.FTZ R102, R77, R92 ;  /* 0x0000005c4d667221 */ /* 0x000fe40000010000 */
[----:B------:R0:W-:Y:S02]  /*11590*/  STG.E.64 [R78.64], R98 ;  /* 0x000000624e007986 */ /* 0x0001e4000c101b06 */
[----:B------:R-:W-:-:S04]  /*115a0*/  FADD.FTZ R77, R102, R95 ;  /* 0x0000005f664d7221 */ /* 0x000fc80000010000 */
        /* <DEDUP_REMOVED lines=23> */
.L_x_2054:
[----:B0-----:R-:W-:Y:S01]  /*11720*/  FADD.FTZ R78, R102, R103 ;  /* 0x00000067664e7221 */ /* 0x001fe20000010000 */
[----:B------:R-:W-:Y:S05]  /*11730*/  BRA.DIV ~URZ, `(.L_x_2055) ;  /* 0x00000cf27f007947 */ /* 0x000fea000b800000 */
[----:B------:R0:W1:Y:S02]  /*11740*/  SHFL.BFLY PT, R44, R78, 0x1, 0x1f ;  /* 0x0c201f004e2c7f89 */ /* 0x00006400000e0000 */
.L_x_2059:
        /* <DEDUP_REMOVED lines=68> */
.L_x_2060:
[----:B------:R-:W-:Y:S01]  /*11b90*/  FMUL.FTZ R44, R49, R49 ;  /* 0x00000031312c7220 */ /* 0x000fe20000410000 */
[----:B------:R-:W-:Y:S01]  /*11ba0*/  ISETP.NE.AND P0, PT, RZ, UR8, PT ;  /* 0x00000008ff007c0c */ /* 0x000fe2000bf05270 */
[----:B------:R-:W-:Y:S02]  /*11bb0*/  IMAD.MOV.U32 R81, RZ, RZ, c[0x0][0x1e0] ;  /* 0x00007800ff517624 */ /* 0x000fe400078e00ff */
[----:B01----:R-:W-:Y:S01]  /*11bc0*/  FADD.FTZ R78, R79, R78 ;  /* 0x0000004e4f4e7221 */ /* 0x003fe20000010000 */
[----:B------:R-:W-:Y:S01]  /*11bd0*/  FSEL R45, R44, RZ, P0 ;  /* 0x000000ff2c2d7208 */ /* 0x000fe20000000000 */
[----:B------:R-:W-:Y:S01]  /*11be0*/  IMAD.MOV.U32 R77, RZ, RZ, 0x4 ;  /* 0x00000004ff4d7424 */ /* 0x000fe200078e00ff */
[----:B------:R-:W-:Y:S01]  /*11bf0*/  FSEL R79, R49, RZ, !P0 ;  /* 0x000000ff314f7208 */ /* 0x000fe20004000000 */
[----:B------:R-:W-:Y:S02]  /*11c00*/  FFMA.FTZ R44, R78, R81, c[0x0][0x228] ;  /* 0x00008a004e2c7623 */ /* 0x000fe40000010051 */
        /* <DEDUP_REMOVED lines=18> */
[C---:B0-----:R-:W-:Y:S01]  /*11d30*/  FMUL.FTZ R81, R49.reuse, R48 ;  /* 0x0000003031517220 */ /* 0x041fe20000410000 */
[----:B------:R-:W-:Y:S01]  /*11d40*/  PRMT R48, RZ, 0x5410, R35 ;  /* 0x00005410ff307816 */ /* 0x000fe20000000023 */
[----:B------:R-:W-:Y:S02]  /*11d50*/  FMUL.FTZ R83, R49, R104 ;  /* 0x0000006831537220 */ /* 0x000fe40000410000 */
[----:B------:R-:W-:-:S02]  /*11d60*/  FADD.FTZ R88, -R79, R88 ;  /* 0x000000584f587221 */ /* 0x000fc40000010100 */
[----:B------:R-:W-:Y:S01]  /*11d70*/  FFMA.FTZ R48, R83, R48, R8 ;  /* 0x0000003053307223 */ /* 0x000fe20000010008 */
[----:B------:R-:W-:Y:S01]  /*11d80*/  PRMT R83, RZ, 0x5410, R33 ;  /* 0x00005410ff537816 */ /* 0x000fe20000000021 */
        /* <DEDUP_REMOVED lines=8> */
[----:B------:R-:W-:Y:S02]  /*11e10*/  FADD.FTZ R122, -R79, R103 ;  /* 0x000000674f7a7221 */ /* 0x000fe40000010100 */
[C---:B------:R-:W-:Y:S02]  /*11e20*/  FMUL.FTZ R79, R49.reuse, R50 ;  /* 0x00000032314f7220 */ /* 0x040fe40000410000 */
[----:B------:R-:W-:-:S02]  /*11e30*/  FMUL.FTZ R84, R49, R100 ;  /* 0x0000006431547220 */ /* 0x000fc40000410000 */
[----:B------:R-:W-:Y:S01]  /*11e40*/  FFMA.FTZ R79, R79, R83, R4 ;  /* 0x000000534f4f7223 */ /* 0x000fe20000010004 */
[----:B------:R-:W-:Y:S01]  /*11e50*/  PRMT R83, RZ, 0x7610, R33 ;  /* 0x00007610ff537816 */ /* 0x000fe20000000021 */
[C---:B------:R-:W-:Y:S02]  /*11e60*/  FMUL.FTZ R82, R49.reuse, R98 ;  /* 0x0000006231527220 */ /* 0x040fe40000410000 */
[C---:B------:R-:W-:Y:S02]  /*11e70*/  FMUL.FTZ R87, R49.reuse, R88 ;  /* 0x0000005831577220 */ /* 0x040fe40000410000 */
[----:B------:R-:W-:Y:S01]  /*11e80*/  FFMA.FTZ R84, R84, R83, R5 ;  /* 0x0000005354547223 */ /* 0x000fe20000010005 */
[----:B------:R-:W-:Y:S01]  /*11e90*/  PRMT R83, RZ, 0x5410, R32 ;  /* 0x00005410ff537816 */ /* 0x000fe20000000020 */
[----:B------:R-:W-:Y:S02]  /*11ea0*/  FMUL.FTZ R116, R49, R116 ;  /* 0x0000007431747220 */ /* 0x000fe40000410000 */
[----:B------:R-:W-:-:S04]  /*11eb0*/  @!P1 IMAD.WIDE R44, R0, R77, c[0x0][0x1a8] ;  /* 0x00006a00002c9625 */ /* 0x000fc800078e024d */
[----:B------:R-:W-:Y:S01]  /*11ec0*/  FFMA.FTZ R81, R81, R83, R2 ;  /* 0x0000005351517223 */ /* 0x000fe20000010002 */
[----:B------:R-:W-:Y:S01]  /*11ed0*/  PRMT R83, RZ, 0x7610, R32 ;  /* 0x00007610ff537816 */ /* 0x000fe20000000020 */
[C---:B------:R-:W-:Y:S01]  /*11ee0*/  FMUL.FTZ R85, R49.reuse, R112 ;  /* 0x0000007031557220 */ /* 0x040fe20000410000 */
[----:B------:R0:W-:Y:S01]  /*11ef0*/  @!P1 STG.E [R44.64], R49 ;  /* 0x000000312c009986 */ /* 0x0001e2000c101906 */
[C---:B------:R-:W-:Y:S02]  /*11f00*/  FMUL.FTZ R86, R49.reuse, R54 ;  /* 0x0000003631567220 */ /* 0x040fe40000410000 */
[----:B------:R-:W-:Y:S01]  /*11f10*/  FFMA.FTZ R82, R82, R83, R3 ;  /* 0x0000005352527223 */ /* 0x000fe20000010003 */
[----:B------:R-:W-:Y:S01]  /*11f20*/  PRMT R83, RZ, 0x5410, R31 ;  /* 0x00005410ff537816 */ /* 0x000fe2000000001f */
        /* <DEDUP_REMOVED lines=12> */
[C---:B0-----:R-:W-:Y:S02]  /*11ff0*/  FMUL.FTZ R45, R49.reuse, R90 ;  /* 0x0000005a312d7220 */ /* 0x041fe40000410000 */
[C---:B------:R-:W-:Y:S02]  /*12000*/  FMUL.FTZ R44, R49.reuse, R118 ;  /* 0x00000076312c7220 */ /* 0x040fe40000410000 */
[C---:B------:R-:W-:Y:S02]  /*12010*/  FMUL.FTZ R51, R49.reuse, R92 ;  /* 0x0000005c31337220 */ /* 0x040fe40000410000 */
[----:B------:R-:W-:-:S02]  /*12020*/  FMUL.FTZ R71, R49, R94 ;  /* 0x0000005e31477220 */ /* 0x000fc40000410000 */
[C---:B------:R-:W-:Y:S02]  /*12030*/  FMUL.FTZ R78, R49.reuse, R120 ;  /* 0x00000078314e7220 */ /* 0x040fe40000410000 */
[C---:B------:R-:W-:Y:S02]  /*12040*/  FMUL.FTZ R89, R49.reuse, R96 ;  /* 0x0000006031597220 */ /* 0x040fe40000410000 */
[----:B------:R-:W-:Y:S01]  /*12050*/  FMUL.FTZ R122, R49, R122 ;  /* 0x0000007a317a7220 */ /* 0x000fe20000410000 */
[----:B------:R-:W-:Y:S01]  /*12060*/  PRMT R49, RZ, 0x7610, R35 ;  /* 0x00007610ff317816 */ /* 0x000fe20000000023 */
[----:B------:R-:W-:Y:S01]  /*12070*/  FFMA.FTZ R85, R85, R83, R14 ;  /* 0x0000005355557223 */ /* 0x000fe2000001000e */
[----:B------:R-:W-:Y:S01]  /*12080*/  PRMT R83, RZ, 0x7610, R30 ;  /* 0x00007610ff537816 */ /* 0x000fe2000000001e */
[----:B------:R-:W-:Y:S02]  /*12090*/  IMAD R0, R77, c[0x0][0x160], R0 ;  /* 0x000058004d007a24 */ /* 0x000fe400078e0200 */
[----:B------:R-:W-:Y:S01]  /*120a0*/  FFMA.FTZ R49, R80, R49, R9 ;  /* 0x0000003150317223 */ /* 0x000fe20000010009 */
[----:B------:R-:W-:Y:S01]  /*120b0*/  PRMT R80, RZ, 0x5410, R34 ;  /* 0x00005410ff507816 */ /* 0x000fe20000000022 */
[----:B------:R-:W-:Y:S01]  /*120c0*/  FFMA.FTZ R114, R114, R83, R15 ;  /* 0x0000005372727223 */ /* 0x000fe2000001000f */
[----:B------:R-:W-:-:S03]  /*120d0*/  PRMT R83, RZ, 0x5410, R29 ;  /* 0x00005410ff537816 */ /* 0x000fc6000000001d */
[----:B------:R-:W-:Y:S01]  /*120e0*/  FFMA.FTZ R53, R53, R80, R6 ;  /* 0x0000005035357223 */ /* 0x000fe20000010006 */
[----:B------:R-:W-:Y:S01]  /*120f0*/  PRMT R80, RZ, 0x7610, R34 ;  /* 0x00007610ff507816 */ /* 0x000fe20000000022 */
[----:B------:R-:W-:Y:S01]  /*12100*/  FFMA.FTZ R83, R55, R83, R12 ;  /* 0x0000005337537223 */ /* 0x000fe2000001000c */
[----:B------:R-:W-:-:S03]  /*12110*/  PRMT R55, RZ, 0x7610, R29 ;  /* 0x00007610ff377816 */ /* 0x000fc6000000001d */
[----:B------:R-:W-:Y:S02]  /*12120*/  FFMA.FTZ R80, R86, R80, R7 ;  /* 0x0000005056507223 */ /* 0x000fe40000010007 */
[----:B------:R-:W-:Y:S01]  /*12130*/  FFMA.FTZ R86, R54, R55, R13 ;  /* 0x0000003736567223 */ /* 0x000fe2000001000d */
[----:B------:R-:W-:-:S05]  /*12140*/  PRMT R54, RZ, 0x5410, R28 ;  /* 0x00005410ff367816 */ /* 0x000fca000000001c */
[----:B------:R-:W-:Y:S01]  /*12150*/  FFMA.FTZ R54, R47, R54, R10 ;  /* 0x000000362f367223 */ /* 0x000fe2000001000a */
[----:B------:R-:W-:-:S05]  /*12160*/  PRMT R47, RZ, 0x7610, R28 ;  /* 0x00007610ff2f7816 */ /* 0x000fca000000001c */
[----:B------:R-:W-:Y:S01]  /*12170*/  FFMA.FTZ R55, R46, R47, R11 ;  /* 0x0000002f2e377223 */ /* 0x000fe2000001000b */
[--C-:B------:R-:W-:Y:S02]  /*12180*/  PRMT R46, RZ, 0x5410, R27.reuse ;  /* 0x00005410ff2e7816 */ /* 0x100fe4000000001b */
[----:B------:R-:W-:Y:S02]  /*12190*/  F2FP.BF16.PACK_AB R47, R49, R48 ;  /* 0x00000030312f723e */ /* 0x000fe400000010ff */
[----:B------:R-:W-:Y:S01]  /*121a0*/  F2FP.BF16.PACK_AB R49, R86, R83 ;  /* 0x000000535631723e */ /* 0x000fe200000010ff */
[----:B------:R-:W-:Y:S01]  /*121b0*/  FFMA.FTZ R92, R89, R46, R60 ;  /* 0x0000002e595c7223 */ /* 0x000fe2000001003c */
[----:B------:R-:W-:Y:S01]  /*121c0*/  PRMT R46, RZ, 0x7610, R27 ;  /* 0x00007610ff2e7816 */ /* 0x000fe2000000001b */
[----:B------:R-:W-:Y:S01]  /*121d0*/  IMAD.MOV.U32 R83, RZ, RZ, 0x10 ;  /* 0x00000010ff537424 */ /* 0x000fe200078e00ff */
[----:B------:R-:W-:-:S03]  /*121e0*/  F2FP.BF16.PACK_AB R48, R55, R54 ;  /* 0x000000363730723e */ /* 0x000fc600000010ff */
[----:B------:R-:W-:Y:S01]  /*121f0*/  FFMA.FTZ R93, R122, R46, R61 ;  /* 0x0000002e7a5d7223 */ /* 0x000fe2000001003d */
[----:B------:R-:W-:-:S04]  /*12200*/  PRMT R46, RZ, 0x5410, R26 ;  /* 0x00005410ff2e7816 */ /* 0x000fc8000000001a */
[----:B------:R-:W-:Y:S01]  /*12210*/  F2FP.BF16.PACK_AB R55, R93, R92 ;  /* 0x0000005c5d37723e */ /* 0x000fe200000010ff */
[----:B------:R-:W-:Y:S01]  /*12220*/  FFMA.FTZ R91, R71, R46, R58 ;  /* 0x0000002e475b7223 */ /* 0x000fe2000001003a */
[----:B------:R-:W-:-:S05]  /*12230*/  PRMT R46, RZ, 0x7610, R26 ;  /* 0x00007610ff2e7816 */ /* 0x000fca000000001a */
[----:B------:R-:W-:Y:S01]  /*12240*/  FFMA.FTZ R78, R78, R46, R59 ;  /* 0x0000002e4e4e7223 */ /* 0x000fe2000001003b */
[----:B------:R-:W-:-:S04]  /*12250*/  PRMT R46, RZ, 0x5410, R25 ;  /* 0x00005410ff2e7816 */ /* 0x000fc80000000019 */
[----:B------:R-:W-:Y:S01]  /*12260*/  F2FP.BF16.PACK_AB R54, R78, R91 ;  /* 0x0000005b4e36723e */ /* 0x000fe200000010ff */
[----:B------:R-:W-:Y:S01]  /*12270*/  FFMA.FTZ R89, R51, R46, R56 ;  /* 0x0000002e33597223 */ /* 0x000fe20000010038 */
[----:B------:R-:W-:Y:S02]  /*12280*/  PRMT R46, RZ, 0x7610, R25 ;  /* 0x00007610ff2e7816 */ /* 0x000fe40000000019 */
[----:B------:R-:W-:Y:S02]  /*12290*/  LEA R78, P1, R70, c[0x0][0x208], 0x4 ;  /* 0x00008200464e7a11 */ /* 0x000fe400078220ff */
[----:B------:R-:W-:Y:S01]  /*122a0*/  F2FP.BF16.PACK_AB R51, R116, R87 ;  /* 0x000000577433723e */ /* 0x000fe200000010ff */
[----:B------:R-:W-:Y:S01]  /*122b0*/  FFMA.FTZ R90, R50, R46, R57 ;  /* 0x0000002e325a7223 */ /* 0x000fe20000010039 */
[----:B------:R-:W-:Y:S02]  /*122c0*/  PRMT R46, RZ, 0x5410, R24 ;  /* 0x00005410ff2e7816 */ /* 0x000fe40000000018 */
[----:B------:R-:W-:-:S03]  /*122d0*/  F2FP.BF16.PACK_AB R50, R114, R85 ;  /* 0x000000557232723e */ /* 0x000fc600000010ff */
[----:B------:R-:W-:Y:S01]  /*122e0*/  FFMA.FTZ R71, R45, R46, R18 ;  /* 0x0000002e2d477223 */ /* 0x000fe20000010012 */
[----:B------:R-:W-:Y:S02]  /*122f0*/  PRMT R45, RZ, 0x7610, R24 ;  /* 0x00007610ff2d7816 */ /* 0x000fe40000000018 */
[----:B------:R-:W-:Y:S02]  /*12300*/  F2FP.BF16.PACK_AB R46, R80, R53 ;  /* 0x00000035502e723e */ /* 0x000fe400000010ff */
[----:B------:R-:W-:Y:S01]  /*12310*/  LEA R80, P0, R52, c[0x0][0x208], 0x4 ;  /* 0x0000820034507a11 */ /* 0x000fe200078020ff */
[----:B------:R-:W-:Y:S01]  /*12320*/  FFMA.FTZ R88, R44, R45, R19 ;  /* 0x0000002d2c587223 */ /* 0x000fe20000010013 */
[----:B------:R-:W-:Y:S02]  /*12330*/  F2FP.BF16.PACK_AB R44, R82, R81 ;  /* 0x00000051522c723e */ /* 0x000fe400000010ff */
[----:B------:R-:W-:Y:S02]  /*12340*/  IADD3 R82, R52, 0x20, RZ ;  /* 0x0000002034527810 */ /* 0x000fe40007ffe0ff */
[----:B------:R-:W-:-:S02]  /*12350*/  F2FP.BF16.PACK_AB R45, R84, R79 ;  /* 0x0000004f542d723e */ /* 0x000fc400000010ff */
[----:B------:R-:W-:Y:S01]  /*12360*/  LEA.HI.X R81, R52, c[0x0][0x20c], RZ, 0x4, P0 ;  /* 0x0000830034517a11 */ /* 0x000fe200000f24ff */
[----:B------:R-:W-:Y:S01]  /*12370*/  IMAD.WIDE.U32 R82, R82, R83, c[0x0][0x208] ;  /* 0x0000820052527625 */ /* 0x000fe200078e0053 */
[----:B------:R-:W-:Y:S02]  /*12380*/  F2FP.BF16.PACK_AB R53, R90, R89 ;  /* 0x000000595a35723e */ /* 0x000fe400000010ff */
[----:B------:R-:W-:Y:S01]  /*12390*/  LEA.HI.X R79, R70, c[0x0][0x20c], RZ, 0x4, P1 ;  /* 0x00008300464f7a11 */ /* 0x000fe200008f24ff */
[----:B------:R0:W-:Y:S01]  /*123a0*/  STG.E.128 [R80.64], R44 ;  /* 0x0000002c50007986 */ /* 0x0001e2000c101d06 */
[----:B------:R-:W-:Y:S02]  /*123b0*/  F2FP.BF16.PACK_AB R52, R88, R71 ;  /* 0x000000475834723e */ /* 0x000fe400000010ff */
[----:B------:R-:W-:Y:S01]  /*123c0*/  ISETP.GE.AND P0, PT, R0, c[0x0][0x164], PT ;  /* 0x0000590000007a0c */ /* 0x000fe20003f06270 */
[----:B------:R0:W-:Y:S04]  /*123d0*/  STG.E.128 [R82.64], R48 ;  /* 0x0000003052007986 */ /* 0x0001e8000c101d06 */
[----:B------:R0:W-:Y:S08]  /*123e0*/  STG.E.128 [R78.64], R52 ;  /* 0x000000344e007986 */ /* 0x0001f0000c101d06 */
[----:B0-----:R-:W-:Y:S01]  /*123f0*/  @P0 CALL.REL.NOINC `(.L_x_2057) ;  /* 0x0000001000000944 */ /* 0x001fe20003c00000 */
[----:B------:R-:W-:Y:S05]  /*12400*/  BRA `(.L_x_2058) ;  /* 0xfffee48000007947 */ /* 0x000fea000383ffff */
.L_x_2057:
[----:B------:R-:W-:Y:S05]  /*12410*/  BSYNC B0 ;  /* 0x0000000000007941 */ /* 0x000fea0003800000 */
.L_x_1667:
[----:B------:R-:W-:Y:S05]  /*12420*/  EXIT ;  /* 0x000000000000794d */ /* 0x000fea0003800000 */
.L_x_2055:
[----:B------:R-:W-:Y:S01]  /*12430*/  IMAD.MOV.U32 R79, RZ, RZ, 0x1 ;  /* 0x00000001ff4f7424 */ /* 0x000fe200078e00ff */
[----:B------:R-:W-:Y:S01]  /*12440*/  MOV R44, 0x12480 ;  /* 0x00012480002c7802 */ /* 0x000fe20000000f00 */
[----:B------:R-:W-:-:S02]  /*12450*/  IMAD.MOV.U32 R46, RZ, RZ, 0x1f ;  /* 0x0000001fff2e7424 */ /* 0x000fc400078e00ff */
[----:B------:R-:W-:Y:S02]  /*12460*/  IMAD.MOV.U32 R47, RZ, RZ, -0x1 ;  /* 0xffffffffff2f7424 */ /* 0x000fe400078e00ff */
[----:B------:R-:W-:Y:S05]  /*12470*/  CALL.REL.NOINC `($__internal_7_$__cuda_sm70_shflsync_bfly_p) ;  /* 0x0000069000007944 */ /* 0x000fea0003c00000 */
[----:B-1----:R-:W-:Y:S01]  /*12480*/  IMAD.MOV.U32 R44, RZ, RZ, R79 ;  /* 0x000000ffff2c7224 */ /* 0x002fe200078e004f */
[----:B0-----:R-:W-:Y:S05]  /*12490*/  BRA `(.L_x_2059) ;  /* 0xfffff2b000007947 */ /* 0x001fea000383ffff */
.L_x_2056:
[----:B------:R-:W-:Y:S01]  /*124a0*/  IMAD.MOV.U32 R79, RZ, RZ, 0x2 ;  /* 0x00000002ff4f7424 */ /* 0x000fe200078e00ff */
[----:B------:R-:W-:Y:S01]  /*124b0*/  MOV R44, 0x124f0 ;  /* 0x000124f0002c7802 */ /* 0x000fe20000000f00 */
[----:B------:R-:W-:Y:S02]  /*124c0*/  IMAD.MOV.U32 R46, RZ, RZ, 0x1f ;  /* 0x0000001fff2e7424 */ /* 0x000fe400078e00ff */
[----:B------:R-:W-:Y:S02]  /*124d0*/  IMAD.MOV.U32 R47, RZ, RZ, -0x1 ;  /* 0xffffffffff2f7424 */ /* 0x000fe400078e00ff */
[----:B------:R-:W-:Y:S05]  /*124e0*/  CALL.REL.NOINC `($__internal_7_$__cuda_sm70_shflsync_bfly_p) ;  /* 0x0000062000007944 */ /* 0x000fea0003c00000 */
[----:B01----:R-:W-:Y:S01]  /*124f0*/  FADD.FTZ R78, R78, R79 ;  /* 0x0000004f4e4e7221 */ /* 0x003fe20000010000 */
[----:B------:R-:W-:Y:S01]  /*12500*/  MOV R44, 0x12550 ;  /* 0x00012550002c7802 */ /* 0x000fe20000000f00 */
[----:B------:R-:W-:Y:S02]  /*12510*/  IMAD.MOV.U32 R79, RZ, RZ, 0x4 ;  /* 0x00000004ff4f7424 */ /* 0x000fe400078e00ff */
[----:B------:R-:W-:Y:S02]  /*12520*/  IMAD.MOV.U32 R46, RZ, RZ, 0x1f ;  /* 0x0000001fff2e7424 */ /* 0x000fe400078e00ff */
[----:B------:R-:W-:-:S02]  /*12530*/  IMAD.MOV.U32 R47, RZ, RZ, -0x1 ;  /* 0xffffffffff2f7424 */ /* 0x000fc400078e00ff */
[----:B------:R-:W-:Y:S05]  /*12540*/  CALL.REL.NOINC `($__internal_7_$__cuda_sm70_shflsync_bfly_p) ;  /* 0x000005c000007944 */ /* 0x000fea0003c00000 */
[----:B01----:R-:W-:Y:S01]  /*12550*/  FADD.FTZ R78, R78, R79 ;  /* 0x0000004f4e4e7221 */ /* 0x003fe20000010000 */
[----:B------:R-:W-:Y:S01]  /*12560*/  MOV R44, 0x125b0 ;  /* 0x000125b0002c7802 */ /* 0x000fe20000000f00 */
[----:B------:R-:W-:-:S02]  /*12570*/  IMAD.MOV.U32 R79, RZ, RZ, 0x8 ;  /* 0x00000008ff4f7424 */ /* 0x000fc400078e00ff */
[----:B------:R-:W-:Y:S02]  /*12580*/  IMAD.MOV.U32 R46, RZ, RZ, 0x1f ;  /* 0x0000001fff2e7424 */ /* 0x000fe400078e00ff */
[----:B------:R-:W-:Y:S02]  /*12590*/  IMAD.MOV.U32 R47, RZ, RZ, -0x1 ;  /* 0xffffffffff2f7424 */ /* 0x000fe400078e00ff */
[----:B------:R-:W-:Y:S05]  /*125a0*/  CALL.REL.NOINC `($__internal_7_$__cuda_sm70_shflsync_bfly_p) ;  /* 0x0000056000007944 */ /* 0x000fea0003c00000 */
[----:B01----:R-:W-:Y:S01]  /*125b0*/  FADD.FTZ R78, R78, R79 ;  /* 0x0000004f4e4e7221 */ /* 0x003fe20000010000 */
[----:B------:R-:W-:Y:S01]  /*125c0*/  MOV R44, 0x12610 ;  /* 0x00012610002c7802 */ /* 0x000fe20000000f00 */
[----:B------:R-:W-:Y:S02]  /*125d0*/  IMAD.MOV.U32 R79, RZ, RZ, 0x10 ;  /* 0x00000010ff4f7424 */ /* 0x000fe400078e00ff */
[----:B------:R-:W-:Y:S02]  /*125e0*/  IMAD.MOV.U32 R46, RZ, RZ, 0x1f ;  /* 0x0000001fff2e7424 */ /* 0x000fe400078e00ff */
[----:B------:R-:W-:Y:S02]  /*125f0*/  IMAD.MOV.U32 R47, RZ, RZ, -0x1 ;  /* 0xffffffffff2f7424 */ /* 0x000fe400078e00ff */
[----:B------:R-:W-:Y:S05]  /*12600*/  CALL.REL.NOINC `($__internal_7_$__cuda_sm70_shflsync_bfly_p) ;  /* 0x0000050000007944 */ /* 0x000fea0003c00000 */
[----:B-1----:R-:W-:Y:S02]  /*12610*/  FADD.FTZ R49, R78, R79 ;  /* 0x0000004f4e317221 */ /* 0x002fe40000010000 */
[----:B------:R-:W-:-:S02]  /*12620*/  IMAD.MOV.U32 R79, RZ, RZ, 0x1 ;  /* 0x00000001ff4f7424 */ /* 0x000fc400078e00ff */
[----:B------:R-:W-:Y:S02]  /*12630*/  FMUL.FTZ R49, R49, c[0x0][0x1e0] ;  /* 0x0000780031317a20 */ /* 0x000fe40000410000 */
[----:B0-----:R-:W-:Y:S02]  /*12640*/  IMAD.MOV.U32 R46, RZ, RZ, 0x1f ;  /* 0x0000001fff2e7424 */ /* 0x001fe400078e00ff */
        /* <DEDUP_REMOVED lines=69> */
[----:B01----:R-:W-:Y:S01]  /*12aa0*/  FADD.FTZ R78, R78, R79 ;  /* 0x0000004f4e4e7221 */ /* 0x003fe20000010000 */
[----:B------:R-:W-:Y:S01]  /*12ab0*/  MOV R44, 0x12b00 ;  /* 0x00012b00002c7802 */ /* 0x000fe20000000f00 */
[----:B------:R-:W-:-:S02]  /*12ac0*/  IMAD.MOV.U32 R79, RZ, RZ, 0x10 ;  /* 0x00000010ff4f7424 */ /* 0x000fc400078e00ff */
[----:B------:R-:W-:Y:S02]  /*12ad0*/  IMAD.MOV.U32 R46, RZ, RZ, 0x1f ;  /* 0x0000001fff2e7424 */ /* 0x000fe400078e00ff */
[----:B------:R-:W-:Y:S02]  /*12ae0*/  IMAD.MOV.U32 R47, RZ, RZ, -0x1 ;  /* 0xffffffffff2f7424 */ /* 0x000fe400078e00ff */
[----:B------:R-:W-:Y:S05]  /*12af0*/  CALL.REL.NOINC `($__internal_7_$__cuda_sm70_shflsync_bfly_p) ;  /* 0x0000001000007944 */ /* 0x000fea0003c00000 */
[----:B01----:R-:W-:Y:S05]  /*12b00*/  BRA `(.L_x_2060) ;  /* 0xfffff08000007947 */ /* 0x003fea000383ffff */
        .weak           $__internal_7_$__cuda_sm70_shflsync_bfly_p
        .type           $__internal_7_$__cuda_sm70_shflsync_bfly_p,@function
        .size           $__internal_7_$__cuda_sm70_shflsync_bfly_p,(.L_x_20023 - $__internal_7_$__cuda_sm70_shflsync_bfly_p)
$__internal_7_$__cuda_sm70_shflsync_bfly_p:
[----:B------:R-:W-:Y:S01]  /*12b10*/  IMAD.MOV.U32 R45, RZ, RZ, 0x0 ;  /* 0x00000000ff2d7424 */ /* 0x000fe200078e00ff */
[----:B------:R-:W-:Y:S04]  /*12b20*/  WARPSYNC R47 ;  /* 0x0000002f00007348 */ /* 0x000fe80003800000 */
[----:B------:R0:W1:Y:S01]  /*12b30*/  SHFL.BFLY PT, R79, R78, R79, R46 ;  /* 0x0c00004f4e4f7389 */ /* 0x00006200000e002e */
[----:B------:R-:W-:Y:S05]  /*12b40*/  RET.REL.NODEC R44 `(_ZN10layer_norm31ln_parallel_residual_fwd_kernelINS_13Kernel_traitsI13__nv_bfloat16S2_S2_S2_fjLj768ELj1ELj4ELj1ELj16ENS_18Kernel_traits_baseILj768ES2_S2_S2_S2_fjLj128EEEEELb1ELb1ELb1EEEvNS_9FwdParamsE) ;  /* 0xfffed4b02c007950 */ /* 0x000fea0003c3ffff */
.L_x_2061:
        /* <DEDUP_REMOVED lines=11> */
.L_x_20023:


//--------------------- .text._ZN10layer_norm31ln_parallel_residual_fwd_kernelINS_13Kernel_traitsI6__halfS2_S2_S2_fjLj768ELj1ELj4ELj1ELj16ENS_18Kernel_traits_baseILj768ES2_S2_S2_S2_fjLj128EEEEELb0ELb0ELb0EEEvNS_9FwdParamsE --------------------------
	.section	.text._ZN10layer_norm31ln_parallel_residual_fwd_kernelINS_13Kernel_traitsI6__halfS2_S2_S2_fjLj768ELj1ELj4ELj1ELj16ENS_18Kernel_traits_baseILj768ES2_S2_S2_S2_fjLj128EEEEELb0ELb0ELb0EEEvNS_9FwdParamsE,"ax",@progbits
	.sectioninfo	@"SHI_REGISTERS=155"
	.align	128
        .global         _ZN10layer_norm31ln_parallel_residual_fwd_kernelINS_13Kernel_traitsI6__halfS2_S2_S2_fjLj768ELj1ELj4ELj1ELj16ENS_18Kernel_traits_baseILj768ES2_S2_S2_S2_fjLj128EEEEELb0ELb0ELb0EEEvNS_9FwdParamsE
        .type           _ZN10layer_norm31ln_parallel_residual_fwd_kernelINS_13Kernel_traitsI6__halfS2_S2_S2_fjLj768ELj1ELj4ELj1ELj16ENS_18Kernel_traits_baseILj768ES2_S2_S2_S2_fjLj128EEEEELb0ELb0ELb0EEEvNS_9FwdParamsE,@function
        .size           _ZN10layer_norm31ln_parallel_residual_fwd_kernelINS_13Kernel_traitsI6__halfS2_S2_S2_fjLj768ELj1ELj4ELj1ELj16ENS_18Kernel_traits_baseILj768ES2_S2_S2_S2_fjLj128EEEEELb0ELb0ELb0EEEvNS_9FwdParamsE,(.L_x_20024 - _ZN10layer_norm31ln_parallel_residual_fwd_kernelINS_13Kernel_traitsI6__halfS2_S2_S2_fjLj768ELj1ELj4ELj1ELj16ENS_18Kernel_traits_baseILj768ES2_S2_S2_S2_fjLj128EEEEELb0ELb0ELb0EEEvNS_9FwdParamsE)
        .other          _ZN10layer_norm31ln_parallel_residual_fwd_kernelINS_13Kernel_traitsI6__halfS2_S2_S2_fjLj768ELj1ELj4ELj1ELj16ENS_18Kernel_traits_baseILj768ES2_S2_S2_S2_fjLj128EEEEELb0ELb0ELb0EEEvNS_9FwdParamsE,@"STO_CUDA_ENTRY STV_DEFAULT"
_ZN10layer_norm31ln_parallel_residual_fwd_kernelINS_13Kernel_traitsI6__halfS2_S2_S2_fjLj768ELj1ELj4ELj1ELj16ENS_18Kernel_traits_baseILj768ES2_S2_S2_S2_fjLj128EEEEELb0ELb0ELb0EEEvNS_9FwdParamsE:
.text._ZN10layer_norm31ln_parallel_residual_fwd_kernelINS_13Kernel_traitsI6__halfS2_S2_S2_fjLj768ELj1ELj4ELj1ELj16ENS_18Kernel_traits_baseILj768ES2_S2_S2_S2_fjLj128EEEEELb0ELb0ELb0EEEvNS_9FwdParamsE:
[----:B------:R-:W-:Y:S02]  /*0000*/  MOV R1, c[0x0][0x28] ;  /* 0x00000a0000017a02 */ /* 0x000fe40000000f00 */
[----:B------:R-:W0:Y:S01]  /*0010*/  S2R R40, SR_TID.X ;  /* 0x0000000000287919 */ /* 0x000e220000002100 */
[----:B------:R-:W-:Y:S01]  /*0020*/  MOV R0, c[0x0][0x168] ;  /* 0x00005a0000007a02 */ /* 0x000fe20000000f00 */
[----:B------:R-:W-:Y:S01]  /*0030*/  ULDC.64 UR4, c[0x0][0x118] ;  /* 0x0000460000047ab9 */ /* 0x000fe20000000a00 */
[----:B------:R-:W-:Y:S01]  /*0040*/  BSSY B0, `(.L_x_2062) ;  /* 0x0000026000007945 */ /* 0x000fe20003800000 */
[----:B------:R-:W1:Y:S01]  /*0050*/  S2R R5, SR_CTAID.X ;  /* 0x0000000000057919 */ /* 0x000e620000002500 */
[----:B------:R-:W-:-:S04]  /*0060*/  SHF.R.S32.HI R0, RZ, 0x1f, R0 ;  /* 0x0000001fff007819 */ /* 0x000fc80000011400 */
[----:B------:R-:W-:Y:S02]  /*0070*/  LEA.HI R0, R0, c[0x0][0x168], RZ, 0x3 ;  /* 0x00005a0000007a11 */ /* 0x000fe400078f18ff */
[----:B0-----:R-:W-:Y:S02]  /*0080*/  LOP3.LUT R3, R40, 0x1f, RZ, 0xc, !PT ;  /* 0x0000001f28037812 */ /* 0x001fe400078e0cff */
[----:B------:R-:W-:Y:S02]  /*0090*/  SHF.R.U32.HI R120, RZ, 0x5, R40 ;  /* 0x00000005ff787819 */ /* 0x000fe40000011628 */
[----:B------:R-:W-:Y:S02]  /*00a0*/  LEA.HI.SX32 R26, R0, R3, 0x1d ;  /* 0x00000003001a7211 */ /* 0x000fe400078feaff */
[----:B-1----:R-:W-:Y:S02]  /*00b0*/  LEA R120, R5, R120, 0x2 ;  /* 0x0000007805787211 */ /* 0x002fe400078e10ff */
[----:B------:R-:W-:-:S02]  /*00c0*/  LOP3.LUT P5, RZ, R26, 0xffffffe0, RZ, 0xc0, !PT ;  /* 0xffffffe01aff7812 */ /* 0x000fc400078ac0ff */
[----:B------:R-:W-:Y:S02]  /*00d0*/  ISETP.GE.AND P2, PT, R120, c[0x0][0x164], PT ;  /* 0x0000590078007a0c */ /* 0x000fe40003f46270 */
[C---:B------:R-:W-:Y:S02]  /*00e0*/  ISETP.GE.U32.AND P4, PT, R26.reuse, 0x40, PT ;  /* 0x000000401a00780c */ /* 0x040fe40003f86070 */
[----:B------:R-:W-:Y:S02]  /*00f0*/  ISETP.GE.U32.AND P3, PT, R26, 0x60, PT ;  /* 0x000000601a00780c */ /* 0x000fe40003f66070 */
[----:B------:R-:W-:Y:S02]  /*0100*/  MOV R0, c[0x0][0x180] ;  /* 0x0000600000007a02 */ /* 0x000fe40000000f00 */
[----:B------:R-:W-:-:S03]  /*0110*/  LOP3.LUT R40, R40, 0x1f, RZ, 0xc0, !PT ;  /* 0x0000001f28287812 */ /* 0x000fc600078ec0ff */
[----:B------:R-:W-:Y:S05]  /*0120*/  @!P5 BRA `(.L_x_2063) ;  /* 0x000001700000d947 */ /* 0x000fea0003800000 */
[----:B------:R-:W-:Y:S02]  /*0130*/  ISETP.NE.U32.AND P0, PT, RZ, c[0x0][0x218], PT ;  /* 0x00008600ff007a0c */ /* 0x000fe40003f05070 */
[----:B------:R-:W-:Y:S02]  /*0140*/  ISETP.NE.U32.AND P1, PT, RZ, c[0x0][0x220], PT ;  /* 0x00008800ff007a0c */ /* 0x000fe40003f25070 */
[----:B------:R-:W-:Y:S02]  /*0150*/  ISETP.NE.AND.EX P0, PT, RZ, c[0x0][0x21c], PT, P0 ;  /* 0x00008700ff007a0c */ /* 0x000fe40003f05300 */
[----:B------:R-:W-:Y:S02]  /*0160*/  ISETP.NE.AND.EX P1, PT, RZ, c[0x0][0x224], PT, P1 ;  /* 0x00008900ff007a0c */ /* 0x000fe40003f25310 */
[C---:B------:R-:W-:Y:S01]  /*0170*/  SHF.L.U32 R28, R40.reuse, 0x4, RZ ;  /* 0x00000004281c7819 */ /* 0x040fe200000006ff */
[----:B------:R-:W-:Y:S01]  /*0180*/  HFMA2.MMA R3, -RZ, RZ, 0, 9.5367431640625e-07 ;  /* 0x00000010ff037435 */ /* 0x000fe200000001ff */
[----:B------:R-:W-:-:S07]  /*0190*/  SHF.L.U64.HI R8, R40, 0x4, RZ ;  /* 0x0000000428087819 */ /* 0x000fce00000102ff */
[----:B------:R-:W-:-:S04]  /*01a0*/  @P0 LEA R6, P6, R40, c[0x0][0x218], 0x4 ;  /* 0x0000860028060a11 */ /* 0x000fc800078c20ff */
[----:B------:R-:W-:Y:S02]  /*01b0*/  @P0 LEA.HI.X R7, R40, c[0x0][0x21c], RZ, 0x4, P6 ;  /* 0x0000870028070a11 */ /* 0x000fe400030f24ff */
[----:B------:R-:W-:-:S04]  /*01c0*/  @P1 IADD3 R34, P6, R28, c[0x0][0x220], RZ ;  /* 0x000088001c221a10 */ /* 0x000fc80007fde0ff */
[----:B------:R-:W-:Y:S01]  /*01d0*/  @P1 IADD3.X R35, R8, c[0x0][0x224], RZ, P6, !PT ;  /* 0x0000890008231a10 */ /* 0x000fe200037fe4ff */
[----:B------:R-:W-:Y:S01]  /*01e0*/  IMAD.WIDE.U32 R2, R40, R3, c[0x0][0x1b0] ;  /* 0x00006c0028027625 */ /* 0x000fe200078e0003 */
[----:B------:R-:W-:Y:S01]  /*01f0*/  IADD3 R28, P6, R28, c[0x0][0x1b8], RZ ;  /* 0x00006e001c1c7a10 */ /* 0x000fe20007fde0ff */
[----:B------:R-:W5:Y:S03]  /*0200*/  @P0 LDG.E.128 R4, [R6.64] ;  /* 0x0000000406040981 */ /* 0x000f66000c1e1d00 */
        /* <DEDUP_REMOVED lines=9> */
.L_x_2063:
[----:B0-----:R-:W-:Y:S05]  /*02a0*/  BSYNC B0 ;  /* 0x0000000000007941 */ /* 0x001fea0003800000 */
.L_x_2062:
[----:B------:R-:W-:Y:S01]  /*02b0*/  BSSY B0, `(.L_x_2064) ;  /* 0x0000019000007945 */ /* 0x000fe20003800000 */
[----:B------:R-:W-:Y:S05]  /*02c0*/  @!P4 BRA `(.L_x_2065) ;  /* 0x000001700000c947 */ /* 0x000fea0003800000 */
[----:B------:R-:W-:Y:S02]  /*02d0*/  ISETP.NE.U32.AND P0, PT, RZ, c[0x0][0x218], PT ;  /* 0x00008600ff007a0c */ /* 0x000fe40003f05070 */
[----:B------:R-:W-:-:S02]  /*02e0*/  ISETP.NE.U32.AND P1, PT, RZ, c[0x0][0x220], PT ;  /* 0x00008800ff007a0c */ /* 0x000fc40003f25070 */
[----:B------:R-:W-:Y:S02]  /*02f0*/  ISETP.NE.AND.EX P0, PT, RZ, c[0x0][0x21c], PT, P0 ;  /* 0x00008700ff007a0c */ /* 0x000fe40003f05300 */
[----:B------:R-:W-:Y:S02]  /*0300*/  ISETP.NE.AND.EX P1, PT, RZ, c[0x0][0x224], PT, P1 ;  /* 0x00008900ff007a0c */ /* 0x000fe40003f25310 */
[C---:B------:R-:W-:Y:S02]  /*0310*/  SHF.L.U32 R52, R40.reuse, 0x4, RZ ;  /* 0x0000000428347819 */ /* 0x040fe400000006ff */
[----:B------:R-:W-:-:S07]  /*0320*/  SHF.L.U64.HI R2, R40, 0x4, RZ ;  /* 0x0000000428027819 */ /* 0x000fce00000102ff */
[----:B------:R-:W-:-:S04]  /*0330*/  @P0 LEA R66, P6, R40, c[0x0][0x218], 0x4 ;  /* 0x0000860028420a11 */ /* 0x000fc800078c20ff */
[----:B------:R-:W-:Y:S02]  /*0340*/  @P0 LEA.HI.X R67, R40, c[0x0][0x21c], RZ, 0x4, P6 ;  /* 0x0000870028430a11 */ /* 0x000fe400030f24ff */
[----:B------:R-:W-:Y:S02]  /*0350*/  @P1 IADD3 R62, P6, R52, c[0x0][0x220], RZ ;  /* 0x00008800343e1a10 */ /* 0x000fe40007fde0ff */
[----:B------:R-:W-:Y:S02]  /*0360*/  MOV R57, 0x10 ;  /* 0x0000001000397802 */ /* 0x000fe40000000f00 */
        /* <DEDUP_REMOVED lines=13> */
.L_x_2065:
[----:B------:R-:W-:Y:S05]  /*0440*/  BSYNC B0 ;  /* 0x0000000000007941 */ /* 0x000fea0003800000 */
.L_x_2064:
[----:B------:R-:W-:Y:S01]  /*0450*/  BSSY B0, `(.L_x_2066) ;  /* 0x0000018000007945 */ /* 0x000fe20003800000 */
[----:B------:R-:W-:Y:S05]  /*0460*/  @!P3 BRA `(.L_x_2067) ;  /* 0x000001600000b947 */ /* 0x000fea0003800000 */
[----:B------:R-:W-:Y:S02]  /*0470*/  ISETP.NE.U32.AND P0, PT, RZ, c[0x0][0x218], PT ;  /* 0x00008600ff007a0c */ /* 0x000fe40003f05070 */
[----:B------:R-:W-:-:S02]  /*0480*/  ISETP.NE.U32.AND P1, PT, RZ, c[0x0][0x220], PT ;  /* 0x00008800ff007a0c */ /* 0x000fc40003f25070 */
[----:B------:R-:W-:Y:S02]  /*0490*/  ISETP.NE.AND.EX P0, PT, RZ, c[0x0][0x21c], PT, P0 ;  /* 0x00008700ff007a0c */ /* 0x000fe40003f05300 */
[----:B------:R-:W-:Y:S02]  /*04a0*/  ISETP.NE.AND.EX P1, PT, RZ, c[0x0][0x224], PT, P1 ;  /* 0x00008900ff007a0c */ /* 0x000fe40003f25310 */
[----:B------:R-:W-:Y:S01]  /*04b0*/  SHF.L.U32 R36, R40, 0x4, RZ ;  /* 0x0000000428247819 */ /* 0x000fe200000006ff */
[----:B------:R-:W-:Y:S01]  /*04c0*/  HFMA2.MMA R41, -RZ, RZ, 0, 9.5367431640625e-07 ;  /* 0x00000010ff297435 */ /* 0x000fe200000001ff */
[----:B------:R-:W-:-:S07]  /*04d0*/  SHF.R.U32.HI R8, RZ, 0x1c, R40 ;  /* 0x0000001cff087819 */ /* 0x000fce0000011628 */
[----:B------:R-:W-:-:S04]  /*04e0*/  @P0 LEA R2, P6, R40, c[0x0][0x218], 0x4 ;  /* 0x0000860028020a11 */ /* 0x000fc800078c20ff */
[----:B------:R-:W-:Y:S02]  /*04f0*/  @P0 LEA.HI.X R3, R40, c[0x0][0x21c], RZ, 0x4, P6 ;  /* 0x0000870028030a11 */ /* 0x000fe400030f24ff */
[----:B------:R-:W-:Y:S01]  /*0500*/  @P1 IADD3 R46, P6, R36, c[0x0][0x220], RZ ;  /* 0x00008800242e1a10 */ /* 0x000fe20007fde0ff */
[----:B------:R-:W-:Y:S02]  /*0510*/  IMAD.WIDE.U32 R40, R40, R41, c[0x0][0x1b0] ;  /* 0x00006c0028287625 */ /* 0x000fe400078e0029 */
[----:B------:R0:W5:Y:S01]  /*0520*/  @P0 LDG.E.128 R48, [R2.64] ;  /* 0x0000000402300981 */ /* 0x000162000c1e1d00 */
[----:B------:R-:W-:Y:S02]  /*0530*/  @P1 IADD3.X R47, R8, c[0x0][0x224], RZ, P6, !PT ;  /* 0x00008900082f1a10 */ /* 0x000fe400037fe4ff */
[----:B------:R-:W-:Y:S01]  /*0540*/  IADD3 R36, P6, R36, c[0x0][0x1b8], RZ ;  /* 0x00006e0024247a10 */ /* 0x000fe20007fde0ff */
[----:B------:R-:W5:Y:S03]  /*0550*/  LDG.E.128 R40, [R40.64] ;  /* 0x0000000428287981 */ /* 0x000f66000c1e1d00 */
[----:B------:R-:W-:Y:S01]  /*0560*/  IADD3.X R37, R8, c[0x0][0x1bc], RZ, P6, !PT ;  /* 0x00006f0008257a10 */ /* 0x000fe200037fe4ff */
[----:B------:R-:W5:Y:S05]  /*0570*/  @P1 LDG.E.128 R44, [R46.64] ;  /* 0x000000042e2c1981 */ /* 0x000f6a000c1e1d00 */
[----:B------:R-:W5:Y:S01]  /*0580*/  LDG.E.128 R36, [R36.64] ;  /* 0x0000000424247981 */ /* 0x000f62000c1e1d00 */
[----:B------:R-:W-:Y:S01]  /*0590*/  @!P0 CS2R R48, SRZ ;  /* 0x0000000000308805 */ /* 0x000fe2000001ff00 */
[----:B------:R-:W-:Y:S01]  /*05a0*/  @!P0 CS2R R50, SRZ ;  /* 0x0000000000328805 */ /* 0x000fe2000001ff00 */
[----:B------:R-:W-:Y:S01]  /*05b0*/  @!P1 CS2R R44, SRZ ;  /* 0x00000000002c9805 */ /* 0x000fe2000001ff00 */
[----:B------:R-:W-:-:S02]  /*05c0*/  @!P1 CS2R R46, SRZ ;  /* 0x00000000002e9805 */ /* 0x000fc4000001ff00 */
.L_x_2067:
[----:B0-----:R-:W-:Y:S05]  /*05d0*/  BSYNC B0 ;  /* 0x0000000000007941 */ /* 0x001fea0003800000 */
.L_x_2066:
[----:B------:R-:W-:Y:S02]  /*05e0*/  LOP3.LUT P0, RZ, R0, c[0x0][0x178], RZ, 0xfc, !PT ;  /* 0x00005e0000ff7a12 */ /* 0x000fe4000780fcff */
[----:B------:R-:W-:-:S04]  /*05f0*/  MOV R0, c[0x0][0x184] ;  /* 0x0000610000007a02 */ /* 0x000fc80000000f00 */
[----:B------:R-:W-:Y:S01]  /*0600*/  LOP3.LUT P0, RZ, R0, c[0x0][0x17c], RZ, 0xfc, P0 ;  /* 0x00005f0000ff7a12 */ /* 0x000fe2000000fcff */
[----:B------:R-:W-:-:S12]  /*0610*/  @P2 EXIT ;  /* 0x000000000000294d */ /* 0x000fd80003800000 */
[--C-:B-----5:R-:W-:Y:S01]  /*0620*/  HADD2.F32 R24, -RZ, R16.reuse.H0_H0 ;  /* 0x20000010ff187230 */ /* 0x120fe20000004100 */
[----:B------:R-:W-:Y:S01]  /*0630*/  ULDC.U8 UR6, c[0x0][0x1f0] ;  /* 0x00007c0000067ab9 */ /* 0x000fe20000000000 */
[----:B------:R-:W-:Y:S02]  /*0640*/  HADD2.F32 R25, -RZ, R16.H1_H1 ;  /* 0x30000010ff197230 */ /* 0x000fe40000004100 */
[--C-:B------:R-:W-:Y:S02]  /*0650*/  HADD2.F32 R22, -RZ, R17.reuse.H0_H0 ;  /* 0x20000011ff167230 */ /* 0x100fe40000004100 */
[----:B------:R-:W-:Y:S02]  /*0660*/  HADD2.F32 R23, -RZ, R17.H1_H1 ;  /* 0x30000011ff177230 */ /* 0x000fe40000004100 */
[--C-:B------:R-:W-:Y:S02]  /*0670*/  HADD2.F32 R17, -RZ, R4.reuse.H0_H0 ;  /* 0x20000004ff117230 */ /* 0x100fe40000004100 */
[----:B------:R-:W-:-:S02]  /*0680*/  HADD2.F32 R16, -RZ, R4.H1_H1 ;  /* 0x30000004ff107230 */ /* 0x000fc40000004100 */
[--C-:B------:R-:W-:Y:S02]  /*0690*/  HADD2.F32 R15, -RZ, R5.reuse.H0_H0 ;  /* 0x20000005ff0f7230 */ /* 0x100fe40000004100 */
        /* <DEDUP_REMOVED lines=31> */
[----:B------:R-:W-:Y:S02]  /*0890*/  HADD2.F32 R18, -RZ, R19.H0_H0 ;  /* 0x20000013ff127230 */ /* 0x000fe40000004100 */
[----:B------:R-:W-:Y:S02]  /*08a0*/  HADD2.F32 R32, -RZ, R35.H0_H0 ;  /* 0x20000023ff207230 */ /* 0x000fe40000004100 */
[----:B------:R-:W-:Y:S02]  /*08b0*/  HADD2.F32 R33, -RZ, R56.H0_H0 ;  /* 0x20000038ff217230 */ /* 0x000fe40000004100 */
[----:B------:R-:W-:-:S02]  /*08c0*/  HADD2.F32 R58, -RZ, R59.H0_H0 ;  /* 0x2000003bff3a7230 */ /* 0x000fc40000004100 */
[----:B------:R-:W-:Y:S02]  /*08d0*/  HADD2.F32 R71, -RZ, R65.H0_H0 ;  /* 0x20000041ff477230 */ /* 0x000fe40000004100 */
[----:B------:R-:W-:Y:S02]  /*08e0*/  HADD2.F32 R64, -RZ, R66.H0_H0 ;  /* 0x20000042ff407230 */ /* 0x000fe40000004100 */
[--C-:B------:R-:W-:Y:S02]  /*08f0*/  HADD2.F32 R75, -RZ, R67.reuse.H0_H0 ;  /* 0x20000043ff4b7230 */ /* 0x100fe40000004100 */
[----:B------:R-:W-:Y:S02]  /*0900*/  HADD2.F32 R72, -RZ, R67.H1_H1 ;  /* 0x30000043ff487230 */ /* 0x000fe40000004100 */
[----:B------:R-:W-:Y:S02]  /*0910*/  HADD2.F32 R83, -RZ, R61.H0_H0 ;  /* 0x2000003dff537230 */ /* 0x000fe40000004100 */
[----:B------:R-:W-:-:S02]  /*0920*/  HADD2.F32 R62, -RZ, R63.H0_H0 ;  /* 0x2000003fff3e7230 */ /* 0x000fc40000004100 */
[----:B------:R-:W-:Y:S02]  /*0930*/  HADD2.F32 R84, -RZ, R63.H1_H1 ;  /* 0x3000003fff547230 */ /* 0x000fe40000004100 */
[----:B------:R-:W-:Y:S02]  /*0940*/  HADD2.F32 R19, -RZ, R19.H1_H1 ;  /* 0x30000013ff137230 */ /* 0x000fe40000004100 */
[----:B------:R-:W-:Y:S02]  /*0950*/  HADD2.F32 R35, -RZ, R35.H1_H1 ;  /* 0x30000023ff237230 */ /* 0x000fe40000004100 */
[----:B------:R-:W-:Y:S02]  /*0960*/  HADD2.F32 R56, -RZ, R56.H1_H1 ;  /* 0x30000038ff387230 */ /* 0x000fe40000004100 */
[----:B------:R-:W-:Y:S02]  /*0970*/  HADD2.F32 R59, -RZ, R59.H1_H1 ;  /* 0x3000003bff3b7230 */ /* 0x000fe40000004100 */
[----:B------:R-:W-:-:S02]  /*0980*/  HADD2.F32 R65, -RZ, R65.H1_H1 ;  /* 0x30000041ff417230 */ /* 0x000fc40000004100 */
[----:B------:R-:W-:Y:S02]  /*0990*/  HADD2.F32 R66, -RZ, R66.H1_H1 ;  /* 0x30000042ff427230 */ /* 0x000fe40000004100 */
[--C-:B------:R-:W-:Y:S02]  /*09a0*/  HADD2.F32 R67, -RZ, R52.reuse.H0_H0 ;  /* 0x20000034ff437230 */ /* 0x100fe40000004100 */
[----:B------:R-:W-:Y:S02]  /*09b0*/  HADD2.F32 R76, -RZ, R52.H1_H1 ;  /* 0x30000034ff4c7230 */ /* 0x000fe40000004100 */
[--C-:B------:R-:W-:Y:S02]  /*09c0*/  HADD2.F32 R74, -RZ, R53.reuse.H0_H0 ;  /* 0x20000035ff4a7230 */ /* 0x100fe40000004100 */
[----:B------:R-:W-:Y:S02]  /*09d0*/  HADD2.F32 R78, -RZ, R53.H1_H1 ;  /* 0x30000035ff4e7230 */ /* 0x000fe40000004100 */
[----:B------:R-:W-:-:S02]  /*09e0*/  HADD2.F32 R77, -RZ, R54.H0_H0 ;  /* 0x20000036ff4d7230 */ /* 0x000fc40000004100 */
[----:B------:R-:W-:Y:S02]  /*09f0*/  HADD2.F32 R80, -RZ, R54.H1_H1 ;  /* 0x30000036ff507230 */ /* 0x000fe40000004100 */
[--C-:B------:R-:W-:Y:S02]  /*0a00*/  HADD2.F32 R79, -RZ, R55.reuse.H0_H0 ;  /* 0x20000037ff4f7230 */ /* 0x100fe40000004100 */
[----:B------:R-:W-:Y:S02]  /*0a10*/  HADD2.F32 R81, -RZ, R55.H1_H1 ;  /* 0x30000037ff517230 */ /* 0x000fe40000004100 */
        /* <DEDUP_REMOVED lines=33> */
.L_x_2179:
[----:B------:R-:W0:Y:S01]  /*0c30*/  S2R R144, SR_TID.X ;  /* 0x0000000000907919 */ /* 0x000e220000002100 */
[----:B------:R-:W-:Y:S01]  /*0c40*/  IMAD R48, R120, c[0x0][0x168], RZ ;  /* 0x00005a0078307a24 */ /* 0x000fe200078e02ff */
[----:B------:R-:W-:Y:S04]  /*0c50*/  BSSY B0, `(.L_x_2068) ;  /* 0x000009a000007945 */ /* 0x000fe80003800000 */
[----:B------:R-:W-:-:S04]  /*0c60*/  SHF.R.S32.HI R49, RZ, 0x1f, R48 ;  /* 0x0000001fff317819 */ /* 0x000fc80000011430 */
[----:B------:R-:W-:Y:S02]  /*0c70*/  LEA.HI R49, R49, R48, RZ, 0x3 ;  /* 0x0000003031317211 */ /* 0x000fe400078f18ff */
[----:B0-----:R-:W-:-:S04]  /*0c80*/  LOP3.LUT R144, R144, 0x1f, RZ, 0xc0, !PT ;  /* 0x0000001f90907812 */ /* 0x001fc800078ec0ff */
[----:B------:R-:W-:-:S04]  /*0c90*/  LEA.HI.SX32 R119, R49, R144, 0x1d ;  /* 0x0000009031777211 */ /* 0x000fc800078feaff */
[----:B------:R-:W-:Y:S01]  /*0ca0*/  MOV R145, R119 ;  /* 0x0000007700917202 */ /* 0x000fe20000000f00 */
[----:B------:R-:W-:Y:S05]  /*0cb0*/  @!P5 BRA `(.L_x_2069) ;  /* 0x000009300000d947 */ /* 0x000fea0003800000 */
[----:B------:R-:W-:Y:S01]  /*0cc0*/  ISETP.NE.U32.AND P2, PT, RZ, c[0x0][0x178], PT ;  /* 0x00005e00ff007a0c */ /* 0x000fe20003f45070 */
[----:B------:R-:W-:Y:S01]  /*0cd0*/  HFMA2.MMA R48, -RZ, RZ, 0, 9.5367431640625e-07 ;  /* 0x00000010ff307435 */ /* 0x000fe200000001ff */
[----:B------:R-:W-:Y:S02]  /*0ce0*/  ISETP.NE.U32.AND P1, PT, RZ, c[0x0][0x180], PT ;  /* 0x00006000ff007a0c */ /* 0x000fe40003f25070 */
[----:B------:R-:W-:Y:S02]  /*0cf0*/  ISETP.NE.AND.EX P2, PT, RZ, c[0x0][0x17c], PT, P2 ;  /* 0x00005f00ff007a0c */ /* 0x000fe40003f45320 */
[----:B------:R-:W-:-:S05]  /*0d00*/  ISETP.NE.AND.EX P1, PT, RZ, c[0x0][0x184], PT, P1 ;  /* 0x00006100ff007a0c */ /* 0x000fca0003f25310 */
[----:B------:R-:W-:-:S06]  /*0d10*/  IMAD.WIDE.U32 R48, R119, R48, c[0x0][0x170] ;  /* 0x00005c0077307625 */ /* 0x000fcc00078e0030 */
[C---:B------:R-:W-:Y:S01]  /*0d20*/  @P2 LEA R54, P6, R119.reuse, c[0x0][0x178], 0x4 ;  /* 0x00005e0077362a11 */ /* 0x040fe200078c20ff */
[----:B------:R-:W2:Y:S03]  /*0d30*/  LDG.E.128 R48, [R48.64] ;  /* 0x0000000430307981 */ /* 0x000ea6000c1e1d00 */
[C---:B------:R-:W-:Y:S02]  /*0d40*/  @P2 LEA.HI.X R55, R119.reuse, c[0x0][0x17c], RZ, 0x4, P6 ;  /* 0x00005f0077372a11 */ /* 0x040fe400030f24ff */
[----:B------:R-:W-:-:S03]  /*0d50*/  @P1 LEA R52, P6, R119, c[0x0][0x180], 0x4 ;  /* 0x0000600077341a11 */ /* 0x000fc600078c20ff */
[----:B------:R0:W5:Y:S01]  /*0d60*/  @P2 LDG.E.128 R36, [R54.64] ;  /* 0x0000000436242981 */ /* 0x000162000c1e1d00 */
[----:B------:R-:W-:-:S05]  /*0d70*/  @P1 LEA.HI.X R53, R119, c[0x0][0x184], RZ, 0x4, P6 ;  /* 0x0000610077351a11 */ /* 0x000fca00030f24ff */
[----:B------:R0:W5:Y:S01]  /*0d80*/  @P1 LDG.E.128 R40, [R52.64] ;  /* 0x0000000434281981 */ /* 0x000162000c1e1d00 */
[----:B------:R-:W-:-:S04]  /*0d90*/  ISETP.NE.U32.AND P2, PT, RZ, c[0x0][0x178], PT ;  /* 0x00005e00ff007a0c */ /* 0x000fc80003f45070 */
[----:B------:R-:W-:Y:S01]  /*0da0*/  ISETP.NE.AND.EX P2, PT, RZ, c[0x0][0x17c], PT, P2 ;  /* 0x00005f00ff007a0c */ /* 0x000fe20003f45320 */
[----:B--2---:R-:W-:-:S12]  /*0db0*/  HADD2.F32 R118, -RZ, R48.H0_H0 ;  /* 0x20000030ff767230 */ /* 0x004fd80000004100 */
[----:B------:R-:W-:Y:S05]  /*0dc0*/  @P2 BRA `(.L_x_2070) ;  /* 0x0000008000002947 */ /* 0x000fea0003800000 */
[----:B0-----:R-:W-:-:S04]  /*0dd0*/  ISETP.NE.U32.AND P6, PT, RZ, c[0x0][0x180], PT ;  /* 0x00006000ff007a0c */ /* 0x001fc80003fc5070 */
[----:B------:R-:W-:-:S13]  /*0de0*/  ISETP.NE.AND.EX P6, PT, RZ, c[0x0][0x184], PT, P6 ;  /* 0x00006100ff007a0c */ /* 0x000fda0003fc5360 */
[----:B------:R-:W-:Y:S05]  /*0df0*/  @P6 BRA `(.L_x_2071) ;  /* 0x0000002000006947 */ /* 0x000fea0003800000 */
[----:B------:R-:W-:Y:S05]  /*0e00*/  @P0 BRA `(.L_x_2072) ;  /* 0x0000008000000947 */ /* 0x000fea0003800000 */
[----:B------:R-:W-:Y:S05]  /*0e10*/  BRA `(.L_x_2073) ;  /* 0x0000009000007947 */ /* 0x000fea0003800000 */
.L_x_2071:
[----:B-----5:R-:W-:-:S05]  /*0e20*/  HADD2.F32 R53, -RZ, R40.H0_H0 ;  /* 0x20000028ff357230 */ /* 0x020fca0000004100 */
[----:B------:R-:W-:Y:S01]  /*0e30*/  FADD.FTZ R118, R53, R118 ;  /* 0x0000007635767221 */ /* 0x000fe20000010000 */
[----:B------:R-:W-:Y:S05]  /*0e40*/  BRA `(.L_x_2072) ;  /* 0x0000004000007947 */ /* 0x000fea0003800000 */
.L_x_2070:
[----:B0----5:R-:W-:Y:S02]  /*0e50*/  HADD2.F32 R53, -RZ, R36.H0_H0 ;  /* 0x20000024ff357230 */ /* 0x021fe40000004100 */
[----:B------:R-:W-:-:S03]  /*0e60*/  @P1 HADD2.F32 R55, -RZ, R40.H0_H0 ;  /* 0x20000028ff371230 */ /* 0x000fc60000004100 */
[----:B------:R-:W-:-:S04]  /*0e70*/  FADD.FTZ R118, R53, R118 ;  /* 0x0000007635767221 */ /* 0x000fc80000010000 */
[----:B------:R-:W-:-:S05]  /*0e80*/  @P1 FADD.FTZ R118, R55, R118 ;  /* 0x0000007637761221 */ /* 0x000fca0000010000 */
.L_x_2072:
[----:B------:R-:W-:-:S04]  /*0e90*/  F2FP.PACK_AB R52, RZ, R118 ;  /* 0x00000076ff34723e */ /* 0x000fc800000000ff */
[----:B------:R-:W-:Y:S02]  /*0ea0*/  PRMT R44, R52, 0x7610, R44 ;  /* 0x00007610342c7816 */ /* 0x000fe4000000002c */
.L_x_2073:
[----:B------:R-:W-:Y:S01]  /*0eb0*/  HADD2.F32 R128, -RZ, R48.H1_H1 ;  /* 0x30000030ff807230 */ /* 0x000fe20000004100 */
[----:B------:R-:W-:Y:S05]  /*0ec0*/  @P2 BRA `(.L_x_2074) ;  /* 0x0000008000002947 */ /* 0x000fea0003800000 */
[----:B------:R-:W-:-:S04]  /*0ed0*/  ISETP.NE.U32.AND P6, PT, RZ, c[0x0][0x180], PT ;  /* 0x00006000ff007a0c */ /* 0x000fc80003fc5070 */
[----:B------:R-:W-:-:S13]  /*0ee0*/  ISETP.NE.AND.EX P6, PT, RZ, c[0x0][0x184], PT, P6 ;  /* 0x00006100ff007a0c */ /* 0x000fda0003fc5360 */
[----:B------:R-:W-:Y:S05]  /*0ef0*/  @P6 BRA `(.L_x_2075) ;  /* 0x0000002000006947 */ /* 0x000fea0003800000 */
[----:B------:R-:W-:Y:S05]  /*0f00*/  @P0 BRA `(.L_x_2076) ;  /* 0x0000008000000947 */ /* 0x000fea0003800000 */
[----:B------:R-:W-:Y:S05]  /*0f10*/  BRA `(.L_x_2077) ;  /* 0x0000009000007947 */ /* 0x000fea0003800000 */
.L_x_2075:
[----:B-----5:R-:W-:-:S05]  /*0f20*/  HADD2.F32 R53, -RZ, R40.H1_H1 ;  /* 0x30000028ff357230 */ /* 0x020fca0000004100 */
[----:B------:R-:W-:Y:S01]  /*0f30*/  FADD.FTZ R128, R53, R128 ;  /* 0x0000008035807221 */ /* 0x000fe20000010000 */
[----:B------:R-:W-:Y:S05]  /*0f40*/  BRA `(.L_x_2076) ;  /* 0x0000004000007947 */ /* 0x000fea0003800000 */
.L_x_2074:
[----:B-----5:R-:W-:Y:S02]  /*0f50*/  HADD2.F32 R53, -RZ, R36.H1_H1 ;  /* 0x30000024ff357230 */ /* 0x020fe40000004100 */
[----:B------:R-:W-:-:S03]  /*0f60*/  @P1 HADD2.F32 R55, -RZ, R40.H1_H1 ;  /* 0x30000028ff371230 */ /* 0x000fc60000004100 */
[----:B------:R-:W-:-:S04]  /*0f70*/  FADD.FTZ R128, R53, R128 ;  /* 0x0000008035807221 */ /* 0x000fc80000010000 */
[----:B------:R-:W-:-:S05]  /*0f80*/  @P1 FADD.FTZ R128, R55, R128 ;  /* 0x0000008037801221 */ /* 0x000fca0000010000 */
.L_x_2076:
[----:B------:R-:W-:-:S04]  /*0f90*/  F2FP.PACK_AB R48, RZ, R128 ;  /* 0x00000080ff30723e */ /* 0x000fc800000000ff */
[----:B------:R-:W-:Y:S02]  /*0fa0*/  PRMT R44, R44, 0x5410, R48 ;  /* 0x000054102c2c7816 */ /* 0x000fe40000000030 */
.L_x_2077:
[----:B------:R-:W-:Y:S01]  /*0fb0*/  HADD2.F32 R127, -RZ, R49.H0_H0 ;  /* 0x20000031ff7f7230 */ /* 0x000fe20000004100 */
[----:B------:R-:W-:Y:S05]  /*0fc0*/  @P2 BRA `(.L_x_2078) ;  /* 0x0000008000002947 */ /* 0x000fea0003800000 */
[----:B------:R-:W-:-:S04]  /*0fd0*/  ISETP.NE.U32.AND P6, PT, RZ, c[0x0][0x180], PT ;  /* 0x00006000ff007a0c */ /* 0x000fc80003fc5070 */
[----:B------:R-:W-:-:S13]  /*0fe0*/  ISETP.NE.AND.EX P6, PT, RZ, c[0x0][0x184], PT, P6 ;  /* 0x00006100ff007a0c */ /* 0x000fda0003fc5360 */
[----:B------:R-:W-:Y:S05]  /*0ff0*/  @P6 BRA `(.L_x_2079) ;  /* 0x0000002000006947 */ /* 0x000fea0003800000 */
[----:B------:R-:W-:Y:S05]  /*1000*/  @P0 BRA `(.L_x_2080) ;  /* 0x0000008000000947 */ /* 0x000fea0003800000 */
[----:B------:R-:W-:Y:S05]  /*1010*/  BRA `(.L_x_2081) ;  /* 0x0000009000007947 */ /* 0x000fea0003800000 */
.L_x_2079:
[----:B-----5:R-:W-:-:S05]  /*1020*/  HADD2.F32 R48, -RZ, R41.H0_H0 ;  /* 0x20000029ff307230 */ /* 0x020fca0000004100 */
[----:B------:R-:W-:Y:S01]  /*1030*/  FADD.FTZ R127, R48, R127 ;  /* 0x0000007f307f7221 */ /* 0x000fe20000010000 */
[----:B------:R-:W-:Y:S05]  /*1040*/  BRA `(.L_x_2080) ;  /* 0x0000004000007947 */ /* 0x000fea0003800000 */
.L_x_2078:
[----:B-----5:R-:W-:Y:S02]  /*1050*/  HADD2.F32 R48, -RZ, R37.H0_H0 ;  /* 0x20000025ff307230 */ /* 0x020fe40000004100 */
[----:B------:R-:W-:-:S03]  /*1060*/  @P1 HADD2.F32 R52, -RZ, R41.H0_H0 ;  /* 0x20000029ff341230 */ /* 0x000fc60000004100 */
[----:B------:R-:W-:-:S04]  /*1070*/  FADD.FTZ R127, R48, R127 ;  /* 0x0000007f307f7221 */ /* 0x000fc80000010000 */
[----:B------:R-:W-:-:S05]  /*1080*/  @P1 FADD.FTZ R127, R52, R127 ;  /* 0x0000007f347f1221 */ /* 0x000fca0000010000 */
.L_x_2080:
[----:B------:R-:W-:-:S04]  /*1090*/  F2FP.PACK_AB R48, RZ, R127 ;  /* 0x0000007fff30723e */ /* 0x000fc800000000ff */
[----:B------:R-:W-:Y:S02]  /*10a0*/  PRMT R45, R48, 0x7610, R45 ;  /* 0x00007610302d7816 */ /* 0x000fe4000000002d */
.L_x_2081:
[----:B------:R-:W-:Y:S01]  /*10b0*/  HADD2.F32 R134, -RZ, R49.H1_H1 ;  /* 0x30000031ff867230 */ /* 0x000fe20000004100 */
[----:B------:R-:W-:Y:S05]  /*10c0*/  @P2 BRA `(.L_x_2082) ;  /* 0x0000008000002947 */ /* 0x000fea0003800000 */
[----:B------:R-:W-:-:S04]  /*10d0*/  ISETP.NE.U32.AND P6, PT, RZ, c[0x0][0x180], PT ;  /* 0x00006000ff007a0c */ /* 0x000fc80003fc5070 */
[----:B------:R-:W-:-:S13]  /*10e0*/  ISETP.NE.AND.EX P6, PT, RZ, c[0x0][0x184], PT, P6 ;  /* 0x00006100ff007a0c */ /* 0x000fda0003fc5360 */
[----:B------:R-:W-:Y:S05]  /*10f0*/  @P6 BRA `(.L_x_2083) ;  /* 0x0000002000006947 */ /* 0x000fea0003800000 */
[----:B------:R-:W-:Y:S05]  /*1100*/  @P0 BRA `(.L_x_2084) ;  /* 0x0000008000000947 */ /* 0x000fea0003800000 */
[----:B------:R-:W-:Y:S05]  /*1110*/  BRA `(.L_x_2085) ;  /* 0x0000009000007947 */ /* 0x000fea0003800000 */
.L_x_2083:
[----:B-----5:R-:W-:-:S05]  /*1120*/  HADD2.F32 R49, -RZ, R41.H1_H1 ;  /* 0x30000029ff317230 */ /* 0x020fca0000004100 */
[----:B------:R-:W-:Y:S01]  /*1130*/  FADD.FTZ R134, R49, R134 ;  /* 0x0000008631867221 */ /* 0x000fe20000010000 */
[----:B------:R-:W-:Y:S05]  /*1140*/  BRA `(.L_x_2084) ;  /* 0x0000004000007947 */ /* 0x000fea0003800000 */
.L_x_2082:
[----:B-----5:R-:W-:Y:S02]  /*1150*/  HADD2.F32 R49, -RZ, R37.H1_H1 ;  /* 0x30000025ff317230 */ /* 0x020fe40000004100 */
[----:B------:R-:W-:-:S03]  /*1160*/  @P1 HADD2.F32 R53, -RZ, R41.H1_H1 ;  /* 0x30000029ff351230 */ /* 0x000fc60000004100 */
[----:B------:R-:W-:-:S04]  /*1170*/  FADD.FTZ R134, R49, R134 ;  /* 0x0000008631867221 */ /* 0x000fc80000010000 */
[----:B------:R-:W-:-:S05]  /*1180*/  @P1 FADD.FTZ R134, R53, R134 ;  /* 0x0000008635861221 */ /* 0x000fca0000010000 */
.L_x_2084:
[----:B------:R-:W-:-:S04]  /*1190*/  F2FP.PACK_AB R48, RZ, R134 ;  /* 0x00000086ff30723e */ /* 0x000fc800000000ff */
[----:B------:R-:W-:Y:S02]  /*11a0*/  PRMT R45, R45, 0x5410, R48 ;  /* 0x000054102d2d7816 */ /* 0x000fe40000000030 */
.L_x_2085:
[----:B------:R-:W-:Y:S01]  /*11b0*/  HADD2.F32 R133, -RZ, R50.H0_H0 ;  /* 0x20000032ff857230 */ /* 0x000fe20000004100 */
[----:B------:R-:W-:Y:S05]  /*11c0*/  @P2 BRA `(.L_x_2086) ;  /* 0x0000008000002947 */ /* 0x000fea0003800000 */
[----:B------:R-:W-:-:S04]  /*11d0*/  ISETP.NE.U32.AND P6, PT, RZ, c[0x0][0x180], PT ;  /* 0x00006000ff007a0c */ /* 0x000fc80003fc5070 */
[----:B------:R-:W-:-:S13]  /*11e0*/  ISETP.NE.AND.EX P6, PT, RZ, c[0x0][0x184], PT, P6 ;  /* 0x00006100ff007a0c */ /* 0x000fda0003fc5360 */
[----:B------:R-:W-:Y:S05]  /*11f0*/  @P6 BRA `(.L_x_2087) ;  /* 0x0000002000006947 */ /* 0x000fea0003800000 */
[----:B------:R-:W-:Y:S05]  /*1200*/  @P0 BRA `(.L_x_2088) ;  /* 0x0000008000000947 */ /* 0x000fea0003800000 */
[----:B------:R-:W-:Y:S05]  /*1210*/  BRA `(.L_x_2089) ;  /* 0x0000009000007947 */ /* 0x000fea0003800000 */
.L_x_2087:
[----:B-----5:R-:W-:-:S05]  /*1220*/  HADD2.F32 R48, -RZ, R42.H0_H0 ;  /* 0x2000002aff307230 */ /* 0x020fca0000004100 */
[----:B------:R-:W-:Y:S01]  /*1230*/  FADD.FTZ R133, R48, R133 ;  /* 0x0000008530857221 */ /* 0x000fe20000010000 */
[----:B------:R-:W-:Y:S05]  /*1240*/  BRA `(.L_x_2088) ;  /* 0x0000004000007947 */ /* 0x000fea0003800000 */
.L_x_2086:
[----:B-----5:R-:W-:Y:S02]  /*1250*/  HADD2.F32 R48, -RZ, R38.H0_H0 ;  /* 0x20000026ff307230 */ /* 0x020fe40000004100 */
[----:B------:R-:W-:-:S03]  /*1260*/  @P1 HADD2.F32 R52, -RZ, R42.H0_H0 ;  /* 0x2000002aff341230 */ /* 0x000fc60000004100 */
[----:B------:R-:W-:-:S04]  /*1270*/  FADD.FTZ R133, R48, R133 ;  /* 0x0000008530857221 */ /* 0x000fc80000010000 */
[----:B------:R-:W-:-:S05]  /*1280*/  @P1 FADD.FTZ R133, R52, R133 ;  /* 0x0000008534851221 */ /* 0x000fca0000010000 */
.L_x_2088:
[----:B------:R-:W-:-:S04]  /*1290*/  F2FP.PACK_AB R48, RZ, R133 ;  /* 0x00000085ff30723e */ /* 0x000fc800000000ff */
[----:B------:R-:W-:Y:S02]  /*12a0*/  PRMT R46, R48, 0x7610, R46 ;  /* 0x00007610302e7816 */ /* 0x000fe4000000002e */
.L_x_2089:
[----:B------:R-:W-:Y:S01]  /*12b0*/  HADD2.F32 R136, -RZ, R50.H1_H1 ;  /* 0x30000032ff887230 */ /* 0x000fe20000004100 */
[----:B------:R-:W-:Y:S05]  /*12c0*/  @P2 BRA `(.L_x_2090) ;  /* 0x0000008000002947 */ /* 0x000fea0003800000 */
[----:B------:R-:W-:-:S04]  /*12d0*/  ISETP.NE.U32.AND P6, PT, RZ, c[0x0][0x180], PT ;  /* 0x00006000ff007a0c */ /* 0x000fc80003fc5070 */
[----:B------:R-:W-:-:S13]  /*12e0*/  ISETP.NE.AND.EX P6, PT, RZ, c[0x0][0x184], PT, P6 ;  /* 0x00006100ff007a0c */ /* 0x000fda0003fc5360 */
[----:B------:R-:W-:Y:S05]  /*12f0*/  @P6 BRA `(.L_x_2091) ;  /* 0x0000002000006947 */ /* 0x000fea0003800000 */
[----:B------:R-:W-:Y:S05]  /*1300*/  @P0 BRA `(.L_x_2092) ;  /* 0x0000008000000947 */ /* 0x000fea0003800000 */
[----:B------:R-:W-:Y:S05]  /*1310*/  BRA `(.L_x_2093) ;  /* 0x0000009000007947 */ /* 0x000fea0003800000 */
.L_x_2091:
[----:B-----5:R-:W-:-:S05]  /*1320*/  HADD2.F32 R49, -RZ, R42.H1_H1 ;  /* 0x3000002aff317230 */ /* 0x020fca0000004100 */
[----:B------:R-:W-:Y:S01]  /*1330*/  FADD.FTZ R136, R49, R136 ;  /* 0x0000008831887221 */ /* 0x000fe20000010000 */
[----:B------:R-:W-:Y:S05]  /*1340*/  BRA `(.L_x_2092) ;  /* 0x0000004000007947 */ /* 0x000fea0003800000 */
.L_x_2090:
[----:B-----5:R-:W-:Y:S02]  /*1350*/  HADD2.F32 R49, -RZ, R38.H1_H1 ;  /* 0x30000026ff317230 */ /* 0x020fe40000004100 */
[----:B------:R-:W-:-:S03]  /*1360*/  @P1 HADD2.F32 R53, -RZ, R42.H1_H1 ;  /* 0x3000002aff351230 */ /* 0x000fc60000004100 */
[----:B------:R-:W-:-:S04]  /*1370*/  FADD.FTZ R136, R49, R136 ;  /* 0x0000008831887221 */ /* 0x000fc80000010000 */
[----:B------:R-:W-:-:S05]  /*1380*/  @P1 FADD.FTZ R136, R53, R136 ;  /* 0x0000008835881221 */ /* 0x000fca0000010000 */
.L_x_2092:
[----:B------:R-:W-:-:S04]  /*1390*/  F2FP.PACK_AB R48, RZ, R136 ;  /* 0x00000088ff30723e */ /* 0x000fc800000000ff */
[----:B------:R-:W-:Y:S02]  /*13a0*/  PRMT R46, R46, 0x5410, R48 ;  /* 0x000054102e2e7816 */ /* 0x000fe40000000030 */
.L_x_2093:
[----:B------:R-:W-:Y:S01]  /*13b0*/  HADD2.F32 R135, -RZ, R51.H0_H0 ;  /* 0x20000033ff877230 */ /* 0x000fe20000004100 */
[----:B------:R-:W-:Y:S05]  /*13c0*/  @P2 BRA `(.L_x_2094) ;  /* 0x0000008000002947 */ /* 0x000fea0003800000 */
[----:B------:R-:W-:-:S04]  /*13d0*/  ISETP.NE.U32.AND P6, PT, RZ, c[0x0][0x180], PT ;  /* 0x00006000ff007a0c */ /* 0x000fc80003fc5070 */
[----:B------:R-:W-:-:S13]  /*13e0*/  ISETP.NE.AND.EX P6, PT, RZ, c[0x0][0x184], PT, P6 ;  /* 0x00006100ff007a0c */ /* 0x000fda0003fc5360 */
[----:B------:R-:W-:Y:S05]  /*13f0*/  @P6 BRA `(.L_x_2095) ;  /* 0x0000002000006947 */ /* 0x000fea0003800000 */
[----:B------:R-:W-:Y:S05]  /*1400*/  @P0 BRA `(.L_x_2096) ;  /* 0x0000008000000947 */ /* 0x000fea0003800000 */
[----:B------:R-:W-:Y:S05]  /*1410*/  BRA `(.L_x_2097) ;  /* 0x0000009000007947 */ /* 0x000fea0003800000 */
.L_x_2095:
[----:B-----5:R-:W-:-:S05]  /*1420*/  HADD2.F32 R48, -RZ, R43.H0_H0 ;  /* 0x2000002bff307230 */ /* 0x020fca0000004100 */
[----:B------:R-:W-:Y:S01]  /*1430*/  FADD.FTZ R135, R48, R135 ;  /* 0x0000008730877221 */ /* 0x000fe20000010000 */
[----:B------:R-:W-:Y:S05]  /*1440*/  BRA `(.L_x_2096) ;  /* 0x0000004000007947 */ /* 0x000fea0003800000 */
.L_x_2094:
[----:B-----5:R-:W-:Y:S02]  /*1450*/  HADD2.F32 R48, -RZ, R39.H0_H0 ;  /* 0x20000027ff307230 */ /* 0x020fe40000004100 */
[----:B------:R-:W-:-:S03]  /*1460*/  @P1 HADD2.F32 R50, -RZ, R43.H0_H0 ;  /* 0x2000002bff321230 */ /* 0x000fc60000004100 */
[----:B------:R-:W-:-:S04]  /*1470*/  FADD.FTZ R135, R48, R135 ;  /* 0x0000008730877221 */ /* 0x000fc80000010000 */
[----:B------:R-:W-:-:S05]  /*1480*/  @P1 FADD.FTZ R135, R50, R135 ;  /* 0x0000008732871221 */ /* 0x000fca0000010000 */
.L_x_2096:
[----:B------:R-:W-:-:S04]  /*1490*/  F2FP.PACK_AB R48, RZ, R135 ;  /* 0x00000087ff30723e */ /* 0x000fc800000000ff */
[----:B------:R-:W-:Y:S02]  /*14a0*/  PRMT R47, R48, 0x7610, R47 ;  /* 0x00007610302f7816 */ /* 0x000fe4000000002f */
.L_x_2097:
[----:B------:R-:W-:Y:S01]  /*14b0*/  HADD2.F32 R141, -RZ, R51.H1_H1 ;  /* 0x30000033ff8d7230 */ /* 0x000fe20000004100 */
[----:B------:R-:W-:Y:S05]  /*14c0*/  @P2 BRA `(.L_x_2098) ;  /* 0x0000008000002947 */ /* 0x000fea0003800000 */
[----:B------:R-:W-:-:S04]  /*14d0*/  ISETP.NE.U32.AND P1, PT, RZ, c[0x0][0x180], PT ;  /* 0x00006000ff007a0c */ /* 0x000fc80003f25070 */
[----:B------:R-:W-:-:S13]  /*14e0*/  ISETP.NE.AND.EX P1, PT, RZ, c[0x0][0x184], PT, P1 ;  /* 0x00006100ff007a0c */ /* 0x000fda0003f25310 */
[----:B------:R-:W-:Y:S05]  /*14f0*/  @P1 BRA `(.L_x_2099) ;  /* 0x0000002000001947 */ /* 0x000fea0003800000 */
[----:B------:R-:W-:Y:S05]  /*1500*/  @P0 BRA `(.L_x_2100) ;  /* 0x0000008000000947 */ /* 0x000fea0003800000 */
[----:B------:R-:W-:Y:S05]  /*1510*/  BRA `(.L_x_2101) ;  /* 0x0000009000007947 */ /* 0x000fea0003800000 */
.L_x_2099:
[----:B-----5:R-:W-:-:S05]  /*1520*/  HADD2.F32 R48, -RZ, R43.H1_H1 ;  /* 0x3000002bff307230 */ /* 0x020fca0000004100 */
[----:B------:R-:W-:Y:S01]  /*1530*/  FADD.FTZ R141, R48, R141 ;  /* 0x0000008d308d7221 */ /* 0x000fe20000010000 */
[----:B------:R-:W-:Y:S05]  /*1540*/  BRA `(.L_x_2100) ;  /* 0x0000004000007947 */ /* 0x000fea0003800000 */
.L_x_2098:
[----:B-----5:R-:W-:Y:S02]  /*1550*/  HADD2.F32 R48, -RZ, R39.H1_H1 ;  /* 0x30000027ff307230 */ /* 0x020fe40000004100 */
[----:B------:R-:W-:-:S03]  /*1560*/  @P1 HADD2.F32 R50, -RZ, R43.H1_H1 ;  /* 0x3000002bff321230 */ /* 0x000fc60000004100 */
[----:B------:R-:W-:-:S04]  /*1570*/  FADD.FTZ R141, R48, R141 ;  /* 0x0000008d308d7221 */ /* 0x000fc80000010000 */
[----:B------:R-:W-:-:S05]  /*1580*/  @P1 FADD.FTZ R141, R50, R141 ;  /* 0x0000008d328d1221 */ /* 0x000fca0000010000 */
.L_x_2100:
[----:B------:R-:W-:-:S04]  /*1590*/  F2FP.PACK_AB R48, RZ, R141 ;  /* 0x0000008dff30723e */ /* 0x000fc800000000ff */
[----:B------:R-:W-:Y:S02]  /*15a0*/  PRMT R47, R47, 0x5410, R48 ;  /* 0x000054102f2f7816 */ /* 0x000fe40000000030 */
.L_x_2101:
[C---:B------:R-:W-:Y:S02]  /*15b0*/  @P0 LEA R48, P1, R119.reuse, c[0x0][0x188], 0x4 ;  /* 0x0000620077300a11 */ /* 0x040fe400078220ff */
[C---:B------:R-:W-:Y:S02]  /*15c0*/  IADD3 R145, R119.reuse, 0x20, RZ ;  /* 0x0000002077917810 */ /* 0x040fe40007ffe0ff */
[----:B------:R-:W-:-:S05]  /*15d0*/  @P0 LEA.HI.X R49, R119, c[0x0][0x18c], RZ, 0x4, P1 ;  /* 0x0000630077310a11 */ /* 0x000fca00008f24ff */
[----:B------:R0:W-:Y:S04]  /*15e0*/  @P0 STG.E.128 [R48.64], R44 ;  /* 0x0000002c30000986 */ /* 0x0001e8000c101d04 */
.L_x_2069:
[----:B------:R-:W-:Y:S05]  /*15f0*/  BSYNC B0 ;  /* 0x0000000000007941 */ /* 0x000fea0003800000 */
.L_x_2068:
[----:B------:R-:W-:Y:S01]  /*1600*/  BSSY B0, `(.L_x_2102) ;  /* 0x0000095000007945 */ /* 0x000fe20003800000 */
[----:B------:R-:W-:Y:S05]  /*1610*/  @!P4 BRA `(.L_x_2103) ;  /* 0x000009300000c947 */ /* 0x000fea0003800000 */
[----:B------:R-:W-:Y:S02]  /*1620*/  ISETP.NE.U32.AND P2, PT, RZ, c[0x0][0x178], PT ;  /* 0x00005e00ff007a0c */ /* 0x000fe40003f45070 */
[----:B------:R-:W-:Y:S02]  /*1630*/  ISETP.NE.U32.AND P1, PT, RZ, c[0x0][0x180], PT ;  /* 0x00006000ff007a0c */ /* 0x000fe40003f25070 */
[----:B------:R-:W-:Y:S02]  /*1640*/  ISETP.NE.AND.EX P2, PT, RZ, c[0x0][0x17c], PT, P2 ;  /* 0x00005f00ff007a0c */ /* 0x000fe40003f45320 */
[----:B------:R-:W-:Y:S02]  /*1650*/  ISETP.NE.AND.EX P1, PT, RZ, c[0x0][0x184], PT, P1 ;  /* 0x00006100ff007a0c */ /* 0x000fe40003f25310 */
[----:B0-----:R-:W-:-:S05]  /*1660*/  MOV R48, 0x10 ;  /* 0x0000001000307802 */ /* 0x001fca0000000f00 */
[----:B------:R-:W-:-:S04]  /*1670*/  IMAD.WIDE.U32 R48, R145, R48, c[0x0][0x170] ;  /* 0x00005c0091307625 */ /* 0x000fc800078e0030 */
[C---:B------:R-:W-:Y:S02]  /*1680*/  @P2 LEA R54, P6, R145.reuse, c[0x0][0x178], 0x4 ;  /* 0x00005e0091362a11 */ /* 0x040fe400078c20ff */
[----:B------:R-:W2:Y:S02]  /*1690*/  LDG.E.128 R48, [R48.64] ;  /* 0x0000000430307981 */ /* 0x000ea4000c1e1d00 */
[C---:B------:R-:W-:Y:S02]  /*16a0*/  @P2 LEA.HI.X R55, R145.reuse, c[0x0][0x17c], RZ, 0x4, P6 ;  /* 0x00005f0091372a11 */ /* 0x040fe400030f24ff */
[----:B------:R-:W-:-:S03]  /*16b0*/  @P1 LEA R52, P6, R145, c[0x0][0x180], 0x4 ;  /* 0x0000600091341a11 */ /* 0x000fc600078c20ff */
[----:B-----5:R0:W5:Y:S01]  /*16c0*/  @P2 LDG.E.128 R36, [R54.64] ;  /* 0x0000000436242981 */ /* 0x020162000c1e1d00 */
        /* <DEDUP_REMOVED lines=11> */
.L_x_2105:
[----:B-----5:R-:W-:-:S05]  /*1780*/  HADD2.F32 R52, -RZ, R40.H0_H0 ;  /* 0x20000028ff347230 */ /* 0x020fca0000004100 */
[----:B------:R-:W-:Y:S01]  /*1790*/  FADD.FTZ R117, R52, R117 ;  /* 0x0000007534757221 */ /* 0x000fe20000010000 */
[----:B------:R-:W-:Y:S05]  /*17a0*/  BRA `(.L_x_2106) ;  /* 0x0000004000007947 */ /* 0x000fea0003800000 */
.L_x_2104:
[----:B0----5:R-:W-:Y:S02]  /*17b0*/  HADD2.F32 R52, -RZ, R36.H0_H0 ;  /* 0x20000024ff347230 */ /* 0x021fe40000004100 */
[----:B------:R-:W-:-:S03]  /*17c0*/  @P1 HADD2.F32 R54, -RZ, R40.H0_H0 ;  /* 0x20000028ff361230 */ /* 0x000fc60000004100 */
[----:B------:R-:W-:-:S04]  /*17d0*/  FADD.FTZ R117, R52, R117 ;  /* 0x0000007534757221 */ /* 0x000fc80000010000 */
[----:B------:R-:W-:-:S05]  /*17e0*/  @P1 FADD.FTZ R117, R54, R117 ;  /* 0x0000007536751221 */ /* 0x000fca0000010000 */
.L_x_2106:
[----:B------:R-:W-:-:S04]  /*17f0*/  F2FP.PACK_AB R52, RZ, R117 ;  /* 0x00000075ff34723e */ /* 0x000fc800000000ff */
[----:B------:R-:W-:Y:S02]  /*1800*/  PRMT R44, R52, 0x7610, R44 ;  /* 0x00007610342c7816 */ /* 0x000fe4000000002c */
.L_x_2107:
[----:B------:R-:W-:Y:S01]  /*1810*/  HADD2.F32 R126, -RZ, R48.H1_H1 ;  /* 0x30000030ff7e7230 */ /* 0x000fe20000004100 */
[----:B------:R-:W-:Y:S05]  /*1820*/  @P2 BRA `(.L_x_2108) ;  /* 0x0000008000002947 */ /* 0x000fea0003800000 */
[----:B------:R-:W-:-:S04]  /*1830*/  ISETP.NE.U32.AND P6, PT, RZ, c[0x0][0x180], PT ;  /* 0x00006000ff007a0c */ /* 0x000fc80003fc5070 */
[----:B------:R-:W-:-:S13]  /*1840*/  ISETP.NE.AND.EX P6, PT, RZ, c[0x0][0x184], PT, P6 ;  /* 0x00006100ff007a0c */ /* 0x000fda0003fc5360 */
[----:B------:R-:W-:Y:S05]  /*1850*/  @P6 BRA `(.L_x_2109) ;  /* 0x0000002000006947 */ /* 0x000fea0003800000 */
[----:B------:R-:W-:Y:S05]  /*1860*/  @P0 BRA `(.L_x_2110) ;  /* 0x0000008000000947 */ /* 0x000fea0003800000 */
[----:B------:R-:W-:Y:S05]  /*1870*/  BRA `(.L_x_2111) ;  /* 0x0000009000007947 */ /* 0x000fea0003800000 */
.L_x_2109:
[----:B-----5:R-:W-:-:S05]  /*1880*/  HADD2.F32 R53, -RZ, R40.H1_H1 ;  /* 0x30000028ff357230 */ /* 0x020fca0000004100 */
[----:B------:R-:W-:Y:S01]  /*1890*/  FADD.FTZ R126, R53, R126 ;  /* 0x0000007e357e7221 */ /* 0x000fe20000010000 */
[----:B------:R-:W-:Y:S05]  /*18a0*/  BRA `(.L_x_2110) ;  /* 0x0000004000007947 */ /* 0x000fea0003800000 */
.L_x_2108:
[----:B-----5:R-:W-:Y:S02]  /*18b0*/  HADD2.F32 R53, -RZ, R36.H1_H1 ;  /* 0x30000024ff357230 */ /* 0x020fe40000004100 */
[----:B------:R-:W-:-:S03]  /*18c0*/  @P1 HADD2.F32 R55, -RZ, R40.H1_H1 ;  /* 0x30000028ff371230 */ /* 0x000fc60000004100 */
[----:B------:R-:W-:-:S04]  /*18d0*/  FADD.FTZ R126, R53, R126 ;  /* 0x0000007e357e7221 */ /* 0x000fc80000010000 */
[----:B------:R-:W-:-:S05]  /*18e0*/  @P1 FADD.FTZ R126, R55, R126 ;  /* 0x0000007e377e1221 */ /* 0x000fca0000010000 */
.L_x_2110:
[----:B------:R-:W-:-:S04]  /*18f0*/  F2FP.PACK_AB R48, RZ, R126 ;  /* 0x0000007eff30723e */ /* 0x000fc800000000ff */
[----:B------:R-:W-:Y:S02]  /*1900*/  PRMT R44, R44, 0x5410, R48 ;  /* 0x000054102c2c7816 */ /* 0x000fe40000000030 */
.L_x_2111:
[----:B------:R-:W-:Y:S01]  /*1910*/  HADD2.F32 R125, -RZ, R49.H0_H0 ;  /* 0x20000031ff7d7230 */ /* 0x000fe20000004100 */
[----:B------:R-:W-:Y:S05]  /*1920*/  @P2 BRA `(.L_x_2112) ;  /* 0x0000008000002947 */ /* 0x000fea0003800000 */
[----:B------:R-:W-:-:S04]  /*1930*/  ISETP.NE.U32.AND P6, PT, RZ, c[0x0][0x180], PT ;  /* 0x00006000ff007a0c */ /* 0x000fc80003fc5070 */
[----:B------:R-:W-:-:S13]  /*1940*/  ISETP.NE.AND.EX P6, PT, RZ, c[0x0][0x184], PT, P6 ;  /* 0x00006100ff007a0c */ /* 0x000fda0003fc5360 */
[----:B------:R-:W-:Y:S05]  /*1950*/  @P6 BRA `(.L_x_2113) ;  /* 0x0000002000006947 */ /* 0x000fea0003800000 */
[----:B------:R-:W-:Y:S05]  /*1960*/  @P0 BRA `(.L_x_2114) ;  /* 0x0000008000000947 */ /* 0x000fea0003800000 */
[----:B------:R-:W-:Y:S05]  /*1970*/  BRA `(.L_x_2115) ;  /* 0x0000009000007947 */ /* 0x000fea0003800000 */
.L_x_2113:
[----:B-----5:R-:W-:-:S05]  /*1980*/  HADD2.F32 R48, -RZ, R41.H0_H0 ;  /* 0x20000029ff307230 */ /* 0x020fca0000004100 */
[----:B------:R-:W-:Y:S01]  /*1990*/  FADD.FTZ R125, R48, R125 ;  /* 0x0000007d307d7221 */ /* 0x000fe20000010000 */
[----:B------:R-:W-:Y:S05]  /*19a0*/  BRA `(.L_x_2114) ;  /* 0x0000004000007947 */ /* 0x000fea0003800000 */
.L_x_2112:
[----:B-----5:R-:W-:Y:S02]  /*19b0*/  HADD2.F32 R48, -RZ, R37.H0_H0 ;  /* 0x20000025ff307230 */ /* 0x020fe40000004100 */
[----:B------:R-:W-:-:S03]  /*19c0*/  @P1 HADD2.F32 R52, -RZ, R41.H0_H0 ;  /* 0x20000029ff341230 */ /* 0x000fc60000004100 */
[----:B------:R-:W-:-:S04]  /*19d0*/  FADD.FTZ R125, R48, R125 ;  /* 0x0000007d307d7221 */ /* 0x000fc80000010000 */
[----:B------:R-:W-:-:S05]  /*19e0*/  @P1 FADD.FTZ R125, R52, R125 ;  /* 0x0000007d347d1221 */ /* 0x000fca0000010000 */
.L_x_2114:
[----:B------:R-:W-:-:S04]  /*19f0*/  F2FP.PACK_AB R48, RZ, R125 ;  /* 0x0000007dff30723e */ /* 0x000fc800000000ff */
[----:B------:R-:W-:Y:S02]  /*1a00*/  PRMT R45, R48, 0x7610, R45 ;  /* 0x00007610302d7816 */ /* 0x000fe4000000002d */
.L_x_2115:
[----:B------:R-:W-:Y:S01]  /*1a10*/  HADD2.F32 R132, -RZ, R49.H1_H1 ;  /* 0x30000031ff847230 */ /* 0x000fe20000004100 */
[----:B------:R-:W-:Y:S05]  /*1a20*/  @P2 BRA `(.L_x_2116) ;  /* 0x0000008000002947 */ /* 0x000fea0003800000 */
[----:B------:R-:W-:-:S04]  /*1a30*/  ISETP.NE.U32.AND P6, PT, RZ, c[0x0][0x180], PT ;  /* 0x00006000ff007a0c */ /* 0x000fc80003fc5070 */
[----:B------:R-:W-:-:S13]  /*1a40*/  ISETP.NE.AND.EX P6, PT, RZ, c[0x0][0x184], PT, P6 ;  /* 0x00006100ff007a0c */ /* 0x000fda0003fc5360 */
[----:B------:R-:W-:Y:S05]  /*1a50*/  @P6 BRA `(.L_x_2117) ;  /* 0x0000002000006947 */ /* 0x000fea0003800000 */
[----:B------:R-:W-:Y:S05]  /*1a60*/  @P0 BRA `(.L_x_2118) ;  /* 0x0000008000000947 */ /* 0x000fea0003800000 */
[----:B------:R-:W-:Y:S05]  /*1a70*/  BRA `(.L_x_2119) ;  /* 0x0000009000007947 */ /* 0x000fea0003800000 */
.L_x_2117:
[----:B-----5:R-:W-:-:S05]  /*1a80*/  HADD2.F32 R49, -RZ, R41.H1_H1 ;  /* 0x30000029ff317230 */ /* 0x020fca0000004100 */
[----:B------:R-:W-:Y:S01]  /*1a90*/  FADD.FTZ R132, R49, R132 ;  /* 0x0000008431847221 */ /* 0x000fe20000010000 */
[----:B------:R-:W-:Y:S05]  /*1aa0*/  BRA `(.L_x_2118) ;  /* 0x0000004000007947 */ /* 0x000fea0003800000 */
.L_x_2116:
[----:B-----5:R-:W-:Y:S02]  /*1ab0*/  HADD2.F32 R49, -RZ, R37.H1_H1 ;  /* 0x30000025ff317230 */ /* 0x020fe40000004100 */
[----:B------:R-:W-:-:S03]  /*1ac0*/  @P1 HADD2.F32 R53, -RZ, R41.H1_H1 ;  /* 0x30000029ff351230 */ /* 0x000fc60000004100 */
[----:B------:R-:W-:-:S04]  /*1ad0*/  FADD.FTZ R132, R49, R132 ;  /* 0x0000008431847221 */ /* 0x000fc80000010000 */
[----:B------:R-:W-:-:S05]  /*1ae0*/  @P1 FADD.FTZ R132, R53, R132 ;  /* 0x0000008435841221 */ /* 0x000fca0000010000 */
.L_x_2118:
[----:B------:R-:W-:-:S04]  /*1af0*/  F2FP.PACK_AB R48, RZ, R132 ;  /* 0x00000084ff30723e */ /* 0x000fc800000000ff */
[----:B------:R-:W-:Y:S02]  /*1b00*/  PRMT R45, R45, 0x5410, R48 ;  /* 0x000054102d2d7816 */ /* 0x000fe40000000030 */
.L_x_2119:
[----:B------:R-:W-:Y:S01]  /*1b10*/  HADD2.F32 R131, -RZ, R50.H0_H0 ;  /* 0x20000032ff837230 */ /* 0x000fe20000004100 */
[----:B------:R-:W-:Y:S05]  /*1b20*/  @P2 BRA `(.L_x_2120) ;  /* 0x0000008000002947 */ /* 0x000fea0003800000 */
[----:B------:R-:W-:-:S04]  /*1b30*/  ISETP.NE.U32.AND P6, PT, RZ, c[0x0][0x180], PT ;  /* 0x00006000ff007a0c */ /* 0x000fc80003fc5070 */
[----:B------:R-:W-:-:S13]  /*1b40*/  ISETP.NE.AND.EX P6, PT, RZ, c[0x0][0x184], PT, P6 ;  /* 0x00006100ff007a0c */ /* 0x000fda0003fc5360 */
[----:B------:R-:W-:Y:S05]  /*1b50*/  @P6 BRA `(.L_x_2121) ;  /* 0x0000002000006947 */ /* 0x000fea0003800000 */
[----:B------:R-:W-:Y:S05]  /*1b60*/  @P0 BRA `(.L_x_2122) ;  /* 0x0000008000000947 */ /* 0x000fea0003800000 */
[----:B------:R-:W-:Y:S05]  /*1b70*/  BRA `(.L_x_2123) ;  /* 0x0000009000007947 */ /* 0x000fea0003800000 */
.L_x_2121:
[----:B-----5:R-:W-:-:S05]  /*1b80*/  HADD2.F32 R48, -RZ, R42.H0_H0 ;  /* 0x2000002aff307230 */ /* 0x020fca0000004100 */
[----:B------:R-:W-:Y:S01]  /*1b90*/  FADD.FTZ R131, R48, R131 ;  /* 0x0000008330837221 */ /* 0x000fe20000010000 */
[----:B------:R-:W-:Y:S05]  /*1ba0*/  BRA `(.L_x_2122) ;  /* 0x0000004000007947 */ /* 0x000fea0003800000 */
.L_x_2120:
[----:B-----5:R-:W-:Y:S02]  /*1bb0*/  HADD2.F32 R48, -RZ, R38.H0_H0 ;  /* 0x20000026ff307230 */ /* 0x020fe40000004100 */
[----:B------:R-:W-:-:S03]  /*1bc0*/  @P1 HADD2.F32 R52, -RZ, R42.H0_H0 ;  /* 0x2000002aff341230 */ /* 0x000fc60000004100 */
[----:B------:R-:W-:-:S04]  /*1bd0*/  FADD.FTZ R131, R48, R131 ;  /* 0x0000008330837221 */ /* 0x000fc80000010000 */
[----:B------:R-:W-:-:S05]  /*1be0*/  @P1 FADD.FTZ R131, R52, R131 ;  /* 0x0000008334831221 */ /* 0x000fca0000010000 */
.L_x_2122:
[----:B------:R-:W-:-:S04]  /*1bf0*/  F2FP.PACK_AB R48, RZ, R131 ;  /* 0x00000083ff30723e */ /* 0x000fc800000000ff */
[----:B------:R-:W-:Y:S02]  /*1c00*/  PRMT R46, R48, 0x7610, R46 ;  /* 0x00007610302e7816 */ /* 0x000fe4000000002e */
.L_x_2123:
[----:B------:R-:W-:Y:S01]  /*1c10*/  HADD2.F32 R137, -RZ, R50.H1_H1 ;  /* 0x30000032ff897230 */ /* 0x000fe20000004100 */
[----:B------:R-:W-:Y:S05]  /*1c20*/  @P2 BRA `(.L_x_2124) ;  /* 0x0000008000002947 */ /* 0x000fea0003800000 */
[----:B------:R-:W-:-:S04]  /*1c30*/  ISETP.NE.U32.AND P6, PT, RZ, c[0x0][0x180], PT ;  /* 0x00006000ff007a0c */ /* 0x000fc80003fc5070 */
[----:B------:R-:W-:-:S13]  /*1c40*/  ISETP.NE.AND.EX P6, PT, RZ, c[0x0][0x184], PT, P6 ;  /* 0x00006100ff007a0c */ /* 0x000fda0003fc5360 */
[----:B------:R-:W-:Y:S05]  /*1c50*/  @P6 BRA `(.L_x_2125) ;  /* 0x0000002000006947 */ /* 0x000fea0003800000 */
[----:B------:R-:W-:Y:S05]  /*1c60*/  @P0 BRA `(.L_x_2126) ;  /* 0x0000008000000947 */ /* 0x000fea0003800000 */
[----:B------:R-:W-:Y:S05]  /*1c70*/  BRA `(.L_x_2127) ;  /* 0x0000009000007947 */ /* 0x000fea0003800000 */
.L_x_2125:
[----:B-----5:R-:W-:-:S05]  /*1c80*/  HADD2.F32 R48, -RZ, R42.H1_H1 ;  /* 0x3000002aff307230 */ /* 0x020fca0000004100 */
[----:B------:R-:W-:Y:S01]  /*1c90*/  FADD.FTZ R137, R48, R137 ;  /* 0x0000008930897221 */ /* 0x000fe20000010000 */
[----:B------:R-:W-:Y:S05]  /*1ca0*/  BRA `(.L_x_2126) ;  /* 0x0000004000007947 */ /* 0x000fea0003800000 */
.L_x_2124:
[----:B-----5:R-:W-:Y:S02]  /*1cb0*/  HADD2.F32 R48, -RZ, R38.H1_H1 ;  /* 0x30000026ff307230 */ /* 0x020fe40000004100 */
[----:B------:R-:W-:-:S03]  /*1cc0*/  @P1 HADD2.F32 R50, -RZ, R42.H1_H1 ;  /* 0x3000002aff321230 */ /* 0x000fc60000004100 */
[----:B------:R-:W-:-:S04]  /*1cd0*/  FADD.FTZ R137, R48, R137 ;  /* 0x0000008930897221 */ /* 0x000fc80000010000 */
[----:B------:R-:W-:-:S05]  /*1ce0*/  @P1 FADD.FTZ R137, R50, R137 ;  /* 0x0000008932891221 */ /* 0x000fca0000010000 */
.L_x_2126:
[----:B------:R-:W-:-:S04]  /*1cf0*/  F2FP.PACK_AB R48, RZ, R137 ;  /* 0x00000089ff30723e */ /* 0x000fc800000000ff */
[----:B------:R-:W-:Y:S02]  /*1d00*/  PRMT R46, R46, 0x5410, R48 ;  /* 0x000054102e2e7816 */ /* 0x000fe40000000030 */
.L_x_2127:
[----:B------:R-:W-:Y:S01]  /*1d10*/  HADD2.F32 R138, -RZ, R51.H0_H0 ;  /* 0x20000033ff8a7230 */ /* 0x000fe20000004100 */
[----:B------:R-:W-:Y:S05]  /*1d20*/  @P2 BRA `(.L_x_2128) ;  /* 0x0000008000002947 */ /* 0x000fea0003800000 */
[----:B------:R-:W-:-:S04]  /*1d30*/  ISETP.NE.U32.AND P6, PT, RZ, c[0x0][0x180], PT ;  /* 0x00006000ff007a0c */ /* 0x000fc80003fc5070 */
[----:B------:R-:W-:-:S13]  /*1d40*/  ISETP.NE.AND.EX P6, PT, RZ, c[0x0][0x184], PT, P6 ;  /* 0x00006100ff007a0c */ /* 0x000fda0003fc5360 */
[----:B------:R-:W-:Y:S05]  /*1d50*/  @P6 BRA `(.L_x_2129) ;  /* 0x0000002000006947 */ /* 0x000fea0003800000 */
[----:B------:R-:W-:Y:S05]  /*1d60*/  @P0 BRA `(.L_x_2130) ;  /* 0x0000008000000947 */ /* 0x000fea0003800000 */
[----:B------:R-:W-:Y:S05]  /*1d70*/  BRA `(.L_x_2131) ;  /* 0x0000009000007947 */ /* 0x000fea0003800000 */
.L_x_2129:
[----:B-----5:R-:W-:-:S05]  /*1d80*/  HADD2.F32 R49, -RZ, R43.H0_H0 ;  /* 0x2000002bff317230 */ /* 0x020fca0000004100 */
[----:B------:R-:W-:Y:S01]  /*1d90*/  FADD.FTZ R138, R49, R138 ;  /* 0x0000008a318a7221 */ /* 0x000fe20000010000 */
[----:B------:R-:W-:Y:S05]  /*1da0*/  BRA `(.L_x_2130) ;  /* 0x0000004000007947 */ /* 0x000fea0003800000 */
.L_x_2128:
[----:B-----5:R-:W-:Y:S02]  /*1db0*/  HADD2.F32 R49, -RZ, R39.H0_H0 ;  /* 0x20000027ff317230 */ /* 0x020fe40000004100 */
[----:B------:R-:W-:-:S03]  /*1dc0*/  @P1 HADD2.F32 R53, -RZ, R43.H0_H0 ;  /* 0x2000002bff351230 */ /* 0x000fc60000004100 */
[----:B------:R-:W-:-:S04]  /*1dd0*/  FADD.FTZ R138, R49, R138 ;  /* 0x0000008a318a7221 */ /* 0x000fc80000010000 */
[----:B------:R-:W-:-:S05]  /*1de0*/  @P1 FADD.FTZ R138, R53, R138 ;  /* 0x0000008a358a1221 */ /* 0x000fca0000010000 */
.L_x_2130:
[----:B------:R-:W-:-:S04]  /*1df0*/  F2FP.PACK_AB R48, RZ, R138 ;  /* 0x0000008aff30723e */ /* 0x000fc800000000ff */
[----:B------:R-:W-:Y:S02]  /*1e00*/  PRMT R47, R48, 0x7610, R47 ;  /* 0x00007610302f7816 */ /* 0x000fe4000000002f */
.L_x_2131:
[----:B------:R-:W-:Y:S01]  /*1e10*/  HADD2.F32 R142, -RZ, R51.H1_H1 ;  /* 0x30000033ff8e7230 */ /* 0x000fe20000004100 */
[----:B------:R-:W-:Y:S05]  /*1e20*/  @P2 BRA `(.L_x_2132) ;  /* 0x0000008000002947 */ /* 0x000fea0003800000 */
[----:B------:R-:W-:-:S04]  /*1e30*/  ISETP.NE.U32.AND P1, PT, RZ, c[0x0][0x180], PT ;  /* 0x00006000ff007a0c */ /* 0x000fc80003f25070 */
[----:B------:R-:W-:-:S13]  /*1e40*/  ISETP.NE.AND.EX P1, PT, RZ, c[0x0][0x184], PT, P1 ;  /* 0x00006100ff007a0c */ /* 0x000fda0003f25310 */
[----:B------:R-:W-:Y:S05]  /*1e50*/  @P1 BRA `(.L_x_2133) ;  /* 0x0000002000001947 */ /* 0x000fea0003800000 */
[----:B------:R-:W-:Y:S05]  /*1e60*/  @P0 BRA `(.L_x_2134) ;  /* 0x0000008000000947 */ /* 0x000fea0003800000 */
[----:B------:R-:W-:Y:S05]  /*1e70*/  BRA `(.L_x_2135) ;  /* 0x0000009000007947 */ /* 0x000fea0003800000 */
.L_x_2133:
[----:B-----5:R-:W-:-:S05]  /*1e80*/  HADD2.F32 R49, -RZ, R43.H1_H1 ;  /* 0x3000002bff317230 */ /* 0x020fca0000004100 */
[----:B------:R-:W-:Y:S01]  /*1e90*/  FADD.FTZ R142, R49, R142 ;  /* 0x0000008e318e7221 */ /* 0x000fe20000010000 */
[----:B------:R-:W-:Y:S05]  /*1ea0*/  BRA `(.L_x_2134) ;  /* 0x0000004000007947 */ /* 0x000fea0003800000 */
.L_x_2132:
[----:B-----5:R-:W-:Y:S02]  /*1eb0*/  HADD2.F32 R49, -RZ, R39.H1_H1 ;  /* 0x30000027ff317230 */ /* 0x020fe40000004100 */
[----:B------:R-:W-:-:S03]  /*1ec0*/  @P1 HADD2.F32 R51, -RZ, R43.H1_H1 ;  /* 0x3000002bff331230 */ /* 0x000fc60000004100 */
[----:B------:R-:W-:-:S04]  /*1ed0*/  FADD.FTZ R142, R49, R142 ;  /* 0x0000008e318e7221 */ /* 0x000fc80000010000 */
[----:B------:R-:W-:-:S05]  /*1ee0*/  @P1 FADD.FTZ R142, R51, R142 ;  /* 0x0000008e338e1221 */ /* 0x000fca0000010000 */
.L_x_2134:
[----:B------:R-:W-:-:S04]  /*1ef0*/  F2FP.PACK_AB R48, RZ, R142 ;  /* 0x0000008eff30723e */ /* 0x000fc800000000ff */
[----:B------:R-:W-:Y:S02]  /*1f00*/  PRMT R47, R47, 0x5410, R48 ;  /* 0x000054102f2f7816 */ /* 0x000fe40000000030 */
.L_x_2135:
[----:B------:R-:W-:-:S04]  /*1f10*/  @P0 LEA R48, P1, R145, c[0x0][0x188], 0x4 ;  /* 0x0000620091300a11 */ /* 0x000fc800078220ff */
[C---:B------:R-:W-:Y:S02]  /*1f20*/  @P0 LEA.HI.X R49, R145.reuse, c[0x0][0x18c], RZ, 0x4, P1 ;  /* 0x0000630091310a11 */ /* 0x040fe400008f24ff */
[----:B------:R-:W-:-:S03]  /*1f30*/  IADD3 R145, R145, 0x20, RZ ;  /* 0x0000002091917810 */ /* 0x000fc60007ffe0ff */
[----:B------:R0:W-:Y:S04]  /*1f40*/  @P0 STG.E.128 [R48.64], R44 ;  /* 0x0000002c30000986 */ /* 0x0001e8000c101d04 */
.L_x_2103:
[----:B------:R-:W-:Y:S05]  /*1f50*/  BSYNC B0 ;  /* 0x0000000000007941 */ /* 0x000fea0003800000 */
.L_x_2102:
[----:B------:R-:W-:Y:S01]  /*1f60*/  BSSY B0, `(.L_x_2136) ;  /* 0x0000094000007945 */ /* 0x000fe20003800000 */
[----:B------:R-:W-:Y:S05]  /*1f70*/  @!P3 BRA `(.L_x_2137) ;  /* 0x000009200000b947 */ /* 0x000fea0003800000 */
[----:B------:R-:W-:Y:S01]  /*1f80*/  ISETP.NE.U32.AND P2, PT, RZ, c[0x0][0x178], PT ;  /* 0x00005e00ff007a0c */ /* 0x000fe20003f45070 */
[----:B0-----:R-:W-:Y:S01]  /*1f90*/  HFMA2.MMA R48, -RZ, RZ, 0, 9.5367431640625e-07 ;  /* 0x00000010ff307435 */ /* 0x001fe200000001ff */
        /* <DEDUP_REMOVED lines=20> */
.L_x_2139:
[----:B-----5:R-:W-:-:S05]  /*20e0*/  HADD2.F32 R53, -RZ, R40.H0_H0 ;  /* 0x20000028ff357230 */ /* 0x020fca0000004100 */
[----:B------:R-:W-:Y:S01]  /*20f0*/  FADD.FTZ R122, R53, R122 ;  /* 0x0000007a357a7221 */ /* 0x000fe20000010000 */
[----:B------:R-:W-:Y:S05]  /*2100*/  BRA `(.L_x_2140) ;  /* 0x0000004000007947 */ /* 0x000fea0003800000 */
.L_x_2138:
[----:B0----5:R-:W-:Y:S02]  /*2110*/  HADD2.F32 R53, -RZ, R36.H0_H0 ;  /* 0x20000024ff357230 */ /* 0x021fe40000004100 */
[----:B------:R-:W-:-:S03]  /*2120*/  @P1 HADD2.F32 R55, -RZ, R40.H0_H0 ;  /* 0x20000028ff371230 */ /* 0x000fc60000004100 */
[----:B------:R-:W-:-:S04]  /*2130*/  FADD.FTZ R122, R53, R122 ;  /* 0x0000007a357a7221 */ /* 0x000fc80000010000 */
[----:B------:R-:W-:-:S05]  /*2140*/  @P1 FADD.FTZ R122, R55, R122 ;  /* 0x0000007a377a1221 */ /* 0x000fca0000010000 */
.L_x_2140:
[----:B------:R-:W-:-:S04]  /*2150*/  F2FP.PACK_AB R52, RZ, R122 ;  /* 0x0000007aff34723e */ /* 0x000fc800000000ff */
[----:B------:R-:W-:Y:S02]  /*2160*/  PRMT R44, R52, 0x7610, R44 ;  /* 0x00007610342c7816 */ /* 0x000fe4000000002c */
.L_x_2141:
[----:B------:R-:W-:Y:S01]  /*2170*/  HADD2.F32 R124, -RZ, R48.H1_H1 ;  /* 0x30000030ff7c7230 */ /* 0x000fe20000004100 */
[----:B------:R-:W-:Y:S05]  /*2180*/  @P2 BRA `(.L_x_2142) ;  /* 0x0000008000002947 */ /* 0x000fea0003800000 */
[----:B------:R-:W-:-:S04]  /*2190*/  ISETP.NE.U32.AND P6, PT, RZ, c[0x0][0x180], PT ;  /* 0x00006000ff007a0c */ /* 0x000fc80003fc5070 */
[----:B------:R-:W-:-:S13]  /*21a0*/  ISETP.NE.AND.EX P6, PT, RZ, c[0x0][0x184], PT, P6 ;  /* 0x00006100ff007a0c */ /* 0x000fda0003fc5360 */
[----:B------:R-:W-:Y:S05]  /*21b0*/  @P6 BRA `(.L_x_2143) ;  /* 0x0000002000006947 */ /* 0x000fea0003800000 */
[----:B------:R-:W-:Y:S05]  /*21c0*/  @P0 BRA `(.L_x_2144) ;  /* 0x0000008000000947 */ /* 0x000fea0003800000 */
[----:B------:R-:W-:Y:S05]  /*21d0*/  BRA `(.L_x_2145) ;  /* 0x0000009000007947 */ /* 0x000fea0003800000 */
.L_x_2143:
[----:B-----5:R-:W-:-:S05]  /*21e0*/  HADD2.F32 R53, -RZ, R40.H1_H1 ;  /* 0x30000028ff357230 */ /* 0x020fca0000004100 */
[----:B------:R-:W-:Y:S01]  /*21f0*/  FADD.FTZ R124, R53, R124 ;  /* 0x0000007c357c7221 */ /* 0x000fe20000010000 */
[----:B------:R-:W-:Y:S05]  /*2200*/  BRA `(.L_x_2144) ;  /* 0x0000004000007947 */ /* 0x000fea0003800000 */
.L_x_2142:
[----:B-----5:R-:W-:Y:S02]  /*2210*/  HADD2.F32 R53, -RZ, R36.H1_H1 ;  /* 0x30000024ff357230 */ /* 0x020fe40000004100 */
[----:B------:R-:W-:-:S03]  /*2220*/  @P1 HADD2.F32 R55, -RZ, R40.H1_H1 ;  /* 0x30000028ff371230 */ /* 0x000fc60000004100 */
[----:B------:R-:W-:-:S04]  /*2230*/  FADD.FTZ R124, R53, R124 ;  /* 0x0000007c357c7221 */ /* 0x000fc80000010000 */
[----:B------:R-:W-:-:S05]  /*2240*/  @P1 FADD.FTZ R124, R55, R124 ;  /* 0x0000007c377c1221 */ /* 0x000fca0000010000 */
.L_x_2144:
[----:B------:R-:W-:-:S04]  /*2250*/  F2FP.PACK_AB R48, RZ, R124 ;  /* 0x0000007cff30723e */ /* 0x000fc800000000ff */
[----:B------:R-:W-:Y:S02]  /*2260*/  PRMT R44, R44, 0x5410, R48 ;  /* 0x000054102c2c7816 */ /* 0x000fe40000000030 */
.L_x_2145:
[----:B------:R-:W-:Y:S01]  /*2270*/  HADD2.F32 R123, -RZ, R49.H0_H0 ;  /* 0x20000031ff7b7230 */ /* 0x000fe20000004100 */
[----:B------:R-:W-:Y:S05]  /*2280*/  @P2 BRA `(.L_x_2146) ;  /* 0x0000008000002947 */ /* 0x000fea0003800000 */
[----:B------:R-:W-:-:S04]  /*2290*/  ISETP.NE.U32.AND P6, PT, RZ, c[0x0][0x180], PT ;  /* 0x00006000ff007a0c */ /* 0x000fc80003fc5070 */
[----:B------:R-:W-:-:S13]  /*22a0*/  ISETP.NE.AND.EX P6, PT, RZ, c[0x0][0x184], PT, P6 ;  /* 0x00006100ff007a0c */ /* 0x000fda0003fc5360 */
[----:B------:R-:W-:Y:S05]  /*22b0*/  @P6 BRA `(.L_x_2147) ;  /* 0x0000002000006947 */ /* 0x000fea0003800000 */
[----:B------:R-:W-:Y:S05]  /*22c0*/  @P0 BRA `(.L_x_2148) ;  /* 0x0000008000000947 */ /* 0x000fea0003800000 */
[----:B------:R-:W-:Y:S05]  /*22d0*/  BRA `(.L_x_2149) ;  /* 0x0000009000007947 */ /* 0x000fea0003800000 */
.L_x_2147:
[----:B-----5:R-:W-:-:S05]  /*22e0*/  HADD2.F32 R48, -RZ, R41.H0_H0 ;  /* 0x20000029ff307230 */ /* 0x020fca0000004100 */
[----:B------:R-:W-:Y:S01]  /*22f0*/  FADD.FTZ R123, R48, R123 ;  /* 0x0000007b307b7221 */ /* 0x000fe20000010000 */
[----:B------:R-:W-:Y:S05]  /*2300*/  BRA `(.L_x_2148) ;  /* 0x0000004000007947 */ /* 0x000fea0003800000 */
.L_x_2146:
[----:B-----5:R-:W-:Y:S02]  /*2310*/  HADD2.F32 R48, -RZ, R37.H0_H0 ;  /* 0x20000025ff307230 */ /* 0x020fe40000004100 */
[----:B------:R-:W-:-:S03]  /*2320*/  @P1 HADD2.F32 R52, -RZ, R41.H0_H0 ;  /* 0x20000029ff341230 */ /* 0x000fc60000004100 */
[----:B------:R-:W-:-:S04]  /*2330*/  FADD.FTZ R123, R48, R123 ;  /* 0x0000007b307b7221 */ /* 0x000fc80000010000 */
[----:B------:R-:W-:-:S05]  /*2340*/  @P1 FADD.FTZ R123, R52, R123 ;  /* 0x0000007b347b1221 */ /* 0x000fca0000010000 */
.L_x_2148:
[----:B------:R-:W-:-:S04]  /*2350*/  F2FP.PACK_AB R48, RZ, R123 ;  /* 0x0000007bff30723e */ /* 0x000fc800000000ff */
[----:B------:R-:W-:Y:S02]  /*2360*/  PRMT R45, R48, 0x7610, R45 ;  /* 0x00007610302d7816 */ /* 0x000fe4000000002d */
.L_x_2149:
[----:B------:R-:W-:Y:S01]  /*2370*/  HADD2.F32 R130, -RZ, R49.H1_H1 ;  /* 0x30000031ff827230 */ /* 0x000fe20000004100 */
[----:B------:R-:W-:Y:S05]  /*2380*/  @P2 BRA `(.L_x_2150) ;  /* 0x0000008000002947 */ /* 0x000fea0003800000 */
[----:B------:R-:W-:-:S04]  /*2390*/  ISETP.NE.U32.AND P6, PT, RZ, c[0x0][0x180], PT ;  /* 0x00006000ff007a0c */ /* 0x000fc80003fc5070 */
[----:B------:R-:W-:-:S13]  /*23a0*/  ISETP.NE.AND.EX P6, PT, RZ, c[0x0][0x184], PT, P6 ;  /* 0x00006100ff007a0c */ /* 0x000fda0003fc5360 */
[----:B------:R-:W-:Y:S05]  /*23b0*/  @P6 BRA `(.L_x_2151) ;  /* 0x0000002000006947 */ /* 0x000fea0003800000 */
[----:B------:R-:W-:Y:S05]  /*23c0*/  @P0 BRA `(.L_x_2152) ;  /* 0x0000008000000947 */ /* 0x000fea0003800000 */
[----:B------:R-:W-:Y:S05]  /*23d0*/  BRA `(.L_x_2153) ;  /* 0x0000009000007947 */ /* 0x000fea0003800000 */
.L_x_2151:
[----:B-----5:R-:W-:-:S05]  /*23e0*/  HADD2.F32 R49, -RZ, R41.H1_H1 ;  /* 0x30000029ff317230 */ /* 0x020fca0000004100 */
[----:B------:R-:W-:Y:S01]  /*23f0*/  FADD.FTZ R130, R49, R130 ;  /* 0x0000008231827221 */ /* 0x000fe20000010000 */
[----:B------:R-:W-:Y:S05]  /*2400*/  BRA `(.L_x_2152) ;  /* 0x0000004000007947 */ /* 0x000fea0003800000 */
.L_x_2150:
[----:B-----5:R-:W-:Y:S02]  /*2410*/  HADD2.F32 R49, -RZ, R37.H1_H1 ;  /* 0x30000025ff317230 */ /* 0x020fe40000004100 */
[----:B------:R-:W-:-:S03]  /*2420*/  @P1 HADD2.F32 R53, -RZ, R41.H1_H1 ;  /* 0x30000029ff351230 */ /* 0x000fc60000004100 */
[----:B------:R-:W-:-:S04]  /*2430*/  FADD.FTZ R130, R49, R130 ;  /* 0x0000008231827221 */ /* 0x000fc80000010000 */
[----:B------:R-:W-:-:S05]  /*2440*/  @P1 FADD.FTZ R130, R53, R130 ;  /* 0x0000008235821221 */ /* 0x000fca0000010000 */
.L_x_2152:
[----:B------:R-:W-:-:S04]  /*2450*/  F2FP.PACK_AB R48, RZ, R130 ;  /* 0x00000082ff30723e */ /* 0x000fc800000000ff */
[----:B------:R-:W-:Y:S02]  /*2460*/  PRMT R45, R45, 0x5410, R48 ;  /* 0x000054102d2d7816 */ /* 0x000fe40000000030 */
.L_x_2153:
[----:B------:R-:W-:Y:S01]  /*2470*/  HADD2.F32 R129, -RZ, R50.H0_H0 ;  /* 0x20000032ff817230 */ /* 0x000fe20000004100 */
[----:B------:R-:W-:Y:S05]  /*2480*/  @P2 BRA `(.L_x_2154) ;  /* 0x0000008000002947 */ /* 0x000fea0003800000 */
[----:B------:R-:W-:-:S04]  /*2490*/  ISETP.NE.U32.AND P6, PT, RZ, c[0x0][0x180], PT ;  /* 0x00006000ff007a0c */ /* 0x000fc80003fc5070 */
[----:B------:R-:W-:-:S13]  /*24a0*/  ISETP.NE.AND.EX P6, PT, RZ, c[0x0][0x184], PT, P6 ;  /* 0x00006100ff007a0c */ /* 0x000fda0003fc5360 */
[----:B------:R-:W-:Y:S05]  /*24b0*/  @P6 BRA `(.L_x_2155) ;  /* 0x0000002000006947 */ /* 0x000fea0003800000 */
[----:B------:R-:W-:Y:S05]  /*24c0*/  @P0 BRA `(.L_x_2156) ;  /* 0x0000008000000947 */ /* 0x000fea0003800000 */
[----:B------:R-:W-:Y:S05]  /*24d0*/  BRA `(.L_x_2157) ;  /* 0x0000009000007947 */ /* 0x000fea0003800000 */
.L_x_2155:
[----:B-----5:R-:W-:-:S05]  /*24e0*/  HADD2.F32 R48, -RZ, R42.H0_H0 ;  /* 0x2000002aff307230 */ /* 0x020fca0000004100 */
[----:B------:R-:W-:Y:S01]  /*24f0*/  FADD.FTZ R129, R48, R129 ;  /* 0x0000008130817221 */ /* 0x000fe20000010000 */
[----:B------:R-:W-:Y:S05]  /*2500*/  BRA `(.L_x_2156) ;  /* 0x0000004000007947 */ /* 0x000fea0003800000 */
.L_x_2154:
[----:B-----5:R-:W-:Y:S02]  /*2510*/  HADD2.F32 R48, -RZ, R38.H0_H0 ;  /* 0x20000026ff307230 */ /* 0x020fe40000004100 */
[----:B------:R-:W-:-:S03]  /*2520*/  @P1 HADD2.F32 R52, -RZ, R42.H0_H0 ;  /* 0x2000002aff341230 */ /* 0x000fc60000004100 */
[----:B------:R-:W-:-:S04]  /*2530*/  FADD.FTZ R129, R48, R129 ;  /* 0x0000008130817221 */ /* 0x000fc80000010000 */
[----:B------:R-:W-:-:S05]  /*2540*/  @P1 FADD.FTZ R129, R52, R129 ;  /* 0x0000008134811221 */ /* 0x000fca0000010000 */
.L_x_2156:
[----:B------:R-:W-:-:S04]  /*2550*/  F2FP.PACK_AB R48, RZ, R129 ;  /* 0x00000081ff30723e */ /* 0x000fc800000000ff */
[----:B------:R-:W-:Y:S02]  /*2560*/  PRMT R46, R48, 0x7610, R46 ;  /* 0x00007610302e7816 */ /* 0x000fe4000000002e */
.L_x_2157:
[----:B------:R-:W-:Y:S01]  /*2570*/  HADD2.F32 R139, -RZ, R50.H1_H1 ;  /* 0x30000032ff8b7230 */ /* 0x000fe20000004100 */
[----:B------:R-:W-:Y:S05]  /*2580*/  @P2 BRA `(.L_x_2158) ;  /* 0x0000008000002947 */ /* 0x000fea0003800000 */
[----:B------:R-:W-:-:S04]  /*2590*/  ISETP.NE.U32.AND P6, PT, RZ, c[0x0][0x180], PT ;  /* 0x00006000ff007a0c */ /* 0x000fc80003fc5070 */
[----:B------:R-:W-:-:S13]  /*25a0*/  ISETP.NE.AND.EX P6, PT, RZ, c[0x0][0x184], PT, P6 ;  /* 0x00006100ff007a0c */ /* 0x000fda0003fc5360 */
[----:B------:R-:W-:Y:S05]  /*25b0*/  @P6 BRA `(.L_x_2159) ;  /* 0x0000002000006947 */ /* 0x000fea0003800000 */
[----:B------:R-:W-:Y:S05]  /*25c0*/  @P0 BRA `(.L_x_2160) ;  /* 0x0000008000000947 */ /* 0x000fea0003800000 */
[----:B------:R-:W-:Y:S05]  /*25d0*/  BRA `(.L_x_2161) ;  /* 0x0000009000007947 */ /* 0x000fea0003800000 */
.L_x_2159:
[----:B-----5:R-:W-:-:S05]  /*25e0*/  HADD2.F32 R48, -RZ, R42.H1_H1 ;  /* 0x3000002aff307230 */ /* 0x020fca0000004100 */
[----:B------:R-:W-:Y:S01]  /*25f0*/  FADD.FTZ R139, R48, R139 ;  /* 0x0000008b308b7221 */ /* 0x000fe20000010000 */
[----:B------:R-:W-:Y:S05]  /*2600*/  BRA `(.L_x_2160) ;  /* 0x0000004000007947 */ /* 0x000fea0003800000 */
.L_x_2158:
[----:B-----5:R-:W-:Y:S02]  /*2610*/  HADD2.F32 R48, -RZ, R38.H1_H1 ;  /* 0x30000026ff307230 */ /* 0x020fe40000004100 */
[----:B------:R-:W-:-:S03]  /*2620*/  @P1 HADD2.F32 R50, -RZ, R42.H1_H1 ;  /* 0x3000002aff321230 */ /* 0x000fc60000004100 */
[----:B------:R-:W-:-:S04]  /*2630*/  FADD.FTZ R139, R48, R139 ;  /* 0x0000008b308b7221 */ /* 0x000fc80000010000 */
[----:B------:R-:W-:-:S05]  /*2640*/  @P1 FADD.FTZ R139, R50, R139 ;  /* 0x0000008b328b1221 */ /* 0x000fca0000010000 */
.L_x_2160:
[----:B------:R-:W-:-:S04]  /*2650*/  F2FP.PACK_AB R48, RZ, R139 ;  /* 0x0000008bff30723e */ /* 0x000fc800000000ff */
[----:B------:R-:W-:Y:S02]  /*2660*/  PRMT R46, R46, 0x5410, R48 ;  /* 0x000054102e2e7816 */ /* 0x000fe40000000030 */
.L_x_2161:
[----:B------:R-:W-:Y:S01]  /*2670*/  HADD2.F32 R140, -RZ, R51.H0_H0 ;  /* 0x20000033ff8c7230 */ /* 0x000fe20000004100 */
[----:B------:R-:W-:Y:S05]  /*2680*/  @P2 BRA `(.L_x_2162) ;  /* 0x0000008000002947 */ /* 0x000fea0003800000 */
[----:B------:R-:W-:-:S04]  /*2690*/  ISETP.NE.U32.AND P6, PT, RZ, c[0x0][0x180], PT ;  /* 0x00006000ff007a0c */ /* 0x000fc80003fc5070 */
[----:B------:R-:W-:-:S13]  /*26a0*/  ISETP.NE.AND.EX P6, PT, RZ, c[0x0][0x184], PT, P6 ;  /* 0x00006100ff007a0c */ /* 0x000fda0003fc5360 */
[----:B------:R-:W-:Y:S05]  /*26b0*/  @P6 BRA `(.L_x_2163) ;  /* 0x0000002000006947 */ /* 0x000fea0003800000 */
[----:B------:R-:W-:Y:S05]  /*26c0*/  @P0 BRA `(.L_x_2164) ;  /* 0x0000008000000947 */ /* 0x000fea0003800000 */
[----:B------:R-:W-:Y:S05]  /*26d0*/  BRA `(.L_x_2165) ;  /* 0x0000009000007947 */ /* 0x000fea0003800000 */
.L_x_2163:
[----:B-----5:R-:W-:-:S05]  /*26e0*/  HADD2.F32 R49, -RZ, R43.H0_H0 ;  /* 0x2000002bff317230 */ /* 0x020fca0000004100 */
[----:B------:R-:W-:Y:S01]  /*26f0*/  FADD.FTZ R140, R49, R140 ;  /* 0x0000008c318c7221 */ /* 0x000fe20000010000 */
[----:B------:R-:W-:Y:S05]  /*2700*/  BRA `(.L_x_2164) ;  /* 0x0000004000007947 */ /* 0x000fea0003800000 */
.L_x_2162:
[----:B-----5:R-:W-:Y:S02]  /*2710*/  HADD2.F32 R49, -RZ, R39.H0_H0 ;  /* 0x20000027ff317230 */ /* 0x020fe40000004100 */
[----:B------:R-:W-:-:S03]  /*2720*/  @P1 HADD2.F32 R53, -RZ, R43.H0_H0 ;  /* 0x2000002bff351230 */ /* 0x000fc60000004100 */
[----:B------:R-:W-:-:S04]  /*2730*/  FADD.FTZ R140, R49, R140 ;  /* 0x0000008c318c7221 */ /* 0x000fc80000010000 */
[----:B------:R-:W-:-:S05]  /*2740*/  @P1 FADD.FTZ R140, R53, R140 ;  /* 0x0000008c358c1221 */ /* 0x000fca0000010000 */
.L_x_2164:
[----:B------:R-:W-:-:S04]  /*2750*/  F2FP.PACK_AB R48, RZ, R140 ;  /* 0x0000008cff30723e */ /* 0x000fc800000000ff */
[----:B------:R-:W-:Y:S02]  /*2760*/  PRMT R47, R48, 0x7610, R47 ;  /* 0x00007610302f7816 */ /* 0x000fe4000000002f */
.L_x_2165:
[----:B------:R-:W-:Y:S01]  /*2770*/  HADD2.F32 R143, -RZ, R51.H1_H1 ;  /* 0x30000033ff8f7230 */ /* 0x000fe20000004100 */
[----:B------:R-:W-:Y:S05]  /*2780*/  @P2 BRA `(.L_x_2166) ;  /* 0x0000008000002947 */ /* 0x000fea0003800000 */
[----:B------:R-:W-:-:S04]  /*2790*/  ISETP.NE.U32.AND P1, PT, RZ, c[0x0][0x180], PT ;  /* 0x00006000ff007a0c */ /* 0x000fc80003f25070 */
[----:B------:R-:W-:-:S13]  /*27a0*/  ISETP.NE.AND.EX P1, PT, RZ, c[0x0][0x184], PT, P1 ;  /* 0x00006100ff007a0c */ /* 0x000fda0003f25310 */
[----:B------:R-:W-:Y:S05]  /*27b0*/  @P1 BRA `(.L_x_2167) ;  /* 0x0000002000001947 */ /* 0x000fea0003800000 */
[----:B------:R-:W-:Y:S05]  /*27c0*/  @P0 BRA `(.L_x_2168) ;  /* 0x0000008000000947 */ /* 0x000fea0003800000 */
[----:B------:R-:W-:Y:S05]  /*27d0*/  BRA `(.L_x_2169) ;  /* 0x0000009000007947 */ /* 0x000fea0003800000 */
.L_x_2167:
[----:B-----5:R-:W-:-:S05]  /*27e0*/  HADD2.F32 R48, -RZ, R43.H1_H1 ;  /* 0x3000002bff307230 */ /* 0x020fca0000004100 */
[----:B------:R-:W-:Y:S01]  /*27f0*/  FADD.FTZ R143, R48, R143 ;  /* 0x0000008f308f7221 */ /* 0x000fe20000010000 */
[----:B------:R-:W-:Y:S05]  /*2800*/  BRA `(.L_x_2168) ;  /* 0x0000004000007947 */ /* 0x000fea0003800000 */
.L_x_2166:
[----:B-----5:R-:W-:Y:S02]  /*2810*/  HADD2.F32 R48, -RZ, R39.H1_H1 ;  /* 0x30000027ff307230 */ /* 0x020fe40000004100 */
[----:B------:R-:W-:-:S03]  /*2820*/  @P1 HADD2.F32 R50, -RZ, R43.H1_H1 ;  /* 0x3000002bff321230 */ /* 0x000fc60000004100 */
[----:B------:R-:W-:-:S04]  /*2830*/  FADD.FTZ R143, R48, R143 ;  /* 0x0000008f308f7221 */ /* 0x000fc80000010000 */
[----:B------:R-:W-:-:S05]  /*2840*/  @P1 FADD.FTZ R143, R50, R143 ;  /* 0x0000008f328f1221 */ /* 0x000fca0000010000 */
.L_x_2168:
[----:B------:R-:W-:-:S04]  /*2850*/  F2FP.PACK_AB R48, RZ, R143 ;  /* 0x0000008fff30723e */ /* 0x000fc800000000ff */
[----:B------:R-:W-:Y:S02]  /*2860*/  PRMT R47, R47, 0x5410, R48 ;  /* 0x000054102f2f7816 */ /* 0x000fe40000000030 */
.L_x_2169:
[----:B------:R-:W-:-:S04]  /*2870*/  @P0 LEA R48, P1, R145, c[0x0][0x188], 0x4 ;  /* 0x0000620091300a11 */ /* 0x000fc800078220ff */
[----:B------:R-:W-:-:S05]  /*2880*/  @P0 LEA.HI.X R49, R145, c[0x0][0x18c], RZ, 0x4, P1 ;  /* 0x0000630091310a11 */ /* 0x000fca00008f24ff */
[----:B------:R0:W-:Y:S04]  /*2890*/  @P0 STG.E.128 [R48.64], R44 ;  /* 0x0000002c30000986 */ /* 0x0001e8000c101d04 */
.L_x_2137:
[----:B------:R-:W-:Y:S05]  /*28a0*/  BSYNC B0 ;  /* 0x0000000000007941 */ /* 0x000fea0003800000 */
.L_x_2136:
        /* <DEDUP_REMOVED lines=30> */
.L_x_2180:
        /* <DEDUP_REMOVED lines=69> */
.L_x_2181:
[----:B------:R-:W-:Y:S01]  /*2ee0*/  FMUL.FTZ R48, R53, R53 ;  /* 0x0000003535307220 */ /* 0x000fe20000410000 */
[----:B------:R-:W-:Y:S01]  /*2ef0*/  ISETP.NE.AND P2, PT, RZ, UR6, PT ;  /* 0x00000006ff007c0c */ /* 0x000fe2000bf45270 */
[----:B-1----:R-:W-:Y:S01]  /*2f00*/  FADD.FTZ R55, R55, R52 ;  /* 0x0000003437377221 */ /* 0x002fe20000010000 */
[----:B------:R-:W-:Y:S01]  /*2f10*/  MOV R50, c[0x0][0x1e0] ;  /* 0x0000780000327a02 */ /* 0x000fe20000000f00 */
[----:B------:R-:W-:Y:S01]  /*2f20*/  BSSY B0, `(.L_x_2172) ;  /* 0x000003b000007945 */ /* 0x000fe20003800000 */
[----:B------:R-:W-:Y:S02]  /*2f30*/  FSEL R49, R48, RZ, P2 ;  /* 0x000000ff30317208 */ /* 0x000fe40001000000 */
[----:B------:R-:W-:Y:S01]  /*2f40*/  @!P1 MOV R51, 0x4 ;  /* 0x0000000400339802 */ /* 0x000fe20000000f00 */
[----:B------:R-:W-:Y:S01]  /*2f50*/  FFMA.FTZ R48, R55, R50, c[0x0][0x228] ;  /* 0x00008a0037307623 */ /* 0x000fe20000010032 */
[----:B------:R-:W-:-:S03]  /*2f60*/  FSEL R148, R53, RZ, !P2 ;  /* 0x000000ff35947208 */ /* 0x000fc60005000000 */
[----:B------:R-:W-:Y:S01]  /*2f70*/  FADD.FTZ R149, R48, R49 ;  /* 0x0000003130957221 */ /* 0x000fe20000010000 */
[----:B------:R-:W-:Y:S01]  /*2f80*/  @!P1 MOV R49, 0x4 ;  /* 0x0000000400319802 */ /* 0x000fe20000000f00 */
[----:B------:R-:W-:-:S04]  /*2f90*/  @!P1 IMAD.WIDE R50, R120, R51, c[0x0][0x1a0] ;  /* 0x0000680078329625 */ /* 0x000fc800078e0233 */
[----:B------:R-:W1:Y:S01]  /*2fa0*/  MUFU.RSQ R149, R149 ;  /* 0x0000009500957308 */ /* 0x000e620000001400 */
[----:B------:R-:W-:Y:S01]  /*2fb0*/  @!P1 IMAD.WIDE R48, R120, R49, c[0x0][0x1a8] ;  /* 0x00006a0078309625 */ /* 0x000fe200078e0231 */
[----:B------:R2:W-:Y:S04]  /*2fc0*/  @!P1 STG.E [R50.64], R53 ;  /* 0x0000003532009986 */ /* 0x0005e8000c101904 */
[----:B-1----:R2:W-:Y:S01]  /*2fd0*/  @!P1 STG.E [R48.64], R149 ;  /* 0x0000009530009986 */ /* 0x0025e2000c101904 */
[----:B------:R-:W-:Y:S05]  /*2fe0*/  @!P5 BRA `(.L_x_2173) ;  /* 0x000002e00000d947 */ /* 0x000fea0003800000 */
[--C-:B--2---:R-:W-:Y:S02]  /*2ff0*/  FADD.FTZ R50, R135, -R148.reuse ;  /* 0x8000009487327221 */ /* 0x104fe40000010000 */
[--C-:B------:R-:W-:Y:S02]  /*3000*/  FADD.FTZ R54, R141, -R148.reuse ;  /* 0x800000948d367221 */ /* 0x100fe40000010000 */
[----:B------:R-:W-:-:S02]  /*3010*/  FADD.FTZ R48, R118, -R148 ;  /* 0x8000009476307221 */ /* 0x000fc40000010000 */
[----:B0-----:R-:W-:Y:S02]  /*3020*/  FADD.FTZ R52, R128, -R148 ;  /* 0x8000009480347221 */ /* 0x001fe40000010000 */
[C---:B------:R-:W-:Y:S02]  /*3030*/  FMUL.FTZ R55, R149.reuse, R50 ;  /* 0x0000003295377220 */ /* 0x040fe40000410000 */
[C---:B------:R-:W-:Y:S02]  /*3040*/  FMUL.FTZ R151, R149.reuse, R54 ;  /* 0x0000003695977220 */ /* 0x040fe40000410000 */
[C---:B------:R-:W-:Y:S02]  /*3050*/  FMUL.FTZ R53, R149.reuse, R48 ;  /* 0x0000003095357220 */ /* 0x040fe40000410000 */
[----:B------:R-:W-:Y:S02]  /*3060*/  FMUL.FTZ R52, R149, R52 ;  /* 0x0000003495347220 */ /* 0x000fe40000410000 */
[----:B------:R-:W-:-:S02]  /*3070*/  FFMA.FTZ R51, R18, R55, R11 ;  /* 0x0000003712337223 */ /* 0x000fc4000001000b */
[----:B------:R-:W-:Y:S02]  /*3080*/  FFMA.FTZ R54, R19, R151, R10 ;  /* 0x0000009713367223 */ /* 0x000fe4000001000a */
[--C-:B------:R-:W-:Y:S02]  /*3090*/  FADD.FTZ R50, R127, -R148.reuse ;  /* 0x800000947f327221 */ /* 0x100fe40000010000 */
[--C-:B------:R-:W-:Y:S01]  /*30a0*/  FADD.FTZ R144, R134, -R148.reuse ;  /* 0x8000009486907221 */ /* 0x100fe20000010000 */
[----:B------:R-:W-:Y:S01]  /*30b0*/  F2FP.PACK_AB R51, R54, R51 ;  /* 0x000000333633723e */ /* 0x000fe200000000ff */
[--C-:B------:R-:W-:Y:S02]  /*30c0*/  FADD.FTZ R146, R133, -R148.reuse ;  /* 0x8000009485927221 */ /* 0x100fe40000010000 */
[----:B------:R-:W-:Y:S02]  /*30d0*/  FADD.FTZ R150, R136, -R148 ;  /* 0x8000009488967221 */ /* 0x000fe40000010000 */
[----:B------:R-:W-:-:S02]  /*30e0*/  FFMA.FTZ R48, R24, R53, R17 ;  /* 0x0000003518307223 */ /* 0x000fc40000010011 */
[----:B------:R-:W-:Y:S02]  /*30f0*/  FFMA.FTZ R49, R25, R52, R16 ;  /* 0x0000003419317223 */ /* 0x000fe40000010010 */
[C---:B------:R-:W-:Y:S02]  /*3100*/  FMUL.FTZ R54, R149.reuse, R50 ;  /* 0x0000003295367220 */ /* 0x040fe40000410000 */
[----:B------:R-:W-:Y:S01]  /*3110*/  FMUL.FTZ R145, R149, R144 ;  /* 0x0000009095917220 */ /* 0x000fe20000410000 */
[----:B------:R-:W-:Y:S01]  /*3120*/  F2FP.PACK_AB R48, R49, R48 ;  /* 0x000000303130723e */ /* 0x000fe200000000ff */
[C---:B------:R-:W-:Y:S02]  /*3130*/  FMUL.FTZ R146, R149.reuse, R146 ;  /* 0x0000009295927220 */ /* 0x040fe40000410000 */
[----:B------:R-:W-:Y:S02]  /*3140*/  FMUL.FTZ R150, R149, R150 ;  /* 0x0000009695967220 */ /* 0x000fe40000410000 */
[----:B------:R-:W-:-:S02]  /*3150*/  FFMA.FTZ R147, R3, R55, R32 ;  /* 0x0000003703937223 */ /* 0x000fc40000010020 */
[----:B------:R-:W-:Y:S02]  /*3160*/  FFMA.FTZ R49, R22, R54, R15 ;  /* 0x0000003616317223 */ /* 0x000fe4000001000f */
[----:B------:R-:W-:Y:S02]  /*3170*/  FFMA.FTZ R50, R23, R145, R14 ;  /* 0x0000009117327223 */ /* 0x000fe4000001000e */
[----:B------:R-:W-:Y:S02]  /*3180*/  FFMA.FTZ R55, R20, R146, R13 ;  /* 0x0000009214377223 */ /* 0x000fe4000001000d */
[----:B------:R-:W-:Y:S01]  /*3190*/  FFMA.FTZ R144, R21, R150, R12 ;  /* 0x0000009615907223 */ /* 0x000fe2000001000c */
[----:B------:R-:W-:Y:S01]  /*31a0*/  F2FP.PACK_AB R49, R50, R49 ;  /* 0x000000313231723e */ /* 0x000fe200000000ff */
[----:B------:R-:W-:-:S03]  /*31b0*/  FFMA.FTZ R152, R2, R151, R35 ;  /* 0x0000009702987223 */ /* 0x000fc60000010023 */
[----:B------:R-:W-:Y:S01]  /*31c0*/  F2FP.PACK_AB R50, R144, R55 ;  /* 0x000000379032723e */ /* 0x000fe200000000ff */
[----:B------:R-:W-:Y:S01]  /*31d0*/  FFMA.FTZ R144, R9, R53, R0 ;  /* 0x0000003509907223 */ /* 0x000fe20000010000 */
[----:B------:R-:W-:Y:S01]  /*31e0*/  F2FP.PACK_AB R55, R152, R147 ;  /* 0x000000939837723e */ /* 0x000fe200000000ff */
[----:B------:R-:W-:Y:S01]  /*31f0*/  FFMA.FTZ R147, R4, R150, R31 ;  /* 0x0000009604937223 */ /* 0x000fe2000001001f */
[----:B------:R-:W-:Y:S01]  /*3200*/  HFMA2.MMA R150, -RZ, RZ, 0, 9.5367431640625e-07 ;  /* 0x00000010ff967435 */ /* 0x000fe200000001ff */
[----:B------:R-:W-:Y:S02]  /*3210*/  FFMA.FTZ R53, R7, R54, R28 ;  /* 0x0000003607357223 */ /* 0x000fe4000001001c */
[----:B------:R-:W-:Y:S02]  /*3220*/  FFMA.FTZ R54, R5, R146, R30 ;  /* 0x0000009205367223 */ /* 0x000fe4000001001e */
[----:B------:R-:W-:Y:S02]  /*3230*/  FFMA.FTZ R146, R6, R145, R29 ;  /* 0x0000009106927223 */ /* 0x000fe4000001001d */
[----:B------:R-:W-:Y:S01]  /*3240*/  FFMA.FTZ R145, R8, R52, R27 ;  /* 0x0000003408917223 */ /* 0x000fe2000001001b */
[----:B------:R-:W-:-:S02]  /*3250*/  F2FP.PACK_AB R54, R147, R54 ;  /* 0x000000369336723e */ /* 0x000fc400000000ff */
[----:B------:R-:W-:Y:S01]  /*3260*/  F2FP.PACK_AB R53, R146, R53 ;  /* 0x000000359235723e */ /* 0x000fe200000000ff */
[----:B------:R-:W-:Y:S01]  /*3270*/  IMAD.WIDE.U32 R146, R119, R150, c[0x0][0x208] ;  /* 0x0000820077927625 */ /* 0x000fe200078e0096 */
[----:B------:R-:W-:-:S03]  /*3280*/  F2FP.PACK_AB R52, R145, R144 ;  /* 0x000000909134723e */ /* 0x000fc600000000ff */
[C---:B------:R-:W-:Y:S01]  /*3290*/  IMAD.WIDE.U32 R144, R119.reuse, R150, c[0x0][0x210] ;  /* 0x0000840077907625 */ /* 0x040fe200078e0096 */
[----:B------:R0:W-:Y:S01]  /*32a0*/  STG.E.128 [R146.64], R48 ;  /* 0x0000003092007986 */ /* 0x0001e2000c101d04 */
[----:B------:R-:W-:-:S03]  /*32b0*/  IADD3 R119, R119, 0x20, RZ ;  /* 0x0000002077777810 */ /* 0x000fc60007ffe0ff */
[----:B------:R0:W-:Y:S04]  /*32c0*/  STG.E.128 [R144.64], R52 ;  /* 0x0000003490007986 */ /* 0x0001e8000c101d04 */
.L_x_2173:
[----:B------:R-:W-:Y:S05]  /*32d0*/  BSYNC B0 ;  /* 0x0000000000007941 */ /* 0x000fea0003800000 */
.L_x_2172:
        /* <DEDUP_REMOVED lines=14> */
[----:B------:R-:W-:Y:S01]  /*33c0*/  F2FP.PACK_AB R51, R54, R51 ;  /* 0x000000333633723e */ /* 0x000fe200000000ff */
[----:B------:R-:W-:-:S02]  /*33d0*/  FADD.FTZ R146, R131, -R148 ;  /* 0x8000009483927221 */ /* 0x000fc40000010000 */
[----:B------:R-:W-:Y:S02]  /*33e0*/  FADD.FTZ R150, R137, -R148 ;  /* 0x8000009489967221 */ /* 0x000fe40000010000 */
[----:B------:R-:W-:Y:S02]  /*33f0*/  FFMA.FTZ R48, R33, R53, R70 ;  /* 0x0000003521307223 */ /* 0x000fe40000010046 */
[----:B------:R-:W-:Y:S02]  /*3400*/  FFMA.FTZ R49, R56, R52, R73 ;  /* 0x0000003438317223 */ /* 0x000fe40000010049 */
[C---:B------:R-:W-:Y:S02]  /*3410*/  FMUL.FTZ R54, R149.reuse, R50 ;  /* 0x0000003295367220 */ /* 0x040fe40000410000 */
[----:B------:R-:W-:Y:S01]  /*3420*/  FMUL.FTZ R145, R149, R144 ;  /* 0x0000009095917220 */ /* 0x000fe20000410000 */
[----:B------:R-:W-:Y:S01]  /*3430*/  F2FP.PACK_AB R48, R49, R48 ;  /* 0x000000303130723e */ /* 0x000fe200000000ff */
[----:B------:R-:W-:-:S02]  /*3440*/  FMUL.FTZ R146, R149, R146 ;  /* 0x0000009295927220 */ /* 0x000fc40000410000 */
[----:B------:R-:W-:Y:S02]  /*3450*/  FMUL.FTZ R150, R149, R150 ;  /* 0x0000009695967220 */ /* 0x000fe40000410000 */
[----:B------:R-:W-:Y:S02]  /*3460*/  FFMA.FTZ R147, R79, R55, R62 ;  /* 0x000000374f937223 */ /* 0x000fe4000001003e */
        /* <DEDUP_REMOVED lines=9> */
[----:B------:R-:W-:Y:S02]  /*3500*/  FFMA.FTZ R53, R74, R54, R83 ;  /* 0x000000364a357223 */ /* 0x000fe40000010053 */
[----:B------:R-:W-:Y:S02]  /*3510*/  FFMA.FTZ R54, R77, R146, R60 ;  /* 0x000000924d367223 */ /* 0x000fe4000001003c */
[----:B------:R-:W-:Y:S01]  /*3520*/  FFMA.FTZ R147, R80, R150, R87 ;  /* 0x0000009650937223 */ /* 0x000fe20000010057 */
[----:B------:R-:W-:Y:S01]  /*3530*/  MOV R150, 0x10 ;  /* 0x0000001000967802 */ /* 0x000fe20000000f00 */
        /* <DEDUP_REMOVED lines=10> */
.L_x_2175:
[----:B------:R-:W-:Y:S05]  /*35e0*/  BSYNC B0 ;  /* 0x0000000000007941 */ /* 0x000fea0003800000 */
.L_x_2174:
        /* <DEDUP_REMOVED lines=9> */
[--C-:B------:R-:W-:Y:S02]  /*3680*/  FADD.FTZ R150, R139, -R148.reuse ;  /* 0x800000948b967221 */ /* 0x100fe40000010000 */
[--C-:B------:R-:W-:Y:S02]  /*3690*/  FADD.FTZ R152, R140, -R148.reuse ;  /* 0x800000948c987221 */ /* 0x100fe40000010000 */
[----:B------:R-:W-:Y:S02]  /*36a0*/  FADD.FTZ R148, R143, -R148 ;  /* 0x800000948f947221 */ /* 0x000fe40000010000 */
[----:B------:R-:W-:Y:S02]  /*36b0*/  FFMA.FTZ R48, R63, R54, R94 ;  /* 0x000000363f307223 */ /* 0x000fe4000001005e */
[----:B------:R-:W-:-:S02]  /*36c0*/  FFMA.FTZ R49, R88, R52, R97 ;  /* 0x0000003458317223 */ /* 0x000fc40000010061 */
[C---:B------:R-:W-:Y:S02]  /*36d0*/  FMUL.FTZ R55, R149.reuse, R50 ;  /* 0x0000003295377220 */ /* 0x040fe40000410000 */
[----:B------:R-:W-:Y:S01]  /*36e0*/  FMUL.FTZ R53, R149, R144 ;  /* 0x0000009095357220 */ /* 0x000fe20000410000 */
[----:B------:R-:W-:Y:S01]  /*36f0*/  F2FP.PACK_AB R48, R49, R48 ;  /* 0x000000303130723e */ /* 0x000fe200000000ff */
        /* <DEDUP_REMOVED lines=8> */
[----:B------:R-:W-:Y:S01]  /*3780*/  F2FP.PACK_AB R49, R50, R49 ;  /* 0x000000313231723e */ /* 0x000fe200000000ff */
[----:B------:R-:W-:Y:S02]  /*3790*/  FFMA.FTZ R146, R91, R152, R98 ;  /* 0x000000985b927223 */ /* 0x000fe40000010062 */
[----:B------:R-:W-:Y:S01]  /*37a0*/  FFMA.FTZ R147, R93, R148, R102 ;  /* 0x000000945d937223 */ /* 0x000fe20000010066 */
[----:B------:R-:W-:Y:S01]  /*37b0*/  F2FP.PACK_AB R50, R144, R51 ;  /* 0x000000339032723e */ /* 0x000fe200000000ff */
[----:B------:R-:W-:-:S02]  /*37c0*/  FFMA.FTZ R144, R100, R54, R109 ;  /* 0x0000003664907223 */ /* 0x000fc4000001006d */
[----:B------:R-:W-:Y:S01]  /*37d0*/  FFMA.FTZ R54, R105, R145, R114 ;  /* 0x0000009169367223 */ /* 0x000fe20000010072 */
[----:B------:R-:W-:Y:S01]  /*37e0*/  F2FP.PACK_AB R51, R147, R146 ;  /* 0x000000929333723e */ /* 0x000fe200000000ff */
[----:B------:R-:W-:Y:S01]  /*37f0*/  FFMA.FTZ R147, R108, R150, R115 ;  /* 0x000000966c937223 */ /* 0x000fe20000010073 */
[----:B------:R-:W-:Y:S01]  /*3800*/  HFMA2.MMA R150, -RZ, RZ, 0, 9.5367431640625e-07 ;  /* 0x00000010ff967435 */ /* 0x000fe200000001ff */
[----:B------:R-:W-:Y:S02]  /*3810*/  FFMA.FTZ R145, R104, R52, R111 ;  /* 0x0000003468917223 */ /* 0x000fe4000001006f */
[----:B------:R-:W-:Y:S01]  /*3820*/  FFMA.FTZ R146, R103, R55, R112 ;  /* 0x0000003767927223 */ /* 0x000fe20000010070 */
[----:B------:R-:W-:Y:S01]  /*3830*/  F2FP.PACK_AB R54, R147, R54 ;  /* 0x000000369336723e */ /* 0x000fe200000000ff */
[----:B------:R-:W-:Y:S01]  /*3840*/  FFMA.FTZ R53, R106, R53, R113 ;  /* 0x000000356a357223 */ /* 0x000fe20000010071 */
[----:B------:R-:W-:Y:S01]  /*3850*/  F2FP.PACK_AB R52, R145, R144 ;  /* 0x000000909134723e */ /* 0x000fe200000000ff */
[----:B------:R-:W-:-:S02]  /*3860*/  FFMA.FTZ R55, R107, R152, R116 ;  /* 0x000000986b377223 */ /* 0x000fc40000010074 */
[----:B------:R-:W-:Y:S01]  /*3870*/  FFMA.FTZ R148, R110, R148, R121 ;  /* 0x000000946e947223 */ /* 0x000fe20000010079 */
[----:B------:R-:W-:Y:S01]  /*3880*/  F2FP.PACK_AB R53, R53, R146 ;  /* 0x000000923535723e */ /* 0x000fe200000000ff */
[----:B------:R-:W-:-:S03]  /*3890*/  IMAD.WIDE.U32 R144, R119, R150, c[0x0][0x208] ;  /* 0x0000820077907625 */ /* 0x000fc600078e0096 */
[----:B------:R-:W-:Y:S01]  /*38a0*/  F2FP.PACK_AB R55, R148, R55 ;  /* 0x000000379437723e */ /* 0x000fe200000000ff */
[----:B------:R-:W-:Y:S01]  /*38b0*/  IMAD.WIDE.U32 R146, R119, R150, c[0x0][0x210] ;  /* 0x0000840077927625 */ /* 0x000fe200078e0096 */
[----:B------:R0:W-:Y:S04]  /*38c0*/  STG.E.128 [R144.64], R48 ;  /* 0x0000003090007986 */ /* 0x0001e8000c101d04 */
[----:B------:R0:W-:Y:S02]  /*38d0*/  STG.E.128 [R146.64], R52 ;  /* 0x0000003492007986 */ /* 0x0001e4000c101d04 */
.L_x_2177:
[----:B------:R-:W-:Y:S05]  /*38e0*/  BSYNC B0 ;  /* 0x0000000000007941 */ /* 0x000fea0003800000 */
.L_x_2176:
[----:B0-2---:R-:W-:-:S05]  /*38f0*/  MOV R49, 0x4 ;  /* 0x0000000400317802 */ /* 0x005fca0000000f00 */
[----:B------:R-:W-:-:S05]  /*3900*/  IMAD R120, R49, c[0x0][0x160], R120 ;  /* 0x0000580031787a24 */ /* 0x000fca00078e0278 */
[----:B------:R-:W-:-:S13]  /*3910*/  ISETP.GE.AND P1, PT, R120, c[0x0][0x164], PT ;  /* 0x0000590078007a0c */ /* 0x000fda0003f26270 */
[----:B-----5:R-:W-:Y:S01]  /*3920*/  @P1 CALL.REL.NOINC `(.L_x_2178) ;  /* 0x0000001000001944 */ /* 0x020fe20003c00000 */
[----:B------:R-:W-:Y:S05]  /*3930*/  BRA `(.L_x_2179) ;  /* 0xffffd2f000007947 */ /* 0x000fea000383ffff */
.L_x_2178:
[----:B------:R-:W-:Y:S05]  /*3940*/  EXIT ;  /* 0x000000000000794d */ /* 0x000fea0003800000 */
.L_x_2170:
[----:B------:R-:W-:Y:S01]  /*3950*/  HFMA2.MMA R55, -RZ, RZ, 0, 5.9604644775390625e-08 ;  /* 0x00000001ff377435 */ /* 0x000fe200000001ff */
[----:B------:R-:W-:Y:S02]  /*3960*/  MOV R51, 0x1f ;  /* 0x0000001f00337802 */ /* 0x000fe40000000f00 */
[----:B------:R-:W-:Y:S02]  /*3970*/  MOV R54, 0xffffffff ;  /* 0xffffffff00367802 */ /* 0x000fe40000000f00 */
[----:B------:R-:W-:Y:S02]  /*3980*/  MOV R48, 0x39a0 ;  /* 0x000039a000307802 */ /* 0x000fe40000000f00 */
[----:B-----5:R-:W-:Y:S05]  /*3990*/  CALL.REL.NOINC `($__internal_8_$__cuda_sm70_shflsync_bfly_p) ;  /* 0x000006c000007944 */ /* 0x020fea0003c00000 */
[----:B-1----:R-:W-:Y:S01]  /*39a0*/  MOV R49, R55 ;  /* 0x0000003700317202 */ /* 0x002fe20000000f00 */
[----:B0-----:R-:W-:Y:S05]  /*39b0*/  BRA `(.L_x_2180) ;  /* 0xfffff0d000007947 */ /* 0x001fea000383ffff */
.L_x_2171:
[----:B------:R-:W-:Y:S01]  /*39c0*/  HFMA2.MMA R55, -RZ, RZ, 0, 1.1920928955078125e-07 ;  /* 0x00000002ff377435 */ /* 0x000fe200000001ff */
[----:B0-----:R-:W-:Y:S02]  /*39d0*/  MOV R50, R144 ;  /* 0x0000009000327202 */ /* 0x001fe40000000f00 */
[----:B------:R-:W-:Y:S02]  /*39e0*/  MOV R51, 0x1f ;  /* 0x0000001f00337802 */ /* 0x000fe40000000f00 */
[----:B------:R-:W-:-:S02]  /*39f0*/  MOV R54, 0xffffffff ;  /* 0xffffffff00367802 */ /* 0x000fc40000000f00 */
[----:B------:R-:W-:Y:S02]  /*3a00*/  MOV R48, 0x3a20 ;  /* 0x00003a2000307802 */ /* 0x000fe40000000f00 */
[----:B-----5:R-:W-:Y:S05]  /*3a10*/  CALL.REL.NOINC `($__internal_8_$__cuda_sm70_shflsync_bfly_p) ;  /* 0x0000064000007944 */ /* 0x020fea0003c00000 */
[----:B01----:R-:W-:Y:S01]  /*3a20*/  FADD.FTZ R50, R144, R55 ;  /* 0x0000003790327221 */ /* 0x003fe20000010000 */
[----:B------:R-:W-:Y:S01]  /*3a30*/  HFMA2.MMA R55, -RZ, RZ, 0, 2.384185791015625e-07 ;  /* 0x00000004ff377435 */ /* 0x000fe200000001ff */
[----:B------:R-:W-:Y:S02]  /*3a40*/  MOV R51, 0x1f ;  /* 0x0000001f00337802 */ /* 0x000fe40000000f00 */
[----:B------:R-:W-:Y:S02]  /*3a50*/  MOV R54, 0xffffffff ;  /* 0xffffffff00367802 */ /* 0x000fe40000000f00 */
[----:B------:R-:W-:Y:S02]  /*3a60*/  MOV R48, 0x3a80 ;  /* 0x00003a8000307802 */ /* 0x000fe40000000f00 */
[----:B------:R-:W-:Y:S05]  /*3a70*/  CALL.REL.NOINC `($__internal_8_$__cuda_sm70_shflsync_bfly_p) ;  /* 0x000005e000007944 */ /* 0x000fea0003c00000 */
[----:B01----:R-:W-:Y:S01]  /*3a80*/  FADD.FTZ R50, R50, R55 ;  /* 0x0000003732327221 */ /* 0x003fe20000010000 */
[----:B------:R-:W-:Y:S01]  /*3a90*/  HFMA2.MMA R55, -RZ, RZ, 0, 4.76837158203125e-07 ;  /* 0x00000008ff377435 */ /* 0x000fe200000001ff */
[----:B------:R-:W-:Y:S02]  /*3aa0*/  MOV R51, 0x1f ;  /* 0x0000001f00337802 */ /* 0x000fe40000000f00 */
[----:B------:R-:W-:-:S02]  /*3ab0*/  MOV R54, 0xffffffff ;  /* 0xffffffff00367802 */ /* 0x000fc40000000f00 */
[----:B------:R-:W-:Y:S02]  /*3ac0*/  MOV R48, 0x3ae0 ;  /* 0x00003ae000307802 */ /* 0x000fe40000000f00 */
[----:B------:R-:W-:Y:S05]  /*3ad0*/  CALL.REL.NOINC `($__internal_8_$__cuda_sm70_shflsync_bfly_p) ;  /* 0x0000058000007944 */ /* 0x000fea0003c00000 */
[----:B01----:R-:W-:Y:S01]  /*3ae0*/  FADD.FTZ R50, R50, R55 ;  /* 0x0000003732327221 */ /* 0x003fe20000010000 */
[----:B------:R-:W-:Y:S01]  /*3af0*/  HFMA2.MMA R55, -RZ, RZ, 0, 9.5367431640625e-07 ;  /* 0x00000010ff377435 */ /* 0x000fe200000001ff */
[----:B------:R-:W-:Y:S02]  /*3b00*/  MOV R51, 0x1f ;  /* 0x0000001f00337802 */ /* 0x000fe40000000f00 */
[----:B------:R-:W-:Y:S02]  /*3b10*/  MOV R54, 0xffffffff ;  /* 0xffffffff00367802 */ /* 0x000fe40000000f00 */
[----:B------:R-:W-:Y:S02]  /*3b20*/  MOV R48, 0x3b40 ;  /* 0x00003b4000307802 */ /* 0x000fe40000000f00 */
[----:B------:R-:W-:Y:S05]  /*3b30*/  CALL.REL.NOINC `($__internal_8_$__cuda_sm70_shflsync_bfly_p) ;  /* 0x0000052000007944 */ /* 0x000fea0003c00000 */
[----:B-1----:R-:W-:Y:S01]  /*3b40*/  FADD.FTZ R53, R50, R55 ;  /* 0x0000003732357221 */ /* 0x002fe20000010000 */
[----:B------:R-:W-:Y:S01]  /*3b50*/  HFMA2.MMA R55, -RZ, RZ, 0, 5.9604644775390625e-08 ;  /* 0x00000001ff377435 */ /* 0x000fe200000001ff */
[----:B0-----:R-:W-:Y:S02]  /*3b60*/  MOV R54, 0xffffffff ;  /* 0xffffffff00367802 */ /* 0x001fe40000000f00 */
        /* <DEDUP_REMOVED lines=51> */
[----:B------:R-:W-:Y:S02]  /*3ea0*/  MOV R48, 0x3ec0 ;  /* 0x00003ec000307802 */ /* 0x000fe40000000f00 */
[----:B------:R-:W-:Y:S05]  /*3eb0*/  CALL.REL.NOINC `($__internal_8_$__cuda_sm70_shflsync_bfly_p) ;  /* 0x000001a000007944 */ /* 0x000fea0003c00000 */
[----:B01----:R-:W-:Y:S01]  /*3ec0*/  FADD.FTZ R50, R50, R55 ;  /* 0x0000003732327221 */ /* 0x003fe20000010000 */
[----:B------:R-:W-:Y:S01]  /*3ed0*/  HFMA2.MMA R55, -RZ, RZ, 0, 1.1920928955078125e-07 ;  /* 0x00000002ff377435 */ /* 0x000fe200000001ff */
[----:B------:R-:W-:Y:S02]  /*3ee0*/  MOV R51, 0x1f ;  /* 0x0000001f00337802 */ /* 0x000fe40000000f00 */
[----:B------:R-:W-:Y:S02]  /*3ef0*/  MOV R54, 0xffffffff ;  /* 0xffffffff00367802 */ /* 0x000fe40000000f00 */
[----:B------:R-:W-:Y:S02]  /*3f00*/  MOV R48, 0x3f20 ;  /* 0x00003f2000307802 */ /* 0x000fe40000000f00 */
[----:B------:R-:W-:Y:S05]  /*3f10*/  CALL.REL.NOINC `($__internal_8_$__cuda_sm70_shflsync_bfly_p) ;  /* 0x0000014000007944 */ /* 0x000fea0003c00000 */
[----:B01----:R-:W-:Y:S01]  /*3f20*/  FADD.FTZ R50, R50, R55 ;  /* 0x0000003732327221 */ /* 0x003fe20000010000 */
[----:B------:R-:W-:Y:S01]  /*3f30*/  HFMA2.MMA R55, -RZ, RZ, 0, 2.384185791015625e-07 ;  /* 0x00000004ff377435 */ /* 0x000fe200000001ff */
[----:B------:R-:W-:-:S02]  /*3f40*/  MOV R51, 0x1f ;  /* 0x0000001f00337802 */ /* 0x000fc40000000f00 */
[----:B------:R-:W-:Y:S02]  /*3f50*/  MOV R54, 0xffffffff ;  /* 0xffffffff00367802 */ /* 0x000fe40000000f00 */
[----:B------:R-:W-:Y:S02]  /*3f60*/  MOV R48, 0x3f80 ;  /* 0x00003f8000307802 */ /* 0x000fe40000000f00 */
[----:B------:R-:W-:Y:S05]  /*3f70*/  CALL.REL.NOINC `($__internal_8_$__cuda_sm70_shflsync_bfly_p) ;  /* 0x000000e000007944 */ /* 0x000fea0003c00000 */
[----:B01----:R-:W-:Y:S01]  /*3f80*/  FADD.FTZ R50, R50, R55 ;  /* 0x0000003732327221 */ /* 0x003fe20000010000 */
[----:B------:R-:W-:Y:S01]  /*3f90*/  HFMA2.MMA R55, -RZ, RZ, 0, 4.76837158203125e-07 ;  /* 0x00000008ff377435 */ /* 0x000fe200000001ff */
[----:B------:R-:W-:Y:S02]  /*3fa0*/  MOV R51, 0x1f ;  /* 0x0000001f00337802 */ /* 0x000fe40000000f00 */
[----:B------:R-:W-:Y:S02]  /*3fb0*/  MOV R54, 0xffffffff ;  /* 0xffffffff00367802 */ /* 0x000fe40000000f00 */
[----:B------:R-:W-:Y:S02]  /*3fc0*/  MOV R48, 0x3fe0 ;  /* 0x00003fe000307802 */ /* 0x000fe40000000f00 */
[----:B------:R-:W-:Y:S05]  /*3fd0*/  CALL.REL.NOINC `($__internal_8_$__cuda_sm70_shflsync_bfly_p) ;  /* 0x0000008000007944 */ /* 0x000fea0003c00000 */
[----:B-1----:R-:W-:Y:S01]  /*3fe0*/  FADD.FTZ R52, R50, R55 ;  /* 0x0000003732347221 */ /* 0x002fe20000010000 */
[----:B------:R-:W-:Y:S01]  /*3ff0*/  HFMA2.MMA R55, -RZ, RZ, 0, 9.5367431640625e-07 ;  /* 0x00000010ff377435 */ /* 0x000fe200000001ff */
[----:B0-----:R-:W-:-:S02]  /*4000*/  MOV R51, 0x1f ;  /* 0x0000001f00337802 */ /* 0x001fc40000000f00 */
[----:B------:R-:W-:Y:S02]  /*4010*/  MOV R54, 0xffffffff ;  /* 0xffffffff00367802 */ /* 0x000fe40000000f00 */
[----:B------:R-:W-:Y:S02]  /*4020*/  MOV R50, R52 ;  /* 0x0000003400327202 */ /* 0x000fe40000000f00 */
[----:B------:R-:W-:Y:S02]  /*4030*/  MOV R48, 0x4050 ;  /* 0x0000405000307802 */ /* 0x000fe40000000f00 */
[----:B------:R-:W-:Y:S05]  /*4040*/  CALL.REL.NOINC `($__internal_8_$__cuda_sm70_shflsync_bfly_p) ;  /* 0x0000001000007944 */ /* 0x000fea0003c00000 */
[----:B01----:R-:W-:Y:S05]  /*4050*/  BRA `(.L_x_2181) ;  /* 0xffffee8000007947 */ /* 0x003fea000383ffff */
        .weak           $__internal_8_$__cuda_sm70_shflsync_bfly_p
        .type           $__internal_8_$__cuda_sm70_shflsync_bfly_p,@function
        .size           $__internal_8_$__cuda_sm70_shflsync_bfly_p,(.L_x_20024 - $__internal_8_$__cuda_sm70_shflsync_bfly_p)
$__internal_8_$__cuda_sm70_shflsync_bfly_p:
[----:B------:R-:W-:Y:S01]  /*4060*/  HFMA2.MMA R49, -RZ, RZ, 0, 0 ;  /* 0x00000000ff317435 */ /* 0x000fe200000001ff */
[----:B------:R-:W-:Y:S04]  /*4070*/  WARPSYNC R54 ;  /* 0x0000003600007348 */ /* 0x000fe80003800000 */
[----:B------:R0:W1:Y:S01]  /*4080*/  SHFL.BFLY PT, R55, R50, R55, R51 ;  /* 0x0c00003732377389 */ /* 0x00006200000e0033 */
[----:B------:R-:W-:Y:S05]  /*4090*/  RET.REL.NODEC R48 `(_ZN10layer_norm31ln_parallel_residual_fwd_kernelINS_13Kernel_traitsI6__halfS2_S2_S2_fjLj768ELj1ELj4ELj1ELj16ENS_18Kernel_traits_baseILj768ES2_S2_S2_S2_fjLj128EEEEELb0ELb0ELb0EEEvNS_9FwdParamsE) ;  /* 0xffffbf6030007950 */ /* 0x000fea0003c3ffff */
.L_x_2182:
        /* <DEDUP_REMOVED lines=14> */
.L_x_20024:


//--------------------- .text._ZN10layer_norm31ln_parallel_residual_fwd_kernelINS_13Kernel_traitsI6__halfS2_S2_S2_fjLj768ELj1ELj4ELj1ELj16ENS_18Kernel_traits_baseILj768ES2_S2_S2_S2_fjLj128EEEEELb0ELb0ELb1EEEvNS_9FwdParamsE --------------------------
	.section	.text._ZN10layer_norm31ln_parallel_residual_fwd_kernelINS_13Kernel_traitsI6__halfS2_S2_S2_fjLj768ELj1ELj4ELj1ELj16ENS_18Kernel_traits_baseILj768ES2_S2_S2_S2_fjLj128EEEEELb0ELb0ELb1EEEvNS_9FwdParamsE,"ax",@progbits
	.sectioninfo	@"SHI_REGISTERS=167"
	.align	128
        .global         _ZN10layer_norm31ln_parallel_residual_fwd_kernelINS_13Kernel_traitsI6__halfS2_S2_S2_fjLj768ELj1ELj4ELj1ELj16ENS_18Kernel_traits_baseILj768ES2_S2_S2_S2_fjLj128EEEEELb0ELb0ELb1EEEvNS_9FwdParamsE
        .type           _ZN10layer_norm31ln_parallel_residual_fwd_kernelINS_13Kernel_traitsI6__halfS2_S2_S2_fjLj768ELj1ELj4ELj1ELj16ENS_18Kernel_traits_baseILj768ES2_S2_S2_S2_fjLj128EEEEELb0ELb0ELb1EEEvNS_9FwdParamsE,@function
        .size           _ZN10layer_norm31ln_parallel_residual_fwd_kernelINS_13Kernel_traitsI6__halfS2_S2_S2_fjLj768ELj1ELj4ELj1ELj16ENS_18Kernel_traits_baseILj768ES2_S2_S2_S2_fjLj128EEEEELb0ELb0ELb1EEEvNS_9FwdParamsE,(.L_x_20025 - _ZN10layer_norm31ln_parallel_residual_fwd_kernelINS_13Kernel_traitsI6__halfS2_S2_S2_fjLj768ELj1ELj4ELj1ELj16ENS_18Kernel_traits_baseILj768ES2_S2_S2_S2_fjLj128EEEEELb0ELb0ELb1EEEvNS_9FwdParamsE)
        .other          _ZN10layer_norm31ln_parallel_residual_fwd_kernelINS_13Kernel_traitsI6__halfS2_S2_S2_fjLj768ELj1ELj4ELj1ELj16ENS_18Kernel_traits_baseILj768ES2_S2_S2_S2_fjLj128EEEEELb0ELb0ELb1EEEvNS_9FwdParamsE,@"STO_CUDA_ENTRY STV_DEFAULT"
_ZN10layer_norm31ln_parallel_residual_fwd_kernelINS_13Kernel_traitsI6__halfS2_S2_S2_fjLj768ELj1ELj4ELj1ELj16ENS_18Kernel_traits_baseILj768ES2_S2_S2_S2_fjLj128EEEEELb0ELb0ELb1EEEvNS_9FwdParamsE:
.text._ZN10layer_norm31ln_parallel_residual_fwd_kernelINS_13Kernel_traitsI6__halfS2_S2_S2_fjLj768ELj1ELj4ELj1ELj16ENS_18Kernel_traits_baseILj768ES2_S2_S2_S2_fjLj128EEEEELb0ELb0ELb1EEEvNS_9FwdParamsE:
[----:B------:R-:W-:Y:S02]  /*0000*/  MOV R1, c[0x0][0x28] ;  /* 0x00000a0000017a02 */ /* 0x000fe40000000f00 */
[----:B------:R-:W0:Y:S01]  /*0010*/  S2R R2, SR_TID.X ;  /* 0x0000000000027919 */ /* 0x000e220000002100 */
[----:B------:R-:W-:Y:S01]  /*0020*/  ISETP.NE.U32.AND P1, PT, RZ, c[0x0][0x218], PT ;  /* 0x00008600ff007a0c */ /* 0x000fe20003f25070 */
[----:B------:R-:W-:Y:S01]  /*0030*/  ULDC.64 UR4, c[0x0][0x118] ;  /* 0x0000460000047ab9 */ /* 0x000fe20000000a00 */
[----:B------:R-:W-:Y:S02]  /*0040*/  ISETP.NE.U32.AND P2, PT, RZ, c[0x0][0x220], PT ;  /* 0x00008800ff007a0c */ /* 0x000fe40003f45070 */
[----:B------:R-:W-:Y:S02]  /*0050*/  ISETP.NE.AND.EX P1, PT, RZ, c[0x0][0x21c], PT, P1 ;  /* 0x00008700ff007a0c */ /* 0x000fe40003f25310 */
[----:B------:R-:W-:Y:S02]  /*0060*/  ISETP.NE.AND.EX P2, PT, RZ, c[0x0][0x224], PT, P2 ;  /* 0x00008900ff007a0c */ /* 0x000fe40003f45320 */
[C---:B0-----:R-:W-:Y:S02]  /*0070*/  SHF.L.U32 R0, R2.reuse, 0x4, RZ ;  /* 0x0000000402007819 */ /* 0x041fe400000006ff */
[----:B------:R-:W-:-:S02]  /*0080*/  LOP3.LUT R26, R2, 0x1f, RZ, 0xc0, !PT ;  /* 0x0000001f021a7812 */ /* 0x000fc400078ec0ff */
[----:B------:R-:W-:Y:S02]  /*0090*/  LOP3.LUT R7, R0, 0x1f0, RZ, 0xc0, !PT ;  /* 0x000001f000077812 */ /* 0x000fe400078ec0ff */
[----:B------:R-:W-:Y:S02]  /*00a0*/  SHF.L.U32 R6, R26, 0x4, RZ ;  /* 0x000000041a067819 */ /* 0x000fe400000006ff */
[----:B------:R-:W-:-:S04]  /*00b0*/  IADD3 R4, P0, R7, c[0x0][0x218], RZ ;  /* 0x0000860007047a10 */ /* 0x000fc80007f1e0ff */
[----:B------:R-:W-:Y:S02]  /*00c0*/  IADD3.X R5, RZ, c[0x0][0x21c], RZ, P0, !PT ;  /* 0x00008700ff057a10 */ /* 0x000fe400007fe4ff */
[----:B------:R-:W-:-:S03]  /*00d0*/  IADD3 R8, P0, R6, c[0x0][0x220], RZ ;  /* 0x0000880006087a10 */ /* 0x000fc60007f1e0ff */
[----:B------:R0:W5:Y:S01]  /*00e0*/  @P1 LDG.E.128 R12, [R4.64] ;  /* 0x00000004040c1981 */ /* 0x000162000c1e1d00 */
[----:B------:R-:W-:-:S03]  /*00f0*/  IADD3.X R9, RZ, c[0x0][0x224], RZ, P0, !PT ;  /* 0x00008900ff097a10 */ /* 0x000fc600007fe4ff */
[----:B------:R0:W5:Y:S04]  /*0100*/  @P1 LDG.E.128 R68, [R4.64+0x200] ;  /* 0x0002000404441981 */ /* 0x000168000c1e1d00 */
[----:B------:R0:W5:Y:S04]  /*0110*/  @P1 LDG.E.128 R28, [R4.64+0x400] ;  /* 0x00040004041c1981 */ /* 0x000168000c1e1d00 */
[----:B------:R0:W5:Y:S04]  /*0120*/  @P2 LDG.E.128 R32, [R8.64] ;  /* 0x0000000408202981 */ /* 0x000168000c1e1d00 */
[----:B------:R0:W5:Y:S04]  /*0130*/  @P2 LDG.E.128 R40, [R8.64+0x200] ;  /* 0x0002000408282981 */ /* 0x000168000c1e1d00 */
[----:B------:R0:W5:Y:S04]  /*0140*/  @P2 LDG.E.128 R36, [R8.64+0x400] ;  /* 0x0004000408242981 */ /* 0x000168000c1e1d00 */
[----:B------:R-:W1:Y:S01]  /*0150*/  S2R R3, SR_CTAID.X ;  /* 0x0000000000037919 */ /* 0x000e620000002500 */
[----:B------:R-:W-:-:S02]  /*0160*/  SHF.R.U32.HI R0, RZ, 0x5, R2 ;  /* 0x00000005ff007819 */ /* 0x000fc40000011602 */
[----:B------:R-:W-:Y:S02]  /*0170*/  IADD3 R2, P3, R7, c[0x0][0x1b0], RZ ;  /* 0x00006c0007027a10 */ /* 0x000fe40007f7e0ff */
[----:B-1----:R-:W-:-:S04]  /*0180*/  LEA R128, R3, R0, 0x2 ;  /* 0x0000000003807211 */ /* 0x002fc800078e10ff */
[----:B------:R-:W-:Y:S02]  /*0190*/  ISETP.GE.AND P0, PT, R128, c[0x0][0x164], PT ;  /* 0x0000590080007a0c */ /* 0x000fe40003f06270 */
[----:B------:R-:W-:Y:S02]  /*01a0*/  IADD3.X R3, RZ, c[0x0][0x1b4], RZ, P3, !PT ;  /* 0x00006d00ff037a10 */ /* 0x000fe40001ffe4ff */
[----:B------:R-:W-:-:S09]  /*01b0*/  IADD3 R6, P3, R6, c[0x0][0x1b8], RZ ;  /* 0x00006e0006067a10 */ /* 0x000fd20007f7e0ff */
[----:B------:R-:W-:Y:S05]  /*01c0*/  @P0 EXIT ;  /* 0x000000000000094d */ /* 0x000fea0003800000 */
[----:B0-----:R-:W-:Y:S01]  /*01d0*/  IADD3.X R7, RZ, c[0x0][0x1bc], RZ, P3, !PT ;  /* 0x00006f00ff077a10 */ /* 0x001fe20001ffe4ff */
[----:B------:R0:W2:Y:S04]  /*01e0*/  LDG.E.128 R44, [R2.64] ;  /* 0x00000004022c7981 */ /* 0x0000a8000c1e1d00 */
[----:B------:R1:W3:Y:S04]  /*01f0*/  LDG.E.128 R64, [R6.64+0x400] ;  /* 0x0004000406407981 */ /* 0x0002e8000c1e1d00 */
[----:B------:R1:W4:Y:S04]  /*0200*/  LDG.E.128 R48, [R6.64] ;  /* 0x0000000406307981 */ /* 0x000328000c1e1d00 */
[----:B------:R0:W4:Y:S04]  /*0210*/  LDG.E.128 R52, [R2.64+0x200] ;  /* 0x0002000402347981 */ /* 0x000128000c1e1d00 */
[----:B------:R1:W4:Y:S04]  /*0220*/  LDG.E.128 R56, [R6.64+0x200] ;  /* 0x0002000406387981 */ /* 0x000328000c1e1d00 */
[----:B------:R0:W4:Y:S01]  /*0230*/  LDG.E.128 R60, [R2.64+0x400] ;  /* 0x00040004023c7981 */ /* 0x000122000c1e1d00 */
[----:B------:R-:W-:Y:S01]  /*0240*/  MOV R0, c[0x0][0x180] ;  /* 0x0000600000007a02 */ /* 0x000fe20000000f00 */
[----:B-----5:R-:W-:Y:S01]  /*0250*/  @!P1 CS2R R12, SRZ ;  /* 0x00000000000c9805 */ /* 0x020fe2000001ff00 */
[----:B------:R-:W-:Y:S01]  /*0260*/  @!P1 CS2R R14, SRZ ;  /* 0x00000000000e9805 */ /* 0x000fe2000001ff00 */
[----:B------:R-:W-:Y:S01]  /*0270*/  @!P1 CS2R R28, SRZ ;  /* 0x00000000001c9805 */ /* 0x000fe2000001ff00 */
[----:B------:R-:W-:Y:S01]  /*0280*/  @!P1 CS2R R30, SRZ ;  /* 0x00000000001e9805 */ /* 0x000fe2000001ff00 */
[----:B------:R-:W-:Y:S01]  /*0290*/  LOP3.LUT P0, RZ, R0, c[0x0][0x178], RZ, 0xfc, !PT ;  /* 0x00005e0000ff7a12 */ /* 0x000fe2000780fcff */
[----:B------:R-:W-:Y:S01]  /*02a0*/  @!P1 CS2R R68, SRZ ;  /* 0x0000000000449805 */ /* 0x000fe2000001ff00 */
[----:B------:R-:W-:Y:S01]  /*02b0*/  @!P1 CS2R R70, SRZ ;  /* 0x0000000000469805 */ /* 0x000fe2000001ff00 */
[----:B------:R-:W-:Y:S01]  /*02c0*/  @!P2 CS2R R32, SRZ ;  /* 0x000000000020a805 */ /* 0x000fe2000001ff00 */
[----:B------:R-:W-:Y:S01]  /*02d0*/  @!P2 CS2R R34, SRZ ;  /* 0x000000000022a805 */ /* 0x000fe2000001ff00 */
[----:B------:R-:W-:Y:S01]  /*02e0*/  MOV R0, c[0x0][0x184] ;  /* 0x0000610000007a02 */ /* 0x000fe20000000f00 */
[----:B------:R-:W-:Y:S01]  /*02f0*/  @!P2 CS2R R40, SRZ ;  /* 0x000000000028a805 */ /* 0x000fe2000001ff00 */
[----:B------:R-:W-:Y:S01]  /*0300*/  @!P2 CS2R R42, SRZ ;  /* 0x00000000002aa805 */ /* 0x000fe2000001ff00 */
[----:B------:R-:W-:Y:S01]  /*0310*/  @!P2 CS2R R36, SRZ ;  /* 0x000000000024a805 */ /* 0x000fe2000001ff00 */
[----:B------:R-:W-:Y:S01]  /*0320*/  @!P2 CS2R R38, SRZ ;  /* 0x000000000026a805 */ /* 0x000fe2000001ff00 */
[----:B------:R-:W-:Y:S01]  /*0330*/  LOP3.LUT P0, RZ, R0, c[0x0][0x17c], RZ, 0xfc, P0 ;  /* 0x00005f0000ff7a12 */ /* 0x000fe2000000fcff */
[----:B------:R-:W-:-:S02]  /*0340*/  HADD2.F32 R25, -RZ, R12.H0_H0 ;  /* 0x2000000cff197230 */ /* 0x000fc40000004100 */
        /* <DEDUP_REMOVED lines=9> */
[--C-:B-1----:R-:W-:Y:S02]  /*03e0*/  HADD2.F32 R7, -RZ, R29.reuse.H0_H0 ;  /* 0x2000001dff077230 */ /* 0x102fe40000004100 */
[----:B------:R-:W-:Y:S02]  /*03f0*/  HADD2.F32 R6, -RZ, R29.H1_H1 ;  /* 0x3000001dff067230 */ /* 0x000fe40000004100 */
[----:B------:R-:W-:-:S02]  /*0400*/  HADD2.F32 R5, -RZ, R30.H0_H0 ;  /* 0x2000001eff057230 */ /* 0x000fc40000004100 */
[----:B------:R-:W-:Y:S02]  /*0410*/  HADD2.F32 R4, -RZ, R30.H1_H1 ;  /* 0x3000001eff047230 */ /* 0x000fe40000004100 */
[--C-:B0-----:R-:W-:Y:S02]  /*0420*/  HADD2.F32 R3, -RZ, R31.reuse.H0_H0 ;  /* 0x2000001fff037230 */ /* 0x101fe40000004100 */
[----:B------:R-:W-:Y:S02]  /*0430*/  HADD2.F32 R2, -RZ, R31.H1_H1 ;  /* 0x3000001fff027230 */ /* 0x000fe40000004100 */
[--C-:B------:R-:W-:Y:S02]  /*0440*/  HADD2.F32 R17, -RZ, R68.reuse.H0_H0 ;  /* 0x20000044ff117230 */ /* 0x100fe40000004100 */
[----:B------:R-:W-:Y:S02]  /*0450*/  HADD2.F32 R16, -RZ, R68.H1_H1 ;  /* 0x30000044ff107230 */ /* 0x000fe40000004100 */
        /* <DEDUP_REMOVED lines=11> */
[----:B------:R-:W-:Y:S02]  /*0510*/  HADD2.F32 R31, -RZ, R35.H0_H0 ;  /* 0x20000023ff1f7230 */ /* 0x000fe40000004100 */
        /* <DEDUP_REMOVED lines=17> */
[----:B------:R-:W-:Y:S01]  /*0630*/  HADD2.F32 R81, -RZ, R39.H1_H1 ;  /* 0x30000027ff517230 */ /* 0x000fe20000004100 */
[----:B------:R-:W-:Y:S01]  /*0640*/  ULDC.U8 UR6, c[0x0][0x1f0] ;  /* 0x00007c0000067ab9 */ /* 0x000fe20000000000 */
[----:B--2---:R-:W-:-:S02]  /*0650*/  HADD2.F32 R82, -RZ, R44.H0_H0 ;  /* 0x2000002cff527230 */ /* 0x004fc40000004100 */
[----:B------:R-:W-:Y:S02]  /*0660*/  HADD2.F32 R83, -RZ, R44.H1_H1 ;  /* 0x3000002cff537230 */ /* 0x000fe40000004100 */
[--C-:B---3--:R-:W-:Y:S02]  /*0670*/  HADD2.F32 R124, -RZ, R66.reuse.H0_H0 ;  /* 0x20000042ff7c7230 */ /* 0x108fe40000004100 */
[----:B------:R-:W-:Y:S02]  /*0680*/  HADD2.F32 R129, -RZ, R66.H1_H1 ;  /* 0x30000042ff817230 */ /* 0x000fe40000004100 */
[--C-:B------:R-:W-:Y:S02]  /*0690*/  HADD2.F32 R66, -RZ, R67.reuse.H0_H0 ;  /* 0x20000043ff427230 */ /* 0x100fe40000004100 */
[----:B------:R-:W-:Y:S01]  /*06a0*/  HADD2.F32 R126, -RZ, R67.H1_H1 ;  /* 0x30000043ff7e7230 */ /* 0x000fe20000004100 */
[----:B------:R-:W-:Y:S01]  /*06b0*/  MOV R67, R128 ;  /* 0x0000008000437202 */ /* 0x000fe20000000f00 */
[----:B------:R-:W-:-:S02]  /*06c0*/  HADD2.F32 R84, -RZ, R45.H0_H0 ;  /* 0x2000002dff547230 */ /* 0x000fc40000004100 */
[----:B------:R-:W-:Y:S02]  /*06d0*/  HADD2.F32 R85, -RZ, R45.H1_H1 ;  /* 0x3000002dff557230 */ /* 0x000fe40000004100 */
[--C-:B------:R-:W-:Y:S02]  /*06e0*/  HADD2.F32 R86, -RZ, R46.reuse.H0_H0 ;  /* 0x2000002eff567230 */ /* 0x100fe40000004100 */
[----:B------:R-:W-:Y:S02]  /*06f0*/  HADD2.F32 R87, -RZ, R46.H1_H1 ;  /* 0x3000002eff577230 */ /* 0x000fe40000004100 */
[--C-:B------:R-:W-:Y:S02]  /*0700*/  HADD2.F32 R88, -RZ, R47.reuse.H0_H0 ;  /* 0x2000002fff587230 */ /* 0x100fe40000004100 */
[----:B------:R-:W-:Y:S02]  /*0710*/  HADD2.F32 R91, -RZ, R47.H1_H1 ;  /* 0x3000002fff5b7230 */ /* 0x000fe40000004100 */
[----:B----4-:R-:W-:-:S02]  /*0720*/  HADD2.F32 R89, -RZ, R48.H0_H0 ;  /* 0x20000030ff597230 */ /* 0x010fc40000004100 */
        /* <DEDUP_REMOVED lines=35> */
.L_x_2282:
[----:B------:R-:W-:Y:S01]  /*0960*/  IMAD R48, R67, c[0x0][0x168], RZ ;  /* 0x00005a0043307a24 */ /* 0x000fe200078e02ff */
[----:B------:R-:W-:Y:S01]  /*0970*/  ISETP.NE.U32.AND P1, PT, RZ, c[0x0][0x178], PT ;  /* 0x00005e00ff007a0c */ /* 0x000fe20003f25070 */
[----:B------:R-:W-:Y:S01]  /*0980*/  HFMA2.MMA R141, -RZ, RZ, 0, 9.5367431640625e-07 ;  /* 0x00000010ff8d7435 */ /* 0x000fe200000001ff */
        /* <DEDUP_REMOVED lines=23> */
.L_x_2184:
[----:B-----5:R-:W-:-:S05]  /*0b00*/  HADD2.F32 R53, -RZ, R40.H0_H0 ;  /* 0x20000028ff357230 */ /* 0x020fca0000004100 */
[----:B------:R-:W-:Y:S01]  /*0b10*/  FADD.FTZ R60, R60, R53 ;  /* 0x000000353c3c7221 */ /* 0x000fe20000010000 */
[----:B------:R-:W-:Y:S05]  /*0b20*/  BRA `(.L_x_2185) ;  /* 0x0000004000007947 */ /* 0x000fea0003800000 */
.L_x_2183:
[----:B0----5:R-:W-:Y:S02]  /*0b30*/  HADD2.F32 R53, -RZ, R36.H0_H0 ;  /* 0x20000024ff357230 */ /* 0x021fe40000004100 */
[----:B------:R-:W-:-:S03]  /*0b40*/  @P2 HADD2.F32 R55, -RZ, R40.H0_H0 ;  /* 0x20000028ff372230 */ /* 0x000fc60000004100 */
[----:B------:R-:W-:-:S04]  /*0b50*/  FADD.FTZ R60, R60, R53 ;  /* 0x000000353c3c7221 */ /* 0x000fc80000010000 */
[----:B------:R-:W-:-:S05]  /*0b60*/  @P2 FADD.FTZ R60, R60, R55 ;  /* 0x000000373c3c2221 */ /* 0x000fca0000010000 */
.L_x_2185:
[----:B------:R-:W-:-:S04]  /*0b70*/  F2FP.PACK_AB R52, RZ, R60 ;  /* 0x0000003cff34723e */ /* 0x000fc800000000ff */
[----:B------:R-:W-:Y:S02]  /*0b80*/  PRMT R44, R52, 0x7610, R44 ;  /* 0x00007610342c7816 */ /* 0x000fe4000000002c */
.L_x_2186:
[----:B------:R-:W-:Y:S01]  /*0b90*/  HADD2.F32 R64, -RZ, R48.H1_H1 ;  /* 0x30000030ff407230 */ /* 0x000fe20000004100 */
[----:B------:R-:W-:Y:S05]  /*0ba0*/  @P3 BRA `(.L_x_2187) ;  /* 0x0000008000003947 */ /* 0x000fea0003800000 */
[----:B------:R-:W-:-:S04]  /*0bb0*/  ISETP.NE.U32.AND P4, PT, RZ, c[0x0][0x180], PT ;  /* 0x00006000ff007a0c */ /* 0x000fc80003f85070 */
[----:B------:R-:W-:-:S13]  /*0bc0*/  ISETP.NE.AND.EX P4, PT, RZ, c[0x0][0x184], PT, P4 ;  /* 0x00006100ff007a0c */ /* 0x000fda0003f85340 */
[----:B------:R-:W-:Y:S05]  /*0bd0*/  @P4 BRA `(.L_x_2188) ;  /* 0x0000002000004947 */ /* 0x000fea0003800000 */
[----:B------:R-:W-:Y:S05]  /*0be0*/  @P0 BRA `(.L_x_2189) ;  /* 0x0000008000000947 */ /* 0x000fea0003800000 */
[----:B------:R-:W-:Y:S05]  /*0bf0*/  BRA `(.L_x_2190) ;  /* 0x0000009000007947 */ /* 0x000fea0003800000 */
.L_x_2188:
[----:B-----5:R-:W-:-:S05]  /*0c00*/  HADD2.F32 R53, -RZ, R40.H1_H1 ;  /* 0x30000028ff357230 */ /* 0x020fca0000004100 */
[----:B------:R-:W-:Y:S01]  /*0c10*/  FADD.FTZ R64, R64, R53 ;  /* 0x0000003540407221 */ /* 0x000fe20000010000 */
[----:B------:R-:W-:Y:S05]  /*0c20*/  BRA `(.L_x_2189) ;  /* 0x0000004000007947 */ /* 0x000fea0003800000 */
.L_x_2187:
[----:B-----5:R-:W-:Y:S02]  /*0c30*/  HADD2.F32 R53, -RZ, R36.H1_H1 ;  /* 0x30000024ff357230 */ /* 0x020fe40000004100 */
[----:B------:R-:W-:-:S03]  /*0c40*/  @P2 HADD2.F32 R55, -RZ, R40.H1_H1 ;  /* 0x30000028ff372230 */ /* 0x000fc60000004100 */
[----:B------:R-:W-:-:S04]  /*0c50*/  FADD.FTZ R64, R64, R53 ;  /* 0x0000003540407221 */ /* 0x000fc80000010000 */
[----:B------:R-:W-:-:S05]  /*0c60*/  @P2 FADD.FTZ R64, R64, R55 ;  /* 0x0000003740402221 */ /* 0x000fca0000010000 */
.L_x_2189:
[----:B------:R-:W-:-:S04]  /*0c70*/  F2FP.PACK_AB R48, RZ, R64 ;  /* 0x00000040ff30723e */ /* 0x000fc800000000ff */
[----:B------:R-:W-:Y:S02]  /*0c80*/  PRMT R44, R44, 0x5410, R48 ;  /* 0x000054102c2c7816 */ /* 0x000fe40000000030 */
.L_x_2190:
[----:B------:R-:W-:Y:S01]  /*0c90*/  HADD2.F32 R63, -RZ, R49.H0_H0 ;  /* 0x20000031ff3f7230 */ /* 0x000fe20000004100 */
[----:B------:R-:W-:Y:S05]  /*0ca0*/  @P3 BRA `(.L_x_2191) ;  /* 0x0000008000003947 */ /* 0x000fea0003800000 */
[----:B------:R-:W-:-:S04]  /*0cb0*/  ISETP.NE.U32.AND P4, PT, RZ, c[0x0][0x180], PT ;  /* 0x00006000ff007a0c */ /* 0x000fc80003f85070 */
[----:B------:R-:W-:-:S13]  /*0cc0*/  ISETP.NE.AND.EX P4, PT, RZ, c[0x0][0x184], PT, P4 ;  /* 0x00006100ff007a0c */ /* 0x000fda0003f85340 */
[----:B------:R-:W-:Y:S05]  /*0cd0*/  @P4 BRA `(.L_x_2192) ;  /* 0x0000002000004947 */ /* 0x000fea0003800000 */
[----:B------:R-:W-:Y:S05]  /*0ce0*/  @P0 BRA `(.L_x_2193) ;  /* 0x0000008000000947 */ /* 0x000fea0003800000 */
[----:B------:R-:W-:Y:S05]  /*0cf0*/  BRA `(.L_x_2194) ;  /* 0x0000009000007947 */ /* 0x000fea0003800000 */
.L_x_2192:
[----:B-----5:R-:W-:-:S05]  /*0d00*/  HADD2.F32 R48, -RZ, R41.H0_H0 ;  /* 0x20000029ff307230 */ /* 0x020fca0000004100 */
[----:B------:R-:W-:Y:S01]  /*0d10*/  FADD.FTZ R63, R63, R48 ;  /* 0x000000303f3f7221 */ /* 0x000fe20000010000 */
[----:B------:R-:W-:Y:S05]  /*0d20*/  BRA `(.L_x_2193) ;  /* 0x0000004000007947 */ /* 0x000fea0003800000 */
.L_x_2191:
[----:B-----5:R-:W-:Y:S02]  /*0d30*/  HADD2.F32 R48, -RZ, R37.H0_H0 ;  /* 0x20000025ff307230 */ /* 0x020fe40000004100 */
[----:B------:R-:W-:-:S03]  /*0d40*/  @P2 HADD2.F32 R52, -RZ, R41.H0_H0 ;  /* 0x20000029ff342230 */ /* 0x000fc60000004100 */
[----:B------:R-:W-:-:S04]  /*0d50*/  FADD.FTZ R63, R63, R48 ;  /* 0x000000303f3f7221 */ /* 0x000fc80000010000 */
[----:B------:R-:W-:-:S05]  /*0d60*/  @P2 FADD.FTZ R63, R63, R52 ;  /* 0x000000343f3f2221 */ /* 0x000fca0000010000 */
.L_x_2193:
[----:B------:R-:W-:-:S04]  /*0d70*/  F2FP.PACK_AB R48, RZ, R63 ;  /* 0x0000003fff30723e */ /* 0x000fc800000000ff */
[----:B------:R-:W-:Y:S02]  /*0d80*/  PRMT R45, R48, 0x7610, R45 ;  /* 0x00007610302d7816 */ /* 0x000fe4000000002d */
.L_x_2194:
[----:B------:R-:W-:Y:S01]  /*0d90*/  HADD2.F32 R131, -RZ, R49.H1_H1 ;  /* 0x30000031ff837230 */ /* 0x000fe20000004100 */
[----:B------:R-:W-:Y:S05]  /*0da0*/  @P3 BRA `(.L_x_2195) ;  /* 0x0000008000003947 */ /* 0x000fea0003800000 */
[----:B------:R-:W-:-:S04]  /*0db0*/  ISETP.NE.U32.AND P4, PT, RZ, c[0x0][0x180], PT ;  /* 0x00006000ff007a0c */ /* 0x000fc80003f85070 */
[----:B------:R-:W-:-:S13]  /*0dc0*/  ISETP.NE.AND.EX P4, PT, RZ, c[0x0][0x184], PT, P4 ;  /* 0x00006100ff007a0c */ /* 0x000fda0003f85340 */
[----:B------:R-:W-:Y:S05]  /*0dd0*/  @P4 BRA `(.L_x_2196) ;  /* 0x0000002000004947 */ /* 0x000fea0003800000 */
[----:B------:R-:W-:Y:S05]  /*0de0*/  @P0 BRA `(.L_x_2197) ;  /* 0x0000008000000947 */ /* 0x000fea0003800000 */
[----:B------:R-:W-:Y:S05]  /*0df0*/  BRA `(.L_x_2198) ;  /* 0x0000009000007947 */ /* 0x000fea0003800000 */
.L_x_2196:
[----:B-----5:R-:W-:-:S05]  /*0e00*/  HADD2.F32 R48, -RZ, R41.H1_H1 ;  /* 0x30000029ff307230 */ /* 0x020fca0000004100 */
[----:B------:R-:W-:Y:S01]  /*0e10*/  FADD.FTZ R131, R131, R48 ;  /* 0x0000003083837221 */ /* 0x000fe20000010000 */
[----:B------:R-:W-:Y:S05]  /*0e20*/  BRA `(.L_x_2197) ;  /* 0x0000004000007947 */ /* 0x000fea0003800000 */
.L_x_2195:
[----:B-----5:R-:W-:Y:S02]  /*0e30*/  HADD2.F32 R48, -RZ, R37.H1_H1 ;  /* 0x30000025ff307230 */ /* 0x020fe40000004100 */
[----:B------:R-:W-:-:S03]  /*0e40*/  @P2 HADD2.F32 R52, -RZ, R41.H1_H1 ;  /* 0x30000029ff342230 */ /* 0x000fc60000004100 */
[----:B------:R-:W-:-:S04]  /*0e50*/  FADD.FTZ R131, R131, R48 ;  /* 0x0000003083837221 */ /* 0x000fc80000010000 */
[----:B------:R-:W-:-:S05]  /*0e60*/  @P2 FADD.FTZ R131, R131, R52 ;  /* 0x0000003483832221 */ /* 0x000fca0000010000 */
.L_x_2197:
[----:B------:R-:W-:-:S04]  /*0e70*/  F2FP.PACK_AB R48, RZ, R131 ;  /* 0x00000083ff30723e */ /* 0x000fc800000000ff */
[----:B------:R-:W-:Y:S02]  /*0e80*/  PRMT R45, R45, 0x5410, R48 ;  /* 0x000054102d2d7816 */ /* 0x000fe40000000030 */
.L_x_2198:
[----:B------:R-:W-:Y:S01]  /*0e90*/  HADD2.F32 R61, -RZ, R50.H0_H0 ;  /* 0x20000032ff3d7230 */ /* 0x000fe20000004100 */
[----:B------:R-:W-:Y:S05]  /*0ea0*/  @P3 BRA `(.L_x_2199) ;  /* 0x0000008000003947 */ /* 0x000fea0003800000 */
[----:B------:R-:W-:-:S04]  /*0eb0*/  ISETP.NE.U32.AND P4, PT, RZ, c[0x0][0x180], PT ;  /* 0x00006000ff007a0c */ /* 0x000fc80003f85070 */
[----:B------:R-:W-:-:S13]  /*0ec0*/  ISETP.NE.AND.EX P4, PT, RZ, c[0x0][0x184], PT, P4 ;  /* 0x00006100ff007a0c */ /* 0x000fda0003f85340 */
[----:B------:R-:W-:Y:S05]  /*0ed0*/  @P4 BRA `(.L_x_2200) ;  /* 0x0000002000004947 */ /* 0x000fea0003800000 */
[----:B------:R-:W-:Y:S05]  /*0ee0*/  @P0 BRA `(.L_x_2201) ;  /* 0x0000008000000947 */ /* 0x000fea0003800000 */
[----:B------:R-:W-:Y:S05]  /*0ef0*/  BRA `(.L_x_2202) ;  /* 0x0000009000007947 */ /* 0x000fea0003800000 */
.L_x_2200:
[----:B-----5:R-:W-:-:S05]  /*0f00*/  HADD2.F32 R48, -RZ, R42.H0_H0 ;  /* 0x2000002aff307230 */ /* 0x020fca0000004100 */
[----:B------:R-:W-:Y:S01]  /*0f10*/  FADD.FTZ R61, R61, R48 ;  /* 0x000000303d3d7221 */ /* 0x000fe20000010000 */
[----:B------:R-:W-:Y:S05]  /*0f20*/  BRA `(.L_x_2201) ;  /* 0x0000004000007947 */ /* 0x000fea0003800000 */
.L_x_2199:
[----:B-----5:R-:W-:Y:S02]  /*0f30*/  HADD2.F32 R48, -RZ, R38.H0_H0 ;  /* 0x20000026ff307230 */ /* 0x020fe40000004100 */
[----:B------:R-:W-:-:S03]  /*0f40*/  @P2 HADD2.F32 R52, -RZ, R42.H0_H0 ;  /* 0x2000002aff342230 */ /* 0x000fc60000004100 */
[----:B------:R-:W-:-:S04]  /*0f50*/  FADD.FTZ R61, R61, R48 ;  /* 0x000000303d3d7221 */ /* 0x000fc80000010000 */
[----:B------:R-:W-:-:S05]  /*0f60*/  @P2 FADD.FTZ R61, R61, R52 ;  /* 0x000000343d3d2221 */ /* 0x000fca0000010000 */
.L_x_2201:
[----:B------:R-:W-:-:S04]  /*0f70*/  F2FP.PACK_AB R48, RZ, R61 ;  /* 0x0000003dff30723e */ /* 0x000fc800000000ff */
[----:B------:R-:W-:Y:S02]  /*0f80*/  PRMT R46, R48, 0x7610, R46 ;  /* 0x00007610302e7816 */ /* 0x000fe4000000002e */
.L_x_2202:
[----:B------:R-:W-:Y:S01]  /*0f90*/  HADD2.F32 R130, -RZ, R50.H1_H1 ;  /* 0x30000032ff827230 */ /* 0x000fe20000004100 */
[----:B------:R-:W-:Y:S05]  /*0fa0*/  @P3 BRA `(.L_x_2203) ;  /* 0x0000008000003947 */ /* 0x000fea0003800000 */
[----:B------:R-:W-:-:S04]  /*0fb0*/  ISETP.NE.U32.AND P4, PT, RZ, c[0x0][0x180], PT ;  /* 0x00006000ff007a0c */ /* 0x000fc80003f85070 */
[----:B------:R-:W-:-:S13]  /*0fc0*/  ISETP.NE.AND.EX P4, PT, RZ, c[0x0][0x184], PT, P4 ;  /* 0x00006100ff007a0c */ /* 0x000fda0003f85340 */
[----:B------:R-:W-:Y:S05]  /*0fd0*/  @P4 BRA `(.L_x_2204) ;  /* 0x0000002000004947 */ /* 0x000fea0003800000 */
[----:B------:R-:W-:Y:S05]  /*0fe0*/  @P0 BRA `(.L_x_2205) ;  /* 0x0000008000000947 */ /* 0x000fea0003800000 */
[----:B------:R-:W-:Y:S05]  /*0ff0*/  BRA `(.L_x_2206) ;  /* 0x0000009000007947 */ /* 0x000fea0003800000 */
.L_x_2204:
[----:B-----5:R-:W-:-:S05]  /*1000*/  HADD2.F32 R49, -RZ, R42.H1_H1 ;  /* 0x3000002aff317230 */ /* 0x020fca0000004100 */
[----:B------:R-:W-:Y:S01]  /*1010*/  FADD.FTZ R130, R130, R49 ;  /* 0x0000003182827221 */ /* 0x000fe20000010000 */
[----:B------:R-:W-:Y:S05]  /*1020*/  BRA `(.L_x_2205) ;  /* 0x0000004000007947 */ /* 0x000fea0003800000 */
.L_x_2203:
[----:B-----5:R-:W-:Y:S02]  /*1030*/  HADD2.F32 R49, -RZ, R38.H1_H1 ;  /* 0x30000026ff317230 */ /* 0x020fe40000004100 */
[----:B------:R-:W-:-:S03]  /*1040*/  @P2 HADD2.F32 R53, -RZ, R42.H1_H1 ;  /* 0x3000002aff352230 */ /* 0x000fc60000004100 */
[----:B------:R-:W-:-:S04]  /*1050*/  FADD.FTZ R130, R130, R49 ;  /* 0x0000003182827221 */ /* 0x000fc80000010000 */
[----:B------:R-:W-:-:S05]  /*1060*/  @P2 FADD.FTZ R130, R130, R53 ;  /* 0x0000003582822221 */ /* 0x000fca0000010000 */
.L_x_2205:
[----:B------:R-:W-:-:S04]  /*1070*/  F2FP.PACK_AB R48, RZ, R130 ;  /* 0x00000082ff30723e */ /* 0x000fc800000000ff */
[----:B------:R-:W-:Y:S02]  /*1080*/  PRMT R46, R46, 0x5410, R48 ;  /* 0x000054102e2e7816 */ /* 0x000fe40000000030 */
.L_x_2206:
[----:B------:R-:W-:Y:S01]  /*1090*/  HADD2.F32 R65, -RZ, R51.H0_H0 ;  /* 0x20000033ff417230 */ /* 0x000fe20000004100 */
[----:B------:R-:W-:Y:S05]  /*10a0*/  @P3 BRA `(.L_x_2207) ;  /* 0x0000008000003947 */ /* 0x000fea0003800000 */
[----:B------:R-:W-:-:S04]  /*10b0*/  ISETP.NE.U32.AND P4, PT, RZ, c[0x0][0x180], PT ;  /* 0x00006000ff007a0c */ /* 0x000fc80003f85070 */
[----:B------:R-:W-:-:S13]  /*10c0*/  ISETP.NE.AND.EX P4, PT, RZ, c[0x0][0x184], PT, P4 ;  /* 0x00006100ff007a0c */ /* 0x000fda0003f85340 */
[----:B------:R-:W-:Y:S05]  /*10d0*/  @P4 BRA `(.L_x_2208) ;  /* 0x0000002000004947 */ /* 0x000fea0003800000 */
[----:B------:R-:W-:Y:S05]  /*10e0*/  @P0 BRA `(.L_x_2209) ;  /* 0x0000008000000947 */ /* 0x000fea0003800000 */
[----:B------:R-:W-:Y:S05]  /*10f0*/  BRA `(.L_x_2210) ;  /* 0x0000009000007947 */ /* 0x000fea0003800000 */
.L_x_2208:
[----:B-----5:R-:W-:-:S05]  /*1100*/  HADD2.F32 R48, -RZ, R43.H0_H0 ;  /* 0x2000002bff307230 */ /* 0x020fca0000004100 */
[----:B------:R-:W-:Y:S01]  /*1110*/  FADD.FTZ R65, R65, R48 ;  /* 0x0000003041417221 */ /* 0x000fe20000010000 */
[----:B------:R-:W-:Y:S05]  /*1120*/  BRA `(.L_x_2209) ;  /* 0x0000004000007947 */ /* 0x000fea0003800000 */
.L_x_2207:
[----:B-----5:R-:W-:Y:S02]  /*1130*/  HADD2.F32 R48, -RZ, R39.H0_H0 ;  /* 0x20000027ff307230 */ /* 0x020fe40000004100 */
[----:B------:R-:W-:-:S03]  /*1140*/  @P2 HADD2.F32 R50, -RZ, R43.H0_H0 ;  /* 0x2000002bff322230 */ /* 0x000fc60000004100 */
[----:B------:R-:W-:-:S04]  /*1150*/  FADD.FTZ R65, R65, R48 ;  /* 0x0000003041417221 */ /* 0x000fc80000010000 */
[----:B------:R-:W-:-:S05]  /*1160*/  @P2 FADD.FTZ R65, R65, R50 ;  /* 0x0000003241412221 */ /* 0x000fca0000010000 */
.L_x_2209:
[----:B------:R-:W-:-:S04]  /*1170*/  F2FP.PACK_AB R48, RZ, R65 ;  /* 0x00000041ff30723e */ /* 0x000fc800000000ff */
[----:B------:R-:W-:Y:S02]  /*1180*/  PRMT R47, R48, 0x7610, R47 ;  /* 0x00007610302f7816 */ /* 0x000fe4000000002f */
.L_x_2210:
[----:B------:R-:W-:Y:S01]  /*1190*/  HADD2.F32 R132, -RZ, R51.H1_H1 ;  /* 0x30000033ff847230 */ /* 0x000fe20000004100 */
[----:B------:R-:W-:Y:S05]  /*11a0*/  @P3 BRA `(.L_x_2211) ;  /* 0x0000008000003947 */ /* 0x000fea0003800000 */
[----:B------:R-:W-:-:S04]  /*11b0*/  ISETP.NE.U32.AND P4, PT, RZ, c[0x0][0x180], PT ;  /* 0x00006000ff007a0c */ /* 0x000fc80003f85070 */
[----:B------:R-:W-:-:S13]  /*11c0*/  ISETP.NE.AND.EX P4, PT, RZ, c[0x0][0x184], PT, P4 ;  /* 0x00006100ff007a0c */ /* 0x000fda0003f85340 */
[----:B------:R-:W-:Y:S05]  /*11d0*/  @P4 BRA `(.L_x_2212) ;  /* 0x0000002000004947 */ /* 0x000fea0003800000 */
[----:B------:R-:W-:Y:S05]  /*11e0*/  @P0 BRA `(.L_x_2213) ;  /* 0x0000008000000947 */ /* 0x000fea0003800000 */
[----:B------:R-:W-:Y:S05]  /*11f0*/  BRA `(.L_x_2214) ;  /* 0x0000009000007947 */ /* 0x000fea0003800000 */
.L_x_2212:
[----:B-----5:R-:W-:-:S05]  /*1200*/  HADD2.F32 R49, -RZ, R43.H1_H1 ;  /* 0x3000002bff317230 */ /* 0x020fca0000004100 */
[----:B------:R-:W-:Y:S01]  /*1210*/  FADD.FTZ R132, R132, R49 ;  /* 0x0000003184847221 */ /* 0x000fe20000010000 */
[----:B------:R-:W-:Y:S05]  /*1220*/  BRA `(.L_x_2213) ;  /* 0x0000004000007947 */ /* 0x000fea0003800000 */
.L_x_2211:
[----:B-----5:R-:W-:Y:S02]  /*1230*/  HADD2.F32 R49, -RZ, R39.H1_H1 ;  /* 0x30000027ff317230 */ /* 0x020fe40000004100 */
[----:B------:R-:W-:-:S03]  /*1240*/  @P2 HADD2.F32 R51, -RZ, R43.H1_H1 ;  /* 0x3000002bff332230 */ /* 0x000fc60000004100 */
[----:B------:R-:W-:-:S04]  /*1250*/  FADD.FTZ R132, R132, R49 ;  /* 0x0000003184847221 */ /* 0x000fc80000010000 */
[----:B------:R-:W-:-:S05]  /*1260*/  @P2 FADD.FTZ R132, R132, R51 ;  /* 0x0000003384842221 */ /* 0x000fca0000010000 */
.L_x_2213:
[----:B------:R-:W-:-:S04]  /*1270*/  F2FP.PACK_AB R48, RZ, R132 ;  /* 0x00000084ff30723e */ /* 0x000fc800000000ff */
[----:B------:R-:W-:Y:S02]  /*1280*/  PRMT R47, R47, 0x5410, R48 ;  /* 0x000054102f2f7816 */ /* 0x000fe40000000030 */
.L_x_2214:
        /* <DEDUP_REMOVED lines=12> */
[----:B--2---:R-:W-:Y:S01]  /*1350*/  HADD2.F32 R139, -RZ, R48.H0_H0 ;  /* 0x20000030ff8b7230 */ /* 0x004fe20000004100 */
[----:B------:R-:W-:Y:S05]  /*1360*/  @P3 BRA `(.L_x_2215) ;  /* 0x0000008000003947 */ /* 0x000fea0003800000 */
[----:B0-----:R-:W-:-:S04]  /*1370*/  ISETP.NE.U32.AND P4, PT, RZ, c[0x0][0x180], PT ;  /* 0x00006000ff007a0c */ /* 0x001fc80003f85070 */
[----:B------:R-:W-:-:S13]  /*1380*/  ISETP.NE.AND.EX P4, PT, RZ, c[0x0][0x184], PT, P4 ;  /* 0x00006100ff007a0c */ /* 0x000fda0003f85340 */
[----:B------:R-:W-:Y:S05]  /*1390*/  @P4 BRA `(.L_x_2216) ;  /* 0x0000002000004947 */ /* 0x000fea0003800000 */
[----:B------:R-:W-:Y:S05]  /*13a0*/  @P0 BRA `(.L_x_2217) ;  /* 0x0000008000000947 */ /* 0x000fea0003800000 */
[----:B------:R-:W-:Y:S05]  /*13b0*/  BRA `(.L_x_2218) ;  /* 0x0000009000007947 */ /* 0x000fea0003800000 */
.L_x_2216:
[----:B-----5:R-:W-:-:S05]  /*13c0*/  HADD2.F32 R52, -RZ, R40.H0_H0 ;  /* 0x20000028ff347230 */ /* 0x020fca0000004100 */
[----:B------:R-:W-:Y:S01]  /*13d0*/  FADD.FTZ R139, R52, R139 ;  /* 0x0000008b348b7221 */ /* 0x000fe20000010000 */
[----:B------:R-:W-:Y:S05]  /*13e0*/  BRA `(.L_x_2217) ;  /* 0x0000004000007947 */ /* 0x000fea0003800000 */
.L_x_2215:
[----:B0----5:R-:W-:Y:S02]  /*13f0*/  HADD2.F32 R52, -RZ, R36.H0_H0 ;  /* 0x20000024ff347230 */ /* 0x021fe40000004100 */
[----:B------:R-:W-:-:S03]  /*1400*/  @P2 HADD2.F32 R54, -RZ, R40.H0_H0 ;  /* 0x20000028ff362230 */ /* 0x000fc60000004100 */
[----:B------:R-:W-:-:S04]  /*1410*/  FADD.FTZ R139, R52, R139 ;  /* 0x0000008b348b7221 */ /* 0x000fc80000010000 */
[----:B------:R-:W-:-:S05]  /*1420*/  @P2 FADD.FTZ R139, R54, R139 ;  /* 0x0000008b368b2221 */ /* 0x000fca0000010000 */
.L_x_2217:
[----:B------:R-:W-:-:S04]  /*1430*/  F2FP.PACK_AB R52, RZ, R139 ;  /* 0x0000008bff34723e */ /* 0x000fc800000000ff */
[----:B------:R-:W-:Y:S02]  /*1440*/  PRMT R44, R52, 0x7610, R44 ;  /* 0x00007610342c7816 */ /* 0x000fe4000000002c */
.L_x_2218:
[----:B------:R-:W-:Y:S01]  /*1450*/  HADD2.F32 R140, -RZ, R48.H1_H1 ;  /* 0x30000030ff8c7230 */ /* 0x000fe20000004100 */
[----:B------:R-:W-:Y:S05]  /*1460*/  @P3 BRA `(.L_x_2219) ;  /* 0x0000008000003947 */ /* 0x000fea0003800000 */
[----:B------:R-:W-:-:S04]  /*1470*/  ISETP.NE.U32.AND P4, PT, RZ, c[0x0][0x180], PT ;  /* 0x00006000ff007a0c */ /* 0x000fc80003f85070 */
[----:B------:R-:W-:-:S13]  /*1480*/  ISETP.NE.AND.EX P4, PT, RZ, c[0x0][0x184], PT, P4 ;  /* 0x00006100ff007a0c */ /* 0x000fda0003f85340 */
[----:B------:R-:W-:Y:S05]  /*1490*/  @P4 BRA `(.L_x_2220) ;  /* 0x0000002000004947 */ /* 0x000fea0003800000 */
[----:B------:R-:W-:Y:S05]  /*14a0*/  @P0 BRA `(.L_x_2221) ;  /* 0x0000008000000947 */ /* 0x000fea0003800000 */
[----:B------:R-:W-:Y:S05]  /*14b0*/  BRA `(.L_x_2222) ;  /* 0x0000009000007947 */ /* 0x000fea0003800000 */
.L_x_2220:
[----:B-----5:R-:W-:-:S05]  /*14c0*/  HADD2.F32 R53, -RZ, R40.H1_H1 ;  /* 0x30000028ff357230 */ /* 0x020fca0000004100 */
[----:B------:R-:W-:Y:S01]  /*14d0*/  FADD.FTZ R140, R53, R140 ;  /* 0x0000008c358c7221 */ /* 0x000fe20000010000 */
[----:B------:R-:W-:Y:S05]  /*14e0*/  BRA `(.L_x_2221) ;  /* 0x0000004000007947 */ /* 0x000fea0003800000 */
.L_x_2219:
[----:B-----5:R-:W-:Y:S02]  /*14f0*/  HADD2.F32 R53, -RZ, R36.H1_H1 ;  /* 0x30000024ff357230 */ /* 0x020fe40000004100 */
[----:B------:R-:W-:-:S03]  /*1500*/  @P2 HADD2.F32 R55, -RZ, R40.H1_H1 ;  /* 0x30000028ff372230 */ /* 0x000fc60000004100 */
[----:B------:R-:W-:-:S04]  /*1510*/  FADD.FTZ R140, R53, R140 ;  /* 0x0000008c358c7221 */ /* 0x000fc80000010000 */
[----:B------:R-:W-:-:S05]  /*1520*/  @P2 FADD.FTZ R140, R55, R140 ;  /* 0x0000008c378c2221 */ /* 0x000fca0000010000 */
.L_x_2221:
[----:B------:R-:W-:-:S04]  /*1530*/  F2FP.PACK_AB R48, RZ, R140 ;  /* 0x0000008cff30723e */ /* 0x000fc800000000ff */
[----:B------:R-:W-:Y:S02]  /*1540*/  PRMT R44, R44, 0x5410, R48 ;  /* 0x000054102c2c7816 */ /* 0x000fe40000000030 */
.L_x_2222:
[----:B------:R-:W-:Y:S01]  /*1550*/  HADD2.F32 R133, -RZ, R49.H0_H0 ;  /* 0x20000031ff857230 */ /* 0x000fe20000004100 */
[----:B------:R-:W-:Y:S05]  /*1560*/  @P3 BRA `(.L_x_2223) ;  /* 0x0000008000003947 */ /* 0x000fea0003800000 */
[----:B------:R-:W-:-:S04]  /*1570*/  ISETP.NE.U32.AND P4, PT, RZ, c[0x0][0x180], PT ;  /* 0x00006000ff007a0c */ /* 0x000fc80003f85070 */
[----:B------:R-:W-:-:S13]  /*1580*/  ISETP.NE.AND.EX P4, PT, RZ, c[0x0][0x184], PT, P4 ;  /* 0x00006100ff007a0c */ /* 0x000fda0003f85340 */
[----:B------:R-:W-:Y:S05]  /*1590*/  @P4 BRA `(.L_x_2224) ;  /* 0x0000002000004947 */ /* 0x000fea0003800000 */
[----:B------:R-:W-:Y:S05]  /*15a0*/  @P0 BRA `(.L_x_2225) ;  /* 0x0000008000000947 */ /* 0x000fea0003800000 */
[----:B------:R-:W-:Y:S05]  /*15b0*/  BRA `(.L_x_2226) ;  /* 0x0000009000007947 */ /* 0x000fea0003800000 */
.L_x_2224:
[----:B-----5:R-:W-:-:S05]  /*15c0*/  HADD2.F32 R48, -RZ, R41.H0_H0 ;  /* 0x20000029ff307230 */ /* 0x020fca0000004100 */
[----:B------:R-:W-:Y:S01]  /*15d0*/  FADD.FTZ R133, R48, R133 ;  /* 0x0000008530857221 */ /* 0x000fe20000010000 */
[----:B------:R-:W-:Y:S05]  /*15e0*/  BRA `(.L_x_2225) ;  /* 0x0000004000007947 */ /* 0x000fea0003800000 */
.L_x_2223:
[----:B-----5:R-:W-:Y:S02]  /*15f0*/  HADD2.F32 R48, -RZ, R37.H0_H0 ;  /* 0x20000025ff307230 */ /* 0x020fe40000004100 */
[----:B------:R-:W-:-:S03]  /*1600*/  @P2 HADD2.F32 R52, -RZ, R41.H0_H0 ;  /* 0x20000029ff342230 */ /* 0x000fc60000004100 */
[----:B------:R-:W-:-:S04]  /*1610*/  FADD.FTZ R133, R48, R133 ;  /* 0x0000008530857221 */ /* 0x000fc80000010000 */
[----:B------:R-:W-:-:S05]  /*1620*/  @P2 FADD.FTZ R133, R52, R133 ;  /* 0x0000008534852221 */ /* 0x000fca0000010000 */
.L_x_2225:
[----:B------:R-:W-:-:S04]  /*1630*/  F2FP.PACK_AB R48, RZ, R133 ;  /* 0x00000085ff30723e */ /* 0x000fc800000000ff */
[----:B------:R-:W-:Y:S02]  /*1640*/  PRMT R45, R48, 0x7610, R45 ;  /* 0x00007610302d7816 */ /* 0x000fe4000000002d */
.L_x_2226:
[----:B------:R-:W-:Y:S01]  /*1650*/  HADD2.F32 R135, -RZ, R49.H1_H1 ;  /* 0x30000031ff877230 */ /* 0x000fe20000004100 */
[----:B------:R-:W-:Y:S05]  /*1660*/  @P3 BRA `(.L_x_2227) ;  /* 0x0000008000003947 */ /* 0x000fea0003800000 */
[----:B------:R-:W-:-:S04]  /*1670*/  ISETP.NE.U32.AND P4, PT, RZ, c[0x0][0x180], PT ;  /* 0x00006000ff007a0c */ /* 0x000fc80003f85070 */
[----:B------:R-:W-:-:S13]  /*1680*/  ISETP.NE.AND.EX P4, PT, RZ, c[0x0][0x184], PT, P4 ;  /* 0x00006100ff007a0c */ /* 0x000fda0003f85340 */
[----:B------:R-:W-:Y:S05]  /*1690*/  @P4 BRA `(.L_x_2228) ;  /* 0x0000002000004947 */ /* 0x000fea0003800000 */
[----:B------:R-:W-:Y:S05]  /*16a0*/  @P0 BRA `(.L_x_2229) ;  /* 0x0000008000000947 */ /* 0x000fea0003800000 */
[----:B------:R-:W-:Y:S05]  /*16b0*/  BRA `(.L_x_2230) ;  /* 0x0000009000007947 */ /* 0x000fea0003800000 */
.L_x_2228:
[----:B-----5:R-:W-:-:S05]  /*16c0*/  HADD2.F32 R48, -RZ, R41.H1_H1 ;  /* 0x30000029ff307230 */ /* 0x020fca0000004100 */
[----:B------:R-:W-:Y:S01]  /*16d0*/  FADD.FTZ R135, R48, R135 ;  /* 0x0000008730877221 */ /* 0x000fe20000010000 */
[----:B------:R-:W-:Y:S05]  /*16e0*/  BRA `(.L_x_2229) ;  /* 0x0000004000007947 */ /* 0x000fea0003800000 */
.L_x_2227:
[----:B-----5:R-:W-:Y:S02]  /*16f0*/  HADD2.F32 R48, -RZ, R37.H1_H1 ;  /* 0x30000025ff307230 */ /* 0x020fe40000004100 */
[----:B------:R-:W-:-:S03]  /*1700*/  @P2 HADD2.F32 R52, -RZ, R41.H1_H1 ;  /* 0x30000029ff342230 */ /* 0x000fc60000004100 */
[----:B------:R-:W-:-:S04]  /*1710*/  FADD.FTZ R135, R48, R135 ;  /* 0x0000008730877221 */ /* 0x000fc80000010000 */
[----:B------:R-:W-:-:S05]  /*1720*/  @P2 FADD.FTZ R135, R52, R135 ;  /* 0x0000008734872221 */ /* 0x000fca0000010000 */
.L_x_2229:
[----:B------:R-:W-:-:S04]  /*1730*/  F2FP.PACK_AB R48, RZ, R135 ;  /* 0x00000087ff30723e */ /* 0x000fc800000000ff */
[----:B------:R-:W-:Y:S02]  /*1740*/  PRMT R45, R45, 0x5410, R48 ;  /* 0x000054102d2d7816 */ /* 0x000fe40000000030 */
.L_x_2230:
[----:B------:R-:W-:Y:S01]  /*1750*/  HADD2.F32 R134, -RZ, R50.H0_H0 ;  /* 0x20000032ff867230 */ /* 0x000fe20000004100 */
[----:B------:R-:W-:Y:S05]  /*1760*/  @P3 BRA `(.L_x_2231) ;  /* 0x0000008000003947 */ /* 0x000fea0003800000 */
[----:B------:R-:W-:-:S04]  /*1770*/  ISETP.NE.U32.AND P4, PT, RZ, c[0x0][0x180], PT ;  /* 0x00006000ff007a0c */ /* 0x000fc80003f85070 */
[----:B------:R-:W-:-:S13]  /*1780*/  ISETP.NE.AND.EX P4, PT, RZ, c[0x0][0x184], PT, P4 ;  /* 0x00006100ff007a0c */ /* 0x000fda0003f85340 */
[----:B------:R-:W-:Y:S05]  /*1790*/  @P4 BRA `(.L_x_2232) ;  /* 0x0000002000004947 */ /* 0x000fea0003800000 */
[----:B------:R-:W-:Y:S05]  /*17a0*/  @P0 BRA `(.L_x_2233) ;  /* 0x0000008000000947 */ /* 0x000fea0003800000 */
[----:B------:R-:W-:Y:S05]  /*17b0*/  BRA `(.L_x_2234) ;  /* 0x0000009000007947 */ /* 0x000fea0003800000 */
.L_x_2232:
[----:B-----5:R-:W-:-:S05]  /*17c0*/  HADD2.F32 R49, -RZ, R42.H0_H0 ;  /* 0x2000002aff317230 */ /* 0x020fca0000004100 */
[----:B------:R-:W-:Y:S01]  /*17d0*/  FADD.FTZ R134, R49, R134 ;  /* 0x0000008631867221 */ /* 0x000fe20000010000 */
[----:B------:R-:W-:Y:S05]  /*17e0*/  BRA `(.L_x_2233) ;  /* 0x0000004000007947 */ /* 0x000fea0003800000 */
.L_x_2231:
[----:B-----5:R-:W-:Y:S02]  /*17f0*/  HADD2.F32 R49, -RZ, R38.H0_H0 ;  /* 0x20000026ff317230 */ /* 0x020fe40000004100 */
[----:B------:R-:W-:-:S03]  /*1800*/  @P2 HADD2.F32 R53, -RZ, R42.H0_H0 ;  /* 0x2000002aff352230 */ /* 0x000fc60000004100 */
[----:B------:R-:W-:-:S04]  /*1810*/  FADD.FTZ R134, R49, R134 ;  /* 0x0000008631867221 */ /* 0x000fc80000010000 */
[----:B------:R-:W-:-:S05]  /*1820*/  @P2 FADD.FTZ R134, R53, R134 ;  /* 0x0000008635862221 */ /* 0x000fca0000010000 */
.L_x_2233:
[----:B------:R-:W-:-:S04]  /*1830*/  F2FP.PACK_AB R48, RZ, R134 ;  /* 0x00000086ff30723e */ /* 0x000fc800000000ff */
[----:B------:R-:W-:Y:S02]  /*1840*/  PRMT R46, R48, 0x7610, R46 ;  /* 0x00007610302e7816 */ /* 0x000fe4000000002e */
.L_x_2234:
[----:B------:R-:W-:Y:S01]  /*1850*/  HADD2.F32 R136, -RZ, R50.H1_H1 ;  /* 0x30000032ff887230 */ /* 0x000fe20000004100 */
[----:B------:R-:W-:Y:S05]  /*1860*/  @P3 BRA `(.L_x_2235) ;  /* 0x0000008000003947 */ /* 0x000fea0003800000 */
[----:B------:R-:W-:-:S04]  /*1870*/  ISETP.NE.U32.AND P4, PT, RZ, c[0x0][0x180], PT ;  /* 0x00006000ff007a0c */ /* 0x000fc80003f85070 */
[----:B------:R-:W-:-:S13]  /*1880*/  ISETP.NE.AND.EX P4, PT, RZ, c[0x0][0x184], PT, P4 ;  /* 0x00006100ff007a0c */ /* 0x000fda0003f85340 */
[----:B------:R-:W-:Y:S05]  /*1890*/  @P4 BRA `(.L_x_2236) ;  /* 0x0000002000004947 */ /* 0x000fea0003800000 */
[----:B------:R-:W-:Y:S05]  /*18a0*/  @P0 BRA `(.L_x_2237) ;  /* 0x0000008000000947 */ /* 0x000fea0003800000 */
[----:B------:R-:W-:Y:S05]  /*18b0*/  BRA `(.L_x_2238) ;  /* 0x0000009000007947 */ /* 0x000fea0003800000 */
.L_x_2236:
[----:B-----5:R-:W-:-:S05]  /*18c0*/  HADD2.F32 R49, -RZ, R42.H1_H1 ;  /* 0x3000002aff317230 */ /* 0x020fca0000004100 */
[----:B------:R-:W-:Y:S01]  /*18d0*/  FADD.FTZ R136, R49, R136 ;  /* 0x0000008831887221 */ /* 0x000fe20000010000 */
[----:B------:R-:W-:Y:S05]  /*18e0*/  BRA `(.L_x_2237) ;  /* 0x0000004000007947 */ /* 0x000fea0003800000 */
.L_x_2235:
[----:B-----5:R-:W-:Y:S02]  /*18f0*/  HADD2.F32 R49, -RZ, R38.H1_H1 ;  /* 0x30000026ff317230 */ /* 0x020fe40000004100 */
[----:B------:R-:W-:-:S03]  /*1900*/  @P2 HADD2.F32 R53, -RZ, R42.H1_H1 ;  /* 0x3000002aff352230 */ /* 0x000fc60000004100 */
[----:B------:R-:W-:-:S04]  /*1910*/  FADD.FTZ R136, R49, R136 ;  /* 0x0000008831887221 */ /* 0x000fc80000010000 */
[----:B------:R-:W-:-:S05]  /*1920*/  @P2 FADD.FTZ R136, R53, R136 ;  /* 0x0000008835882221 */ /* 0x000fca0000010000 */
.L_x_2237:
[----:B------:R-:W-:-:S04]  /*1930*/  F2FP.PACK_AB R48, RZ, R136 ;  /* 0x00000088ff30723e */ /* 0x000fc800000000ff */
[----:B------:R-:W-:Y:S02]  /*1940*/  PRMT R46, R46, 0x5410, R48 ;  /* 0x000054102e2e7816 */ /* 0x000fe40000000030 */
.L_x_2238:
[----:B------:R-:W-:Y:S01]  /*1950*/  HADD2.F32 R137, -RZ, R51.H0_H0 ;  /* 0x20000033ff897230 */ /* 0x000fe20000004100 */
[----:B------:R-:W-:Y:S05]  /*1960*/  @P3 BRA `(.L_x_2239) ;  /* 0x0000008000003947 */ /* 0x000fea0003800000 */
[----:B------:R-:W-:-:S04]  /*1970*/  ISETP.NE.U32.AND P4, PT, RZ, c[0x0][0x180], PT ;  /* 0x00006000ff007a0c */ /* 0x000fc80003f85070 */
[----:B------:R-:W-:-:S13]  /*1980*/  ISETP.NE.AND.EX P4, PT, RZ, c[0x0][0x184], PT, P4 ;  /* 0x00006100ff007a0c */ /* 0x000fda0003f85340 */
[----:B------:R-:W-:Y:S05]  /*1990*/  @P4 BRA `(.L_x_2240) ;  /* 0x0000002000004947 */ /* 0x000fea0003800000 */
[----:B------:R-:W-:Y:S05]  /*19a0*/  @P0 BRA `(.L_x_2241) ;  /* 0x0000008000000947 */ /* 0x000fea0003800000 */
[----:B------:R-:W-:Y:S05]  /*19b0*/  BRA `(.L_x_2242) ;  /* 0x0000009000007947 */ /* 0x000fea0003800000 */
.L_x_2240:
[----:B-----5:R-:W-:-:S05]  /*19c0*/  HADD2.F32 R48, -RZ, R43.H0_H0 ;  /* 0x2000002bff307230 */ /* 0x020fca0000004100 */
[----:B------:R-:W-:Y:S01]  /*19d0*/  FADD.FTZ R137, R48, R137 ;  /* 0x0000008930897221 */ /* 0x000fe20000010000 */
[----:B------:R-:W-:Y:S05]  /*19e0*/  BRA `(.L_x_2241) ;  /* 0x0000004000007947 */ /* 0x000fea0003800000 */
.L_x_2239:
[----:B-----5:R-:W-:Y:S02]  /*19f0*/  HADD2.F32 R48, -RZ, R39.H0_H0 ;  /* 0x20000027ff307230 */ /* 0x020fe40000004100 */
[----:B------:R-:W-:-:S03]  /*1a00*/  @P2 HADD2.F32 R50, -RZ, R43.H0_H0 ;  /* 0x2000002bff322230 */ /* 0x000fc60000004100 */
[----:B------:R-:W-:-:S04]  /*1a10*/  FADD.FTZ R137, R48, R137 ;  /* 0x0000008930897221 */ /* 0x000fc80000010000 */
[----:B------:R-:W-:-:S05]  /*1a20*/  @P2 FADD.FTZ R137, R50, R137 ;  /* 0x0000008932892221 */ /* 0x000fca0000010000 */
.L_x_2241:
[----:B------:R-:W-:-:S04]  /*1a30*/  F2FP.PACK_AB R48, RZ, R137 ;  /* 0x00000089ff30723e */ /* 0x000fc800000000ff */
[----:B------:R-:W-:Y:S02]  /*1a40*/  PRMT R47, R48, 0x7610, R47 ;  /* 0x00007610302f7816 */ /* 0x000fe4000000002f */
.L_x_2242:
[----:B------:R-:W-:Y:S01]  /*1a50*/  HADD2.F32 R138, -RZ, R51.H1_H1 ;  /* 0x30000033ff8a7230 */ /* 0x000fe20000004100 */
[----:B------:R-:W-:Y:S05]  /*1a60*/  @P3 BRA `(.L_x_2243) ;  /* 0x0000008000003947 */ /* 0x000fea0003800000 */
[----:B------:R-:W-:-:S04]  /*1a70*/  ISETP.NE.U32.AND P4, PT, RZ, c[0x0][0x180], PT ;  /* 0x00006000ff007a0c */ /* 0x000fc80003f85070 */
[----:B------:R-:W-:-:S13]  /*1a80*/  ISETP.NE.AND.EX P4, PT, RZ, c[0x0][0x184], PT, P4 ;  /* 0x00006100ff007a0c */ /* 0x000fda0003f85340 */
[----:B------:R-:W-:Y:S05]  /*1a90*/  @P4 BRA `(.L_x_2244) ;  /* 0x0000002000004947 */ /* 0x000fea0003800000 */
[----:B------:R-:W-:Y:S05]  /*1aa0*/  @P0 BRA `(.L_x_2245) ;  /* 0x0000008000000947 */ /* 0x000fea0003800000 */
[----:B------:R-:W-:Y:S05]  /*1ab0*/  BRA `(.L_x_2246) ;  /* 0x0000009000007947 */ /* 0x000fea0003800000 */
.L_x_2244:
[----:B-----5:R-:W-:-:S05]  /*1ac0*/  HADD2.F32 R49, -RZ, R43.H1_H1 ;  /* 0x3000002bff317230 */ /* 0x020fca0000004100 */
[----:B------:R-:W-:Y:S01]  /*1ad0*/  FADD.FTZ R138, R49, R138 ;  /* 0x0000008a318a7221 */ /* 0x000fe20000010000 */
[----:B------:R-:W-:Y:S05]  /*1ae0*/  BRA `(.L_x_2245) ;  /* 0x0000004000007947 */ /* 0x000fea0003800000 */
.L_x_2243:
[----:B-----5:R-:W-:Y:S02]  /*1af0*/  HADD2.F32 R49, -RZ, R39.H1_H1 ;  /* 0x30000027ff317230 */ /* 0x020fe40000004100 */
[----:B------:R-:W-:-:S03]  /*1b00*/  @P2 HADD2.F32 R51, -RZ, R43.H1_H1 ;  /* 0x3000002bff332230 */ /* 0x000fc60000004100 */
[----:B------:R-:W-:-:S04]  /*1b10*/  FADD.FTZ R138, R49, R138 ;  /* 0x0000008a318a7221 */ /* 0x000fc80000010000 */
[----:B------:R-:W-:-:S05]  /*1b20*/  @P2 FADD.FTZ R138, R51, R138 ;  /* 0x0000008a338a2221 */ /* 0x000fca0000010000 */
.L_x_2245:
[----:B------:R-:W-:-:S04]  /*1b30*/  F2FP.PACK_AB R48, RZ, R138 ;  /* 0x0000008aff30723e */ /* 0x000fc800000000ff */
[----:B------:R-:W-:Y:S02]  /*1b40*/  PRMT R47, R47, 0x5410, R48 ;  /* 0x000054102f2f7816 */ /* 0x000fe40000000030 */
.L_x_2246:
        /* <DEDUP_REMOVED lines=19> */
.L_x_2248:
[----:B-----5:R-:W-:-:S05]  /*1c80*/  HADD2.F32 R52, -RZ, R40.H0_H0 ;  /* 0x20000028ff347230 */ /* 0x020fca0000004100 */
[----:B------:R-:W-:Y:S01]  /*1c90*/  FADD.FTZ R143, R52, R143 ;  /* 0x0000008f348f7221 */ /* 0x000fe20000010000 */
[----:B------:R-:W-:Y:S05]  /*1ca0*/  BRA `(.L_x_2249) ;  /* 0x0000004000007947 */ /* 0x000fea0003800000 */
.L_x_2247:
[----:B0----5:R-:W-:Y:S02]  /*1cb0*/  HADD2.F32 R52, -RZ, R36.H0_H0 ;  /* 0x20000024ff347230 */ /* 0x021fe40000004100 */
[----:B------:R-:W-:-:S03]  /*1cc0*/  @P2 HADD2.F32 R54, -RZ, R40.H0_H0 ;  /* 0x20000028ff362230 */ /* 0x000fc60000004100 */
[----:B------:R-:W-:-:S04]  /*1cd0*/  FADD.FTZ R143, R52, R143 ;  /* 0x0000008f348f7221 */ /* 0x000fc80000010000 */
[----:B------:R-:W-:-:S05]  /*1ce0*/  @P2 FADD.FTZ R143, R54, R143 ;  /* 0x0000008f368f2221 */ /* 0x000fca0000010000 */
.L_x_2249:
[----:B------:R-:W-:-:S04]  /*1cf0*/  F2FP.PACK_AB R52, RZ, R143 ;  /* 0x0000008fff34723e */ /* 0x000fc800000000ff */
[----:B------:R-:W-:Y:S02]  /*1d00*/  PRMT R44, R52, 0x7610, R44 ;  /* 0x00007610342c7816 */ /* 0x000fe4000000002c */
.L_x_2250:
[----:B------:R-:W-:Y:S01]  /*1d10*/  HADD2.F32 R142, -RZ, R48.H1_H1 ;  /* 0x30000030ff8e7230 */ /* 0x000fe20000004100 */
[----:B------:R-:W-:Y:S05]  /*1d20*/  @P3 BRA `(.L_x_2251) ;  /* 0x0000008000003947 */ /* 0x000fea0003800000 */
[----:B------:R-:W-:-:S04]  /*1d30*/  ISETP.NE.U32.AND P1, PT, RZ, c[0x0][0x180], PT ;  /* 0x00006000ff007a0c */ /* 0x000fc80003f25070 */
[----:B------:R-:W-:-:S13]  /*1d40*/  ISETP.NE.AND.EX P1, PT, RZ, c[0x0][0x184], PT, P1 ;  /* 0x00006100ff007a0c */ /* 0x000fda0003f25310 */
[----:B------:R-:W-:Y:S05]  /*1d50*/  @P1 BRA `(.L_x_2252) ;  /* 0x0000002000001947 */ /* 0x000fea0003800000 */
[----:B------:R-:W-:Y:S05]  /*1d60*/  @P0 BRA `(.L_x_2253) ;  /* 0x0000008000000947 */ /* 0x000fea0003800000 */
[----:B------:R-:W-:Y:S05]  /*1d70*/  BRA `(.L_x_2254) ;  /* 0x0000009000007947 */ /* 0x000fea0003800000 */
.L_x_2252:
[----:B-----5:R-:W-:-:S05]  /*1d80*/  HADD2.F32 R53, -RZ, R40.H1_H1 ;  /* 0x30000028ff357230 */ /* 0x020fca0000004100 */
[----:B------:R-:W-:Y:S01]  /*1d90*/  FADD.FTZ R142, R53, R142 ;  /* 0x0000008e358e7221 */ /* 0x000fe20000010000 */
[----:B------:R-:W-:Y:S05]  /*1da0*/  BRA `(.L_x_2253) ;  /* 0x0000004000007947 */ /* 0x000fea0003800000 */
.L_x_2251:
[----:B-----5:R-:W-:Y:S02]  /*1db0*/  HADD2.F32 R53, -RZ, R36.H1_H1 ;  /* 0x30000024ff357230 */ /* 0x020fe40000004100 */
[----:B------:R-:W-:-:S03]  /*1dc0*/  @P2 HADD2.F32 R55, -RZ, R40.H1_H1 ;  /* 0x30000028ff372230 */ /* 0x000fc60000004100 */
[----:B------:R-:W-:-:S04]  /*1dd0*/  FADD.FTZ R142, R53, R142 ;  /* 0x0000008e358e7221 */ /* 0x000fc80000010000 */
[----:B------:R-:W-:-:S05]  /*1de0*/  @P2 FADD.FTZ R142, R55, R142 ;  /* 0x0000008e378e2221 */ /* 0x000fca0000010000 */
.L_x_2253:
[----:B------:R-:W-:-:S04]  /*1df0*/  F2FP.PACK_AB R48, RZ, R142 ;  /* 0x0000008eff30723e */ /* 0x000fc800000000ff */
[----:B------:R-:W-:Y:S02]  /*1e00*/  PRMT R44, R44, 0x5410, R48 ;  /* 0x000054102c2c7816 */ /* 0x000fe40000000030 */
.L_x_2254:
[----:B------:R-:W-:Y:S01]  /*1e10*/  HADD2.F32 R57, -RZ, R49.H0_H0 ;  /* 0x20000031ff397230 */ /* 0x000fe20000004100 */
[----:B------:R-:W-:Y:S05]  /*1e20*/  @P3 BRA `(.L_x_2255) ;  /* 0x0000008000003947 */ /* 0x000fea0003800000 */
[----:B------:R-:W-:-:S04]  /*1e30*/  ISETP.NE.U32.AND P1, PT, RZ, c[0x0][0x180], PT ;  /* 0x00006000ff007a0c */ /* 0x000fc80003f25070 */
[----:B------:R-:W-:-:S13]  /*1e40*/  ISETP.NE.AND.EX P1, PT, RZ, c[0x0][0x184], PT, P1 ;  /* 0x00006100ff007a0c */ /* 0x000fda0003f25310 */
[----:B------:R-:W-:Y:S05]  /*1e50*/  @P1 BRA `(.L_x_2256) ;  /* 0x0000002000001947 */ /* 0x000fea0003800000 */
[----:B------:R-:W-:Y:S05]  /*1e60*/  @P0 BRA `(.L_x_2257) ;  /* 0x0000008000000947 */ /* 0x000fea0003800000 */
[----:B------:R-:W-:Y:S05]  /*1e70*/  BRA `(.L_x_2258) ;  /* 0x0000009000007947 */ /* 0x000fea0003800000 */
.L_x_2256:
[----:B-----5:R-:W-:-:S05]  /*1e80*/  HADD2.F32 R48, -RZ, R41.H0_H0 ;  /* 0x20000029ff307230 */ /* 0x020fca0000004100 */
[----:B------:R-:W-:Y:S01]  /*1e90*/  FADD.FTZ R57, R48, R57 ;  /* 0x0000003930397221 */ /* 0x000fe20000010000 */
[----:B------:R-:W-:Y:S05]  /*1ea0*/  BRA `(.L_x_2257) ;  /* 0x0000004000007947 */ /* 0x000fea0003800000 */
.L_x_2255:
[----:B-----5:R-:W-:Y:S02]  /*1eb0*/  HADD2.F32 R48, -RZ, R37.H0_H0 ;  /* 0x20000025ff307230 */ /* 0x020fe40000004100 */
[----:B------:R-:W-:-:S03]  /*1ec0*/  @P2 HADD2.F32 R52, -RZ, R41.H0_H0 ;  /* 0x20000029ff342230 */ /* 0x000fc60000004100 */
[----:B------:R-:W-:-:S04]  /*1ed0*/  FADD.FTZ R57, R48, R57 ;  /* 0x0000003930397221 */ /* 0x000fc80000010000 */
[----:B------:R-:W-:-:S05]  /*1ee0*/  @P2 FADD.FTZ R57, R52, R57 ;  /* 0x0000003934392221 */ /* 0x000fca0000010000 */
.L_x_2257:
[----:B------:R-:W-:-:S04]  /*1ef0*/  F2FP.PACK_AB R48, RZ, R57 ;  /* 0x00000039ff30723e */ /* 0x000fc800000000ff */
[----:B------:R-:W-:Y:S02]  /*1f00*/  PRMT R45, R48, 0x7610, R45 ;  /* 0x00007610302d7816 */ /* 0x000fe4000000002d */
.L_x_2258:
[----:B------:R-:W-:Y:S01]  /*1f10*/  HADD2.F32 R141, -RZ, R49.H1_H1 ;  /* 0x30000031ff8d7230 */ /* 0x000fe20000004100 */
[----:B------:R-:W-:Y:S05]  /*1f20*/  @P3 BRA `(.L_x_2259) ;  /* 0x0000008000003947 */ /* 0x000fea0003800000 */
[----:B------:R-:W-:-:S04]  /*1f30*/  ISETP.NE.U32.AND P1, PT, RZ, c[0x0][0x180], PT ;  /* 0x00006000ff007a0c */ /* 0x000fc80003f25070 */
[----:B------:R-:W-:-:S13]  /*1f40*/  ISETP.NE.AND.EX P1, PT, RZ, c[0x0][0x184], PT, P1 ;  /* 0x00006100ff007a0c */ /* 0x000fda0003f25310 */
[----:B------:R-:W-:Y:S05]  /*1f50*/  @P1 BRA `(.L_x_2260) ;  /* 0x0000002000001947 */ /* 0x000fea0003800000 */
[----:B------:R-:W-:Y:S05]  /*1f60*/  @P0 BRA `(.L_x_2261) ;  /* 0x0000008000000947 */ /* 0x000fea0003800000 */
[----:B------:R-:W-:Y:S05]  /*1f70*/  BRA `(.L_x_2262) ;  /* 0x0000009000007947 */ /* 0x000fea0003800000 */
.L_x_2260:
[----:B-----5:R-:W-:-:S05]  /*1f80*/  HADD2.F32 R48, -RZ, R41.H1_H1 ;  /* 0x30000029ff307230 */ /* 0x020fca0000004100 */
[----:B------:R-:W-:Y:S01]  /*1f90*/  FADD.FTZ R141, R48, R141 ;  /* 0x0000008d308d7221 */ /* 0x000fe20000010000 */
[----:B------:R-:W-:Y:S05]  /*1fa0*/  BRA `(.L_x_2261) ;  /* 0x0000004000007947 */ /* 0x000fea0003800000 */
.L_x_2259:
[----:B-----5:R-:W-:Y:S02]  /*1fb0*/  HADD2.F32 R48, -RZ, R37.H1_H1 ;  /* 0x30000025ff307230 */ /* 0x020fe40000004100 */
[----:B------:R-:W-:-:S03]  /*1fc0*/  @P2 HADD2.F32 R52, -RZ, R41.H1_H1 ;  /* 0x30000029ff342230 */ /* 0x000fc60000004100 */
[----:B------:R-:W-:-:S04]  /*1fd0*/  FADD.FTZ R141, R48, R141 ;  /* 0x0000008d308d7221 */ /* 0x000fc80000010000 */
[----:B------:R-:W-:-:S05]  /*1fe0*/  @P2 FADD.FTZ R141, R52, R141 ;  /* 0x0000008d348d2221 */ /* 0x000fca0000010000 */
.L_x_2261:
[----:B------:R-:W-:-:S04]  /*1ff0*/  F2FP.PACK_AB R48, RZ, R141 ;  /* 0x0000008dff30723e */ /* 0x000fc800000000ff */
[----:B------:R-:W-:Y:S02]  /*2000*/  PRMT R45, R45, 0x5410, R48 ;  /* 0x000054102d2d7816 */ /* 0x000fe40000000030 */
.L_x_2262:
[----:B------:R-:W-:Y:S01]  /*2010*/  HADD2.F32 R56, -RZ, R50.H0_H0 ;  /* 0x20000032ff387230 */ /* 0x000fe20000004100 */
[----:B------:R-:W-:Y:S05]  /*2020*/  @P3 BRA `(.L_x_2263) ;  /* 0x0000008000003947 */ /* 0x000fea0003800000 */
[----:B------:R-:W-:-:S04]  /*2030*/  ISETP.NE.U32.AND P1, PT, RZ, c[0x0][0x180], PT ;  /* 0x00006000ff007a0c */ /* 0x000fc80003f25070 */
[----:B------:R-:W-:-:S13]  /*2040*/  ISETP.NE.AND.EX P1, PT, RZ, c[0x0][0x184], PT, P1 ;  /* 0x00006100ff007a0c */ /* 0x000fda0003f25310 */
[----:B------:R-:W-:Y:S05]  /*2050*/  @P1 BRA `(.L_x_2264) ;  /* 0x0000002000001947 */ /* 0x000fea0003800000 */
[----:B------:R-:W-:Y:S05]  /*2060*/  @P0 BRA `(.L_x_2265) ;  /* 0x0000008000000947 */ /* 0x000fea0003800000 */
[----:B------:R-:W-:Y:S05]  /*2070*/  BRA `(.L_x_2266) ;  /* 0x0000009000007947 */ /* 0x000fea0003800000 */
.L_x_2264:
[----:B-----5:R-:W-:-:S05]  /*2080*/  HADD2.F32 R49, -RZ, R42.H0_H0 ;  /* 0x2000002aff317230 */ /* 0x020fca0000004100 */
[----:B------:R-:W-:Y:S01]  /*2090*/  FADD.FTZ R56, R49, R56 ;  /* 0x0000003831387221 */ /* 0x000fe20000010000 */
[----:B------:R-:W-:Y:S05]  /*20a0*/  BRA `(.L_x_2265) ;  /* 0x0000004000007947 */ /* 0x000fea0003800000 */
.L_x_2263:
[----:B-----5:R-:W-:Y:S02]  /*20b0*/  HADD2.F32 R49, -RZ, R38.H0_H0 ;  /* 0x20000026ff317230 */ /* 0x020fe40000004100 */
[----:B------:R-:W-:-:S03]  /*20c0*/  @P2 HADD2.F32 R53, -RZ, R42.H0_H0 ;  /* 0x2000002aff352230 */ /* 0x000fc60000004100 */
[----:B------:R-:W-:-:S04]  /*20d0*/  FADD.FTZ R56, R49, R56 ;  /* 0x0000003831387221 */ /* 0x000fc80000010000 */
[----:B------:R-:W-:-:S05]  /*20e0*/  @P2 FADD.FTZ R56, R53, R56 ;  /* 0x0000003835382221 */ /* 0x000fca0000010000 */
.L_x_2265:
[----:B------:R-:W-:-:S04]  /*20f0*/  F2FP.PACK_AB R48, RZ, R56 ;  /* 0x00000038ff30723e */ /* 0x000fc800000000ff */
[----:B------:R-:W-:Y:S02]  /*2100*/  PRMT R46, R48, 0x7610, R46 ;  /* 0x00007610302e7816 */ /* 0x000fe4000000002e */
.L_x_2266:
[----:B------:R-:W-:Y:S01]  /*2110*/  HADD2.F32 R54, -RZ, R50.H1_H1 ;  /* 0x30000032ff367230 */ /* 0x000fe20000004100 */
[----:B------:R-:W-:Y:S05]  /*2120*/  @P3 BRA `(.L_x_2267) ;  /* 0x0000008000003947 */ /* 0x000fea0003800000 */
[----:B------:R-:W-:-:S04]  /*2130*/  ISETP.NE.U32.AND P1, PT, RZ, c[0x0][0x180], PT ;  /* 0x00006000ff007a0c */ /* 0x000fc80003f25070 */
[----:B------:R-:W-:-:S13]  /*2140*/  ISETP.NE.AND.EX P1, PT, RZ, c[0x0][0x184], PT, P1 ;  /* 0x00006100ff007a0c */ /* 0x000fda0003f25310 */
[----:B------:R-:W-:Y:S05]  /*2150*/  @P1 BRA `(.L_x_2268) ;  /* 0x0000002000001947 */ /* 0x000fea0003800000 */
[----:B------:R-:W-:Y:S05]  /*2160*/  @P0 BRA `(.L_x_2269) ;  /* 0x0000008000000947 */ /* 0x000fea0003800000 */
[----:B------:R-:W-:Y:S05]  /*2170*/  BRA `(.L_x_2270) ;  /* 0x0000009000007947 */ /* 0x000fea0003800000 */
.L_x_2268:
[----:B-----5:R-:W-:-:S05]  /*2180*/  HADD2.F32 R49, -RZ, R42.H1_H1 ;  /* 0x3000002aff317230 */ /* 0x020fca0000004100 */
[----:B------:R-:W-:Y:S01]  /*2190*/  FADD.FTZ R54, R49, R54 ;  /* 0x0000003631367221 */ /* 0x000fe20000010000 */
[----:B------:R-:W-:Y:S05]  /*21a0*/  BRA `(.L_x_2269) ;  /* 0x0000004000007947 */ /* 0x000fea0003800000 */
.L_x_2267:
[----:B-----5:R-:W-:Y:S02]  /*21b0*/  HADD2.F32 R49, -RZ, R38.H1_H1 ;  /* 0x30000026ff317230 */ /* 0x020fe40000004100 */
[----:B------:R-:W-:-:S03]  /*21c0*/  @P2 HADD2.F32 R53, -RZ, R42.H1_H1 ;  /* 0x3000002aff352230 */ /* 0x000fc60000004100 */
[----:B------:R-:W-:-:S04]  /*21d0*/  FADD.FTZ R54, R49, R54 ;  /* 0x0000003631367221 */ /* 0x000fc80000010000 */
[----:B------:R-:W-:-:S05]  /*21e0*/  @P2 FADD.FTZ R54, R53, R54 ;  /* 0x0000003635362221 */ /* 0x000fca0000010000 */
.L_x_2269:
[----:B------:R-:W-:-:S04]  /*21f0*/  F2FP.PACK_AB R48, RZ, R54 ;  /* 0x00000036ff30723e */ /* 0x000fc800000000ff */
[----:B------:R-:W-:Y:S02]  /*2200*/  PRMT R46, R46, 0x5410, R48 ;  /* 0x000054102e2e7816 */ /* 0x000fe40000000030 */
.L_x_2270:
[----:B------:R-:W-:Y:S01]  /*2210*/  HADD2.F32 R52, -RZ, R51.H0_H0 ;  /* 0x20000033ff347230 */ /* 0x000fe20000004100 */
[----:B------:R-:W-:Y:S05]  /*2220*/  @P3 BRA `(.L_x_2271) ;  /* 0x0000008000003947 */ /* 0x000fea0003800000 */
[----:B------:R-:W-:-:S04]  /*2230*/  ISETP.NE.U32.AND P1, PT, RZ, c[0x0][0x180], PT ;  /* 0x00006000ff007a0c */ /* 0x000fc80003f25070 */
[----:B------:R-:W-:-:S13]  /*2240*/  ISETP.NE.AND.EX P1, PT, RZ, c[0x0][0x184], PT, P1 ;  /* 0x00006100ff007a0c */ /* 0x000fda0003f25310 */
[----:B------:R-:W-:Y:S05]  /*2250*/  @P1 BRA `(.L_x_2272) ;  /* 0x0000002000001947 */ /* 0x000fea0003800000 */
[----:B------:R-:W-:Y:S05]  /*2260*/  @P0 BRA `(.L_x_2273) ;  /* 0x0000008000000947 */ /* 0x000fea0003800000 */
[----:B------:R-:W-:Y:S05]  /*2270*/  BRA `(.L_x_2274) ;  /* 0x0000009000007947 */ /* 0x000fea0003800000 */
.L_x_2272:
[----:B-----5:R-:W-:-:S05]  /*2280*/  HADD2.F32 R49, -RZ, R43.H0_H0 ;  /* 0x2000002bff317230 */ /* 0x020fca0000004100 */
[----:B------:R-:W-:Y:S01]  /*2290*/  FADD.FTZ R52, R49, R52 ;  /* 0x0000003431347221 */ /* 0x000fe20000010000 */
[----:B------:R-:W-:Y:S05]  /*22a0*/  BRA `(.L_x_2273) ;  /* 0x0000004000007947 */ /* 0x000fea0003800000 */
.L_x_2271:
[----:B-----5:R-:W-:Y:S02]  /*22b0*/  HADD2.F32 R49, -RZ, R39.H0_H0 ;  /* 0x20000027ff317230 */ /* 0x020fe40000004100 */
[----:B------:R-:W-:-:S03]  /*22c0*/  @P2 HADD2.F32 R53, -RZ, R43.H0_H0 ;  /* 0x2000002bff352230 */ /* 0x000fc60000004100 */
[----:B------:R-:W-:-:S04]  /*22d0*/  FADD.FTZ R52, R49, R52 ;  /* 0x0000003431347221 */ /* 0x000fc80000010000 */
[----:B------:R-:W-:-:S05]  /*22e0*/  @P2 FADD.FTZ R52, R53, R52 ;  /* 0x0000003435342221 */ /* 0x000fca0000010000 */
.L_x_2273:
[----:B------:R-:W-:-:S04]  /*22f0*/  F2FP.PACK_AB R48, RZ, R52 ;  /* 0x00000034ff30723e */ /* 0x000fc800000000ff */
[----:B------:R-:W-:Y:S02]  /*2300*/  PRMT R47, R48, 0x7610, R47 ;  /* 0x00007610302f7816 */ /* 0x000fe4000000002f */
.L_x_2274:
[----:B------:R-:W-:Y:S01]  /*2310*/  HADD2.F32 R53, -RZ, R51.H1_H1 ;  /* 0x30000033ff357230 */ /* 0x000fe20000004100 */
[----:B------:R-:W-:Y:S05]  /*2320*/  @P3 BRA `(.L_x_2275) ;  /* 0x0000008000003947 */ /* 0x000fea0003800000 */
[----:B------:R-:W-:-:S04]  /*2330*/  ISETP.NE.U32.AND P1, PT, RZ, c[0x0][0x180], PT ;  /* 0x00006000ff007a0c */ /* 0x000fc80003f25070 */
[----:B------:R-:W-:-:S13]  /*2340*/  ISETP.NE.AND.EX P1, PT, RZ, c[0x0][0x184], PT, P1 ;  /* 0x00006100ff007a0c */ /* 0x000fda0003f25310 */
[----:B------:R-:W-:Y:S05]  /*2350*/  @P1 BRA `(.L_x_2276) ;  /* 0x0000002000001947 */ /* 0x000fea0003800000 */
[----:B------:R-:W-:Y:S05]  /*2360*/  @P0 BRA `(.L_x_2277) ;  /* 0x0000008000000947 */ /* 0x000fea0003800000 */
[----:B------:R-:W-:Y:S05]  /*2370*/  BRA `(.L_x_2278) ;  /* 0x0000009000007947 */ /* 0x000fea0003800000 */
.L_x_2276:
[----:B-----5:R-:W-:-:S05]  /*2380*/  HADD2.F32 R48, -RZ, R43.H1_H1 ;  /* 0x3000002bff307230 */ /* 0x020fca0000004100 */
[----:B------:R-:W-:Y:S01]  /*2390*/  FADD.FTZ R53, R48, R53 ;  /* 0x0000003530357221 */ /* 0x000fe20000010000 */
[----:B------:R-:W-:Y:S05]  /*23a0*/  BRA `(.L_x_2277) ;  /* 0x0000004000007947 */ /* 0x000fea0003800000 */
.L_x_2275:
[----:B-----5:R-:W-:Y:S02]  /*23b0*/  HADD2.F32 R48, -RZ, R39.H1_H1 ;  /* 0x30000027ff307230 */ /* 0x020fe40000004100 */
[----:B------:R-:W-:-:S03]  /*23c0*/  @P2 HADD2.F32 R50, -RZ, R43.H1_H1 ;  /* 0x3000002bff322230 */ /* 0x000fc60000004100 */
[----:B------:R-:W-:-:S04]  /*23d0*/  FADD.FTZ R53, R48, R53 ;  /* 0x0000003530357221 */ /* 0x000fc80000010000 */
[----:B------:R-:W-:-:S05]  /*23e0*/  @P2 FADD.FTZ R53, R50, R53 ;  /* 0x0000003532352221 */ /* 0x000fca0000010000 */
.L_x_2277:
[----:B------:R-:W-:-:S04]  /*23f0*/  F2FP.PACK_AB R48, RZ, R53 ;  /* 0x00000035ff30723e */ /* 0x000fc800000000ff */
[----:B------:R-:W-:Y:S02]  /*2400*/  PRMT R47, R47, 0x5410, R48 ;  /* 0x000054102f2f7816 */ /* 0x000fe40000000030 */
.L_x_2278:
        /* <DEDUP_REMOVED lines=30> */
.L_x_2283:
        /* <DEDUP_REMOVED lines=68> */
.L_x_2284:
[C---:B------:R-:W-:Y:S01]  /*2a30*/  FMUL.FTZ R50, R147.reuse, R147 ;  /* 0x0000009393327220 */ /* 0x040fe20000410000 */
[----:B------:R-:W-:Y:S01]  /*2a40*/  ISETP.NE.AND P1, PT, RZ, UR6, PT ;  /* 0x00000006ff007c0c */ /* 0x000fe2000bf25270 */
[----:B-1----:R-:W-:Y:S01]  /*2a50*/  FADD.FTZ R144, R144, R55 ;  /* 0x0000003790907221 */ /* 0x002fe20000010000 */
[----:B------:R-:W-:Y:S02]  /*2a60*/  MOV R145, c[0x0][0x1e0] ;  /* 0x0000780000917a02 */ /* 0x000fe40000000f00 */
[----:B------:R-:W-:Y:S02]  /*2a70*/  FSEL R51, R50, RZ, P1 ;  /* 0x000000ff32337208 */ /* 0x000fe40000800000 */
[----:B------:R-:W-:Y:S01]  /*2a80*/  MOV R128, 0x4 ;  /* 0x0000000400807802 */ /* 0x000fe20000000f00 */
[----:B------:R-:W-:Y:S01]  /*2a90*/  FFMA.FTZ R50, R144, R145, c[0x0][0x228] ;  /* 0x00008a0090327623 */ /* 0x000fe20000010091 */
[----:B------:R-:W-:-:S03]  /*2aa0*/  FSEL R145, R147, RZ, !P1 ;  /* 0x000000ff93917208 */ /* 0x000fc60004800000 */
[----:B0-----:R-:W-:Y:S02]  /*2ab0*/  FADD.FTZ R55, R50, R51 ;  /* 0x0000003332377221 */ /* 0x001fe40000010000 */
[C---:B------:R-:W-:Y:S02]  /*2ac0*/  FADD.FTZ R60, -R145.reuse, R60 ;  /* 0x0000003c913c7221 */ /* 0x040fe40000010100 */
[----:B------:R-:W-:Y:S02]  /*2ad0*/  FADD.FTZ R152, -R145, R64 ;  /* 0x0000004091987221 */ /* 0x000fe40000010100 */
[----:B------:R-:W0:Y:S01]  /*2ae0*/  MUFU.RSQ R55, R55 ;  /* 0x0000003700377308 */ /* 0x000e220000001400 */
[----:B------:R-:W-:-:S04]  /*2af0*/  @!P2 IMAD.WIDE R48, R67, R128, c[0x0][0x1a0] ;  /* 0x000068004330a625 */ /* 0x000fc800078e0280 */
[C---:B------:R-:W-:Y:S01]  /*2b00*/  FADD.FTZ R150, -R145.reuse, R57 ;  /* 0x0000003991967221 */ /* 0x040fe20000010100 */
[----:B------:R1:W-:Y:S01]  /*2b10*/  @!P2 STG.E [R48.64], R147 ;  /* 0x000000933000a986 */ /* 0x0003e2000c101904 */
[C---:B------:R-:W-:Y:S02]  /*2b20*/  FADD.FTZ R162, -R145.reuse, R61 ;  /* 0x0000003d91a27221 */ /* 0x040fe40000010100 */
[C---:B------:R-:W-:Y:S02]  /*2b30*/  FADD.FTZ R164, -R145.reuse, R130 ;  /* 0x0000008291a47221 */ /* 0x040fe40000010100 */
[----:B------:R-:W-:Y:S02]  /*2b40*/  FADD.FTZ R65, -R145, R65 ;  /* 0x0000004191417221 */ /* 0x000fe40000010100 */
[----:B------:R-:W-:-:S04]  /*2b50*/  @!P2 IMAD.WIDE R50, R67, R128, c[0x0][0x1a8] ;  /* 0x00006a004332a625 */ /* 0x000fc800078e0280 */
[C---:B0-----:R-:W-:Y:S01]  /*2b60*/  FMUL.FTZ R57, R55.reuse, R60 ;  /* 0x0000003c37397220 */ /* 0x041fe20000410000 */
[----:B------:R0:W-:Y:S01]  /*2b70*/  @!P2 STG.E [R50.64], R55 ;  /* 0x000000373200a986 */ /* 0x0001e2000c101904 */
[----:B------:R-:W-:Y:S02]  /*2b80*/  FMUL.FTZ R60, R55, R152 ;  /* 0x00000098373c7220 */ /* 0x000fe40000410000 */
[----:B-1----:R-:W-:Y:S02]  /*2b90*/  FADD.FTZ R49, -R145, R132 ;  /* 0x0000008491317221 */ /* 0x002fe40000010100 */
[----:B------:R-:W-:Y:S02]  /*2ba0*/  FFMA.FTZ R48, R82, R57, R25 ;  /* 0x0000003952307223 */ /* 0x000fe40000010019 */
[----:B------:R-:W-:Y:S02]  /*2bb0*/  FFMA.FTZ R61, R83, R60, R24 ;  /* 0x0000003c533d7223 */ /* 0x000fe40000010018 */
[----:B------:R-:W-:-:S02]  /*2bc0*/  FADD.FTZ R158, -R145, R63 ;  /* 0x0000003f919e7221 */ /* 0x000fc40000010100 */
[----:B------:R-:W-:Y:S01]  /*2bd0*/  FADD.FTZ R160, -R145, R131 ;  /* 0x0000008391a07221 */ /* 0x000fe20000010100 */
[----:B------:R-:W-:Y:S01]  /*2be0*/  F2FP.PACK_AB R48, R61, R48 ;  /* 0x000000303d30723e */ /* 0x000fe200000000ff */
[----:B------:R-:W-:Y:S01]  /*2bf0*/  FADD.FTZ R132, -R145, R140 ;  /* 0x0000008c91847221 */ /* 0x000fe20000010100 */
[----:B------:R-:W-:Y:S01]  /*2c00*/  SHF.L.U32 R61, R59, 0x4, RZ ;  /* 0x000000043b3d7819 */ /* 0x000fe200000006ff */
[C---:B------:R-:W-:Y:S01]  /*2c10*/  FADD.FTZ R148, -R145.reuse, R143 ;  /* 0x0000008f91947221 */ /* 0x040fe20000010100 */
[----:B------:R-:W-:Y:S01]  /*2c20*/  SHF.R.U32.HI R59, RZ, 0x1c, R59 ;  /* 0x0000001cff3b7819 */ /* 0x000fe2000001163b */
        /* <DEDUP_REMOVED lines=11> */
[----:B------:R-:W-:Y:S01]  /*2ce0*/  FADD.FTZ R154, -R145, R52 ;  /* 0x00000034919a7221 */ /* 0x000fe20000010100 */
[----:B------:R-:W-:Y:S01]  /*2cf0*/  IADD3 R52, P1, R61, c[0x0][0x208], RZ ;  /* 0x000082003d347a10 */ /* 0x000fe20007f3e0ff */
[----:B------:R-:W-:Y:S02]  /*2d00*/  FADD.FTZ R156, -R145, R53 ;  /* 0x00000035919c7221 */ /* 0x000fe40000010100 */
[C---:B------:R-:W-:Y:S02]  /*2d10*/  FMUL.FTZ R141, R55.reuse, R162 ;  /* 0x000000a2378d7220 */ /* 0x040fe40000410000 */
[----:B------:R-:W-:-:S02]  /*2d20*/  FMUL.FTZ R143, R55, R164 ;  /* 0x000000a4378f7220 */ /* 0x000fc40000410000 */
[C---:B------:R-:W-:Y:S02]  /*2d30*/  FMUL.FTZ R145, R55.reuse, R65 ;  /* 0x0000004137917220 */ /* 0x040fe40000410000 */
[C---:B------:R-:W-:Y:S02]  /*2d40*/  FMUL.FTZ R147, R55.reuse, R49 ;  /* 0x0000003137937220 */ /* 0x040fe40000410000 */
[C---:B------:R-:W-:Y:S02]  /*2d50*/  FMUL.FTZ R137, R55.reuse, R158 ;  /* 0x0000009e37897220 */ /* 0x040fe40000410000 */
[----:B------:R-:W-:Y:S02]  /*2d60*/  FMUL.FTZ R139, R55, R160 ;  /* 0x000000a0378b7220 */ /* 0x000fe40000410000 */
[----:B0-----:R-:W-:Y:S02]  /*2d70*/  FFMA.FTZ R50, R86, R141, R21 ;  /* 0x0000008d56327223 */ /* 0x001fe40000010015 */
[----:B------:R-:W-:-:S02]  /*2d80*/  FFMA.FTZ R51, R87, R143, R20 ;  /* 0x0000008f57337223 */ /* 0x000fc40000010014 */
[----:B------:R-:W-:Y:S02]  /*2d90*/  FFMA.FTZ R53, R88, R145, R19 ;  /* 0x0000009158357223 */ /* 0x000fe40000010013 */
[----:B------:R-:W-:Y:S01]  /*2da0*/  FFMA.FTZ R158, R91, R147, R18 ;  /* 0x000000935b9e7223 */ /* 0x000fe20000010012 */
[----:B------:R-:W-:Y:S01]  /*2db0*/  F2FP.PACK_AB R50, R51, R50 ;  /* 0x000000323332723e */ /* 0x000fe200000000ff */
[----:B------:R-:W-:Y:S02]  /*2dc0*/  FFMA.FTZ R49, R84, R137, R23 ;  /* 0x0000008954317223 */ /* 0x000fe40000010017 */
[----:B------:R-:W-:Y:S01]  /*2dd0*/  FFMA.FTZ R134, R85, R139, R22 ;  /* 0x0000008b55867223 */ /* 0x000fe20000010016 */
[----:B------:R-:W-:Y:S01]  /*2de0*/  F2FP.PACK_AB R51, R158, R53 ;  /* 0x000000359e33723e */ /* 0x000fe200000000ff */
[----:B------:R-:W-:Y:S01]  /*2df0*/  FMUL.FTZ R131, R55, R64 ;  /* 0x0000004037837220 */ /* 0x000fe20000410000 */
[----:B------:R-:W-:Y:S01]  /*2e00*/  IADD3.X R53, R59, c[0x0][0x20c], RZ, P1, !PT ;  /* 0x000083003b357a10 */ /* 0x000fe20000ffe4ff */
[C---:B------:R-:W-:Y:S01]  /*2e10*/  FMUL.FTZ R64, R55.reuse, R142 ;  /* 0x0000008e37407220 */ /* 0x040fe20000410000 */
[----:B------:R-:W-:Y:S01]  /*2e20*/  F2FP.PACK_AB R49, R134, R49 ;  /* 0x000000318631723e */ /* 0x000fe200000000ff */
        /* <DEDUP_REMOVED lines=17> */
[----:B------:R-:W-:Y:S01]  /*2f40*/  F2FP.PACK_AB R55, R54, R145 ;  /* 0x000000913637723e */ /* 0x000fe200000000ff */
[----:B------:R-:W-:Y:S02]  /*2f50*/  FFMA.FTZ R57, R89, R57, R0 ;  /* 0x0000003959397223 */ /* 0x000fe40000010000 */
[----:B------:R-:W-:Y:S02]  /*2f60*/  FFMA.FTZ R60, R90, R60, R27 ;  /* 0x0000003c5a3c7223 */ /* 0x000fe4000001001b */
[----:B------:R-:W-:-:S02]  /*2f70*/  FFMA.FTZ R54, R95, R141, R30 ;  /* 0x0000008d5f367223 */ /* 0x000fc4000001001e */
[----:B------:R-:W-:Y:S01]  /*2f80*/  FFMA.FTZ R141, R100, R133, R15 ;  /* 0x00000085648d7223 */ /* 0x000fe2000001000f */
[----:B0-----:R-:W-:Y:S01]  /*2f90*/  F2FP.PACK_AB R52, R60, R57 ;  /* 0x000000393c34723e */ /* 0x001fe200000000ff */
[----:B------:R-:W-:Y:S02]  /*2fa0*/  FFMA.FTZ R48, R101, R134, R14 ;  /* 0x0000008665307223 */ /* 0x000fe4000001000e */
[----:B------:R-:W-:Y:S02]  /*2fb0*/  FFMA.FTZ R137, R93, R137, R28 ;  /* 0x000000895d897223 */ /* 0x000fe4000001001c */
[----:B------:R-:W-:Y:S01]  /*2fc0*/  FFMA.FTZ R56, R92, R139, R29 ;  /* 0x0000008b5c387223 */ /* 0x000fe2000001001d */
[----:B------:R-:W-:Y:S01]  /*2fd0*/  F2FP.PACK_AB R57, R48, R141 ;  /* 0x0000008d3039723e */ /* 0x000fe200000000ff */
[----:B------:R-:W-:Y:S01]  /*2fe0*/  FFMA.FTZ R139, R96, R131, R17 ;  /* 0x00000083608b7223 */ /* 0x000fe20000010011 */
[----:B------:R-:W-:Y:S01]  /*2ff0*/  IADD3 R48, P1, R61, c[0x0][0x210], RZ ;  /* 0x000084003d307a10 */ /* 0x000fe20007f3e0ff */
[----:B------:R-:W-:Y:S01]  /*3000*/  FFMA.FTZ R144, R99, R132, R16 ;  /* 0x0000008463907223 */ /* 0x000fe20000010010 */
[----:B------:R-:W-:Y:S01]  /*3010*/  F2FP.PACK_AB R53, R56, R137 ;  /* 0x000000893835723e */ /* 0x000fe200000000ff */
[----:B------:R-:W-:Y:S01]  /*3020*/  FFMA.FTZ R49, R102, R135, R13 ;  /* 0x0000008766317223 */ /* 0x000fe2000001000d */
[----:B------:R-:W-:Y:S01]  /*3030*/  SHF.R.U32.HI R137, RZ, 0x1c, R58 ;  /* 0x0000001cff897819 */ /* 0x000fe2000001163a */
[----:B------:R-:W-:Y:S01]  /*3040*/  FFMA.FTZ R50, R103, R136, R12 ;  /* 0x0000008867327223 */ /* 0x000fe2000001000c */
[----:B------:R-:W-:Y:S01]  /*3050*/  F2FP.PACK_AB R56, R144, R139 ;  /* 0x0000008b9038723e */ /* 0x000fe200000000ff */
[----:B------:R-:W-:Y:S01]  /*3060*/  FFMA.FTZ R143, R97, R143, R34 ;  /* 0x0000008f618f7223 */ /* 0x000fe20000010022 */
[----:B------:R-:W-:Y:S01]  /*3070*/  SHF.L.U32 R139, R58, 0x4, RZ ;  /* 0x000000043a8b7819 */ /* 0x000fe200000006ff */
[----:B------:R-:W-:Y:S01]  /*3080*/  FFMA.FTZ R51, R104, R146, R11 ;  /* 0x0000009268337223 */ /* 0x000fe2000001000b */
[----:B------:R-:W-:Y:S01]  /*3090*/  F2FP.PACK_AB R58, R50, R49 ;  /* 0x00000031323a723e */ /* 0x000fe200000000ff */
[----:B------:R-:W-:Y:S01]  /*30a0*/  FFMA.FTZ R144, R107, R140, R10 ;  /* 0x0000008c6b907223 */ /* 0x000fe2000001000a */
[----:B------:R-:W-:Y:S01]  /*30b0*/  F2FP.PACK_AB R54, R143, R54 ;  /* 0x000000368f36723e */ /* 0x000fe200000000ff */
[----:B------:R-:W-:Y:S01]  /*30c0*/  FFMA.FTZ R131, R105, R131, R32 ;  /* 0x0000008369837223 */ /* 0x000fe20000010020 */
[----:B------:R-:W-:Y:S01]  /*30d0*/  IADD3.X R49, R59, c[0x0][0x214], RZ, P1, !PT ;  /* 0x000085003b317a10 */ /* 0x000fe20000ffe4ff */
[----:B------:R-:W-:Y:S01]  /*30e0*/  FFMA.FTZ R132, R106, R132, R33 ;  /* 0x000000846a847223 */ /* 0x000fe20000010021 */
[----:B------:R-:W-:Y:S01]  /*30f0*/  IADD3 R60, P2, R139, c[0x0][0x208], RZ ;  /* 0x000082008b3c7a10 */ /* 0x000fe20007f5e0ff */
[----:B------:R-:W-:Y:S01]  /*3100*/  FFMA.FTZ R50, R111, R135, R70 ;  /* 0x000000876f327223 */ /* 0x000fe20000010046 */
[----:B------:R-:W-:Y:S01]  /*3110*/  F2FP.PACK_AB R59, R144, R51 ;  /* 0x00000033903b723e */ /* 0x000fe200000000ff */
[----:B------:R0:W-:Y:S01]  /*3120*/  STG.E.128 [R48.64], R52 ;  /* 0x0000003430007986 */ /* 0x0001e2000c101d04 */
[----:B------:R-:W-:Y:S01]  /*3130*/  IADD3.X R61, R137, c[0x0][0x20c], RZ, P2, !PT ;  /* 0x00008300893d7a10 */ /* 0x000fe200017fe4ff */
[----:B------:R-:W-:-:S02]  /*3140*/  FFMA.FTZ R51, R113, R146, R72 ;  /* 0x0000009271337223 */ /* 0x000fc40000010048 */
[----:B------:R-:W-:Y:S02]  /*3150*/  FFMA.FTZ R140, R114, R140, R73 ;  /* 0x0000008c728c7223 */ /* 0x000fe40000010049 */
[----:B------:R1:W-:Y:S01]  /*3160*/  STG.E.128 [R60.64], R56 ;  /* 0x000000383c007986 */ /* 0x0003e2000c101d04 */
[----:B------:R-:W-:Y:S02]  /*3170*/  FFMA.FTZ R133, R109, R133, R68 ;  /* 0x000000856d857223 */ /* 0x000fe40000010044 */
[----:B------:R-:W-:Y:S01]  /*3180*/  FFMA.FTZ R134, R108, R134, R69 ;  /* 0x000000866c867223 */ /* 0x000fe20000010045 */
[----:B------:R-:W-:Y:S01]  /*3190*/  F2FP.PACK_AB R51, R140, R51 ;  /* 0x000000338c33723e */ /* 0x000fe200000000ff */
[----:B------:R-:W-:Y:S02]  /*31a0*/  FFMA.FTZ R135, R110, R136, R71 ;  /* 0x000000886e877223 */ /* 0x000fe40000010047 */
[----:B------:R-:W-:Y:S02]  /*31b0*/  FFMA.FTZ R136, R112, R63, R9 ;  /* 0x0000003f70887223 */ /* 0x000fe40000010009 */
[----:B------:R-:W-:Y:S01]  /*31c0*/  FFMA.FTZ R141, R115, R64, R8 ;  /* 0x00000040738d7223 */ /* 0x000fe20000010008 */
[----:B------:R-:W-:Y:S01]  /*31d0*/  F2FP.PACK_AB R50, R135, R50 ;  /* 0x000000328732723e */ /* 0x000fe200000000ff */
[----:B------:R-:W-:Y:S01]  /*31e0*/  IMAD R67, R128, c[0x0][0x160], R67 ;  /* 0x0000580080437a24 */ /* 0x000fe200078e0243 */
[----:B0-----:R-:W-:Y:S01]  /*31f0*/  F2FP.PACK_AB R48, R132, R131 ;  /* 0x000000838430723e */ /* 0x001fe200000000ff */
[----:B------:R-:W-:Y:S01]  /*3200*/  FFMA.FTZ R53, R116, R65, R7 ;  /* 0x0000004174357223 */ /* 0x000fe20000010007 */
[----:B------:R-:W-:Y:S01]  /*3210*/  SHF.R.U32.HI R131, RZ, 0x1c, R62 ;  /* 0x0000001cff837819 */ /* 0x000fe2000001163e */
[----:B------:R-:W-:Y:S01]  /*3220*/  FFMA.FTZ R54, R117, R130, R6 ;  /* 0x0000008275367223 */ /* 0x000fe20000010006 */
[----:B------:R-:W-:Y:S01]  /*3230*/  F2FP.PACK_AB R49, R134, R133 ;  /* 0x000000858631723e */ /* 0x000fe200000000ff */
[----:B------:R-:W-:Y:S01]  /*3240*/  FFMA.FTZ R55, R119, R142, R4 ;  /* 0x0000008e77377223 */ /* 0x000fe20000010004 */
[----:B-1----:R-:W-:Y:S01]  /*3250*/  IADD3 R60, P1, R139, c[0x0][0x210], RZ ;  /* 0x000084008b3c7a10 */ /* 0x002fe20007f3e0ff */
[----:B------:R-:W-:Y:S01]  /*3260*/  FFMA.FTZ R56, R120, R154, R3 ;  /* 0x0000009a78387223 */ /* 0x000fe20000010003 */
[----:B------:R-:W-:Y:S01]  /*3270*/  F2FP.PACK_AB R53, R54, R53 ;  /* 0x000000353635723e */ /* 0x000fe200000000ff */
[----:B------:R-:W-:Y:S01]  /*3280*/  FFMA.FTZ R54, R118, R138, R5 ;  /* 0x0000008a76367223 */ /* 0x000fe20000010005 */
[----:B------:R-:W-:Y:S01]  /*3290*/  F2FP.PACK_AB R52, R141, R136 ;  /* 0x000000888d34723e */ /* 0x000fe200000000ff */
[----:B------:R-:W-:-:S02]  /*32a0*/  FFMA.FTZ R61, R123, R156, R2 ;  /* 0x0000009c7b3d7223 */ /* 0x000fc40000010002 */
[----:B------:R-:W-:Y:S01]  /*32b0*/  FFMA.FTZ R58, R124, R138, R77 ;  /* 0x0000008a7c3a7223 */ /* 0x000fe2000001004d */
[----:B------:R-:W-:Y:S01]  /*32c0*/  F2FP.PACK_AB R54, R55, R54 ;  /* 0x000000363736723e */ /* 0x000fe200000000ff */
[----:B------:R-:W-:Y:S01]  /*32d0*/  FFMA.FTZ R57, R129, R142, R80 ;  /* 0x0000008e81397223 */ /* 0x000fe20000010050 */
[----:B------:R-:W-:Y:S01]  /*32e0*/  F2FP.PACK_AB R55, R61, R56 ;  /* 0x000000383d37723e */ /* 0x000fe200000000ff */
[----:B------:R-:W-:Y:S01]  /*32f0*/  FFMA.FTZ R56, R121, R63, R74 ;  /* 0x0000003f79387223 */ /* 0x000fe2000001004a */
[----:B------:R-:W-:Y:S01]  /*3300*/  SHF.L.U32 R61, R62, 0x4, RZ ;  /* 0x000000043e3d7819 */ /* 0x000fe200000006ff */
[----:B------:R-:W-:Y:S01]  /*3310*/  FFMA.FTZ R59, R66, R154, R79 ;  /* 0x0000009a423b7223 */ /* 0x000fe2000001004f */
[----:B------:R-:W-:Y:S01]  /*3320*/  F2FP.PACK_AB R58, R57, R58 ;  /* 0x0000003a393a723e */ /* 0x000fe200000000ff */
[----:B------:R-:W-:Y:S01]  /*3330*/  FFMA.FTZ R57, R122, R65, R75 ;  /* 0x000000417a397223 */ /* 0x000fe2000001004b */
[----:B------:R-:W-:Y:S01]  /*3340*/  IADD3 R62, P2, R61, c[0x0][0x208], RZ ;  /* 0x000082003d3e7a10 */ /* 0x000fe20007f5e0ff */
[----:B------:R-:W-:Y:S01]  /*3350*/  FFMA.FTZ R65, R125, R64, R76 ;  /* 0x000000407d417223 */ /* 0x000fe2000001004c */
[----:B------:R-:W-:Y:S01]  /*3360*/  IADD3 R64, P3, R61, c[0x0][0x210], RZ ;  /* 0x000084003d407a10 */ /* 0x000fe20007f7e0ff */
[----:B------:R-:W-:Y:S01]  /*3370*/  FFMA.FTZ R156, R126, R156, R81 ;  /* 0x0000009c7e9c7223 */ /* 0x000fe20000010051 */
[----:B------:R-:W-:Y:S01]  /*3380*/  IADD3.X R61, R137, c[0x0][0x214], RZ, P1, !PT ;  /* 0x00008500893d7a10 */ /* 0x000fe20000ffe4ff */
[----:B------:R-:W-:Y:S01]  /*3390*/  FFMA.FTZ R130, R127, R130, R78 ;  /* 0x000000827f827223 */ /* 0x000fe2000001004e */
[----:B------:R-:W-:-:S02]  /*33a0*/  IADD3.X R63, R131, c[0x0][0x20c], RZ, P2, !PT ;  /* 0x00008300833f7a10 */ /* 0x000fc400017fe4ff */
[----:B------:R-:W-:Y:S01]  /*33b0*/  F2FP.PACK_AB R56, R65, R56 ;  /* 0x000000384138723e */ /* 0x000fe200000000ff */
[----:B------:R0:W-:Y:S01]  /*33c0*/  STG.E.128 [R60.64], R48 ;  /* 0x000000303c007986 */ /* 0x0001e2000c101d04 */
[----:B------:R-:W-:Y:S02]  /*33d0*/  F2FP.PACK_AB R59, R156, R59 ;  /* 0x0000003b9c3b723e */ /* 0x000fe400000000ff */
[----:B------:R-:W-:Y:S01]  /*33e0*/  F2FP.PACK_AB R57, R130, R57 ;  /* 0x000000398239723e */ /* 0x000fe200000000ff */
[----:B------:R0:W-:Y:S01]  /*33f0*/  STG.E.128 [R62.64], R52 ;  /* 0x000000343e007986 */ /* 0x0001e2000c101d04 */
[----:B------:R-:W-:Y:S02]  /*3400*/  IADD3.X R65, R131, c[0x0][0x214], RZ, P3, !PT ;  /* 0x0000850083417a10 */ /* 0x000fe40001ffe4ff */
[----:B------:R-:W-:-:S03]  /*3410*/  ISETP.GE.AND P1, PT, R67, c[0x0][0x164], PT ;  /* 0x0000590043007a0c */ /* 0x000fc60003f26270 */
[----:B------:R0:W-:Y:S10]  /*3420*/  STG.E.128 [R64.64], R56 ;  /* 0x0000003840007986 */ /* 0x0001f4000c101d04 */
[----:B0----5:R-:W-:Y:S01]  /*3430*/  @P1 CALL.REL.NOINC `(.L_x_2281) ;  /* 0x0000001000001944 */ /* 0x021fe20003c00000 */
[----:B------:R-:W-:Y:S05]  /*3440*/  BRA `(.L_x_2282) ;  /* 0xffffd51000007947 */ /* 0x000fea000383ffff */
.L_x_2281:
[----:B------:R-:W-:Y:S05]  /*3450*/  EXIT ;  /* 0x000000000000794d */ /* 0x000fea0003800000 */
.L_x_2279:
[----:B0-----:R-:W-:Y:S01]  /*3460*/  HFMA2.MMA R144, -RZ, RZ, 0, 5.9604644775390625e-08 ;  /* 0x00000001ff907435 */ /* 0x001fe200000001ff */
[----:B------:R-:W-:-:S02]  /*3470*/  MOV R50, 0x1f ;  /* 0x0000001f00327802 */ /* 0x000fc40000000f00 */
[----:B------:R-:W-:Y:S02]  /*3480*/  MOV R51, 0xffffffff ;  /* 0xffffffff00337802 */ /* 0x000fe40000000f00 */
[----:B------:R-:W-:Y:S02]  /*3490*/  MOV R48, 0x34b0 ;  /* 0x000034b000307802 */ /* 0x000fe40000000f00 */
[----:B-----5:R-:W-:Y:S05]  /*34a0*/  CALL.REL.NOINC `($__internal_9_$__cuda_sm70_shflsync_bfly_p) ;  /* 0x0000069000007944 */ /* 0x020fea0003c00000 */
[----:B-1----:R-:W-:Y:S01]  /*34b0*/  MOV R48, R144 ;  /* 0x0000009000307202 */ /* 0x002fe20000000f00 */
[----:B0-----:R-:W-:Y:S05]  /*34c0*/  BRA `(.L_x_2283) ;  /* 0xfffff12000007947 */ /* 0x001fea000383ffff */
.L_x_2280:
[----:B------:R-:W-:Y:S01]  /*34d0*/  HFMA2.MMA R144, -RZ, RZ, 0, 1.1920928955078125e-07 ;  /* 0x00000002ff907435 */ /* 0x000fe200000001ff */
[----:B------:R-:W-:Y:S02]  /*34e0*/  MOV R50, 0x1f ;  /* 0x0000001f00327802 */ /* 0x000fe40000000f00 */
[----:B------:R-:W-:Y:S02]  /*34f0*/  MOV R51, 0xffffffff ;  /* 0xffffffff00337802 */ /* 0x000fe40000000f00 */
[----:B------:R-:W-:Y:S02]  /*3500*/  MOV R48, 0x3520 ;  /* 0x0000352000307802 */ /* 0x000fe40000000f00 */
[----:B-----5:R-:W-:Y:S05]  /*3510*/  CALL.REL.NOINC `($__internal_9_$__cuda_sm70_shflsync_bfly_p) ;  /* 0x0000062000007944 */ /* 0x020fea0003c00000 */
[----:B01----:R-:W-:Y:S01]  /*3520*/  FADD.FTZ R55, R55, R144 ;  /* 0x0000009037377221 */ /* 0x003fe20000010000 */
[----:B------:R-:W-:Y:S01]  /*3530*/  HFMA2.MMA R144, -RZ, RZ, 0, 2.384185791015625e-07 ;  /* 0x00000004ff907435 */ /* 0x000fe200000001ff */
[----:B------:R-:W-:-:S02]  /*3540*/  MOV R50, 0x1f ;  /* 0x0000001f00327802 */ /* 0x000fc40000000f00 */
[----:B------:R-:W-:Y:S02]  /*3550*/  MOV R51, 0xffffffff ;  /* 0xffffffff00337802 */ /* 0x000fe40000000f00 */
[----:B------:R-:W-:Y:S02]  /*3560*/  MOV R48, 0x3580 ;  /* 0x0000358000307802 */ /* 0x000fe40000000f00 */
[----:B------:R-:W-:Y:S05]  /*3570*/  CALL.REL.NOINC `($__internal_9_$__cuda_sm70_shflsync_bfly_p) ;  /* 0x000005c000007944 */ /* 0x000fea0003c00000 */
[----:B01----:R-:W-:Y:S01]  /*3580*/  FADD.FTZ R55, R55, R144 ;  /* 0x0000009037377221 */ /* 0x003fe20000010000 */
[----:B------:R-:W-:Y:S01]  /*3590*/  HFMA2.MMA R144, -RZ, RZ, 0, 4.76837158203125e-07 ;  /* 0x00000008ff907435 */ /* 0x000fe200000001ff */
[----:B------:R-:W-:Y:S02]  /*35a0*/  MOV R50, 0x1f ;  /* 0x0000001f00327802 */ /* 0x000fe40000000f00 */
[----:B------:R-:W-:Y:S02]  /*35b0*/  MOV R51, 0xffffffff ;  /* 0xffffffff00337802 */ /* 0x000fe40000000f00 */
[----:B------:R-:W-:Y:S02]  /*35c0*/  MOV R48, 0x35e0 ;  /* 0x000035e000307802 */ /* 0x000fe40000000f00 */
[----:B------:R-:W-:Y:S05]  /*35d0*/  CALL.REL.NOINC `($__internal_9_$__cuda_sm70_shflsync_bfly_p) ;  /* 0x0000056000007944 */ /* 0x000fea0003c00000 */
[----:B01----:R-:W-:Y:S01]  /*35e0*/  FADD.FTZ R55, R55, R144 ;  /* 0x0000009037377221 */ /* 0x003fe20000010000 */
[----:B------:R-:W-:Y:S01]  /*35f0*/  HFMA2.MMA R144, -RZ, RZ, 0, 9.5367431640625e-07 ;  /* 0x00000010ff907435 */ /* 0x000fe200000001ff */
[----:B------:R-:W-:-:S02]  /*3600*/  MOV R50, 0x1f ;  /* 0x0000001f00327802 */ /* 0x000fc40000000f00 */
[----:B------:R-:W-:Y:S02]  /*3610*/  MOV R51, 0xffffffff ;  /* 0xffffffff00337802 */ /* 0x000fe40000000f00 */
[----:B------:R-:W-:Y:S02]  /*3620*/  MOV R48, 0x3640 ;  /* 0x0000364000307802 */ /* 0x000fe40000000f00 */
[----:B------:R-:W-:Y:S05]  /*3630*/  CALL.REL.NOINC `($__internal_9_$__cuda_sm70_shflsync_bfly_p) ;  /* 0x0000050000007944 */ /* 0x000fea0003c00000 */
[----:B-1----:R-:W-:Y:S01]  /*3640*/  FADD.FTZ R144, R55, R144 ;  /* 0x0000009037907221 */ /* 0x002fe20000010000 */
[----:B0-----:R-:W-:-:S03]  /*3650*/  MOV R50, 0x1f ;  /* 0x0000001f00327802 */ /* 0x001fc60000000f00 */
[----:B------:R-:W-:Y:S01]  /*3660*/  FMUL.FTZ R147, R144, c[0x0][0x1e0] ;  /* 0x0000780090937a20 */ /* 0x000fe20000410000 */
[----:B------:R-:W-:-:S03]  /*3670*/  HFMA2.MMA R144, -RZ, RZ, 0, 5.9604644775390625e-08 ;  /* 0x00000001ff907435 */ /* 0x000fc600000001ff */
[C---:B------:R-:W-:Y:S02]  /*3680*/  FADD.FTZ R48, -R147.reuse, R60 ;  /* 0x0000003c93307221 */ /* 0x040fe40000010100 */
[C---:B------:R-:W-:Y:S02]  /*3690*/  FADD.FTZ R49, -R147.reuse, R64 ;  /* 0x0000004093317221 */ /* 0x040fe40000010100 */
[----:B------:R-:W-:Y:S02]  /*36a0*/  FFMA.FTZ R48, R48, R48, RZ ;  /* 0x0000003030307223 */ /* 0x000fe400000100ff */
        /* <DEDUP_REMOVED lines=43> */
[----:B------:R-:W-:Y:S01]  /*3960*/  FFMA.FTZ R48, R51, R51, R48 ;  /* 0x0000003333307223 */ /* 0x000fe20000010030 */
[----:B------:R-:W-:-:S03]  /*3970*/  MOV R51, 0xffffffff ;  /* 0xffffffff00337802 */ /* 0x000fc60000000f00 */
[----:B------:R-:W-:Y:S01]  /*3980*/  FFMA.FTZ R55, R49, R49, R48 ;  /* 0x0000003131377223 */ /* 0x000fe20000010030 */
[----:B------:R-:W-:Y:S02]  /*3990*/  MOV R48, 0x39b0 ;  /* 0x000039b000307802 */ /* 0x000fe40000000f00 */
[----:B------:R-:W-:Y:S05]  /*39a0*/  CALL.REL.NOINC `($__internal_9_$__cuda_sm70_shflsync_bfly_p) ;  /* 0x0000019000007944 */ /* 0x000fea0003c00000 */
[----:B01----:R-:W-:Y:S01]  /*39b0*/  FADD.FTZ R55, R55, R144 ;  /* 0x0000009037377221 */ /* 0x003fe20000010000 */
[----:B------:R-:W-:Y:S01]  /*39c0*/  HFMA2.MMA R144, -RZ, RZ, 0, 1.1920928955078125e-07 ;  /* 0x00000002ff907435 */ /* 0x000fe200000001ff */
[----:B------:R-:W-:Y:S02]  /*39d0*/  MOV R50, 0x1f ;  /* 0x0000001f00327802 */ /* 0x000fe40000000f00 */
[----:B------:R-:W-:Y:S02]  /*39e0*/  MOV R51, 0xffffffff ;  /* 0xffffffff00337802 */ /* 0x000fe40000000f00 */
[----:B------:R-:W-:Y:S02]  /*39f0*/  MOV R48, 0x3a10 ;  /* 0x00003a1000307802 */ /* 0x000fe40000000f00 */
[----:B------:R-:W-:Y:S05]  /*3a00*/  CALL.REL.NOINC `($__internal_9_$__cuda_sm70_shflsync_bfly_p) ;  /* 0x0000013000007944 */ /* 0x000fea0003c00000 */
[----:B01----:R-:W-:Y:S01]  /*3a10*/  FADD.FTZ R55, R55, R144 ;  /* 0x0000009037377221 */ /* 0x003fe20000010000 */
[----:B------:R-:W-:Y:S01]  /*3a20*/  HFMA2.MMA R144, -RZ, RZ, 0, 2.384185791015625e-07 ;  /* 0x00000004ff907435 */ /* 0x000fe200000001ff */
[----:B------:R-:W-:Y:S02]  /*3a30*/  MOV R50, 0x1f ;  /* 0x0000001f00327802 */ /* 0x000fe40000000f00 */
[----:B------:R-:W-:-:S02]  /*3a40*/  MOV R51, 0xffffffff ;  /* 0xffffffff00337802 */ /* 0x000fc40000000f00 */
        /* <DEDUP_REMOVED lines=10> */
[----:B------:R-:W-:Y:S02]  /*3af0*/  MOV R50, 0x1f ;  /* 0x0000001f00327802 */ /* 0x000fe40000000f00 */
[----:B------:R-:W-:-:S02]  /*3b00*/  MOV R51, 0xffffffff ;  /* 0xffffffff00337802 */ /* 0x000fc40000000f00 */
[----:B------:R-:W-:Y:S02]  /*3b10*/  MOV R48, 0x3b30 ;  /* 0x00003b3000307802 */ /* 0x000fe40000000f00 */
[----:B------:R-:W-:Y:S05]  /*3b20*/  CALL.REL.NOINC `($__internal_9_$__cuda_sm70_shflsync_bfly_p) ;  /* 0x0000001000007944 */ /* 0x000fea0003c00000 */
[----:B01----:R-:W-:Y:S05]  /*3b30*/  BRA `(.L_x_2284) ;  /* 0xffffeef000007947 */ /* 0x003fea000383ffff */
        .weak           $__internal_9_$__cuda_sm70_shflsync_bfly_p
        .type           $__internal_9_$__cuda_sm70_shflsync_bfly_p,@function
        .size           $__internal_9_$__cuda_sm70_shflsync_bfly_p,(.L_x_20025 - $__internal_9_$__cuda_sm70_shflsync_bfly_p)
$__internal_9_$__cuda_sm70_shflsync_bfly_p:
[----:B------:R-:W-:Y:S01]  /*3b40*/  HFMA2.MMA R49, -RZ, RZ, 0, 0 ;  /* 0x00000000ff317435 */ /* 0x000fe200000001ff */
[----:B------:R-:W-:Y:S04]  /*3b50*/  WARPSYNC R51 ;  /* 0x0000003300007348 */ /* 0x000fe80003800000 */
[----:B------:R0:W1:Y:S01]  /*3b60*/  SHFL.BFLY PT, R144, R55, R144, R50 ;  /* 0x0c00009037907389 */ /* 0x00006200000e0032 */
[----:B------:R-:W-:Y:S05]  /*3b70*/  RET.REL.NODEC R48 `(_ZN10layer_norm31ln_parallel_residual_fwd_kernelINS_13Kernel_traitsI6__halfS2_S2_S2_fjLj768ELj1ELj4ELj1ELj16ENS_18Kernel_traits_baseILj768ES2_S2_S2_S2_fjLj128EEEEELb0ELb0ELb1EEEvNS_9FwdParamsE) ;  /* 0xffffc48030007950 */ /* 0x000fea0003c3ffff */
.L_x_2285:
        /* <DEDUP_REMOVED lines=16> */
.L_x_20025:


//--------------------- .text._ZN10layer_norm31ln_parallel_residual_fwd_kernelINS_13Kernel_traitsI6__halfS2_S2_S2_fjLj768ELj1ELj4ELj1ELj16ENS_18Kernel_traits_baseILj768ES2_S2_S2_S2_fjLj128EEEEELb0ELb1ELb0EEEvNS_9FwdParamsE --------------------------
	.section	.text._ZN10layer_norm31ln_parallel_residual_fwd_kernelINS_13Kernel_traitsI6__halfS2_S2_S2_fjLj768ELj1ELj4ELj1ELj16ENS_18Kernel_traits_baseILj768ES2_S2_S2_S2_fjLj128EEEEELb0ELb1ELb0EEEvNS_9FwdParamsE,"ax",@progbits
	.sectioninfo	@"SHI_REGISTERS=107"
	.align	128
        .global         _ZN10layer_norm31ln_parallel_residual_fwd_kernelINS_13Kernel_traitsI6__halfS2_S2_S2_fjLj768ELj1ELj4ELj1ELj16ENS_18Kernel_traits_baseILj768ES2_S2_S2_S2_fjLj128EEEEELb0ELb1ELb0EEEvNS_9FwdParamsE
        .type           _ZN10layer_norm31ln_parallel_residual_fwd_kernelINS_13Kernel_traitsI6__halfS2_S2_S2_fjLj768ELj1ELj4ELj1ELj16ENS_18Kernel_traits_baseILj768ES2_S2_S2_S2_fjLj128EEEEELb0ELb1ELb0EEEvNS_9FwdParamsE,@function
        .size           _ZN10layer_norm31ln_parallel_residual_fwd_kernelINS_13Kernel_traitsI6__halfS2_S2_S2_fjLj768ELj1ELj4ELj1ELj16ENS_18Kernel_traits_baseILj768ES2_S2_S2_S2_fjLj128EEEEELb0ELb1ELb0EEEvNS_9FwdParamsE,(.L_x_20026 - _ZN10layer_norm31ln_parallel_residual_fwd_kernelINS_13Kernel_traitsI6__halfS2_S2_S2_fjLj768ELj1ELj4ELj1ELj16ENS_18Kernel_traits_baseILj768ES2_S2_S2_S2_fjLj128EEEEELb0ELb1ELb0EEEvNS_9FwdParamsE)
        .other          _ZN10layer_norm31ln_parallel_residual_fwd_kernelINS_13Kernel_traitsI6__halfS2_S2_S2_fjLj768ELj1ELj4ELj1ELj16ENS_18Kernel_traits_baseILj768ES2_S2_S2_S2_fjLj128EEEEELb0ELb1ELb0EEEvNS_9FwdParamsE,@"STO_CUDA_ENTRY STV_DEFAULT"
_ZN10layer_norm31ln_parallel_residual_fwd_kernelINS_13Kernel_traitsI6__halfS2_S2_S2_fjLj768ELj1ELj4ELj1ELj16ENS_18Kernel_traits_baseILj768ES2_S2_S2_S2_fjLj128EEEEELb0ELb1ELb0EEEvNS_9FwdParamsE:
.text._ZN10layer_norm31ln_parallel_residual_fwd_kernelINS_13Kernel_traitsI6__halfS2_S2_S2_fjLj768ELj1ELj4ELj1ELj16ENS_18Kernel_traits_baseILj768ES2_S2_S2_S2_fjLj128EEEEELb0ELb1ELb0EEEvNS_9FwdParamsE:
[----:B------:R-:W-:Y:S02]  /*0000*/  MOV R1, c[0x0][0x28] ;  /* 0x00000a0000017a02 */ /* 0x000fe40000000f00 */
[----:B------:R-:W0:Y:S01]  /*0010*/  S2R R28, SR_TID.X ;  /* 0x00000000001c7919 */ /* 0x000e220000002100 */
[----:B------:R-:W-:Y:S01]  /*0020*/  MOV R0, c[0x0][0x168] ;  /* 0x00005a0000007a02 */ /* 0x000fe20000000f00 */
[----:B------:R-:W-:Y:S01]  /*0030*/  ULDC.64 UR4, c[0x0][0x118] ;  /* 0x0000460000047ab9 */ /* 0x000fe20000000a00 */
[----:B------:R-:W-:Y:S01]  /*0040*/  MOV R4, c[0x0][0x180] ;  /* 0x0000600000047a02 */ /* 0x000fe20000000f00 */
[----:B------:R-:W1:Y:S01]  /*0050*/  S2R R5, SR_CTAID.X ;  /* 0x0000000000057919 */ /* 0x000e620000002500 */
[----:B------:R-:W-:Y:S01]  /*0060*/  SHF.R.S32.HI R0, RZ, 0x1f, R0 ;  /* 0x0000001fff007819 */ /* 0x000fe20000011400 */
[----:B------:R-:W-:Y:S01]  /*0070*/  BSSY B0, `(.L_x_2286) ;  /* 0x000001a000007945 */ /* 0x000fe20003800000 */
[----:B------:R-:W-:Y:S02]  /*0080*/  LOP3.LUT P0, RZ, R4, c[0x0][0x178], RZ, 0xfc, !PT ;  /* 0x00005e0004ff7a12 */ /* 0x000fe4000780fcff */
[----:B------:R-:W-:Y:S02]  /*0090*/  LEA.HI R0, R0, c[0x0][0x168], RZ, 0x3 ;  /* 0x00005a0000007a11 */ /* 0x000fe400078f18ff */
[----:B------:R-:W-:-:S04]  /*00a0*/  MOV R4, c[0x0][0x184] ;  /* 0x0000610000047a02 */ /* 0x000fc80000000f00 */
[----:B------:R-:W-:Y:S02]  /*00b0*/  LOP3.LUT P0, RZ, R4, c[0x0][0x17c], RZ, 0xfc, P0 ;  /* 0x00005f0004ff7a12 */ /* 0x000fe4000000fcff */
        /* <DEDUP_REMOVED lines=8> */
[----:B------:R-:W-:-:S05]  /*0140*/  LOP3.LUT R28, R28, 0x1f, RZ, 0xc0, !PT ;  /* 0x0000001f1c1c7812 */ /* 0x000fca00078ec0ff */
        /* <DEDUP_REMOVED lines=8> */
[----:B------:R0:W5:Y:S01]  /*01d0*/  LDG.E.128 R16, [R2.64] ;  /* 0x0000000402107981 */ /* 0x000162000c1e1d00 */
[----:B------:R-:W-:Y:S01]  /*01e0*/  LOP3.LUT R28, R28, 0x20, RZ, 0xfc, !PT ;  /* 0x000000201c1c7812 */ /* 0x000fe200078efcff */
[----:B------:R-:W-:Y:S01]  /*01f0*/  @!P1 CS2R R4, SRZ ;  /* 0x0000000000049805 */ /* 0x000fe2000001ff00 */
[----:B------:R-:W-:Y:S02]  /*0200*/  @!P1 CS2R R6, SRZ ;  /* 0x0000000000069805 */ /* 0x000fe4000001ff00 */
.L_x_2287:
[----:B0-----:R-:W-:Y:S05]  /*0210*/  BSYNC B0 ;  /* 0x0000000000007941 */ /* 0x001fea0003800000 */
.L_x_2286:
[----:B------:R-:W-:Y:S01]  /*0220*/  BSSY B0, `(.L_x_2288) ;  /* 0x000000d000007945 */ /* 0x000fe20003800000 */
[----:B------:R-:W-:Y:S05]  /*0230*/  @!P4 BRA `(.L_x_2289) ;  /* 0x000000b00000c947 */ /* 0x000fea0003800000 */
[----:B------:R-:W-:Y:S02]  /*0240*/  ISETP.NE.U32.AND P1, PT, RZ, c[0x0][0x218], PT ;  /* 0x00008600ff007a0c */ /* 0x000fe40003f25070 */
[----:B------:R-:W-:-:S02]  /*0250*/  MOV R41, 0x10 ;  /* 0x0000001000297802 */ /* 0x000fc40000000f00 */
[----:B------:R-:W-:-:S03]  /*0260*/  ISETP.NE.AND.EX P1, PT, RZ, c[0x0][0x21c], PT, P1 ;  /* 0x00008700ff007a0c */ /* 0x000fc60003f25310 */
[----:B------:R-:W-:-:S06]  /*0270*/  IMAD.WIDE.U32 R40, R28, R41, c[0x0][0x1b0] ;  /* 0x00006c001c287625 */ /* 0x000fcc00078e0029 */
[----:B------:R-:W5:Y:S04]  /*0280*/  LDG.E.128 R40, [R40.64] ;  /* 0x0000000428287981 */ /* 0x000f68000c1e1d00 */
[----:B------:R-:W-:-:S04]  /*0290*/  @P1 LEA R2, P6, R28, c[0x0][0x218], 0x4 ;  /* 0x000086001c021a11 */ /* 0x000fc800078c20ff */
[----:B------:R-:W-:-:S05]  /*02a0*/  @P1 LEA.HI.X R3, R28, c[0x0][0x21c], RZ, 0x4, P6 ;  /* 0x000087001c031a11 */ /* 0x000fca00030f24ff */
[----:B------:R0:W5:Y:S01]  /*02b0*/  @P1 LDG.E.128 R36, [R2.64] ;  /* 0x0000000402241981 */ /* 0x000162000c1e1d00 */
[----:B------:R-:W-:Y:S01]  /*02c0*/  IADD3 R28, R28, 0x20, RZ ;  /* 0x000000201c1c7810 */ /* 0x000fe20007ffe0ff */
[----:B------:R-:W-:Y:S01]  /*02d0*/  @!P1 CS2R R36, SRZ ;  /* 0x0000000000249805 */ /* 0x000fe2000001ff00 */
[----:B------:R-:W-:Y:S02]  /*02e0*/  @!P1 CS2R R38, SRZ ;  /* 0x0000000000269805 */ /* 0x000fe4000001ff00 */
.L_x_2289:
[----:B0-----:R-:W-:Y:S05]  /*02f0*/  BSYNC B0 ;  /* 0x0000000000007941 */ /* 0x001fea0003800000 */
.L_x_2288:
        /* <DEDUP_REMOVED lines=12> */
.L_x_2291:
[----:B0-----:R-:W-:Y:S05]  /*03c0*/  BSYNC B0 ;  /* 0x0000000000007941 */ /* 0x001fea0003800000 */
.L_x_2290:
[----:B------:R-:W-:Y:S05]  /*03d0*/  @P2 EXIT ;  /* 0x000000000000294d */ /* 0x000fea0003800000 */
[--C-:B-----5:R-:W-:Y:S01]  /*03e0*/  HADD2.F32 R24, -RZ, R16.reuse.H0_H0 ;  /* 0x20000010ff187230 */ /* 0x120fe20000004100 */
[----:B------:R-:W-:Y:S01]  /*03f0*/  ULDC.U8 UR6, c[0x0][0x1f0] ;  /* 0x00007c0000067ab9 */ /* 0x000fe20000000000 */
[----:B------:R-:W-:Y:S02]  /*0400*/  HADD2.F32 R25, -RZ, R16.H1_H1 ;  /* 0x30000010ff197230 */ /* 0x000fe40000004100 */
[----:B------:R-:W-:-:S02]  /*0410*/  HADD2.F32 R22, -RZ, R17.H0_H0 ;  /* 0x20000011ff167230 */ /* 0x000fc40000004100 */
[----:B------:R-:W-:Y:S02]  /*0420*/  HADD2.F32 R23, -RZ, R17.H1_H1 ;  /* 0x30000011ff177230 */ /* 0x000fe40000004100 */
[--C-:B------:R-:W-:Y:S02]  /*0430*/  HADD2.F32 R20, -RZ, R18.reuse.H0_H0 ;  /* 0x20000012ff147230 */ /* 0x100fe40000004100 */
[----:B------:R-:W-:Y:S02]  /*0440*/  HADD2.F32 R21, -RZ, R18.H1_H1 ;  /* 0x30000012ff157230 */ /* 0x000fe40000004100 */
[----:B------:R-:W-:Y:S02]  /*0450*/  HADD2.F32 R18, -RZ, R19.H0_H0 ;  /* 0x20000013ff127230 */ /* 0x000fe40000004100 */
        /* <DEDUP_REMOVED lines=41> */
.L_x_2403:
        /* <DEDUP_REMOVED lines=31> */
.L_x_2295:
[----:B-----5:R-:W-:-:S05]  /*08e0*/  HADD2.F32 R71, -RZ, R32.H0_H0 ;  /* 0x20000020ff477230 */ /* 0x020fca0000004100 */
[----:B------:R-:W-:Y:S01]  /*08f0*/  FADD.FTZ R64, R71, R64 ;  /* 0x0000004047407221 */ /* 0x000fe20000010000 */
[----:B------:R-:W-:Y:S05]  /*0900*/  BRA `(.L_x_2296) ;  /* 0x0000004000007947 */ /* 0x000fea0003800000 */
.L_x_2294:
[----:B0----5:R-:W-:Y:S02]  /*0910*/  HADD2.F32 R71, -RZ, R36.H0_H0 ;  /* 0x20000024ff477230 */ /* 0x021fe40000004100 */
[----:B------:R-:W-:-:S03]  /*0920*/  @P1 HADD2.F32 R73, -RZ, R32.H0_H0 ;  /* 0x20000020ff491230 */ /* 0x000fc60000004100 */
[----:B------:R-:W-:-:S04]  /*0930*/  FADD.FTZ R64, R71, R64 ;  /* 0x0000004047407221 */ /* 0x000fc80000010000 */
[----:B------:R-:W-:-:S05]  /*0940*/  @P1 FADD.FTZ R64, R73, R64 ;  /* 0x0000004049401221 */ /* 0x000fca0000010000 */
.L_x_2296:
[----:B------:R-:W-:-:S04]  /*0950*/  F2FP.PACK_AB R70, RZ, R64 ;  /* 0x00000040ff46723e */ /* 0x000fc800000000ff */
[----:B------:R-:W-:Y:S02]  /*0960*/  PRMT R28, R70, 0x7610, R28 ;  /* 0x00007610461c7816 */ /* 0x000fe4000000001c */
.L_x_2297:
[----:B------:R-:W-:Y:S01]  /*0970*/  HADD2.F32 R73, -RZ, R40.H1_H1 ;  /* 0x30000028ff497230 */ /* 0x000fe20000004100 */
[----:B------:R-:W-:Y:S05]  /*0980*/  @P2 BRA `(.L_x_2298) ;  /* 0x0000008000002947 */ /* 0x000fea0003800000 */
[----:B------:R-:W-:-:S04]  /*0990*/  ISETP.NE.U32.AND P6, PT, RZ, c[0x0][0x180], PT ;  /* 0x00006000ff007a0c */ /* 0x000fc80003fc5070 */
[----:B------:R-:W-:-:S13]  /*09a0*/  ISETP.NE.AND.EX P6, PT, RZ, c[0x0][0x184], PT, P6 ;  /* 0x00006100ff007a0c */ /* 0x000fda0003fc5360 */
[----:B------:R-:W-:Y:S05]  /*09b0*/  @P6 BRA `(.L_x_2299) ;  /* 0x0000002000006947 */ /* 0x000fea0003800000 */
[----:B------:R-:W-:Y:S05]  /*09c0*/  @P0 BRA `(.L_x_2300) ;  /* 0x0000008000000947 */ /* 0x000fea0003800000 */
[----:B------:R-:W-:Y:S05]  /*09d0*/  BRA `(.L_x_2301) ;  /* 0x0000009000007947 */ /* 0x000fea0003800000 */
.L_x_2299:
[----:B-----5:R-:W-:-:S05]  /*09e0*/  HADD2.F32 R40, -RZ, R32.H1_H1 ;  /* 0x30000020ff287230 */ /* 0x020fca0000004100 */
[----:B------:R-:W-:Y:S01]  /*09f0*/  FADD.FTZ R73, R40, R73 ;  /* 0x0000004928497221 */ /* 0x000fe20000010000 */
[----:B------:R-:W-:Y:S05]  /*0a00*/  BRA `(.L_x_2300) ;  /* 0x0000004000007947 */ /* 0x000fea0003800000 */
.L_x_2298:
[----:B-----5:R-:W-:Y:S02]  /*0a10*/  HADD2.F32 R40, -RZ, R36.H1_H1 ;  /* 0x30000024ff287230 */ /* 0x020fe40000004100 */
[----:B------:R-:W-:-:S03]  /*0a20*/  @P1 HADD2.F32 R70, -RZ, R32.H1_H1 ;  /* 0x30000020ff461230 */ /* 0x000fc60000004100 */
[----:B------:R-:W-:-:S04]  /*0a30*/  FADD.FTZ R73, R40, R73 ;  /* 0x0000004928497221 */ /* 0x000fc80000010000 */
[----:B------:R-:W-:-:S05]  /*0a40*/  @P1 FADD.FTZ R73, R70, R73 ;  /* 0x0000004946491221 */ /* 0x000fca0000010000 */
.L_x_2300:
[----:B------:R-:W-:-:S04]  /*0a50*/  F2FP.PACK_AB R40, RZ, R73 ;  /* 0x00000049ff28723e */ /* 0x000fc800000000ff */
[----:B------:R-:W-:Y:S02]  /*0a60*/  PRMT R28, R28, 0x5410, R40 ;  /* 0x000054101c1c7816 */ /* 0x000fe40000000028 */
.L_x_2301:
[----:B------:R-:W-:Y:S01]  /*0a70*/  HADD2.F32 R72, -RZ, R41.H0_H0 ;  /* 0x20000029ff487230 */ /* 0x000fe20000004100 */
[----:B------:R-:W-:Y:S05]  /*0a80*/  @P2 BRA `(.L_x_2302) ;  /* 0x0000008000002947 */ /* 0x000fea0003800000 */
[----:B------:R-:W-:-:S04]  /*0a90*/  ISETP.NE.U32.AND P6, PT, RZ, c[0x0][0x180], PT ;  /* 0x00006000ff007a0c */ /* 0x000fc80003fc5070 */
[----:B------:R-:W-:-:S13]  /*0aa0*/  ISETP.NE.AND.EX P6, PT, RZ, c[0x0][0x184], PT, P6 ;  /* 0x00006100ff007a0c */ /* 0x000fda0003fc5360 */
[----:B------:R-:W-:Y:S05]  /*0ab0*/  @P6 BRA `(.L_x_2303) ;  /* 0x0000002000006947 */ /* 0x000fea0003800000 */
[----:B------:R-:W-:Y:S05]  /*0ac0*/  @P0 BRA `(.L_x_2304) ;  /* 0x0000008000000947 */ /* 0x000fea0003800000 */
[----:B------:R-:W-:Y:S05]  /*0ad0*/  BRA `(.L_x_2305) ;  /* 0x0000009000007947 */ /* 0x000fea0003800000 */
.L_x_2303:
[----:B-----5:R-:W-:-:S05]  /*0ae0*/  HADD2.F32 R71, -RZ, R33.H0_H0 ;  /* 0x20000021ff477230 */ /* 0x020fca0000004100 */
[----:B------:R-:W-:Y:S01]  /*0af0*/  FADD.FTZ R72, R71, R72 ;  /* 0x0000004847487221 */ /* 0x000fe20000010000 */
[----:B------:R-:W-:Y:S05]  /*0b00*/  BRA `(.L_x_2304) ;  /* 0x0000004000007947 */ /* 0x000fea0003800000 */
.L_x_2302:
[----:B-----5:R-:W-:Y:S02]  /*0b10*/  HADD2.F32 R71, -RZ, R37.H0_H0 ;  /* 0x20000025ff477230 */ /* 0x020fe40000004100 */
[----:B------:R-:W-:-:S03]  /*0b20*/  @P1 HADD2.F32 R81, -RZ, R33.H0_H0 ;  /* 0x20000021ff511230 */ /* 0x000fc60000004100 */
[----:B------:R-:W-:-:S04]  /*0b30*/  FADD.FTZ R72, R71, R72 ;  /* 0x0000004847487221 */ /* 0x000fc80000010000 */
[----:B------:R-:W-:-:S05]  /*0b40*/  @P1 FADD.FTZ R72, R81, R72 ;  /* 0x0000004851481221 */ /* 0x000fca0000010000 */
.L_x_2304:
[----:B------:R-:W-:-:S04]  /*0b50*/  F2FP.PACK_AB R40, RZ, R72 ;  /* 0x00000048ff28723e */ /* 0x000fc800000000ff */
[----:B------:R-:W-:Y:S02]  /*0b60*/  PRMT R29, R40, 0x7610, R29 ;  /* 0x00007610281d7816 */ /* 0x000fe4000000001d */
.L_x_2305:
[----:B------:R-:W-:Y:S01]  /*0b70*/  HADD2.F32 R81, -RZ, R41.H1_H1 ;  /* 0x30000029ff517230 */ /* 0x000fe20000004100 */
[----:B------:R-:W-:Y:S05]  /*0b80*/  @P2 BRA `(.L_x_2306) ;  /* 0x0000008000002947 */ /* 0x000fea0003800000 */
[----:B------:R-:W-:-:S04]  /*0b90*/  ISETP.NE.U32.AND P6, PT, RZ, c[0x0][0x180], PT ;  /* 0x00006000ff007a0c */ /* 0x000fc80003fc5070 */
[----:B------:R-:W-:-:S13]  /*0ba0*/  ISETP.NE.AND.EX P6, PT, RZ, c[0x0][0x184], PT, P6 ;  /* 0x00006100ff007a0c */ /* 0x000fda0003fc5360 */
[----:B------:R-:W-:Y:S05]  /*0bb0*/  @P6 BRA `(.L_x_2307) ;  /* 0x0000002000006947 */ /* 0x000fea0003800000 */
[----:B------:R-:W-:Y:S05]  /*0bc0*/  @P0 BRA `(.L_x_2308) ;  /* 0x0000008000000947 */ /* 0x000fea0003800000 */
[----:B------:R-:W-:Y:S05]  /*0bd0*/  BRA `(.L_x_2309) ;  /* 0x0000009000007947 */ /* 0x000fea0003800000 */
.L_x_2307:
[----:B-----5:R-:W-:-:S05]  /*0be0*/  HADD2.F32 R40, -RZ, R33.H1_H1 ;  /* 0x30000021ff287230 */ /* 0x020fca0000004100 */
[----:B------:R-:W-:Y:S01]  /*0bf0*/  FADD.FTZ R81, R40, R81 ;  /* 0x0000005128517221 */ /* 0x000fe20000010000 */
[----:B------:R-:W-:Y:S05]  /*0c00*/  BRA `(.L_x_2308) ;  /* 0x0000004000007947 */ /* 0x000fea0003800000 */
.L_x_2306:
[----:B-----5:R-:W-:Y:S02]  /*0c10*/  HADD2.F32 R40, -RZ, R37.H1_H1 ;  /* 0x30000025ff287230 */ /* 0x020fe40000004100 */
[----:B------:R-:W-:-:S03]  /*0c20*/  @P1 HADD2.F32 R70, -RZ, R33.H1_H1 ;  /* 0x30000021ff461230 */ /* 0x000fc60000004100 */
[----:B------:R-:W-:-:S04]  /*0c30*/  FADD.FTZ R81, R40, R81 ;  /* 0x0000005128517221 */ /* 0x000fc80000010000 */
[----:B------:R-:W-:-:S05]  /*0c40*/  @P1 FADD.FTZ R81, R70, R81 ;  /* 0x0000005146511221 */ /* 0x000fca0000010000 */
.L_x_2308:
[----:B------:R-:W-:-:S04]  /*0c50*/  F2FP.PACK_AB R40, RZ, R81 ;  /* 0x00000051ff28723e */ /* 0x000fc800000000ff */
[----:B------:R-:W-:Y:S02]  /*0c60*/  PRMT R29, R29, 0x5410, R40 ;  /* 0x000054101d1d7816 */ /* 0x000fe40000000028 */
.L_x_2309:
[----:B------:R-:W-:Y:S01]  /*0c70*/  HADD2.F32 R80, -RZ, R42.H0_H0 ;  /* 0x2000002aff507230 */ /* 0x000fe20000004100 */
[----:B------:R-:W-:Y:S05]  /*0c80*/  @P2 BRA `(.L_x_2310) ;  /* 0x0000008000002947 */ /* 0x000fea0003800000 */
[----:B------:R-:W-:-:S04]  /*0c90*/  ISETP.NE.U32.AND P6, PT, RZ, c[0x0][0x180], PT ;  /* 0x00006000ff007a0c */ /* 0x000fc80003fc5070 */
[----:B------:R-:W-:-:S13]  /*0ca0*/  ISETP.NE.AND.EX P6, PT, RZ, c[0x0][0x184], PT, P6 ;  /* 0x00006100ff007a0c */ /* 0x000fda0003fc5360 */
[----:B------:R-:W-:Y:S05]  /*0cb0*/  @P6 BRA `(.L_x_2311) ;  /* 0x0000002000006947 */ /* 0x000fea0003800000 */
[----:B------:R-:W-:Y:S05]  /*0cc0*/  @P0 BRA `(.L_x_2312) ;  /* 0x0000008000000947 */ /* 0x000fea0003800000 */
[----:B------:R-:W-:Y:S05]  /*0cd0*/  BRA `(.L_x_2313) ;  /* 0x0000009000007947 */ /* 0x000fea0003800000 */
.L_x_2311:
[----:B-----5:R-:W-:-:S05]  /*0ce0*/  HADD2.F32 R41, -RZ, R34.H0_H0 ;  /* 0x20000022ff297230 */ /* 0x020fca0000004100 */
[----:B------:R-:W-:Y:S01]  /*0cf0*/  FADD.FTZ R80, R41, R80 ;  /* 0x0000005029507221 */ /* 0x000fe20000010000 */
[----:B------:R-:W-:Y:S05]  /*0d00*/  BRA `(.L_x_2312) ;  /* 0x0000004000007947 */ /* 0x000fea0003800000 */
.L_x_2310:
[----:B-----5:R-:W-:Y:S02]  /*0d10*/  HADD2.F32 R41, -RZ, R38.H0_H0 ;  /* 0x20000026ff297230 */ /* 0x020fe40000004100 */
[----:B------:R-:W-:-:S03]  /*0d20*/  @P1 HADD2.F32 R71, -RZ, R34.H0_H0 ;  /* 0x20000022ff471230 */ /* 0x000fc60000004100 */
[----:B------:R-:W-:-:S04]  /*0d30*/  FADD.FTZ R80, R41, R80 ;  /* 0x0000005029507221 */ /* 0x000fc80000010000 */
[----:B------:R-:W-:-:S05]  /*0d40*/  @P1 FADD.FTZ R80, R71, R80 ;  /* 0x0000005047501221 */ /* 0x000fca0000010000 */
.L_x_2312:
[----:B------:R-:W-:-:S04]  /*0d50*/  F2FP.PACK_AB R40, RZ, R80 ;  /* 0x00000050ff28723e */ /* 0x000fc800000000ff */
[----:B------:R-:W-:Y:S02]  /*0d60*/  PRMT R30, R40, 0x7610, R30 ;  /* 0x00007610281e7816 */ /* 0x000fe4000000001e */
.L_x_2313:
[----:B------:R-:W-:Y:S01]  /*0d70*/  HADD2.F32 R90, -RZ, R42.H1_H1 ;  /* 0x3000002aff5a7230 */ /* 0x000fe20000004100 */
[----:B------:R-:W-:Y:S05]  /*0d80*/  @P2 BRA `(.L_x_2314) ;  /* 0x0000008000002947 */ /* 0x000fea0003800000 */
[----:B------:R-:W-:-:S04]  /*0d90*/  ISETP.NE.U32.AND P6, PT, RZ, c[0x0][0x180], PT ;  /* 0x00006000ff007a0c */ /* 0x000fc80003fc5070 */
[----:B------:R-:W-:-:S13]  /*0da0*/  ISETP.NE.AND.EX P6, PT, RZ, c[0x0][0x184], PT, P6 ;  /* 0x00006100ff007a0c */ /* 0x000fda0003fc5360 */
[----:B------:R-:W-:Y:S05]  /*0db0*/  @P6 BRA `(.L_x_2315) ;  /* 0x0000002000006947 */ /* 0x000fea0003800000 */
[----:B------:R-:W-:Y:S05]  /*0dc0*/  @P0 BRA `(.L_x_2316) ;  /* 0x0000008000000947 */ /* 0x000fea0003800000 */
[----:B------:R-:W-:Y:S05]  /*0dd0*/  BRA `(.L_x_2317) ;  /* 0x0000009000007947 */ /* 0x000fea0003800000 */
.L_x_2315:
[----:B-----5:R-:W-:-:S05]  /*0de0*/  HADD2.F32 R41, -RZ, R34.H1_H1 ;  /* 0x30000022ff297230 */ /* 0x020fca0000004100 */
[----:B------:R-:W-:Y:S01]  /*0df0*/  FADD.FTZ R90, R41, R90 ;  /* 0x0000005a295a7221 */ /* 0x000fe20000010000 */
[----:B------:R-:W-:Y:S05]  /*0e00*/  BRA `(.L_x_2316) ;  /* 0x0000004000007947 */ /* 0x000fea0003800000 */
.L_x_2314:
[----:B-----5:R-:W-:Y:S02]  /*0e10*/  HADD2.F32 R41, -RZ, R38.H1_H1 ;  /* 0x30000026ff297230 */ /* 0x020fe40000004100 */
[----:B------:R-:W-:-:S03]  /*0e20*/  @P1 HADD2.F32 R71, -RZ, R34.H1_H1 ;  /* 0x30000022ff471230 */ /* 0x000fc60000004100 */
[----:B------:R-:W-:-:S04]  /*0e30*/  FADD.FTZ R90, R41, R90 ;  /* 0x0000005a295a7221 */ /* 0x000fc80000010000 */
[----:B------:R-:W-:-:S05]  /*0e40*/  @P1 FADD.FTZ R90, R71, R90 ;  /* 0x0000005a475a1221 */ /* 0x000fca0000010000 */
.L_x_2316:
[----:B------:R-:W-:-:S04]  /*0e50*/  F2FP.PACK_AB R40, RZ, R90 ;  /* 0x0000005aff28723e */ /* 0x000fc800000000ff */
[----:B------:R-:W-:Y:S02]  /*0e60*/  PRMT R30, R30, 0x5410, R40 ;  /* 0x000054101e1e7816 */ /* 0x000fe40000000028 */
.L_x_2317:
[----:B------:R-:W-:Y:S01]  /*0e70*/  HADD2.F32 R89, -RZ, R43.H0_H0 ;  /* 0x2000002bff597230 */ /* 0x000fe20000004100 */
[----:B------:R-:W-:Y:S05]  /*0e80*/  @P2 BRA `(.L_x_2318) ;  /* 0x0000008000002947 */ /* 0x000fea0003800000 */
[----:B------:R-:W-:-:S04]  /*0e90*/  ISETP.NE.U32.AND P6, PT, RZ, c[0x0][0x180], PT ;  /* 0x00006000ff007a0c */ /* 0x000fc80003fc5070 */
[----:B------:R-:W-:-:S13]  /*0ea0*/  ISETP.NE.AND.EX P6, PT, RZ, c[0x0][0x184], PT, P6 ;  /* 0x00006100ff007a0c */ /* 0x000fda0003fc5360 */
[----:B------:R-:W-:Y:S05]  /*0eb0*/  @P6 BRA `(.L_x_2319) ;  /* 0x0000002000006947 */ /* 0x000fea0003800000 */
[----:B------:R-:W-:Y:S05]  /*0ec0*/  @P0 BRA `(.L_x_2320) ;  /* 0x0000008000000947 */ /* 0x000fea0003800000 */
[----:B------:R-:W-:Y:S05]  /*0ed0*/  BRA `(.L_x_2321) ;  /* 0x0000009000007947 */ /* 0x000fea0003800000 */
.L_x_2319:
[----:B-----5:R-:W-:-:S05]  /*0ee0*/  HADD2.F32 R40, -RZ, R35.H0_H0 ;  /* 0x20000023ff287230 */ /* 0x020fca0000004100 */
[----:B------:R-:W-:Y:S01]  /*0ef0*/  FADD.FTZ R89, R40, R89 ;  /* 0x0000005928597221 */ /* 0x000fe20000010000 */
[----:B------:R-:W-:Y:S05]  /*0f00*/  BRA `(.L_x_2320) ;  /* 0x0000004000007947 */ /* 0x000fea0003800000 */
.L_x_2318:
[----:B-----5:R-:W-:Y:S02]  /*0f10*/  HADD2.F32 R40, -RZ, R39.H0_H0 ;  /* 0x20000027ff287230 */ /* 0x020fe40000004100 */
[----:B------:R-:W-:-:S03]  /*0f20*/  @P1 HADD2.F32 R42, -RZ, R35.H0_H0 ;  /* 0x20000023ff2a1230 */ /* 0x000fc60000004100 */
[----:B------:R-:W-:-:S04]  /*0f30*/  FADD.FTZ R89, R40, R89 ;  /* 0x0000005928597221 */ /* 0x000fc80000010000 */
[----:B------:R-:W-:-:S05]  /*0f40*/  @P1 FADD.FTZ R89, R42, R89 ;  /* 0x000000592a591221 */ /* 0x000fca0000010000 */
.L_x_2320:
[----:B------:R-:W-:-:S04]  /*0f50*/  F2FP.PACK_AB R40, RZ, R89 ;  /* 0x00000059ff28723e */ /* 0x000fc800000000ff */
[----:B------:R-:W-:Y:S02]  /*0f60*/  PRMT R31, R40, 0x7610, R31 ;  /* 0x00007610281f7816 */ /* 0x000fe4000000001f */
.L_x_2321:
[----:B------:R-:W-:Y:S01]  /*0f70*/  HADD2.F32 R91, -RZ, R43.H1_H1 ;  /* 0x3000002bff5b7230 */ /* 0x000fe20000004100 */
[----:B------:R-:W-:Y:S05]  /*0f80*/  @P2 BRA `(.L_x_2322) ;  /* 0x0000008000002947 */ /* 0x000fea0003800000 */
[----:B------:R-:W-:-:S04]  /*0f90*/  ISETP.NE.U32.AND P1, PT, RZ, c[0x0][0x180], PT ;  /* 0x00006000ff007a0c */ /* 0x000fc80003f25070 */
[----:B------:R-:W-:-:S13]  /*0fa0*/  ISETP.NE.AND.EX P1, PT, RZ, c[0x0][0x184], PT, P1 ;  /* 0x00006100ff007a0c */ /* 0x000fda0003f25310 */
[----:B------:R-:W-:Y:S05]  /*0fb0*/  @P1 BRA `(.L_x_2323) ;  /* 0x0000002000001947 */ /* 0x000fea0003800000 */
[----:B------:R-:W-:Y:S05]  /*0fc0*/  @P0 BRA `(.L_x_2324) ;  /* 0x0000008000000947 */ /* 0x000fea0003800000 */
[----:B------:R-:W-:Y:S05]  /*0fd0*/  BRA `(.L_x_2325) ;  /* 0x0000009000007947 */ /* 0x000fea0003800000 */
.L_x_2323:
[----:B-----5:R-:W-:-:S05]  /*0fe0*/  HADD2.F32 R40, -RZ, R35.H1_H1 ;  /* 0x30000023ff287230 */ /* 0x020fca0000004100 */
[----:B------:R-:W-:Y:S01]  /*0ff0*/  FADD.FTZ R91, R40, R91 ;  /* 0x0000005b285b7221 */ /* 0x000fe20000010000 */
[----:B------:R-:W-:Y:S05]  /*1000*/  BRA `(.L_x_2324) ;  /* 0x0000004000007947 */ /* 0x000fea0003800000 */
.L_x_2322:
[----:B-----5:R-:W-:Y:S02]  /*1010*/  HADD2.F32 R40, -RZ, R39.H1_H1 ;  /* 0x30000027ff287230 */ /* 0x020fe40000004100 */
[----:B------:R-:W-:-:S03]  /*1020*/  @P1 HADD2.F32 R42, -RZ, R35.H1_H1 ;  /* 0x30000023ff2a1230 */ /* 0x000fc60000004100 */
[----:B------:R-:W-:-:S04]  /*1030*/  FADD.FTZ R91, R40, R91 ;  /* 0x0000005b285b7221 */ /* 0x000fc80000010000 */
[----:B------:R-:W-:-:S05]  /*1040*/  @P1 FADD.FTZ R91, R42, R91 ;  /* 0x0000005b2a5b1221 */ /* 0x000fca0000010000 */
.L_x_2324:
[----:B------:R-:W-:-:S04]  /*1050*/  F2FP.PACK_AB R40, RZ, R91 ;  /* 0x0000005bff28723e */ /* 0x000fc800000000ff */
[----:B------:R-:W-:Y:S02]  /*1060*/  PRMT R31, R31, 0x5410, R40 ;  /* 0x000054101f1f7816 */ /* 0x000fe40000000028 */
.L_x_2325:
[C---:B------:R-:W-:Y:S02]  /*1070*/  @P0 LEA R40, P1, R82.reuse, c[0x0][0x188], 0x4 ;  /* 0x0000620052280a11 */ /* 0x040fe400078220ff */
[C---:B------:R-:W-:Y:S02]  /*1080*/  IADD3 R95, R82.reuse, 0x20, RZ ;  /* 0x00000020525f7810 */ /* 0x040fe40007ffe0ff */
[----:B------:R-:W-:-:S05]  /*1090*/  @P0 LEA.HI.X R41, R82, c[0x0][0x18c], RZ, 0x4, P1 ;  /* 0x0000630052290a11 */ /* 0x000fca00008f24ff */
[----:B------:R0:W-:Y:S04]  /*10a0*/  @P0 STG.E.128 [R40.64], R28 ;  /* 0x0000001c28000986 */ /* 0x0001e8000c101d04 */
.L_x_2293:
[----:B------:R-:W-:Y:S05]  /*10b0*/  BSYNC B0 ;  /* 0x0000000000007941 */ /* 0x000fea0003800000 */
.L_x_2292:
        /* <DEDUP_REMOVED lines=24> */
.L_x_2329:
[----:B-----5:R-:W-:-:S05]  /*1240*/  HADD2.F32 R70, -RZ, R32.H0_H0 ;  /* 0x20000020ff467230 */ /* 0x020fca0000004100 */
[----:B------:R-:W-:Y:S01]  /*1250*/  FADD.FTZ R67, R70, R67 ;  /* 0x0000004346437221 */ /* 0x000fe20000010000 */
[----:B------:R-:W-:Y:S05]  /*1260*/  BRA `(.L_x_2330) ;  /* 0x0000004000007947 */ /* 0x000fea0003800000 */
.L_x_2328:
[----:B0----5:R-:W-:Y:S02]  /*1270*/  HADD2.F32 R70, -RZ, R36.H0_H0 ;  /* 0x20000024ff467230 */ /* 0x021fe40000004100 */
[----:B------:R-:W-:-:S03]  /*1280*/  @P1 HADD2.F32 R74, -RZ, R32.H0_H0 ;  /* 0x20000020ff4a1230 */ /* 0x000fc60000004100 */
[----:B------:R-:W-:-:S04]  /*1290*/  FADD.FTZ R67, R70, R67 ;  /* 0x0000004346437221 */ /* 0x000fc80000010000 */
[----:B------:R-:W-:-:S05]  /*12a0*/  @P1 FADD.FTZ R67, R74, R67 ;  /* 0x000000434a431221 */ /* 0x000fca0000010000 */
.L_x_2330:
[----:B------:R-:W-:-:S04]  /*12b0*/  F2FP.PACK_AB R70, RZ, R67 ;  /* 0x00000043ff46723e */ /* 0x000fc800000000ff */
[----:B------:R-:W-:Y:S02]  /*12c0*/  PRMT R28, R70, 0x7610, R28 ;  /* 0x00007610461c7816 */ /* 0x000fe4000000001c */
.L_x_2331:
[----:B------:R-:W-:Y:S01]  /*12d0*/  HADD2.F32 R74, -RZ, R40.H1_H1 ;  /* 0x30000028ff4a7230 */ /* 0x000fe20000004100 */
[----:B------:R-:W-:Y:S05]  /*12e0*/  @P2 BRA `(.L_x_2332) ;  /* 0x0000008000002947 */ /* 0x000fea0003800000 */
[----:B------:R-:W-:-:S04]  /*12f0*/  ISETP.NE.U32.AND P6, PT, RZ, c[0x0][0x180], PT ;  /* 0x00006000ff007a0c */ /* 0x000fc80003fc5070 */
[----:B------:R-:W-:-:S13]  /*1300*/  ISETP.NE.AND.EX P6, PT, RZ, c[0x0][0x184], PT, P6 ;  /* 0x00006100ff007a0c */ /* 0x000fda0003fc5360 */
[----:B------:R-:W-:Y:S05]  /*1310*/  @P6 BRA `(.L_x_2333) ;  /* 0x0000002000006947 */ /* 0x000fea0003800000 */
[----:B------:R-:W-:Y:S05]  /*1320*/  @P0 BRA `(.L_x_2334) ;  /* 0x0000008000000947 */ /* 0x000fea0003800000 */
[----:B------:R-:W-:Y:S05]  /*1330*/  BRA `(.L_x_2335) ;  /* 0x0000009000007947 */ /* 0x000fea0003800000 */
.L_x_2333:
[----:B-----5:R-:W-:-:S05]  /*1340*/  HADD2.F32 R71, -RZ, R32.H1_H1 ;  /* 0x30000020ff477230 */ /* 0x020fca0000004100 */
[----:B------:R-:W-:Y:S01]  /*1350*/  FADD.FTZ R74, R71, R74 ;  /* 0x0000004a474a7221 */ /* 0x000fe20000010000 */
[----:B------:R-:W-:Y:S05]  /*1360*/  BRA `(.L_x_2334) ;  /* 0x0000004000007947 */ /* 0x000fea0003800000 */
.L_x_2332:
[----:B-----5:R-:W-:Y:S02]  /*1370*/  HADD2.F32 R71, -RZ, R36.H1_H1 ;  /* 0x30000024ff477230 */ /* 0x020fe40000004100 */
[----:B------:R-:W-:-:S03]  /*1380*/  @P1 HADD2.F32 R75, -RZ, R32.H1_H1 ;  /* 0x30000020ff4b1230 */ /* 0x000fc60000004100 */
[----:B------:R-:W-:-:S04]  /*1390*/  FADD.FTZ R74, R71, R74 ;  /* 0x0000004a474a7221 */ /* 0x000fc80000010000 */
[----:B------:R-:W-:-:S05]  /*13a0*/  @P1 FADD.FTZ R74, R75, R74 ;  /* 0x0000004a4b4a1221 */ /* 0x000fca0000010000 */
.L_x_2334:
[----:B------:R-:W-:-:S04]  /*13b0*/  F2FP.PACK_AB R40, RZ, R74 ;  /* 0x0000004aff28723e */ /* 0x000fc800000000ff */
[----:B------:R-:W-:Y:S02]  /*13c0*/  PRMT R28, R28, 0x5410, R40 ;  /* 0x000054101c1c7816 */ /* 0x000fe40000000028 */
.L_x_2335:
[----:B------:R-:W-:Y:S01]  /*13d0*/  HADD2.F32 R75, -RZ, R41.H0_H0 ;  /* 0x20000029ff4b7230 */ /* 0x000fe20000004100 */
[----:B------:R-:W-:Y:S05]  /*13e0*/  @P2 BRA `(.L_x_2336) ;  /* 0x0000008000002947 */ /* 0x000fea0003800000 */
[----:B------:R-:W-:-:S04]  /*13f0*/  ISETP.NE.U32.AND P6, PT, RZ, c[0x0][0x180], PT ;  /* 0x00006000ff007a0c */ /* 0x000fc80003fc5070 */
[----:B------:R-:W-:-:S13]  /*1400*/  ISETP.NE.AND.EX P6, PT, RZ, c[0x0][0x184], PT, P6 ;  /* 0x00006100ff007a0c */ /* 0x000fda0003fc5360 */
[----:B------:R-:W-:Y:S05]  /*1410*/  @P6 BRA `(.L_x_2337) ;  /* 0x0000002000006947 */ /* 0x000fea0003800000 */
[----:B------:R-:W-:Y:S05]  /*1420*/  @P0 BRA `(.L_x_2338) ;  /* 0x0000008000000947 */ /* 0x000fea0003800000 */
[----:B------:R-:W-:Y:S05]  /*1430*/  BRA `(.L_x_2339) ;  /* 0x0000009000007947 */ /* 0x000fea0003800000 */
.L_x_2337:
[----:B-----5:R-:W-:-:S05]  /*1440*/  HADD2.F32 R40, -RZ, R33.H0_H0 ;  /* 0x20000021ff287230 */ /* 0x020fca0000004100 */
[----:B------:R-:W-:Y:S01]  /*1450*/  FADD.FTZ R75, R40, R75 ;  /* 0x0000004b284b7221 */ /* 0x000fe20000010000 */
[----:B------:R-:W-:Y:S05]  /*1460*/  BRA `(.L_x_2338) ;  /* 0x0000004000007947 */ /* 0x000fea0003800000 */
.L_x_2336:
[----:B-----5:R-:W-:Y:S02]  /*1470*/  HADD2.F32 R40, -RZ, R37.H0_H0 ;  /* 0x20000025ff287230 */ /* 0x020fe40000004100 */
[----:B------:R-:W-:-:S03]  /*1480*/  @P1 HADD2.F32 R70, -RZ, R33.H0_H0 ;  /* 0x20000021ff461230 */ /* 0x000fc60000004100 */
[----:B------:R-:W-:-:S04]  /*1490*/  FADD.FTZ R75, R40, R75 ;  /* 0x0000004b284b7221 */ /* 0x000fc80000010000 */
[----:B------:R-:W-:-:S05]  /*14a0*/  @P1 FADD.FTZ R75, R70, R75 ;  /* 0x0000004b464b1221 */ /* 0x000fca0000010000 */
.L_x_2338:
[----:B------:R-:W-:-:S04]  /*14b0*/  F2FP.PACK_AB R40, RZ, R75 ;  /* 0x0000004bff28723e */ /* 0x000fc800000000ff */
[----:B------:R-:W-:Y:S02]  /*14c0*/  PRMT R29, R40, 0x7610, R29 ;  /* 0x00007610281d7816 */ /* 0x000fe4000000001d */
.L_x_2339:
[----:B------:R-:W-:Y:S01]  /*14d0*/  HADD2.F32 R79, -RZ, R41.H1_H1 ;  /* 0x30000029ff4f7230 */ /* 0x000fe20000004100 */
[----:B------:R-:W-:Y:S05]  /*14e0*/  @P2 BRA `(.L_x_2340) ;  /* 0x0000008000002947 */ /* 0x000fea0003800000 */
[----:B------:R-:W-:-:S04]  /*14f0*/  ISETP.NE.U32.AND P6, PT, RZ, c[0x0][0x180], PT ;  /* 0x00006000ff007a0c */ /* 0x000fc80003fc5070 */
[----:B------:R-:W-:-:S13]  /*1500*/  ISETP.NE.AND.EX P6, PT, RZ, c[0x0][0x184], PT, P6 ;  /* 0x00006100ff007a0c */ /* 0x000fda0003fc5360 */
[----:B------:R-:W-:Y:S05]  /*1510*/  @P6 BRA `(.L_x_2341) ;  /* 0x0000002000006947 */ /* 0x000fea0003800000 */
[----:B------:R-:W-:Y:S05]  /*1520*/  @P0 BRA `(.L_x_2342) ;  /* 0x0000008000000947 */ /* 0x000fea0003800000 */
[----:B------:R-:W-:Y:S05]  /*1530*/  BRA `(.L_x_2343) ;  /* 0x0000009000007947 */ /* 0x000fea0003800000 */
.L_x_2341:
[----:B-----5:R-:W-:-:S05]  /*1540*/  HADD2.F32 R40, -RZ, R33.H1_H1 ;  /* 0x30000021ff287230 */ /* 0x020fca0000004100 */
[----:B------:R-:W-:Y:S01]  /*1550*/  FADD.FTZ R79, R40, R79 ;  /* 0x0000004f284f7221 */ /* 0x000fe20000010000 */
[----:B------:R-:W-:Y:S05]  /*1560*/  BRA `(.L_x_2342) ;  /* 0x0000004000007947 */ /* 0x000fea0003800000 */
.L_x_2340:
[----:B-----5:R-:W-:Y:S02]  /*1570*/  HADD2.F32 R40, -RZ, R37.H1_H1 ;  /* 0x30000025ff287230 */ /* 0x020fe40000004100 */
[----:B------:R-:W-:-:S03]  /*1580*/  @P1 HADD2.F32 R70, -RZ, R33.H1_H1 ;  /* 0x30000021ff461230 */ /* 0x000fc60000004100 */
[----:B------:R-:W-:-:S04]  /*1590*/  FADD.FTZ R79, R40, R79 ;  /* 0x0000004f284f7221 */ /* 0x000fc80000010000 */
[----:B------:R-:W-:-:S05]  /*15a0*/  @P1 FADD.FTZ R79, R70, R79 ;  /* 0x0000004f464f1221 */ /* 0x000fca0000010000 */
.L_x_2342:
[----:B------:R-:W-:-:S04]  /*15b0*/  F2FP.PACK_AB R40, RZ, R79 ;  /* 0x0000004fff28723e */ /* 0x000fc800000000ff */
[----:B------:R-:W-:Y:S02]  /*15c0*/  PRMT R29, R29, 0x5410, R40 ;  /* 0x000054101d1d7816 */ /* 0x000fe40000000028 */
.L_x_2343:
[----:B------:R-:W-:Y:S01]  /*15d0*/  HADD2.F32 R78, -RZ, R42.H0_H0 ;  /* 0x2000002aff4e7230 */ /* 0x000fe20000004100 */
[----:B------:R-:W-:Y:S05]  /*15e0*/  @P2 BRA `(.L_x_2344) ;  /* 0x0000008000002947 */ /* 0x000fea0003800000 */
[----:B------:R-:W-:-:S04]  /*15f0*/  ISETP.NE.U32.AND P6, PT, RZ, c[0x0][0x180], PT ;  /* 0x00006000ff007a0c */ /* 0x000fc80003fc5070 */
[----:B------:R-:W-:-:S13]  /*1600*/  ISETP.NE.AND.EX P6, PT, RZ, c[0x0][0x184], PT, P6 ;  /* 0x00006100ff007a0c */ /* 0x000fda0003fc5360 */
[----:B------:R-:W-:Y:S05]  /*1610*/  @P6 BRA `(.L_x_2345) ;  /* 0x0000002000006947 */ /* 0x000fea0003800000 */
[----:B------:R-:W-:Y:S05]  /*1620*/  @P0 BRA `(.L_x_2346) ;  /* 0x0000008000000947 */ /* 0x000fea0003800000 */
[----:B------:R-:W-:Y:S05]  /*1630*/  BRA `(.L_x_2347) ;  /* 0x0000009000007947 */ /* 0x000fea0003800000 */
.L_x_2345:
[----:B-----5:R-:W-:-:S05]  /*1640*/  HADD2.F32 R41, -RZ, R34.H0_H0 ;  /* 0x20000022ff297230 */ /* 0x020fca0000004100 */
[----:B------:R-:W-:Y:S01]  /*1650*/  FADD.FTZ R78, R41, R78 ;  /* 0x0000004e294e7221 */ /* 0x000fe20000010000 */
[----:B------:R-:W-:Y:S05]  /*1660*/  BRA `(.L_x_2346) ;  /* 0x0000004000007947 */ /* 0x000fea0003800000 */
.L_x_2344:
[----:B-----5:R-:W-:Y:S02]  /*1670*/  HADD2.F32 R41, -RZ, R38.H0_H0 ;  /* 0x20000026ff297230 */ /* 0x020fe40000004100 */
[----:B------:R-:W-:-:S03]  /*1680*/  @P1 HADD2.F32 R71, -RZ, R34.H0_H0 ;  /* 0x20000022ff471230 */ /* 0x000fc60000004100 */
[----:B------:R-:W-:-:S04]  /*1690*/  FADD.FTZ R78, R41, R78 ;  /* 0x0000004e294e7221 */ /* 0x000fc80000010000 */
[----:B------:R-:W-:-:S05]  /*16a0*/  @P1 FADD.FTZ R78, R71, R78 ;  /* 0x0000004e474e1221 */ /* 0x000fca0000010000 */
.L_x_2346:
[----:B------:R-:W-:-:S04]  /*16b0*/  F2FP.PACK_AB R40, RZ, R78 ;  /* 0x0000004eff28723e */ /* 0x000fc800000000ff */
[----:B------:R-:W-:Y:S02]  /*16c0*/  PRMT R30, R40, 0x7610, R30 ;  /* 0x00007610281e7816 */ /* 0x000fe4000000001e */
.L_x_2347:
[----:B------:R-:W-:Y:S01]  /*16d0*/  HADD2.F32 R88, -RZ, R42.H1_H1 ;  /* 0x3000002aff587230 */ /* 0x000fe20000004100 */
[----:B------:R-:W-:Y:S05]  /*16e0*/  @P2 BRA `(.L_x_2348) ;  /* 0x0000008000002947 */ /* 0x000fea0003800000 */
[----:B------:R-:W-:-:S04]  /*16f0*/  ISETP.NE.U32.AND P6, PT, RZ, c[0x0][0x180], PT ;  /* 0x00006000ff007a0c */ /* 0x000fc80003fc5070 */
[----:B------:R-:W-:-:S13]  /*1700*/  ISETP.NE.AND.EX P6, PT, RZ, c[0x0][0x184], PT, P6 ;  /* 0x00006100ff007a0c */ /* 0x000fda0003fc5360 */
[----:B------:R-:W-:Y:S05]  /*1710*/  @P6 BRA `(.L_x_2349) ;  /* 0x0000002000006947 */ /* 0x000fea0003800000 */
[----:B------:R-:W-:Y:S05]  /*1720*/  @P0 BRA `(.L_x_2350) ;  /* 0x0000008000000947 */ /* 0x000fea0003800000 */
[----:B------:R-:W-:Y:S05]  /*1730*/  BRA `(.L_x_2351) ;  /* 0x0000009000007947 */ /* 0x000fea0003800000 */
.L_x_2349:
[----:B-----5:R-:W-:-:S05]  /*1740*/  HADD2.F32 R41, -RZ, R34.H1_H1 ;  /* 0x30000022ff297230 */ /* 0x020fca0000004100 */
[----:B------:R-:W-:Y:S01]  /*1750*/  FADD.FTZ R88, R41, R88 ;  /* 0x0000005829587221 */ /* 0x000fe20000010000 */
[----:B------:R-:W-:Y:S05]  /*1760*/  BRA `(.L_x_2350) ;  /* 0x0000004000007947 */ /* 0x000fea0003800000 */
.L_x_2348:
[----:B-----5:R-:W-:Y:S02]  /*1770*/  HADD2.F32 R41, -RZ, R38.H1_H1 ;  /* 0x30000026ff297230 */ /* 0x020fe40000004100 */
[----:B------:R-:W-:-:S03]  /*1780*/  @P1 HADD2.F32 R71, -RZ, R34.H1_H1 ;  /* 0x30000022ff471230 */ /* 0x000fc60000004100 */
[----:B------:R-:W-:-:S04]  /*1790*/  FADD.FTZ R88, R41, R88 ;  /* 0x0000005829587221 */ /* 0x000fc80000010000 */
[----:B------:R-:W-:-:S05]  /*17a0*/  @P1 FADD.FTZ R88, R71, R88 ;  /* 0x0000005847581221 */ /* 0x000fca0000010000 */
.L_x_2350:
[----:B------:R-:W-:-:S04]  /*17b0*/  F2FP.PACK_AB R40, RZ, R88 ;  /* 0x00000058ff28723e */ /* 0x000fc800000000ff */
[----:B------:R-:W-:Y:S02]  /*17c0*/  PRMT R30, R30, 0x5410, R40 ;  /* 0x000054101e1e7816 */ /* 0x000fe40000000028 */
.L_x_2351:
[----:B------:R-:W-:Y:S01]  /*17d0*/  HADD2.F32 R87, -RZ, R43.H0_H0 ;  /* 0x2000002bff577230 */ /* 0x000fe20000004100 */
[----:B------:R-:W-:Y:S05]  /*17e0*/  @P2 BRA `(.L_x_2352) ;  /* 0x0000008000002947 */ /* 0x000fea0003800000 */
[----:B------:R-:W-:-:S04]  /*17f0*/  ISETP.NE.U32.AND P6, PT, RZ, c[0x0][0x180], PT ;  /* 0x00006000ff007a0c */ /* 0x000fc80003fc5070 */
[----:B------:R-:W-:-:S13]  /*1800*/  ISETP.NE.AND.EX P6, PT, RZ, c[0x0][0x184], PT, P6 ;  /* 0x00006100ff007a0c */ /* 0x000fda0003fc5360 */
[----:B------:R-:W-:Y:S05]  /*1810*/  @P6 BRA `(.L_x_2353) ;  /* 0x0000002000006947 */ /* 0x000fea0003800000 */
[----:B------:R-:W-:Y:S05]  /*1820*/  @P0 BRA `(.L_x_2354) ;  /* 0x0000008000000947 */ /* 0x000fea0003800000 */
[----:B------:R-:W-:Y:S05]  /*1830*/  BRA `(.L_x_2355) ;  /* 0x0000009000007947 */ /* 0x000fea0003800000 */
.L_x_2353:
[----:B-----5:R-:W-:-:S05]  /*1840*/  HADD2.F32 R40, -RZ, R35.H0_H0 ;  /* 0x20000023ff287230 */ /* 0x020fca0000004100 */
[----:B------:R-:W-:Y:S01]  /*1850*/  FADD.FTZ R87, R40, R87 ;  /* 0x0000005728577221 */ /* 0x000fe20000010000 */
[----:B------:R-:W-:Y:S05]  /*1860*/  BRA `(.L_x_2354) ;  /* 0x0000004000007947 */ /* 0x000fea0003800000 */
.L_x_2352:
[----:B-----5:R-:W-:Y:S02]  /*1870*/  HADD2.F32 R40, -RZ, R39.H0_H0 ;  /* 0x20000027ff287230 */ /* 0x020fe40000004100 */
[----:B------:R-:W-:-:S03]  /*1880*/  @P1 HADD2.F32 R42, -RZ, R35.H0_H0 ;  /* 0x20000023ff2a1230 */ /* 0x000fc60000004100 */
[----:B------:R-:W-:-:S04]  /*1890*/  FADD.FTZ R87, R40, R87 ;  /* 0x0000005728577221 */ /* 0x000fc80000010000 */
[----:B------:R-:W-:-:S05]  /*18a0*/  @P1 FADD.FTZ R87, R42, R87 ;  /* 0x000000572a571221 */ /* 0x000fca0000010000 */
.L_x_2354:
[----:B------:R-:W-:-:S04]  /*18b0*/  F2FP.PACK_AB R40, RZ, R87 ;  /* 0x00000057ff28723e */ /* 0x000fc800000000ff */
[----:B------:R-:W-:Y:S02]  /*18c0*/  PRMT R31, R40, 0x7610, R31 ;  /* 0x00007610281f7816 */ /* 0x000fe4000000001f */
.L_x_2355:
[----:B------:R-:W-:Y:S01]  /*18d0*/  HADD2.F32 R92, -RZ, R43.H1_H1 ;  /* 0x3000002bff5c7230 */ /* 0x000fe20000004100 */
[----:B------:R-:W-:Y:S05]  /*18e0*/  @P2 BRA `(.L_x_2356) ;  /* 0x0000008000002947 */ /* 0x000fea0003800000 */
[----:B------:R-:W-:-:S04]  /*18f0*/  ISETP.NE.U32.AND P1, PT, RZ, c[0x0][0x180], PT ;  /* 0x00006000ff007a0c */ /* 0x000fc80003f25070 */
[----:B------:R-:W-:-:S13]  /*1900*/  ISETP.NE.AND.EX P1, PT, RZ, c[0x0][0x184], PT, P1 ;  /* 0x00006100ff007a0c */ /* 0x000fda0003f25310 */
[----:B------:R-:W-:Y:S05]  /*1910*/  @P1 BRA `(.L_x_2357) ;  /* 0x0000002000001947 */ /* 0x000fea0003800000 */
[----:B------:R-:W-:Y:S05]  /*1920*/  @P0 BRA `(.L_x_2358) ;  /* 0x0000008000000947 */ /* 0x000fea0003800000 */
[----:B------:R-:W-:Y:S05]  /*1930*/  BRA `(.L_x_2359) ;  /* 0x0000009000007947 */ /* 0x000fea0003800000 */
.L_x_2357:
[----:B-----5:R-:W-:-:S05]  /*1940*/  HADD2.F32 R41, -RZ, R35.H1_H1 ;  /* 0x30000023ff297230 */ /* 0x020fca0000004100 */
[----:B------:R-:W-:Y:S01]  /*1950*/  FADD.FTZ R92, R41, R92 ;  /* 0x0000005c295c7221 */ /* 0x000fe20000010000 */
[----:B------:R-:W-:Y:S05]  /*1960*/  BRA `(.L_x_2358) ;  /* 0x0000004000007947 */ /* 0x000fea0003800000 */
.L_x_2356:
[----:B-----5:R-:W-:Y:S02]  /*1970*/  HADD2.F32 R41, -RZ, R39.H1_H1 ;  /* 0x30000027ff297230 */ /* 0x020fe40000004100 */
[----:B------:R-:W-:-:S03]  /*1980*/  @P1 HADD2.F32 R43, -RZ, R35.H1_H1 ;  /* 0x30000023ff2b1230 */ /* 0x000fc60000004100 */
[----:B------:R-:W-:-:S04]  /*1990*/  FADD.FTZ R92, R41, R92 ;  /* 0x0000005c295c7221 */ /* 0x000fc80000010000 */
[----:B------:R-:W-:-:S05]  /*19a0*/  @P1 FADD.FTZ R92, R43, R92 ;  /* 0x0000005c2b5c1221 */ /* 0x000fca0000010000 */
.L_x_2358:
[----:B------:R-:W-:-:S04]  /*19b0*/  F2FP.PACK_AB R40, RZ, R92 ;  /* 0x0000005cff28723e */ /* 0x000fc800000000ff */
[----:B------:R-:W-:Y:S02]  /*19c0*/  PRMT R31, R31, 0x5410, R40 ;  /* 0x000054101f1f7816 */ /* 0x000fe40000000028 */
.L_x_2359:
[----:B------:R-:W-:-:S04]  /*19d0*/  @P0 LEA R40, P1, R95, c[0x0][0x188], 0x4 ;  /* 0x000062005f280a11 */ /* 0x000fc800078220ff */
[C---:B------:R-:W-:Y:S02]  /*19e0*/  @P0 LEA.HI.X R41, R95.reuse, c[0x0][0x18c], RZ, 0x4, P1 ;  /* 0x000063005f290a11 */ /* 0x040fe400008f24ff */
[----:B------:R-:W-:-:S03]  /*19f0*/  IADD3 R95, R95, 0x20, RZ ;  /* 0x000000205f5f7810 */ /* 0x000fc60007ffe0ff */
[----:B------:R0:W-:Y:S04]  /*1a00*/  @P0 STG.E.128 [R40.64], R28 ;  /* 0x0000001c28000986 */ /* 0x0001e8000c101d04 */
.L_x_2327:
[----:B------:R-:W-:Y:S05]  /*1a10*/  BSYNC B0 ;  /* 0x0000000000007941 */ /* 0x000fea0003800000 */
.L_x_2326:
        /* <DEDUP_REMOVED lines=24> */
.L_x_2363:
[----:B-----5:R-:W-:-:S05]  /*1ba0*/  HADD2.F32 R70, -RZ, R32.H0_H0 ;  /* 0x20000020ff467230 */ /* 0x020fca0000004100 */
[----:B------:R-:W-:Y:S01]  /*1bb0*/  FADD.FTZ R69, R70, R69 ;  /* 0x0000004546457221 */ /* 0x000fe20000010000 */
[----:B------:R-:W-:Y:S05]  /*1bc0*/  BRA `(.L_x_2364) ;  /* 0x0000004000007947 */ /* 0x000fea0003800000 */
.L_x_2362:
[----:B0----5:R-:W-:Y:S02]  /*1bd0*/  HADD2.F32 R70, -RZ, R36.H0_H0 ;  /* 0x20000024ff467230 */ /* 0x021fe40000004100 */
[----:B------:R-:W-:-:S03]  /*1be0*/  @P1 HADD2.F32 R76, -RZ, R32.H0_H0 ;  /* 0x20000020ff4c1230 */ /* 0x000fc60000004100 */
[----:B------:R-:W-:-:S04]  /*1bf0*/  FADD.FTZ R69, R70, R69 ;  /* 0x0000004546457221 */ /* 0x000fc80000010000 */
[----:B------:R-:W-:-:S05]  /*1c00*/  @P1 FADD.FTZ R69, R76, R69 ;  /* 0x000000454c451221 */ /* 0x000fca0000010000 */
.L_x_2364:
[----:B------:R-:W-:-:S04]  /*1c10*/  F2FP.PACK_AB R70, RZ, R69 ;  /* 0x00000045ff46723e */ /* 0x000fc800000000ff */
[----:B------:R-:W-:Y:S02]  /*1c20*/  PRMT R28, R70, 0x7610, R28 ;  /* 0x00007610461c7816 */ /* 0x000fe4000000001c */
.L_x_2365:
[----:B------:R-:W-:Y:S01]  /*1c30*/  HADD2.F32 R76, -RZ, R40.H1_H1 ;  /* 0x30000028ff4c7230 */ /* 0x000fe20000004100 */
[----:B------:R-:W-:Y:S05]  /*1c40*/  @P2 BRA `(.L_x_2366) ;  /* 0x0000008000002947 */ /* 0x000fea0003800000 */
[----:B------:R-:W-:-:S04]  /*1c50*/  ISETP.NE.U32.AND P6, PT, RZ, c[0x0][0x180], PT ;  /* 0x00006000ff007a0c */ /* 0x000fc80003fc5070 */
[----:B------:R-:W-:-:S13]  /*1c60*/  ISETP.NE.AND.EX P6, PT, RZ, c[0x0][0x184], PT, P6 ;  /* 0x00006100ff007a0c */ /* 0x000fda0003fc5360 */
[----:B------:R-:W-:Y:S05]  /*1c70*/  @P6 BRA `(.L_x_2367) ;  /* 0x0000002000006947 */ /* 0x000fea0003800000 */
[----:B------:R-:W-:Y:S05]  /*1c80*/  @P0 BRA `(.L_x_2368) ;  /* 0x0000008000000947 */ /* 0x000fea0003800000 */
[----:B------:R-:W-:Y:S05]  /*1c90*/  BRA `(.L_x_2369) ;  /* 0x0000009000007947 */ /* 0x000fea0003800000 */
.L_x_2367:
[----:B-----5:R-:W-:-:S05]  /*1ca0*/  HADD2.F32 R71, -RZ, R32.H1_H1 ;  /* 0x30000020ff477230 */ /* 0x020fca0000004100 */
[----:B------:R-:W-:Y:S01]  /*1cb0*/  FADD.FTZ R76, R71, R76 ;  /* 0x0000004c474c7221 */ /* 0x000fe20000010000 */
[----:B------:R-:W-:Y:S05]  /*1cc0*/  BRA `(.L_x_2368) ;  /* 0x0000004000007947 */ /* 0x000fea0003800000 */
.L_x_2366:
[----:B-----5:R-:W-:Y:S02]  /*1cd0*/  HADD2.F32 R71, -RZ, R36.H1_H1 ;  /* 0x30000024ff477230 */ /* 0x020fe40000004100 */
[----:B------:R-:W-:-:S03]  /*1ce0*/  @P1 HADD2.F32 R77, -RZ, R32.H1_H1 ;  /* 0x30000020ff4d1230 */ /* 0x000fc60000004100 */
[----:B------:R-:W-:-:S04]  /*1cf0*/  FADD.FTZ R76, R71, R76 ;  /* 0x0000004c474c7221 */ /* 0x000fc80000010000 */
[----:B------:R-:W-:-:S05]  /*1d00*/  @P1 FADD.FTZ R76, R77, R76 ;  /* 0x0000004c4d4c1221 */ /* 0x000fca0000010000 */
.L_x_2368:
[----:B------:R-:W-:-:S04]  /*1d10*/  F2FP.PACK_AB R40, RZ, R76 ;  /* 0x0000004cff28723e */ /* 0x000fc800000000ff */
[----:B------:R-:W-:Y:S02]  /*1d20*/  PRMT R28, R28, 0x5410, R40 ;  /* 0x000054101c1c7816 */ /* 0x000fe40000000028 */
.L_x_2369:
[----:B------:R-:W-:Y:S01]  /*1d30*/  HADD2.F32 R77, -RZ, R41.H0_H0 ;  /* 0x20000029ff4d7230 */ /* 0x000fe20000004100 */
[----:B------:R-:W-:Y:S05]  /*1d40*/  @P2 BRA `(.L_x_2370) ;  /* 0x0000008000002947 */ /* 0x000fea0003800000 */
[----:B------:R-:W-:-:S04]  /*1d50*/  ISETP.NE.U32.AND P6, PT, RZ, c[0x0][0x180], PT ;  /* 0x00006000ff007a0c */ /* 0x000fc80003fc5070 */
[----:B------:R-:W-:-:S13]  /*1d60*/  ISETP.NE.AND.EX P6, PT, RZ, c[0x0][0x184], PT, P6 ;  /* 0x00006100ff007a0c */ /* 0x000fda0003fc5360 */
[----:B------:R-:W-:Y:S05]  /*1d70*/  @P6 BRA `(.L_x_2371) ;  /* 0x0000002000006947 */ /* 0x000fea0003800000 */
[----:B------:R-:W-:Y:S05]  /*1d80*/  @P0 BRA `(.L_x_2372) ;  /* 0x0000008000000947 */ /* 0x000fea0003800000 */
[----:B------:R-:W-:Y:S05]  /*1d90*/  BRA `(.L_x_2373) ;  /* 0x0000009000007947 */ /* 0x000fea0003800000 */
.L_x_2371:
[----:B-----5:R-:W-:-:S05]  /*1da0*/  HADD2.F32 R40, -RZ, R33.H0_H0 ;  /* 0x20000021ff287230 */ /* 0x020fca0000004100 */
[----:B------:R-:W-:Y:S01]  /*1db0*/  FADD.FTZ R77, R40, R77 ;  /* 0x0000004d284d7221 */ /* 0x000fe20000010000 */
[----:B------:R-:W-:Y:S05]  /*1dc0*/  BRA `(.L_x_2372) ;  /* 0x0000004000007947 */ /* 0x000fea0003800000 */
.L_x_2370:
[----:B-----5:R-:W-:Y:S02]  /*1dd0*/  HADD2.F32 R40, -RZ, R37.H0_H0 ;  /* 0x20000025ff287230 */ /* 0x020fe40000004100 */
[----:B------:R-:W-:-:S03]  /*1de0*/  @P1 HADD2.F32 R70, -RZ, R33.H0_H0 ;  /* 0x20000021ff461230 */ /* 0x000fc60000004100 */
[----:B------:R-:W-:-:S04]  /*1df0*/  FADD.FTZ R77, R40, R77 ;  /* 0x0000004d284d7221 */ /* 0x000fc80000010000 */
[----:B------:R-:W-:-:S05]  /*1e00*/  @P1 FADD.FTZ R77, R70, R77 ;  /* 0x0000004d464d1221 */ /* 0x000fca0000010000 */
.L_x_2372:
[----:B------:R-:W-:-:S04]  /*1e10*/  F2FP.PACK_AB R40, RZ, R77 ;  /* 0x0000004dff28723e */ /* 0x000fc800000000ff */
[----:B------:R-:W-:Y:S02]  /*1e20*/  PRMT R29, R40, 0x7610, R29 ;  /* 0x00007610281d7816 */ /* 0x000fe4000000001d */
.L_x_2373:
[----:B------:R-:W-:Y:S01]  /*1e30*/  HADD2.F32 R83, -RZ, R41.H1_H1 ;  /* 0x30000029ff537230 */ /* 0x000fe20000004100 */
[----:B------:R-:W-:Y:S05]  /*1e40*/  @P2 BRA `(.L_x_2374) ;  /* 0x0000008000002947 */ /* 0x000fea0003800000 */
[----:B------:R-:W-:-:S04]  /*1e50*/  ISETP.NE.U32.AND P6, PT, RZ, c[0x0][0x180], PT ;  /* 0x00006000ff007a0c */ /* 0x000fc80003fc5070 */
[----:B------:R-:W-:-:S13]  /*1e60*/  ISETP.NE.AND.EX P6, PT, RZ, c[0x0][0x184], PT, P6 ;  /* 0x00006100ff007a0c */ /* 0x000fda0003fc5360 */
[----:B------:R-:W-:Y:S05]  /*1e70*/  @P6 BRA `(.L_x_2375) ;  /* 0x0000002000006947 */ /* 0x000fea0003800000 */
[----:B------:R-:W-:Y:S05]  /*1e80*/  @P0 BRA `(.L_x_2376) ;  /* 0x0000008000000947 */ /* 0x000fea0003800000 */
[----:B------:R-:W-:Y:S05]  /*1e90*/  BRA `(.L_x_2377) ;  /* 0x0000009000007947 */ /* 0x000fea0003800000 */
.L_x_2375:
[----:B-----5:R-:W-:-:S05]  /*1ea0*/  HADD2.F32 R40, -RZ, R33.H1_H1 ;  /* 0x30000021ff287230 */ /* 0x020fca0000004100 */
[----:B------:R-:W-:Y:S01]  /*1eb0*/  FADD.FTZ R83, R40, R83 ;  /* 0x0000005328537221 */ /* 0x000fe20000010000 */
[----:B------:R-:W-:Y:S05]  /*1ec0*/  BRA `(.L_x_2376) ;  /* 0x0000004000007947 */ /* 0x000fea0003800000 */
.L_x_2374:
[----:B-----5:R-:W-:Y:S02]  /*1ed0*/  HADD2.F32 R40, -RZ, R37.H1_H1 ;  /* 0x30000025ff287230 */ /* 0x020fe40000004100 */
[----:B------:R-:W-:-:S03]  /*1ee0*/  @P1 HADD2.F32 R70, -RZ, R33.H1_H1 ;  /* 0x30000021ff461230 */ /* 0x000fc60000004100 */
[----:B------:R-:W-:-:S04]  /*1ef0*/  FADD.FTZ R83, R40, R83 ;  /* 0x0000005328537221 */ /* 0x000fc80000010000 */
[----:B------:R-:W-:-:S05]  /*1f00*/  @P1 FADD.FTZ R83, R70, R83 ;  /* 0x0000005346531221 */ /* 0x000fca0000010000 */
.L_x_2376:
[----:B------:R-:W-:-:S04]  /*1f10*/  F2FP.PACK_AB R40, RZ, R83 ;  /* 0x00000053ff28723e */ /* 0x000fc800000000ff */
[----:B------:R-:W-:Y:S02]  /*1f20*/  PRMT R29, R29, 0x5410, R40 ;  /* 0x000054101d1d7816 */ /* 0x000fe40000000028 */
.L_x_2377:
[----:B------:R-:W-:Y:S01]  /*1f30*/  HADD2.F32 R84, -RZ, R42.H0_H0 ;  /* 0x2000002aff547230 */ /* 0x000fe20000004100 */
[----:B------:R-:W-:Y:S05]  /*1f40*/  @P2 BRA `(.L_x_2378) ;  /* 0x0000008000002947 */ /* 0x000fea0003800000 */
[----:B------:R-:W-:-:S04]  /*1f50*/  ISETP.NE.U32.AND P6, PT, RZ, c[0x0][0x180], PT ;  /* 0x00006000ff007a0c */ /* 0x000fc80003fc5070 */
[----:B------:R-:W-:-:S13]  /*1f60*/  ISETP.NE.AND.EX P6, PT, RZ, c[0x0][0x184], PT, P6 ;  /* 0x00006100ff007a0c */ /* 0x000fda0003fc5360 */
[----:B------:R-:W-:Y:S05]  /*1f70*/  @P6 BRA `(.L_x_2379) ;  /* 0x0000002000006947 */ /* 0x000fea0003800000 */
[----:B------:R-:W-:Y:S05]  /*1f80*/  @P0 BRA `(.L_x_2380) ;  /* 0x0000008000000947 */ /* 0x000fea0003800000 */
[----:B------:R-:W-:Y:S05]  /*1f90*/  BRA `(.L_x_2381) ;  /* 0x0000009000007947 */ /* 0x000fea0003800000 */
.L_x_2379:
[----:B-----5:R-:W-:-:S05]  /*1fa0*/  HADD2.F32 R41, -RZ, R34.H0_H0 ;  /* 0x20000022ff297230 */ /* 0x020fca0000004100 */
[----:B------:R-:W-:Y:S01]  /*1fb0*/  FADD.FTZ R84, R41, R84 ;  /* 0x0000005429547221 */ /* 0x000fe20000010000 */
[----:B------:R-:W-:Y:S05]  /*1fc0*/  BRA `(.L_x_2380) ;  /* 0x0000004000007947 */ /* 0x000fea0003800000 */
.L_x_2378:
[----:B-----5:R-:W-:Y:S02]  /*1fd0*/  HADD2.F32 R41, -RZ, R38.H0_H0 ;  /* 0x20000026ff297230 */ /* 0x020fe40000004100 */
[----:B------:R-:W-:-:S03]  /*1fe0*/  @P1 HADD2.F32 R71, -RZ, R34.H0_H0 ;  /* 0x20000022ff471230 */ /* 0x000fc60000004100 */
[----:B------:R-:W-:-:S04]  /*1ff0*/  FADD.FTZ R84, R41, R84 ;  /* 0x0000005429547221 */ /* 0x000fc80000010000 */
[----:B------:R-:W-:-:S05]  /*2000*/  @P1 FADD.FTZ R84, R71, R84 ;  /* 0x0000005447541221 */ /* 0x000fca0000010000 */
.L_x_2380:
[----:B------:R-:W-:-:S04]  /*2010*/  F2FP.PACK_AB R40, RZ, R84 ;  /* 0x00000054ff28723e */ /* 0x000fc800000000ff */
[----:B------:R-:W-:Y:S02]  /*2020*/  PRMT R30, R40, 0x7610, R30 ;  /* 0x00007610281e7816 */ /* 0x000fe4000000001e */
.L_x_2381:
[----:B------:R-:W-:Y:S01]  /*2030*/  HADD2.F32 R86, -RZ, R42.H1_H1 ;  /* 0x3000002aff567230 */ /* 0x000fe20000004100 */
[----:B------:R-:W-:Y:S05]  /*2040*/  @P2 BRA `(.L_x_2382) ;  /* 0x0000008000002947 */ /* 0x000fea0003800000 */
[----:B------:R-:W-:-:S04]  /*2050*/  ISETP.NE.U32.AND P6, PT, RZ, c[0x0][0x180], PT ;  /* 0x00006000ff007a0c */ /* 0x000fc80003fc5070 */
[----:B------:R-:W-:-:S13]  /*2060*/  ISETP.NE.AND.EX P6, PT, RZ, c[0x0][0x184], PT, P6 ;  /* 0x00006100ff007a0c */ /* 0x000fda0003fc5360 */
[----:B------:R-:W-:Y:S05]  /*2070*/  @P6 BRA `(.L_x_2383) ;  /* 0x0000002000006947 */ /* 0x000fea0003800000 */
[----:B------:R-:W-:Y:S05]  /*2080*/  @P0 BRA `(.L_x_2384) ;  /* 0x0000008000000947 */ /* 0x000fea0003800000 */
[----:B------:R-:W-:Y:S05]  /*2090*/  BRA `(.L_x_2385) ;  /* 0x0000009000007947 */ /* 0x000fea0003800000 */
.L_x_2383:
[----:B-----5:R-:W-:-:S05]  /*20a0*/  HADD2.F32 R41, -RZ, R34.H1_H1 ;  /* 0x30000022ff297230 */ /* 0x020fca0000004100 */
[----:B------:R-:W-:Y:S01]  /*20b0*/  FADD.FTZ R86, R41, R86 ;  /* 0x0000005629567221 */ /* 0x000fe20000010000 */
[----:B------:R-:W-:Y:S05]  /*20c0*/  BRA `(.L_x_2384) ;  /* 0x0000004000007947 */ /* 0x000fea0003800000 */
.L_x_2382:
[----:B-----5:R-:W-:Y:S02]  /*20d0*/  HADD2.F32 R41, -RZ, R38.H1_H1 ;  /* 0x30000026ff297230 */ /* 0x020fe40000004100 */
[----:B------:R-:W-:-:S03]  /*20e0*/  @P1 HADD2.F32 R71, -RZ, R34.H1_H1 ;  /* 0x30000022ff471230 */ /* 0x000fc60000004100 */
[----:B------:R-:W-:-:S04]  /*20f0*/  FADD.FTZ R86, R41, R86 ;  /* 0x0000005629567221 */ /* 0x000fc80000010000 */
[----:B------:R-:W-:-:S05]  /*2100*/  @P1 FADD.FTZ R86, R71, R86 ;  /* 0x0000005647561221 */ /* 0x000fca0000010000 */
.L_x_2384:
[----:B------:R-:W-:-:S04]  /*2110*/  F2FP.PACK_AB R40, RZ, R86 ;  /* 0x00000056ff28723e */ /* 0x000fc800000000ff */
[----:B------:R-:W-:Y:S02]  /*2120*/  PRMT R30, R30, 0x5410, R40 ;  /* 0x000054101e1e7816 */ /* 0x000fe40000000028 */
.L_x_2385:
[----:B------:R-:W-:Y:S01]  /*2130*/  HADD2.F32 R85, -RZ, R43.H0_H0 ;  /* 0x2000002bff557230 */ /* 0x000fe20000004100 */
[----:B------:R-:W-:Y:S05]  /*2140*/  @P2 BRA `(.L_x_2386) ;  /* 0x0000008000002947 */ /* 0x000fea0003800000 */
[----:B------:R-:W-:-:S04]  /*2150*/  ISETP.NE.U32.AND P6, PT, RZ, c[0x0][0x180], PT ;  /* 0x00006000ff007a0c */ /* 0x000fc80003fc5070 */
[----:B------:R-:W-:-:S13]  /*2160*/  ISETP.NE.AND.EX P6, PT, RZ, c[0x0][0x184], PT, P6 ;  /* 0x00006100ff007a0c */ /* 0x000fda0003fc5360 */
[----:B------:R-:W-:Y:S05]  /*2170*/  @P6 BRA `(.L_x_2387) ;  /* 0x0000002000006947 */ /* 0x000fea0003800000 */
[----:B------:R-:W-:Y:S05]  /*2180*/  @P0 BRA `(.L_x_2388) ;  /* 0x0000008000000947 */ /* 0x000fea0003800000 */
[----:B------:R-:W-:Y:S05]  /*2190*/  BRA `(.L_x_2389) ;  /* 0x0000009000007947 */ /* 0x000fea0003800000 */
.L_x_2387:
[----:B-----5:R-:W-:-:S05]  /*21a0*/  HADD2.F32 R40, -RZ, R35.H0_H0 ;  /* 0x20000023ff287230 */ /* 0x020fca0000004100 */
[----:B------:R-:W-:Y:S01]  /*21b0*/  FADD.FTZ R85, R40, R85 ;  /* 0x0000005528557221 */ /* 0x000fe20000010000 */
[----:B------:R-:W-:Y:S05]  /*21c0*/  BRA `(.L_x_2388) ;  /* 0x0000004000007947 */ /* 0x000fea0003800000 */
.L_x_2386:
[----:B-----5:R-:W-:Y:S02]  /*21d0*/  HADD2.F32 R40, -RZ, R39.H0_H0 ;  /* 0x20000027ff287230 */ /* 0x020fe40000004100 */
[----:B------:R-:W-:-:S03]  /*21e0*/  @P1 HADD2.F32 R42, -RZ, R35.H0_H0 ;  /* 0x20000023ff2a1230 */ /* 0x000fc60000004100 */
[----:B------:R-:W-:-:S04]  /*21f0*/  FADD.FTZ R85, R40, R85 ;  /* 0x0000005528557221 */ /* 0x000fc80000010000 */
[----:B------:R-:W-:-:S05]  /*2200*/  @P1 FADD.FTZ R85, R42, R85 ;  /* 0x000000552a551221 */ /* 0x000fca0000010000 */
.L_x_2388:
[----:B------:R-:W-:-:S04]  /*2210*/  F2FP.PACK_AB R40, RZ, R85 ;  /* 0x00000055ff28723e */ /* 0x000fc800000000ff */
[----:B------:R-:W-:Y:S02]  /*2220*/  PRMT R31, R40, 0x7610, R31 ;  /* 0x00007610281f7816 */ /* 0x000fe4000000001f */
.L_x_2389:
[----:B------:R-:W-:Y:S01]  /*2230*/  HADD2.F32 R93, -RZ, R43.H1_H1 ;  /* 0x3000002bff5d7230 */ /* 0x000fe20000004100 */
[----:B------:R-:W-:Y:S05]  /*2240*/  @P2 BRA `(.L_x_2390) ;  /* 0x0000008000002947 */ /* 0x000fea0003800000 */
[----:B------:R-:W-:-:S04]  /*2250*/  ISETP.NE.U32.AND P1, PT, RZ, c[0x0][0x180], PT ;  /* 0x00006000ff007a0c */ /* 0x000fc80003f25070 */
[----:B------:R-:W-:-:S13]  /*2260*/  ISETP.NE.AND.EX P1, PT, RZ, c[0x0][0x184], PT, P1 ;  /* 0x00006100ff007a0c */ /* 0x000fda0003f25310 */
[----:B------:R-:W-:Y:S05]  /*2270*/  @P1 BRA `(.L_x_2391) ;  /* 0x0000002000001947 */ /* 0x000fea0003800000 */
[----:B------:R-:W-:Y:S05]  /*2280*/  @P0 BRA `(.L_x_2392) ;  /* 0x0000008000000947 */ /* 0x000fea0003800000 */
[----:B------:R-:W-:Y:S05]  /*2290*/  BRA `(.L_x_2393) ;  /* 0x0000009000007947 */ /* 0x000fea0003800000 */
.L_x_2391:
[----:B-----5:R-:W-:-:S05]  /*22a0*/  HADD2.F32 R40, -RZ, R35.H1_H1 ;  /* 0x30000023ff287230 */ /* 0x020fca0000004100 */
[----:B------:R-:W-:Y:S01]  /*22b0*/  FADD.FTZ R93, R40, R93 ;  /* 0x0000005d285d7221 */ /* 0x000fe20000010000 */
[----:B------:R-:W-:Y:S05]  /*22c0*/  BRA `(.L_x_2392) ;  /* 0x0000004000007947 */ /* 0x000fea0003800000 */
.L_x_2390:
[----:B-----5:R-:W-:Y:S02]  /*22d0*/  HADD2.F32 R40, -RZ, R39.H1_H1 ;  /* 0x30000027ff287230 */ /* 0x020fe40000004100 */
[----:B------:R-:W-:-:S03]  /*22e0*/  @P1 HADD2.F32 R42, -RZ, R35.H1_H1 ;  /* 0x30000023ff2a1230 */ /* 0x000fc60000004100 */
[----:B------:R-:W-:-:S04]  /*22f0*/  FADD.FTZ R93, R40, R93 ;  /* 0x0000005d285d7221 */ /* 0x000fc80000010000 */
[----:B------:R-:W-:-:S05]  /*2300*/  @P1 FADD.FTZ R93, R42, R93 ;  /* 0x0000005d2a5d1221 */ /* 0x000fca0000010000 */
.L_x_2392:
[----:B------:R-:W-:-:S04]  /*2310*/  F2FP.PACK_AB R40, RZ, R93 ;  /* 0x0000005dff28723e */ /* 0x000fc800000000ff */
[----:B------:R-:W-:Y:S02]  /*2320*/  PRMT R31, R31, 0x5410, R40 ;  /* 0x000054101f1f7816 */ /* 0x000fe40000000028 */
.L_x_2393:
[----:B------:R-:W-:-:S04]  /*2330*/  @P0 LEA R40, P1, R95, c[0x0][0x188], 0x4 ;  /* 0x000062005f280a11 */ /* 0x000fc800078220ff */
[----:B------:R-:W-:-:S05]  /*2340*/  @P0 LEA.HI.X R41, R95, c[0x0][0x18c], RZ, 0x4, P1 ;  /* 0x000063005f290a11 */ /* 0x000fca00008f24ff */
[----:B------:R0:W-:Y:S04]  /*2350*/  @P0 STG.E.128 [R40.64], R28 ;  /* 0x0000001c28000986 */ /* 0x0001e8000c101d04 */
.L_x_2361:
[----:B------:R-:W-:Y:S05]  /*2360*/  BSYNC B0 ;  /* 0x0000000000007941 */ /* 0x000fea0003800000 */
.L_x_2360:
        /* <DEDUP_REMOVED lines=30> */
.L_x_2404:
        /* <DEDUP_REMOVED lines=69> */
.L_x_2405:
[----:B------:R-:W-:Y:S01]  /*29a0*/  FMUL.FTZ R40, R70, R70 ;  /* 0x0000004646287220 */ /* 0x000fe20000410000 */
[----:B------:R-:W-:Y:S01]  /*29b0*/  ISETP.NE.AND P2, PT, RZ, UR6, PT ;  /* 0x00000006ff007c0c */ /* 0x000fe2000bf45270 */
[----:B01----:R-:W-:Y:S01]  /*29c0*/  FADD.FTZ R71, R94, R71 ;  /* 0x000000475e477221 */ /* 0x003fe20000010000 */
        /* <DEDUP_REMOVED lines=9> */
[----:B------:R-:W0:Y:S01]  /*2a60*/  MUFU.RSQ R95, R95 ;  /* 0x0000005f005f7308 */ /* 0x000e220000001400 */
[----:B------:R-:W-:-:S05]  /*2a70*/  @!P1 IMAD.WIDE R40, R66, R41, c[0x0][0x1a0] ;  /* 0x0000680042289625 */ /* 0x000fca00078e0229 */
[----:B------:R1:W-:Y:S04]  /*2a80*/  @!P1 STG.E [R40.64], R70 ;  /* 0x0000004628009986 */ /* 0x0003e8000c101904 */
[----:B0-----:R1:W-:Y:S01]  /*2a90*/  @!P1 STG.E [R42.64], R95 ;  /* 0x0000005f2a009986 */ /* 0x0013e2000c101904 */
[----:B------:R-:W-:Y:S05]  /*2aa0*/  @!P5 BRA `(.L_x_2397) ;  /* 0x000002000000d947 */ /* 0x000fea0003800000 */
[--C-:B-1----:R-:W-:Y:S01]  /*2ab0*/  FADD.FTZ R40, R64, -R94.reuse ;  /* 0x8000005e40287221 */ /* 0x102fe20000010000 */
[----:B------:R-:W-:Y:S01]  /*2ac0*/  HFMA2.MMA R99, -RZ, RZ, 0, 9.5367431640625e-07 ;  /* 0x00000010ff637435 */ /* 0x000fe200000001ff */
        /* <DEDUP_REMOVED lines=26> */
[C---:B------:R-:W-:Y:S01]  /*2c70*/  IMAD.WIDE.U32 R70, R82.reuse, R99, c[0x0][0x208] ;  /* 0x0000820052467625 */ /* 0x040fe200078e0063 */
[----:B------:R-:W-:Y:S02]  /*2c80*/  IADD3 R82, R82, 0x20, RZ ;  /* 0x0000002052527810 */ /* 0x000fe40007ffe0ff */
[----:B------:R-:W-:-:S05]  /*2c90*/  F2FP.PACK_AB R43, R97, R102 ;  /* 0x00000066612b723e */ /* 0x000fca00000000ff */
[----:B------:R0:W-:Y:S02]  /*2ca0*/  STG.E.128 [R70.64], R40 ;  /* 0x0000002846007986 */ /* 0x0001e4000c101d04 */
.L_x_2397:
[----:B------:R-:W-:Y:S05]  /*2cb0*/  BSYNC B0 ;  /* 0x0000000000007941 */ /* 0x000fea0003800000 */
.L_x_2396:
[----:B------:R-:W-:Y:S01]  /*2cc0*/  BSSY B0, `(.L_x_2398) ;  /* 0x0000022000007945 */ /* 0x000fe20003800000 */
[----:B------:R-:W-:Y:S05]  /*2cd0*/  @!P4 BRA `(.L_x_2399) ;  /* 0x000002000000c947 */ /* 0x000fea0003800000 */
[--C-:B01----:R-:W-:Y:S01]  /*2ce0*/  FADD.FTZ R40, R67, -R94.reuse ;  /* 0x8000005e43287221 */ /* 0x103fe20000010000 */
[----:B------:R-:W-:Y:S01]  /*2cf0*/  MOV R99, 0x10 ;  /* 0x0000001000637802 */ /* 0x000fe20000000f00 */
        /* <DEDUP_REMOVED lines=19> */
[----:B------:R-:W-:Y:S01]  /*2e30*/  F2FP.PACK_AB R40, R41, R40 ;  /* 0x000000282928723e */ /* 0x000fe200000000ff */
[----:B------:R-:W-:Y:S02]  /*2e40*/  FFMA.FTZ R42, R5, R98, R46 ;  /* 0x00000062052a7223 */ /* 0x000fe4000001002e */
[----:B------:R-:W-:Y:S01]  /*2e50*/  FFMA.FTZ R71, R4, R100, R47 ;  /* 0x0000006404477223 */ /* 0x000fe2000001002f */
[----:B------:R-:W-:Y:S01]  /*2e60*/  F2FP.PACK_AB R41, R43, R70 ;  /* 0x000000462b29723e */ /* 0x000fe200000000ff */
[----:B------:R-:W-:Y:S02]  /*2e70*/  FFMA.FTZ R102, R3, R102, R48 ;  /* 0x0000006603667223 */ /* 0x000fe40000010030 */
[----:B------:R-:W-:Y:S01]  /*2e80*/  FFMA.FTZ R97, R2, R104, R51 ;  /* 0x0000006802617223 */ /* 0x000fe20000010033 */
[----:B------:R-:W-:Y:S01]  /*2e90*/  F2FP.PACK_AB R42, R71, R42 ;  /* 0x0000002a472a723e */ /* 0x000fe200000000ff */
[C---:B------:R-:W-:Y:S01]  /*2ea0*/  IMAD.WIDE.U32 R70, R82.reuse, R99, c[0x0][0x208] ;  /* 0x0000820052467625 */ /* 0x040fe200078e0063 */
[----:B------:R-:W-:-:S02]  /*2eb0*/  IADD3 R82, R82, 0x20, RZ ;  /* 0x0000002052527810 */ /* 0x000fc40007ffe0ff */
[----:B------:R-:W-:-:S05]  /*2ec0*/  F2FP.PACK_AB R43, R97, R102 ;  /* 0x00000066612b723e */ /* 0x000fca00000000ff */
[----:B------:R0:W-:Y:S02]  /*2ed0*/  STG.E.128 [R70.64], R40 ;  /* 0x0000002846007986 */ /* 0x0001e4000c101d04 */
.L_x_2399:
[----:B------:R-:W-:Y:S05]  /*2ee0*/  BSYNC B0 ;  /* 0x0000000000007941 */ /* 0x000fea0003800000 */
.L_x_2398:
[----:B------:R-:W-:Y:S01]  /*2ef0*/  BSSY B0, `(.L_x_2400) ;  /* 0x0000021000007945 */ /* 0x000fe20003800000 */
[----:B------:R-:W-:Y:S05]  /*2f00*/  @!P3 BRA `(.L_x_2401) ;  /* 0x000001f00000b947 */ /* 0x000fea0003800000 */
[--C-:B01----:R-:W-:Y:S01]  /*2f10*/  FADD.FTZ R40, R69, -R94.reuse ;  /* 0x8000005e45287221 */ /* 0x103fe20000010000 */
[----:B------:R-:W-:Y:S01]  /*2f20*/  HFMA2.MMA R97, -RZ, RZ, 0, 9.5367431640625e-07 ;  /* 0x00000010ff617435 */ /* 0x000fe200000001ff */
        /* <DEDUP_REMOVED lines=21> */
[----:B------:R-:W-:Y:S02]  /*3080*/  FFMA.FTZ R94, R57, R94, R68 ;  /* 0x0000005e395e7223 */ /* 0x000fe40000010044 */
[----:B------:R-:W-:Y:S02]  /*3090*/  FFMA.FTZ R95, R56, R100, R65 ;  /* 0x00000064385f7223 */ /* 0x000fe40000010041 */
[----:B------:R-:W-:Y:S01]  /*30a0*/  FFMA.FTZ R96, R54, R96, R63 ;  /* 0x0000006036607223 */ /* 0x000fe2000001003f */
[----:B------:R-:W-:Y:S01]  /*30b0*/  F2FP.PACK_AB R43, R94, R43 ;  /* 0x0000002b5e2b723e */ /* 0x000fe200000000ff */
[----:B------:R-:W-:Y:S01]  /*30c0*/  IMAD.WIDE.U32 R70, R82, R97, c[0x0][0x208] ;  /* 0x0000820052467625 */ /* 0x000fe200078e0061 */
[----:B------:R-:W-:-:S02]  /*30d0*/  F2FP.PACK_AB R42, R95, R98 ;  /* 0x000000625f2a723e */ /* 0x000fc400000000ff */
[----:B------:R-:W-:-:S05]  /*30e0*/  F2FP.PACK_AB R41, R96, R41 ;  /* 0x000000296029723e */ /* 0x000fca00000000ff */
[----:B------:R0:W-:Y:S02]  /*30f0*/  STG.E.128 [R70.64], R40 ;  /* 0x0000002846007986 */ /* 0x0001e4000c101d04 */
.L_x_2401:
[----:B------:R-:W-:Y:S05]  /*3100*/  BSYNC B0 ;  /* 0x0000000000007941 */ /* 0x000fea0003800000 */
.L_x_2400:
[----:B01----:R-:W-:-:S05]  /*3110*/  MOV R41, 0x4 ;  /* 0x0000000400297802 */ /* 0x003fca0000000f00 */
[----:B------:R-:W-:-:S05]  /*3120*/  IMAD R66, R41, c[0x0][0x160], R66 ;  /* 0x0000580029427a24 */ /* 0x000fca00078e0242 */
[----:B------:R-:W-:-:S13]  /*3130*/  ISETP.GE.AND P1, PT, R66, c[0x0][0x164], PT ;  /* 0x0000590042007a0c */ /* 0x000fda0003f26270 */
[----:B-----5:R-:W-:Y:S01]  /*3140*/  @P1 CALL.REL.NOINC `(.L_x_2402) ;  /* 0x0000001000001944 */ /* 0x020fe20003c00000 */
[----:B------:R-:W-:Y:S05]  /*3150*/  BRA `(.L_x_2403) ;  /* 0xffffd59000007947 */ /* 0x000fea000383ffff */
.L_x_2402:
[----:B------:R-:W-:Y:S05]  /*3160*/  EXIT ;  /* 0x000000000000794d */ /* 0x000fea0003800000 */
.L_x_2394:
[----:B------:R-:W-:Y:S01]  /*3170*/  HFMA2.MMA R43, -RZ, RZ, 0, 5.9604644775390625e-08 ;  /* 0x00000001ff2b7435 */ /* 0x000fe200000001ff */
[----:B------:R-:W-:Y:S02]  /*3180*/  MOV R94, 0x1f ;  /* 0x0000001f005e7802 */ /* 0x000fe40000000f00 */
[----:B------:R-:W-:Y:S02]  /*3190*/  MOV R95, 0xffffffff ;  /* 0xffffffff005f7802 */ /* 0x000fe40000000f00 */
[----:B------:R-:W-:Y:S02]  /*31a0*/  MOV R40, 0x31c0 ;  /* 0x000031c000287802 */ /* 0x000fe40000000f00 */
[----:B-----5:R-:W-:Y:S05]  /*31b0*/  CALL.REL.NOINC `($__internal_10_$__cuda_sm70_shflsync_bfly_p) ;  /* 0x000006c000007944 */ /* 0x020fea0003c00000 */
[----:B-1----:R-:W-:Y:S01]  /*31c0*/  MOV R41, R94 ;  /* 0x0000005e00297202 */ /* 0x002fe20000000f00 */
[----:B0-----:R-:W-:Y:S05]  /*31d0*/  BRA `(.L_x_2404) ;  /* 0xfffff37000007947 */ /* 0x001fea000383ffff */
.L_x_2395:
[----:B------:R-:W-:Y:S01]  /*31e0*/  HFMA2.MMA R43, -RZ, RZ, 0, 1.1920928955078125e-07 ;  /* 0x00000002ff2b7435 */ /* 0x000fe200000001ff */
[----:B0-----:R-:W-:Y:S02]  /*31f0*/  MOV R42, R71 ;  /* 0x00000047002a7202 */ /* 0x001fe40000000f00 */
[----:B------:R-:W-:Y:S02]  /*3200*/  MOV R94, 0x1f ;  /* 0x0000001f005e7802 */ /* 0x000fe40000000f00 */
[----:B------:R-:W-:-:S02]  /*3210*/  MOV R95, 0xffffffff ;  /* 0xffffffff005f7802 */ /* 0x000fc40000000f00 */
[----:B------:R-:W-:Y:S02]  /*3220*/  MOV R40, 0x3240 ;  /* 0x0000324000287802 */ /* 0x000fe40000000f00 */
[----:B-----5:R-:W-:Y:S05]  /*3230*/  CALL.REL.NOINC `($__internal_10_$__cuda_sm70_shflsync_bfly_p) ;  /* 0x0000064000007944 */ /* 0x020fea0003c00000 */
[----:B0-----:R-:W-:Y:S01]  /*3240*/  HFMA2.MMA R43, -RZ, RZ, 0, 2.384185791015625e-07 ;  /* 0x00000004ff2b7435 */ /* 0x001fe200000001ff */
[----:B-1----:R-:W-:Y:S01]  /*3250*/  FADD.FTZ R42, R71, R94 ;  /* 0x0000005e472a7221 */ /* 0x002fe20000010000 */
[----:B------:R-:W-:Y:S02]  /*3260*/  MOV R94, 0x1f ;  /* 0x0000001f005e7802 */ /* 0x000fe40000000f00 */
[----:B------:R-:W-:Y:S02]  /*3270*/  MOV R95, 0xffffffff ;  /* 0xffffffff005f7802 */ /* 0x000fe40000000f00 */
[----:B------:R-:W-:Y:S02]  /*3280*/  MOV R40, 0x32a0 ;  /* 0x000032a000287802 */ /* 0x000fe40000000f00 */
[----:B------:R-:W-:Y:S05]  /*3290*/  CALL.REL.NOINC `($__internal_10_$__cuda_sm70_shflsync_bfly_p) ;  /* 0x000005e000007944 */ /* 0x000fea0003c00000 */
[----:B0-----:R-:W-:Y:S01]  /*32a0*/  HFMA2.MMA R43, -RZ, RZ, 0, 4.76837158203125e-07 ;  /* 0x00000008ff2b7435 */ /* 0x001fe200000001ff */
[----:B-1----:R-:W-:Y:S01]  /*32b0*/  FADD.FTZ R42, R42, R94 ;  /* 0x0000005e2a2a7221 */ /* 0x002fe20000010000 */
[----:B------:R-:W-:Y:S02]  /*32c0*/  MOV R94, 0x1f ;  /* 0x0000001f005e7802 */ /* 0x000fe40000000f00 */
[----:B------:R-:W-:-:S02]  /*32d0*/  MOV R95, 0xffffffff ;  /* 0xffffffff005f7802 */ /* 0x000fc40000000f00 */
[----:B------:R-:W-:Y:S02]  /*32e0*/  MOV R40, 0x3300 ;  /* 0x0000330000287802 */ /* 0x000fe40000000f00 */
[----:B------:R-:W-:Y:S05]  /*32f0*/  CALL.REL.NOINC `($__internal_10_$__cuda_sm70_shflsync_bfly_p) ;  /* 0x0000058000007944 */ /* 0x000fea0003c00000 */
[----:B0-----:R-:W-:Y:S01]  /*3300*/  HFMA2.MMA R43, -RZ, RZ, 0, 9.5367431640625e-07 ;  /* 0x00000010ff2b7435 */ /* 0x001fe200000001ff */
[----:B-1----:R-:W-:Y:S01]  /*3310*/  FADD.FTZ R42, R42, R94 ;  /* 0x0000005e2a2a7221 */ /* 0x002fe20000010000 */
[----:B------:R-:W-:Y:S02]  /*3320*/  MOV R94, 0x1f ;  /* 0x0000001f005e7802 */ /* 0x000fe40000000f00 */
[----:B------:R-:W-:Y:S02]  /*3330*/  MOV R95, 0xffffffff ;  /* 0xffffffff005f7802 */ /* 0x000fe40000000f00 */
[----:B------:R-:W-:Y:S02]  /*3340*/  MOV R40, 0x3360 ;  /* 0x0000336000287802 */ /* 0x000fe40000000f00 */
[----:B------:R-:W-:Y:S05]  /*3350*/  CALL.REL.NOINC `($__internal_10_$__cuda_sm70_shflsync_bfly_p) ;  /* 0x0000052000007944 */ /* 0x000fea0003c00000 */
[----:B-1----:R-:W-:Y:S01]  /*3360*/  FADD.FTZ R70, R42, R94 ;  /* 0x0000005e2a467221 */ /* 0x002fe20000010000 */
[----:B0-----:R-:W-:-:S03]  /*3370*/  MOV R95, 0xffffffff ;  /* 0xffffffff005f7802 */ /* 0x001fc60000000f00 */
        /* <DEDUP_REMOVED lines=48> */
[----:B------:R-:W-:Y:S01]  /*3680*/  FFMA.FTZ R43, R94, R94, R43 ;  /* 0x0000005e5e2b7223 */ /* 0x000fe2000001002b */
[----:B------:R-:W-:-:S03]  /*3690*/  MOV R94, 0x1f ;  /* 0x0000001f005e7802 */ /* 0x000fc60000000f00 */
[----:B------:R-:W-:Y:S01]  /*36a0*/  @P6 FFMA.FTZ R42, R40, R40, R43 ;  /* 0x00000028282a6223 */ /* 0x000fe2000001002b */
[----:B------:R-:W-:Y:S01]  /*36b0*/  HFMA2.MMA R43, -RZ, RZ, 0, 5.9604644775390625e-08 ;  /* 0x00000001ff2b7435 */ /* 0x000fe200000001ff */
[----:B------:R-:W-:-:S05]  /*36c0*/  MOV R40, 0x36e0 ;  /* 0x000036e000287802 */ /* 0x000fca0000000f00 */
[----:B------:R-:W-:Y:S05]  /*36d0*/  CALL.REL.NOINC `($__internal_10_$__cuda_sm70_shflsync_bfly_p) ;  /* 0x000001a000007944 */ /* 0x000fea0003c00000 */
[----:B0-----:R-:W-:Y:S01]  /*36e0*/  HFMA2.MMA R43, -RZ, RZ, 0, 1.1920928955078125e-07 ;  /* 0x00000002ff2b7435 */ /* 0x001fe200000001ff */
[----:B-1----:R-:W-:Y:S01]  /*36f0*/  FADD.FTZ R42, R42, R94 ;  /* 0x0000005e2a2a7221 */ /* 0x002fe20000010000 */
[----:B------:R-:W-:Y:S02]  /*3700*/  MOV R94, 0x1f ;  /* 0x0000001f005e7802 */ /* 0x000fe40000000f00 */
[----:B------:R-:W-:Y:S02]  /*3710*/  MOV R95, 0xffffffff ;  /* 0xffffffff005f7802 */ /* 0x000fe40000000f00 */
[----:B------:R-:W-:Y:S02]  /*3720*/  MOV R40, 0x3740 ;  /* 0x0000374000287802 */ /* 0x000fe40000000f00 */
[----:B------:R-:W-:Y:S05]  /*3730*/  CALL.REL.NOINC `($__internal_10_$__cuda_sm70_shflsync_bfly_p) ;  /* 0x0000014000007944 */ /* 0x000fea0003c00000 */
[----:B0-----:R-:W-:Y:S01]  /*3740*/  HFMA2.MMA R43, -RZ, RZ, 0, 2.384185791015625e-07 ;  /* 0x00000004ff2b7435 */ /* 0x001fe200000001ff */
[----:B-1----:R-:W-:Y:S01]  /*3750*/  FADD.FTZ R42, R42, R94 ;  /* 0x0000005e2a2a7221 */ /* 0x002fe20000010000 */
[----:B------:R-:W-:-:S02]  /*3760*/  MOV R94, 0x1f ;  /* 0x0000001f005e7802 */ /* 0x000fc40000000f00 */
[----:B------:R-:W-:Y:S02]  /*3770*/  MOV R95, 0xffffffff ;  /* 0xffffffff005f7802 */ /* 0x000fe40000000f00 */
[----:B------:R-:W-:Y:S02]  /*3780*/  MOV R40, 0x37a0 ;  /* 0x000037a000287802 */ /* 0x000fe40000000f00 */
[----:B------:R-:W-:Y:S05]  /*3790*/  CALL.REL.NOINC `($__internal_10_$__cuda_sm70_shflsync_bfly_p) ;  /* 0x000000e000007944 */ /* 0x000fea0003c00000 */
[----:B0-----:R-:W-:Y:S01]  /*37a0*/  HFMA2.MMA R43, -RZ, RZ, 0, 4.76837158203125e-07 ;  /* 0x00000008ff2b7435 */ /* 0x001fe200000001ff */
[----:B-1----:R-:W-:Y:S01]  /*37b0*/  FADD.FTZ R42, R42, R94 ;  /* 0x0000005e2a2a7221 */ /* 0x002fe20000010000 */
[----:B------:R-:W-:Y:S02]  /*37c0*/  MOV R94, 0x1f ;  /* 0x0000001f005e7802 */ /* 0x000fe40000000f00 */
[----:B------:R-:W-:Y:S02]  /*37d0*/  MOV R95, 0xffffffff ;  /* 0xffffffff005f7802 */ /* 0x000fe40000000f00 */
[----:B------:R-:W-:Y:S02]  /*37e0*/  MOV R40, 0x3800 ;  /* 0x0000380000287802 */ /* 0x000fe40000000f00 */
[----:B------:R-:W-:Y:S05]  /*37f0*/  CALL.REL.NOINC `($__internal_10_$__cuda_sm70_shflsync_bfly_p) ;  /* 0x0000008000007944 */ /* 0x000fea0003c00000 */
[----:B-1----:R-:W-:Y:S01]  /*3800*/  FADD.FTZ R71, R42, R94 ;  /* 0x0000005e2a477221 */ /* 0x002fe20000010000 */
[----:B0-----:R-:W-:Y:S01]  /*3810*/  HFMA2.MMA R43, -RZ, RZ, 0, 9.5367431640625e-07 ;  /* 0x00000010ff2b7435 */ /* 0x001fe200000001ff */
[----:B------:R-:W-:-:S02]  /*3820*/  MOV R94, 0x1f ;  /* 0x0000001f005e7802 */ /* 0x000fc40000000f00 */
[----:B------:R-:W-:Y:S02]  /*3830*/  MOV R95, 0xffffffff ;  /* 0xffffffff005f7802 */ /* 0x000fe40000000f00 */
[----:B------:R-:W-:Y:S02]  /*3840*/  MOV R42, R71 ;  /* 0x00000047002a7202 */ /* 0x000fe40000000f00 */
[----:B------:R-:W-:Y:S02]  /*3850*/  MOV R40, 0x3870 ;  /* 0x0000387000287802 */ /* 0x000fe40000000f00 */
[----:B------:R-:W-:Y:S05]  /*3860*/  CALL.REL.NOINC `($__internal_10_$__cuda_sm70_shflsync_bfly_p) ;  /* 0x0000001000007944 */ /* 0x000fea0003c00000 */
[----:B01----:R-:W-:Y:S05]  /*3870*/  BRA `(.L_x_2405) ;  /* 0xfffff12000007947 */ /* 0x003fea000383ffff */
        .weak           $__internal_10_$__cuda_sm70_shflsync_bfly_p
        .type           $__internal_10_$__cuda_sm70_shflsync_bfly_p,@function
        .size           $__internal_10_$__cuda_sm70_shflsync_bfly_p,(.L_x_20026 - $__internal_10_$__cuda_sm70_shflsync_bfly_p)
$__internal_10_$__cuda_sm70_shflsync_bfly_p:
[----:B------:R-:W-:Y:S01]  /*3880*/  HFMA2.MMA R41, -RZ, RZ, 0, 0 ;  /* 0x00000000ff297435 */ /* 0x000fe200000001ff */
[----:B------:R-:W-:Y:S04]  /*3890*/  WARPSYNC R95 ;  /* 0x0000005f00007348 */ /* 0x000fe80003800000 */
[----:B------:R0:W1:Y:S01]  /*38a0*/  SHFL.BFLY PT, R94, R42, R43, R94 ;  /* 0x0c00002b2a5e7389 */ /* 0x00006200000e005e */
[----:B------:R-:W-:Y:S05]  /*38b0*/  RET.REL.NODEC R40 `(_ZN10layer_norm31ln_parallel_residual_fwd_kernelINS_13Kernel_traitsI6__halfS2_S2_S2_fjLj768ELj1ELj4ELj1ELj16ENS_18Kernel_traits_baseILj768ES2_S2_S2_S2_fjLj128EEEEELb0ELb1ELb0EEEvNS_9FwdParamsE) ;  /* 0xffffc74028007950 */ /* 0x000fea0003c3ffff */
.L_x_2406:
        /* <DEDUP_REMOVED lines=12> */
.L_x_20026:


//--------------------- .text._ZN10layer_norm31ln_parallel_residual_fwd_kernelINS_13Kernel_traitsI6__halfS2_S2_S2_fjLj768ELj1ELj4ELj1ELj16ENS_18Kernel_traits_baseILj768ES2_S2_S2_S2_fjLj128EEEEELb0ELb1ELb1EEEvNS_9FwdParamsE --------------------------
	.section	.text._ZN10layer_norm31ln_parallel_residual_fwd_kernelINS_13Kernel_traitsI6__halfS2_S2_S2_fjLj768ELj1ELj4ELj1ELj16ENS_18Kernel_traits_baseILj768ES2_S2_S2_S2_fjLj128EEEEELb0ELb1ELb1EEEvNS_9FwdParamsE,"ax",@progbits
	.sectioninfo	@"SHI_REGISTERS=95"
	.align	128
        .global         _ZN10layer_norm31ln_parallel_residual_fwd_kernelINS_13Kernel_traitsI6__halfS2_S2_S2_fjLj768ELj1ELj4ELj1ELj16ENS_18Kernel_traits_baseILj768ES2_S2_S2_S2_fjLj128EEEEELb0ELb1ELb1EEEvNS_9FwdParamsE
        .type           _ZN10layer_norm31ln_parallel_residual_fwd_kernelINS_13Kernel_traitsI6__halfS2_S2_S2_fjLj768ELj1ELj4ELj1ELj16ENS_18Kernel_traits_baseILj768ES2_S2_S2_S2_fjLj128EEEEELb0ELb1ELb1EEEvNS_9FwdParamsE,@function
        .size           _ZN10layer_norm31ln_parallel_residual_fwd_kernelINS_13Kernel_traitsI6__halfS2_S2_S2_fjLj768ELj1ELj4ELj1ELj16ENS_18Kernel_traits_baseILj768ES2_S2_S2_S2_fjLj128EEEEELb0ELb1ELb1EEEvNS_9FwdParamsE,(.L_x_20027 - _ZN10layer_norm31ln_parallel_residual_fwd_kernelINS_13Kernel_traitsI6__halfS2_S2_S2_fjLj768ELj1ELj4ELj1ELj16ENS_18Kernel_traits_baseILj768ES2_S2_S2_S2_fjLj128EEEEELb0ELb1ELb1EEEvNS_9FwdParamsE)
        .other          _ZN10layer_norm31ln_parallel_residual_fwd_kernelINS_13Kernel_traitsI6__halfS2_S2_S2_fjLj768ELj1ELj4ELj1ELj16ENS_18Kernel_traits_baseILj768ES2_S2_S2_S2_fjLj128EEEEELb0ELb1ELb1EEEvNS_9FwdParamsE,@"STO_CUDA_ENTRY STV_DEFAULT"
_ZN10layer_norm31ln_parallel_residual_fwd_kernelINS_13Kernel_traitsI6__halfS2_S2_S2_fjLj768ELj1ELj4ELj1ELj16ENS_18Kernel_traits_baseILj768ES2_S2_S2_S2_fjLj128EEEEELb0ELb1ELb1EEEvNS_9FwdParamsE:
.text._ZN10layer_norm31ln_parallel_residual_fwd_kernelINS_13Kernel_traitsI6__halfS2_S2_S2_fjLj768ELj1ELj4ELj1ELj16ENS_18Kernel_traits_baseILj768ES2_S2_S2_S2_fjLj128EEEEELb0ELb1ELb1EEEvNS_9FwdParamsE:
[----:B------:R-:W-:Y:S02]  /*0000*/  MOV R1, c[0x0][0x28] ;  /* 0x00000a0000017a02 */ /* 0x000fe40000000f00 */
[----:B------:R-:W0:Y:S01]  /*0010*/  S2R R67, SR_TID.X ;  /* 0x0000000000437919 */ /* 0x000e220000002100 */
[----:B------:R-:W-:Y:S01]  /*0020*/  ISETP.NE.U32.AND P1, PT, RZ, c[0x0][0x218], PT ;  /* 0x00008600ff007a0c */ /* 0x000fe20003f25070 */
[----:B------:R-:W-:Y:S02]  /*0030*/  ULDC.64 UR4, c[0x0][0x118] ;  /* 0x0000460000047ab9 */ /* 0x000fe40000000a00 */
[----:B------:R-:W1:Y:S01]  /*0040*/  S2R R3, SR_CTAID.X ;  /* 0x0000000000037919 */ /* 0x000e620000002500 */
[----:B------:R-:W-:Y:S02]  /*0050*/  ISETP.NE.AND.EX P1, PT, RZ, c[0x0][0x21c], PT, P1 ;  /* 0x00008700ff007a0c */ /* 0x000fe40003f25310 */
[----:B0-----:R-:W-:-:S04]  /*0060*/  SHF.L.U32 R0, R67, 0x4, RZ ;  /* 0x0000000443007819 */ /* 0x001fc800000006ff */
[----:B------:R-:W-:-:S04]  /*0070*/  LOP3.LUT R2, R0, 0x1f0, RZ, 0xc0, !PT ;  /* 0x000001f000027812 */ /* 0x000fc800078ec0ff */
[----:B------:R-:W-:-:S04]  /*0080*/  IADD3 R4, P0, R2, c[0x0][0x218], RZ ;  /* 0x0000860002047a10 */ /* 0x000fc80007f1e0ff */
[----:B------:R-:W-:-:S05]  /*0090*/  IADD3.X R5, RZ, c[0x0][0x21c], RZ, P0, !PT ;  /* 0x00008700ff057a10 */ /* 0x000fca00007fe4ff */
[----:B------:R0:W5:Y:S04]  /*00a0*/  @P1 LDG.E.128 R24, [R4.64] ;  /* 0x0000000404181981 */ /* 0x000168000c1e1d00 */
[----:B------:R0:W5:Y:S04]  /*00b0*/  @P1 LDG.E.128 R20, [R4.64+0x200] ;  /* 0x0002000404141981 */ /* 0x000168000c1e1d00 */
[----:B------:R0:W5:Y:S01]  /*00c0*/  @P1 LDG.E.128 R16, [R4.64+0x400] ;  /* 0x0004000404101981 */ /* 0x000162000c1e1d00 */
[----:B------:R-:W-:Y:S02]  /*00d0*/  SHF.R.U32.HI R0, RZ, 0x5, R67 ;  /* 0x00000005ff007819 */ /* 0x000fe40000011643 */
[----:B------:R-:W-:-:S02]  /*00e0*/  IADD3 R2, P2, R2, c[0x0][0x1b0], RZ ;  /* 0x00006c0002027a10 */ /* 0x000fc40007f5e0ff */
[----:B-1----:R-:W-:Y:S02]  /*00f0*/  LEA R68, R3, R0, 0x2 ;  /* 0x0000000003447211 */ /* 0x002fe400078e10ff */
[----:B------:R-:W-:Y:S02]  /*0100*/  IADD3.X R3, RZ, c[0x0][0x1b4], RZ, P2, !PT ;  /* 0x00006d00ff037a10 */ /* 0x000fe400017fe4ff */
[----:B------:R-:W-:-:S13]  /*0110*/  ISETP.GE.AND P0, PT, R68, c[0x0][0x164], PT ;  /* 0x0000590044007a0c */ /* 0x000fda0003f06270 */
[----:B------:R-:W-:Y:S05]  /*0120*/  @P0 EXIT ;  /* 0x000000000000094d */ /* 0x000fea0003800000 */
[----:B0-----:R0:W5:Y:S04]  /*0130*/  LDG.E.128 R12, [R2.64] ;  /* 0x00000004020c7981 */ /* 0x001168000c1e1d00 */
[----:B------:R0:W5:Y:S04]  /*0140*/  LDG.E.128 R8, [R2.64+0x200] ;  /* 0x0002000402087981 */ /* 0x000168000c1e1d00 */
[----:B------:R0:W5:Y:S01]  /*0150*/  LDG.E.128 R4, [R2.64+0x400] ;  /* 0x0004000402047981 */ /* 0x000162000c1e1d00 */
[----:B------:R-:W-:Y:S01]  /*0160*/  MOV R0, c[0x0][0x180] ;  /* 0x0000600000007a02 */ /* 0x000fe20000000f00 */
[----:B-----5:R-:W-:Y:S01]  /*0170*/  @!P1 CS2R R24, SRZ ;  /* 0x0000000000189805 */ /* 0x020fe2000001ff00 */
[----:B------:R-:W-:Y:S01]  /*0180*/  @!P1 CS2R R26, SRZ ;  /* 0x00000000001a9805 */ /* 0x000fe2000001ff00 */
[----:B------:R-:W-:Y:S01]  /*0190*/  @!P1 CS2R R20, SRZ ;  /* 0x0000000000149805 */ /* 0x000fe2000001ff00 */
[----:B------:R-:W-:Y:S01]  /*01a0*/  LOP3.LUT P0, RZ, R0, c[0x0][0x178], RZ, 0xfc, !PT ;  /* 0x00005e0000ff7a12 */ /* 0x000fe2000780fcff */
[----:B------:R-:W-:Y:S01]  /*01b0*/  @!P1 CS2R R22, SRZ ;  /* 0x0000000000169805 */ /* 0x000fe2000001ff00 */
[----:B------:R-:W-:Y:S01]  /*01c0*/  @!P1 CS2R R16, SRZ ;  /* 0x0000000000109805 */ /* 0x000fe2000001ff00 */
[----:B------:R-:W-:Y:S01]  /*01d0*/  @!P1 CS2R R18, SRZ ;  /* 0x0000000000129805 */ /* 0x000fe2000001ff00 */
[----:B------:R-:W-:Y:S01]  /*01e0*/  MOV R0, c[0x0][0x184] ;  /* 0x0000610000007a02 */ /* 0x000fe20000000f00 */
[--C-:B------:R-:W-:Y:S01]  /*01f0*/  HADD2.F32 R44, -RZ, R24.reuse.H1_H1 ;  /* 0x30000018ff2c7230 */ /* 0x100fe20000004100 */
[----:B------:R-:W-:Y:S01]  /*0200*/  LOP3.LUT R67, R67, 0x1f, RZ, 0xc0, !PT ;  /* 0x0000001f43437812 */ /* 0x000fe200078ec0ff */
[--C-:B------:R-:W-:Y:S01]  /*0210*/  HADD2.F32 R45, -RZ, R25.reuse.H0_H0 ;  /* 0x20000019ff2d7230 */ /* 0x100fe20000004100 */
[----:B------:R-:W-:Y:S01]  /*0220*/  LOP3.LUT P0, RZ, R0, c[0x0][0x17c], RZ, 0xfc, P0 ;  /* 0x00005f0000ff7a12 */ /* 0x000fe2000000fcff */
[----:B------:R-:W-:Y:S01]  /*0230*/  HADD2.F32 R0, -RZ, R24.H0_H0 ;  /* 0x20000018ff007230 */ /* 0x000fe20000004100 */
[----:B------:R-:W-:Y:S01]  /*0240*/  ULDC.U8 UR6, c[0x0][0x1f0] ;  /* 0x00007c0000067ab9 */ /* 0x000fe20000000000 */
        /* <DEDUP_REMOVED lines=20> */
[----:B0-----:R-:W-:Y:S02]  /*0390*/  HADD2.F32 R66, -RZ, R19.H1_H1 ;  /* 0x30000013ff427230 */ /* 0x001fe40000004100 */
.L_x_2506:
[----:B------:R-:W-:Y:S01]  /*03a0*/  IMAD R2, R68, c[0x0][0x168], RZ ;  /* 0x00005a0044027a24 */ /* 0x000fe200078e02ff */
[----:B------:R-:W-:Y:S01]  /*03b0*/  ISETP.NE.U32.AND P1, PT, RZ, c[0x0][0x178], PT ;  /* 0x00005e00ff007a0c */ /* 0x000fe20003f25070 */
[----:B------:R-:W-:Y:S01]  /*03c0*/  HFMA2.MMA R80, -RZ, RZ, 0, 9.5367431640625e-07 ;  /* 0x00000010ff507435 */ /* 0x000fe200000001ff */
[----:B------:R-:W-:Y:S02]  /*03d0*/  ISETP.NE.U32.AND P2, PT, RZ, c[0x0][0x180], PT ;  /* 0x00006000ff007a0c */ /* 0x000fe40003f45070 */
[----:B------:R-:W-:Y:S02]  /*03e0*/  SHF.R.S32.HI R3, RZ, 0x1f, R2 ;  /* 0x0000001fff037819 */ /* 0x000fe40000011402 */
[----:B------:R-:W-:Y:S02]  /*03f0*/  ISETP.NE.AND.EX P1, PT, RZ, c[0x0][0x17c], PT, P1 ;  /* 0x00005f00ff007a0c */ /* 0x000fe40003f25310 */
[----:B------:R-:W-:-:S02]  /*0400*/  ISETP.NE.AND.EX P2, PT, RZ, c[0x0][0x184], PT, P2 ;  /* 0x00006100ff007a0c */ /* 0x000fc40003f45320 */
        /* <DEDUP_REMOVED lines=19> */
.L_x_2408:
[----:B-----5:R-:W-:-:S05]  /*0540*/  HADD2.F32 R2, -RZ, R20.H0_H0 ;  /* 0x20000014ff027230 */ /* 0x020fca0000004100 */
[----:B------:R-:W-:Y:S01]  /*0550*/  FADD.FTZ R37, R37, R2 ;  /* 0x0000000225257221 */ /* 0x000fe20000010000 */
[----:B------:R-:W-:Y:S05]  /*0560*/  BRA `(.L_x_2409) ;  /* 0x0000004000007947 */ /* 0x000fea0003800000 */
.L_x_2407:
[----:B0----5:R-:W-:Y:S02]  /*0570*/  HADD2.F32 R2, -RZ, R16.H0_H0 ;  /* 0x20000010ff027230 */ /* 0x021fe40000004100 */
[----:B------:R-:W-:-:S03]  /*0580*/  @P2 HADD2.F32 R32, -RZ, R20.H0_H0 ;  /* 0x20000014ff202230 */ /* 0x000fc60000004100 */
[----:B------:R-:W-:-:S04]  /*0590*/  FADD.FTZ R37, R37, R2 ;  /* 0x0000000225257221 */ /* 0x000fc80000010000 */
[----:B------:R-:W-:-:S05]  /*05a0*/  @P2 FADD.FTZ R37, R37, R32 ;  /* 0x0000002025252221 */ /* 0x000fca0000010000 */
.L_x_2409:
[----:B------:R-:W-:-:S04]  /*05b0*/  F2FP.PACK_AB R2, RZ, R37 ;  /* 0x00000025ff02723e */ /* 0x000fc800000000ff */
[----:B------:R-:W-:Y:S02]  /*05c0*/  PRMT R24, R2, 0x7610, R24 ;  /* 0x0000761002187816 */ /* 0x000fe40000000018 */
.L_x_2410:
[----:B------:R-:W-:Y:S01]  /*05d0*/  HADD2.F32 R39, -RZ, R28.H1_H1 ;  /* 0x3000001cff277230 */ /* 0x000fe20000004100 */
[----:B------:R-:W-:Y:S05]  /*05e0*/  @P3 BRA `(.L_x_2411) ;  /* 0x0000008000003947 */ /* 0x000fea0003800000 */
[----:B------:R-:W-:-:S04]  /*05f0*/  ISETP.NE.U32.AND P4, PT, RZ, c[0x0][0x180], PT ;  /* 0x00006000ff007a0c */ /* 0x000fc80003f85070 */
[----:B------:R-:W-:-:S13]  /*0600*/  ISETP.NE.AND.EX P4, PT, RZ, c[0x0][0x184], PT, P4 ;  /* 0x00006100ff007a0c */ /* 0x000fda0003f85340 */
[----:B------:R-:W-:Y:S05]  /*0610*/  @P4 BRA `(.L_x_2412) ;  /* 0x0000002000004947 */ /* 0x000fea0003800000 */
[----:B------:R-:W-:Y:S05]  /*0620*/  @P0 BRA `(.L_x_2413) ;  /* 0x0000008000000947 */ /* 0x000fea0003800000 */
[----:B------:R-:W-:Y:S05]  /*0630*/  BRA `(.L_x_2414) ;  /* 0x0000009000007947 */ /* 0x000fea0003800000 */
.L_x_2412:
[----:B-----5:R-:W-:-:S05]  /*0640*/  HADD2.F32 R2, -RZ, R20.H1_H1 ;  /* 0x30000014ff027230 */ /* 0x020fca0000004100 */
[----:B------:R-:W-:Y:S01]  /*0650*/  FADD.FTZ R39, R39, R2 ;  /* 0x0000000227277221 */ /* 0x000fe20000010000 */
[----:B------:R-:W-:Y:S05]  /*0660*/  BRA `(.L_x_2413) ;  /* 0x0000004000007947 */ /* 0x000fea0003800000 */
.L_x_2411:
[----:B-----5:R-:W-:Y:S02]  /*0670*/  HADD2.F32 R2, -RZ, R16.H1_H1 ;  /* 0x30000010ff027230 */ /* 0x020fe40000004100 */
[----:B------:R-:W-:-:S03]  /*0680*/  @P2 HADD2.F32 R28, -RZ, R20.H1_H1 ;  /* 0x30000014ff1c2230 */ /* 0x000fc60000004100 */
[----:B------:R-:W-:-:S04]  /*0690*/  FADD.FTZ R39, R39, R2 ;  /* 0x0000000227277221 */ /* 0x000fc80000010000 */
[----:B------:R-:W-:-:S05]  /*06a0*/  @P2 FADD.FTZ R39, R39, R28 ;  /* 0x0000001c27272221 */ /* 0x000fca0000010000 */
.L_x_2413:
[----:B------:R-:W-:-:S04]  /*06b0*/  F2FP.PACK_AB R2, RZ, R39 ;  /* 0x00000027ff02723e */ /* 0x000fc800000000ff */
[----:B------:R-:W-:Y:S02]  /*06c0*/  PRMT R24, R24, 0x5410, R2 ;  /* 0x0000541018187816 */ /* 0x000fe40000000002 */
.L_x_2414:
[----:B------:R-:W-:Y:S01]  /*06d0*/  HADD2.F32 R38, -RZ, R29.H0_H0 ;  /* 0x2000001dff267230 */ /* 0x000fe20000004100 */
[----:B------:R-:W-:Y:S05]  /*06e0*/  @P3 BRA `(.L_x_2415) ;  /* 0x0000008000003947 */ /* 0x000fea0003800000 */
[----:B------:R-:W-:-:S04]  /*06f0*/  ISETP.NE.U32.AND P4, PT, RZ, c[0x0][0x180], PT ;  /* 0x00006000ff007a0c */ /* 0x000fc80003f85070 */
[----:B------:R-:W-:-:S13]  /*0700*/  ISETP.NE.AND.EX P4, PT, RZ, c[0x0][0x184], PT, P4 ;  /* 0x00006100ff007a0c */ /* 0x000fda0003f85340 */
[----:B------:R-:W-:Y:S05]  /*0710*/  @P4 BRA `(.L_x_2416) ;  /* 0x0000002000004947 */ /* 0x000fea0003800000 */
[----:B------:R-:W-:Y:S05]  /*0720*/  @P0 BRA `(.L_x_2417) ;  /* 0x0000008000000947 */ /* 0x000fea0003800000 */
[----:B------:R-:W-:Y:S05]  /*0730*/  BRA `(.L_x_2418) ;  /* 0x0000009000007947 */ /* 0x000fea0003800000 */
.L_x_2416:
[----:B-----5:R-:W-:-:S05]  /*0740*/  HADD2.F32 R3, -RZ, R21.H0_H0 ;  /* 0x20000015ff037230 */ /* 0x020fca0000004100 */
[----:B------:R-:W-:Y:S01]  /*0750*/  FADD.FTZ R38, R38, R3 ;  /* 0x0000000326267221 */ /* 0x000fe20000010000 */
[----:B------:R-:W-:Y:S05]  /*0760*/  BRA `(.L_x_2417) ;  /* 0x0000004000007947 */ /* 0x000fea0003800000 */
.L_x_2415:
[----:B-----5:R-:W-:Y:S02]  /*0770*/  HADD2.F32 R3, -RZ, R17.H0_H0 ;  /* 0x20000011ff037230 */ /* 0x020fe40000004100 */
[----:B------:R-:W-:-:S03]  /*0780*/  @P2 HADD2.F32 R33, -RZ, R21.H0_H0 ;  /* 0x20000015ff212230 */ /* 0x000fc60000004100 */
[----:B------:R-:W-:-:S04]  /*0790*/  FADD.FTZ R38, R38, R3 ;  /* 0x0000000326267221 */ /* 0x000fc80000010000 */
[----:B------:R-:W-:-:S05]  /*07a0*/  @P2 FADD.FTZ R38, R38, R33 ;  /* 0x0000002126262221 */ /* 0x000fca0000010000 */
.L_x_2417:
[----:B------:R-:W-:-:S04]  /*07b0*/  F2FP.PACK_AB R2, RZ, R38 ;  /* 0x00000026ff02723e */ /* 0x000fc800000000ff */
[----:B------:R-:W-:Y:S02]  /*07c0*/  PRMT R25, R2, 0x7610, R25 ;  /* 0x0000761002197816 */ /* 0x000fe40000000019 */
.L_x_2418:
[----:B------:R-:W-:Y:S01]  /*07d0*/  HADD2.F32 R42, -RZ, R29.H1_H1 ;  /* 0x3000001dff2a7230 */ /* 0x000fe20000004100 */
[----:B------:R-:W-:Y:S05]  /*07e0*/  @P3 BRA `(.L_x_2419) ;  /* 0x0000008000003947 */ /* 0x000fea0003800000 */
[----:B------:R-:W-:-:S04]  /*07f0*/  ISETP.NE.U32.AND P4, PT, RZ, c[0x0][0x180], PT ;  /* 0x00006000ff007a0c */ /* 0x000fc80003f85070 */
[----:B------:R-:W-:-:S13]  /*0800*/  ISETP.NE.AND.EX P4, PT, RZ, c[0x0][0x184], PT, P4 ;  /* 0x00006100ff007a0c */ /* 0x000fda0003f85340 */
[----:B------:R-:W-:Y:S05]  /*0810*/  @P4 BRA `(.L_x_2420) ;  /* 0x0000002000004947 */ /* 0x000fea0003800000 */
[----:B------:R-:W-:Y:S05]  /*0820*/  @P0 BRA `(.L_x_2421) ;  /* 0x0000008000000947 */ /* 0x000fea0003800000 */
[----:B------:R-:W-:Y:S05]  /*0830*/  BRA `(.L_x_2422) ;  /* 0x0000009000007947 */ /* 0x000fea0003800000 */
.L_x_2420:
[----:B-----5:R-:W-:-:S05]  /*0840*/  HADD2.F32 R3, -RZ, R21.H1_H1 ;  /* 0x30000015ff037230 */ /* 0x020fca0000004100 */
[----:B------:R-:W-:Y:S01]  /*0850*/  FADD.FTZ R42, R42, R3 ;  /* 0x000000032a2a7221 */ /* 0x000fe20000010000 */
[----:B------:R-:W-:Y:S05]  /*0860*/  BRA `(.L_x_2421) ;  /* 0x0000004000007947 */ /* 0x000fea0003800000 */
.L_x_2419:
[----:B-----5:R-:W-:Y:S02]  /*0870*/  HADD2.F32 R3, -RZ, R17.H1_H1 ;  /* 0x30000011ff037230 */ /* 0x020fe40000004100 */
[----:B------:R-:W-:-:S03]  /*0880*/  @P2 HADD2.F32 R29, -RZ, R21.H1_H1 ;  /* 0x30000015ff1d2230 */ /* 0x000fc60000004100 */
[----:B------:R-:W-:-:S04]  /*0890*/  FADD.FTZ R42, R42, R3 ;  /* 0x000000032a2a7221 */ /* 0x000fc80000010000 */
[----:B------:R-:W-:-:S05]  /*08a0*/  @P2 FADD.FTZ R42, R42, R29 ;  /* 0x0000001d2a2a2221 */ /* 0x000fca0000010000 */
.L_x_2421:
[----:B------:R-:W-:-:S04]  /*08b0*/  F2FP.PACK_AB R2, RZ, R42 ;  /* 0x0000002aff02723e */ /* 0x000fc800000000ff */
[----:B------:R-:W-:Y:S02]  /*08c0*/  PRMT R25, R25, 0x5410, R2 ;  /* 0x0000541019197816 */ /* 0x000fe40000000002 */
.L_x_2422:
[----:B------:R-:W-:Y:S01]  /*08d0*/  HADD2.F32 R40, -RZ, R30.H0_H0 ;  /* 0x2000001eff287230 */ /* 0x000fe20000004100 */
[----:B------:R-:W-:Y:S05]  /*08e0*/  @P3 BRA `(.L_x_2423) ;  /* 0x0000008000003947 */ /* 0x000fea0003800000 */
[----:B------:R-:W-:-:S04]  /*08f0*/  ISETP.NE.U32.AND P4, PT, RZ, c[0x0][0x180], PT ;  /* 0x00006000ff007a0c */ /* 0x000fc80003f85070 */
[----:B------:R-:W-:-:S13]  /*0900*/  ISETP.NE.AND.EX P4, PT, RZ, c[0x0][0x184], PT, P4 ;  /* 0x00006100ff007a0c */ /* 0x000fda0003f85340 */
[----:B------:R-:W-:Y:S05]  /*0910*/  @P4 BRA `(.L_x_2424) ;  /* 0x0000002000004947 */ /* 0x000fea0003800000 */
[----:B------:R-:W-:Y:S05]  /*0920*/  @P0 BRA `(.L_x_2425) ;  /* 0x0000008000000947 */ /* 0x000fea0003800000 */
[----:B------:R-:W-:Y:S05]  /*0930*/  BRA `(.L_x_2426) ;  /* 0x0000009000007947 */ /* 0x000fea0003800000 */
.L_x_2424:
[----:B-----5:R-:W-:-:S05]  /*0940*/  HADD2.F32 R3, -RZ, R22.H0_H0 ;  /* 0x20000016ff037230 */ /* 0x020fca0000004100 */
[----:B------:R-:W-:Y:S01]  /*0950*/  FADD.FTZ R40, R40, R3 ;  /* 0x0000000328287221 */ /* 0x000fe20000010000 */
[----:B------:R-:W-:Y:S05]  /*0960*/  BRA `(.L_x_2425) ;  /* 0x0000004000007947 */ /* 0x000fea0003800000 */
.L_x_2423:
[----:B-----5:R-:W-:Y:S02]  /*0970*/  HADD2.F32 R3, -RZ, R18.H0_H0 ;  /* 0x20000012ff037230 */ /* 0x020fe40000004100 */
[----:B------:R-:W-:-:S03]  /*0980*/  @P2 HADD2.F32 R29, -RZ, R22.H0_H0 ;  /* 0x20000016ff1d2230 */ /* 0x000fc60000004100 */
[----:B------:R-:W-:-:S04]  /*0990*/  FADD.FTZ R40, R40, R3 ;  /* 0x0000000328287221 */ /* 0x000fc80000010000 */
[----:B------:R-:W-:-:S05]  /*09a0*/  @P2 FADD.FTZ R40, R40, R29 ;  /* 0x0000001d28282221 */ /* 0x000fca0000010000 */
.L_x_2425:
[----:B------:R-:W-:-:S04]  /*09b0*/  F2FP.PACK_AB R2, RZ, R40 ;  /* 0x00000028ff02723e */ /* 0x000fc800000000ff */
[----:B------:R-:W-:Y:S02]  /*09c0*/  PRMT R26, R2, 0x7610, R26 ;  /* 0x00007610021a7816 */ /* 0x000fe4000000001a */
.L_x_2426:
[----:B------:R-:W-:Y:S01]  /*09d0*/  HADD2.F32 R70, -RZ, R30.H1_H1 ;  /* 0x3000001eff467230 */ /* 0x000fe20000004100 */
[----:B------:R-:W-:Y:S05]  /*09e0*/  @P3 BRA `(.L_x_2427) ;  /* 0x0000008000003947 */ /* 0x000fea0003800000 */
[----:B------:R-:W-:-:S04]  /*09f0*/  ISETP.NE.U32.AND P4, PT, RZ, c[0x0][0x180], PT ;  /* 0x00006000ff007a0c */ /* 0x000fc80003f85070 */
[----:B------:R-:W-:-:S13]  /*0a00*/  ISETP.NE.AND.EX P4, PT, RZ, c[0x0][0x184], PT, P4 ;  /* 0x00006100ff007a0c */ /* 0x000fda0003f85340 */
[----:B------:R-:W-:Y:S05]  /*0a10*/  @P4 BRA `(.L_x_2428) ;  /* 0x0000002000004947 */ /* 0x000fea0003800000 */
[----:B------:R-:W-:Y:S05]  /*0a20*/  @P0 BRA `(.L_x_2429) ;  /* 0x0000008000000947 */ /* 0x000fea0003800000 */
[----:B------:R-:W-:Y:S05]  /*0a30*/  BRA `(.L_x_2430) ;  /* 0x0000009000007947 */ /* 0x000fea0003800000 */
.L_x_2428:
[----:B-----5:R-:W-:-:S05]  /*0a40*/  HADD2.F32 R3, -RZ, R22.H1_H1 ;  /* 0x30000016ff037230 */ /* 0x020fca0000004100 */
[----:B------:R-:W-:Y:S01]  /*0a50*/  FADD.FTZ R70, R70, R3 ;  /* 0x0000000346467221 */ /* 0x000fe20000010000 */
[----:B------:R-:W-:Y:S05]  /*0a60*/  BRA `(.L_x_2429) ;  /* 0x0000004000007947 */ /* 0x000fea0003800000 */
.L_x_2427:
[----:B-----5:R-:W-:Y:S02]  /*0a70*/  HADD2.F32 R3, -RZ, R18.H1_H1 ;  /* 0x30000012ff037230 */ /* 0x020fe40000004100 */
[----:B------:R-:W-:-:S03]  /*0a80*/  @P2 HADD2.F32 R29, -RZ, R22.H1_H1 ;  /* 0x30000016ff1d2230 */ /* 0x000fc60000004100 */
[----:B------:R-:W-:-:S04]  /*0a90*/  FADD.FTZ R70, R70, R3 ;  /* 0x0000000346467221 */ /* 0x000fc80000010000 */
[----:B------:R-:W-:-:S05]  /*0aa0*/  @P2 FADD.FTZ R70, R70, R29 ;  /* 0x0000001d46462221 */ /* 0x000fca0000010000 */
.L_x_2429:
[----:B------:R-:W-:-:S04]  /*0ab0*/  F2FP.PACK_AB R2, RZ, R70 ;  /* 0x00000046ff02723e */ /* 0x000fc800000000ff */
[----:B------:R-:W-:Y:S02]  /*0ac0*/  PRMT R26, R26, 0x5410, R2 ;  /* 0x000054101a1a7816 */ /* 0x000fe40000000002 */
.L_x_2430:
[----:B------:R-:W-:Y:S01]  /*0ad0*/  HADD2.F32 R69, -RZ, R31.H0_H0 ;  /* 0x2000001fff457230 */ /* 0x000fe20000004100 */
[----:B------:R-:W-:Y:S05]  /*0ae0*/  @P3 BRA `(.L_x_2431) ;  /* 0x0000008000003947 */ /* 0x000fea0003800000 */
[----:B------:R-:W-:-:S04]  /*0af0*/  ISETP.NE.U32.AND P4, PT, RZ, c[0x0][0x180], PT ;  /* 0x00006000ff007a0c */ /* 0x000fc80003f85070 */
[----:B------:R-:W-:-:S13]  /*0b00*/  ISETP.NE.AND.EX P4, PT, RZ, c[0x0][0x184], PT, P4 ;  /* 0x00006100ff007a0c */ /* 0x000fda0003f85340 */
[----:B------:R-:W-:Y:S05]  /*0b10*/  @P4 BRA `(.L_x_2432) ;  /* 0x0000002000004947 */ /* 0x000fea0003800000 */
[----:B------:R-:W-:Y:S05]  /*0b20*/  @P0 BRA `(.L_x_2433) ;  /* 0x0000008000000947 */ /* 0x000fea0003800000 */
[----:B------:R-:W-:Y:S05]  /*0b30*/  BRA `(.L_x_2434) ;  /* 0x0000009000007947 */ /* 0x000fea0003800000 */
.L_x_2432:
[----:B-----5:R-:W-:-:S05]  /*0b40*/  HADD2.F32 R2, -RZ, R23.H0_H0 ;  /* 0x20000017ff027230 */ /* 0x020fca0000004100 */
[----:B------:R-:W-:Y:S01]  /*0b50*/  FADD.FTZ R69, R69, R2 ;  /* 0x0000000245457221 */ /* 0x000fe20000010000 */
[----:B------:R-:W-:Y:S05]  /*0b60*/  BRA `(.L_x_2433) ;  /* 0x0000004000007947 */ /* 0x000fea0003800000 */
.L_x_2431:
[----:B-----5:R-:W-:Y:S02]  /*0b70*/  HADD2.F32 R2, -RZ, R19.H0_H0 ;  /* 0x20000013ff027230 */ /* 0x020fe40000004100 */
[----:B------:R-:W-:-:S03]  /*0b80*/  @P2 HADD2.F32 R28, -RZ, R23.H0_H0 ;  /* 0x20000017ff1c2230 */ /* 0x000fc60000004100 */
[----:B------:R-:W-:-:S04]  /*0b90*/  FADD.FTZ R69, R69, R2 ;  /* 0x0000000245457221 */ /* 0x000fc80000010000 */
[----:B------:R-:W-:-:S05]  /*0ba0*/  @P2 FADD.FTZ R69, R69, R28 ;  /* 0x0000001c45452221 */ /* 0x000fca0000010000 */
.L_x_2433:
[----:B------:R-:W-:-:S04]  /*0bb0*/  F2FP.PACK_AB R2, RZ, R69 ;  /* 0x00000045ff02723e */ /* 0x000fc800000000ff */
[----:B------:R-:W-:Y:S02]  /*0bc0*/  PRMT R27, R2, 0x7610, R27 ;  /* 0x00007610021b7816 */ /* 0x000fe4000000001b */
.L_x_2434:
[----:B------:R-:W-:Y:S01]  /*0bd0*/  HADD2.F32 R71, -RZ, R31.H1_H1 ;  /* 0x3000001fff477230 */ /* 0x000fe20000004100 */
[----:B------:R-:W-:Y:S05]  /*0be0*/  @P3 BRA `(.L_x_2435) ;  /* 0x0000008000003947 */ /* 0x000fea0003800000 */
[----:B------:R-:W-:-:S04]  /*0bf0*/  ISETP.NE.U32.AND P4, PT, RZ, c[0x0][0x180], PT ;  /* 0x00006000ff007a0c */ /* 0x000fc80003f85070 */
[----:B------:R-:W-:-:S13]  /*0c00*/  ISETP.NE.AND.EX P4, PT, RZ, c[0x0][0x184], PT, P4 ;  /* 0x00006100ff007a0c */ /* 0x000fda0003f85340 */
[----:B------:R-:W-:Y:S05]  /*0c10*/  @P4 BRA `(.L_x_2436) ;  /* 0x0000002000004947 */ /* 0x000fea0003800000 */
[----:B------:R-:W-:Y:S05]  /*0c20*/  @P0 BRA `(.L_x_2437) ;  /* 0x0000008000000947 */ /* 0x000fea0003800000 */
[----:B------:R-:W-:Y:S05]  /*0c30*/  BRA `(.L_x_2438) ;  /* 0x0000009000007947 */ /* 0x000fea0003800000 */
.L_x_2436:
[----:B-----5:R-:W-:-:S05]  /*0c40*/  HADD2.F32 R2, -RZ, R23.H1_H1 ;  /* 0x30000017ff027230 */ /* 0x020fca0000004100 */
[----:B------:R-:W-:Y:S01]  /*0c50*/  FADD.FTZ R71, R71, R2 ;  /* 0x0000000247477221 */ /* 0x000fe20000010000 */
[----:B------:R-:W-:Y:S05]  /*0c60*/  BRA `(.L_x_2437) ;  /* 0x0000004000007947 */ /* 0x000fea0003800000 */
.L_x_2435:
[----:B-----5:R-:W-:Y:S02]  /*0c70*/  HADD2.F32 R2, -RZ, R19.H1_H1 ;  /* 0x30000013ff027230 */ /* 0x020fe40000004100 */
[----:B------:R-:W-:-:S03]  /*0c80*/  @P2 HADD2.F32 R28, -RZ, R23.H1_H1 ;  /* 0x30000017ff1c2230 */ /* 0x000fc60000004100 */
[----:B------:R-:W-:-:S04]  /*0c90*/  FADD.FTZ R71, R71, R2 ;  /* 0x0000000247477221 */ /* 0x000fc80000010000 */
[----:B------:R-:W-:-:S05]  /*0ca0*/  @P2 FADD.FTZ R71, R71, R28 ;  /* 0x0000001c47472221 */ /* 0x000fca0000010000 */
.L_x_2437:
[----:B------:R-:W-:-:S04]  /*0cb0*/  F2FP.PACK_AB R2, RZ, R71 ;  /* 0x00000047ff02723e */ /* 0x000fc800000000ff */
[----:B------:R-:W-:Y:S02]  /*0cc0*/  PRMT R27, R27, 0x5410, R2 ;  /* 0x000054101b1b7816 */ /* 0x000fe40000000002 */
.L_x_2438:
        /* <DEDUP_REMOVED lines=19> */
.L_x_2440:
[----:B-----5:R-:W-:-:S05]  /*0e00*/  HADD2.F32 R3, -RZ, R20.H0_H0 ;  /* 0x20000014ff037230 */ /* 0x020fca0000004100 */
[----:B------:R-:W-:Y:S01]  /*0e10*/  FADD.FTZ R72, R3, R72 ;  /* 0x0000004803487221 */ /* 0x000fe20000010000 */
[----:B------:R-:W-:Y:S05]  /*0e20*/  BRA `(.L_x_2441) ;  /* 0x0000004000007947 */ /* 0x000fea0003800000 */
.L_x_2439:
[----:B0----5:R-:W-:Y:S02]  /*0e30*/  HADD2.F32 R3, -RZ, R16.H0_H0 ;  /* 0x20000010ff037230 */ /* 0x021fe40000004100 */
[----:B------:R-:W-:-:S03]  /*0e40*/  @P2 HADD2.F32 R33, -RZ, R20.H0_H0 ;  /* 0x20000014ff212230 */ /* 0x000fc60000004100 */
[----:B------:R-:W-:-:S04]  /*0e50*/  FADD.FTZ R72, R3, R72 ;  /* 0x0000004803487221 */ /* 0x000fc80000010000 */
[----:B------:R-:W-:-:S05]  /*0e60*/  @P2 FADD.FTZ R72, R33, R72 ;  /* 0x0000004821482221 */ /* 0x000fca0000010000 */
.L_x_2441:
[----:B------:R-:W-:-:S04]  /*0e70*/  F2FP.PACK_AB R2, RZ, R72 ;  /* 0x00000048ff02723e */ /* 0x000fc800000000ff */
[----:B------:R-:W-:Y:S02]  /*0e80*/  PRMT R24, R2, 0x7610, R24 ;  /* 0x0000761002187816 */ /* 0x000fe40000000018 */
.L_x_2442:
[----:B------:R-:W-:Y:S01]  /*0e90*/  HADD2.F32 R74, -RZ, R28.H1_H1 ;  /* 0x3000001cff4a7230 */ /* 0x000fe20000004100 */
[----:B------:R-:W-:Y:S05]  /*0ea0*/  @P3 BRA `(.L_x_2443) ;  /* 0x0000008000003947 */ /* 0x000fea0003800000 */
[----:B------:R-:W-:-:S04]  /*0eb0*/  ISETP.NE.U32.AND P4, PT, RZ, c[0x0][0x180], PT ;  /* 0x00006000ff007a0c */ /* 0x000fc80003f85070 */
[----:B------:R-:W-:-:S13]  /*0ec0*/  ISETP.NE.AND.EX P4, PT, RZ, c[0x0][0x184], PT, P4 ;  /* 0x00006100ff007a0c */ /* 0x000fda0003f85340 */
[----:B------:R-:W-:Y:S05]  /*0ed0*/  @P4 BRA `(.L_x_2444) ;  /* 0x0000002000004947 */ /* 0x000fea0003800000 */
[----:B------:R-:W-:Y:S05]  /*0ee0*/  @P0 BRA `(.L_x_2445) ;  /* 0x0000008000000947 */ /* 0x000fea0003800000 */
[----:B------:R-:W-:Y:S05]  /*0ef0*/  BRA `(.L_x_2446) ;  /* 0x0000009000007947 */ /* 0x000fea0003800000 */
.L_x_2444:
[----:B-----5:R-:W-:-:S05]  /*0f00*/  HADD2.F32 R3, -RZ, R20.H1_H1 ;  /* 0x30000014ff037230 */ /* 0x020fca0000004100 */
[----:B------:R-:W-:Y:S01]  /*0f10*/  FADD.FTZ R74, R3, R74 ;  /* 0x0000004a034a7221 */ /* 0x000fe20000010000 */
[----:B------:R-:W-:Y:S05]  /*0f20*/  BRA `(.L_x_2445) ;  /* 0x0000004000007947 */ /* 0x000fea0003800000 */
.L_x_2443:
[----:B-----5:R-:W-:Y:S02]  /*0f30*/  HADD2.F32 R3, -RZ, R16.H1_H1 ;  /* 0x30000010ff037230 */ /* 0x020fe40000004100 */
[----:B------:R-:W-:-:S03]  /*0f40*/  @P2 HADD2.F32 R33, -RZ, R20.H1_H1 ;  /* 0x30000014ff212230 */ /* 0x000fc60000004100 */
[----:B------:R-:W-:-:S04]  /*0f50*/  FADD.FTZ R74, R3, R74 ;  /* 0x0000004a034a7221 */ /* 0x000fc80000010000 */
[----:B------:R-:W-:-:S05]  /*0f60*/  @P2 FADD.FTZ R74, R33, R74 ;  /* 0x0000004a214a2221 */ /* 0x000fca0000010000 */
.L_x_2445:
[----:B------:R-:W-:-:S04]  /*0f70*/  F2FP.PACK_AB R2, RZ, R74 ;  /* 0x0000004aff02723e */ /* 0x000fc800000000ff */
[----:B------:R-:W-:Y:S02]  /*0f80*/  PRMT R24, R24, 0x5410, R2 ;  /* 0x0000541018187816 */ /* 0x000fe40000000002 */
.L_x_2446:
[----:B------:R-:W-:Y:S01]  /*0f90*/  HADD2.F32 R73, -RZ, R29.H0_H0 ;  /* 0x2000001dff497230 */ /* 0x000fe20000004100 */
[----:B------:R-:W-:Y:S05]  /*0fa0*/  @P3 BRA `(.L_x_2447) ;  /* 0x0000008000003947 */ /* 0x000fea0003800000 */
[----:B------:R-:W-:-:S04]  /*0fb0*/  ISETP.NE.U32.AND P4, PT, RZ, c[0x0][0x180], PT ;  /* 0x00006000ff007a0c */ /* 0x000fc80003f85070 */
[----:B------:R-:W-:-:S13]  /*0fc0*/  ISETP.NE.AND.EX P4, PT, RZ, c[0x0][0x184], PT, P4 ;  /* 0x00006100ff007a0c */ /* 0x000fda0003f85340 */
[----:B------:R-:W-:Y:S05]  /*0fd0*/  @P4 BRA `(.L_x_2448) ;  /* 0x0000002000004947 */ /* 0x000fea0003800000 */
[----:B------:R-:W-:Y:S05]  /*0fe0*/  @P0 BRA `(.L_x_2449) ;  /* 0x0000008000000947 */ /* 0x000fea0003800000 */
[----:B------:R-:W-:Y:S05]  /*0ff0*/  BRA `(.L_x_2450) ;  /* 0x0000009000007947 */ /* 0x000fea0003800000 */
.L_x_2448:
[----:B-----5:R-:W-:-:S05]  /*1000*/  HADD2.F32 R2, -RZ, R21.H0_H0 ;  /* 0x20000015ff027230 */ /* 0x020fca0000004100 */
[----:B------:R-:W-:Y:S01]  /*1010*/  FADD.FTZ R73, R2, R73 ;  /* 0x0000004902497221 */ /* 0x000fe20000010000 */
[----:B------:R-:W-:Y:S05]  /*1020*/  BRA `(.L_x_2449) ;  /* 0x0000004000007947 */ /* 0x000fea0003800000 */
.L_x_2447:
[----:B-----5:R-:W-:Y:S02]  /*1030*/  HADD2.F32 R2, -RZ, R17.H0_H0 ;  /* 0x20000011ff027230 */ /* 0x020fe40000004100 */
[----:B------:R-:W-:-:S03]  /*1040*/  @P2 HADD2.F32 R28, -RZ, R21.H0_H0 ;  /* 0x20000015ff1c2230 */ /* 0x000fc60000004100 */
[----:B------:R-:W-:-:S04]  /*1050*/  FADD.FTZ R73, R2, R73 ;  /* 0x0000004902497221 */ /* 0x000fc80000010000 */
[----:B------:R-:W-:-:S05]  /*1060*/  @P2 FADD.FTZ R73, R28, R73 ;  /* 0x000000491c492221 */ /* 0x000fca0000010000 */
.L_x_2449:
[----:B------:R-:W-:-:S04]  /*1070*/  F2FP.PACK_AB R2, RZ, R73 ;  /* 0x00000049ff02723e */ /* 0x000fc800000000ff */
[----:B------:R-:W-:Y:S02]  /*1080*/  PRMT R25, R2, 0x7610, R25 ;  /* 0x0000761002197816 */ /* 0x000fe40000000019 */
.L_x_2450:
[----:B------:R-:W-:Y:S01]  /*1090*/  HADD2.F32 R75, -RZ, R29.H1_H1 ;  /* 0x3000001dff4b7230 */ /* 0x000fe20000004100 */
[----:B------:R-:W-:Y:S05]  /*10a0*/  @P3 BRA `(.L_x_2451) ;  /* 0x0000008000003947 */ /* 0x000fea0003800000 */
[----:B------:R-:W-:-:S04]  /*10b0*/  ISETP.NE.U32.AND P4, PT, RZ, c[0x0][0x180], PT ;  /* 0x00006000ff007a0c */ /* 0x000fc80003f85070 */
[----:B------:R-:W-:-:S13]  /*10c0*/  ISETP.NE.AND.EX P4, PT, RZ, c[0x0][0x184], PT, P4 ;  /* 0x00006100ff007a0c */ /* 0x000fda0003f85340 */
[----:B------:R-:W-:Y:S05]  /*10d0*/  @P4 BRA `(.L_x_2452) ;  /* 0x0000002000004947 */ /* 0x000fea0003800000 */
[----:B------:R-:W-:Y:S05]  /*10e0*/  @P0 BRA `(.L_x_2453) ;  /* 0x0000008000000947 */ /* 0x000fea0003800000 */
[----:B------:R-:W-:Y:S05]  /*10f0*/  BRA `(.L_x_2454) ;  /* 0x0000009000007947 */ /* 0x000fea0003800000 */
.L_x_2452:
[----:B-----5:R-:W-:-:S05]  /*1100*/  HADD2.F32 R2, -RZ, R21.H1_H1 ;  /* 0x30000015ff027230 */ /* 0x020fca0000004100 */
[----:B------:R-:W-:Y:S01]  /*1110*/  FADD.FTZ R75, R2, R75 ;  /* 0x0000004b024b7221 */ /* 0x000fe20000010000 */
[----:B------:R-:W-:Y:S05]  /*1120*/  BRA `(.L_x_2453) ;  /* 0x0000004000007947 */ /* 0x000fea0003800000 */
.L_x_2451:
[----:B-----5:R-:W-:Y:S02]  /*1130*/  HADD2.F32 R2, -RZ, R17.H1_H1 ;  /* 0x30000011ff027230 */ /* 0x020fe40000004100 */
[----:B------:R-:W-:-:S03]  /*1140*/  @P2 HADD2.F32 R28, -RZ, R21.H1_H1 ;  /* 0x30000015ff1c2230 */ /* 0x000fc60000004100 */
[----:B------:R-:W-:-:S04]  /*1150*/  FADD.FTZ R75, R2, R75 ;  /* 0x0000004b024b7221 */ /* 0x000fc80000010000 */
[----:B------:R-:W-:-:S05]  /*1160*/  @P2 FADD.FTZ R75, R28, R75 ;  /* 0x0000004b1c4b2221 */ /* 0x000fca0000010000 */
.L_x_2453:
[----:B------:R-:W-:-:S04]  /*1170*/  F2FP.PACK_AB R2, RZ, R75 ;  /* 0x0000004bff02723e */ /* 0x000fc800000000ff */
[----:B------:R-:W-:Y:S02]  /*1180*/  PRMT R25, R25, 0x5410, R2 ;  /* 0x0000541019197816 */ /* 0x000fe40000000002 */
.L_x_2454:
[----:B------:R-:W-:Y:S01]  /*1190*/  HADD2.F32 R76, -RZ, R30.H0_H0 ;  /* 0x2000001eff4c7230 */ /* 0x000fe20000004100 */
[----:B------:R-:W-:Y:S05]  /*11a0*/  @P3 BRA `(.L_x_2455) ;  /* 0x0000008000003947 */ /* 0x000fea0003800000 */
[----:B------:R-:W-:-:S04]  /*11b0*/  ISETP.NE.U32.AND P4, PT, RZ, c[0x0][0x180], PT ;  /* 0x00006000ff007a0c */ /* 0x000fc80003f85070 */
[----:B------:R-:W-:-:S13]  /*11c0*/  ISETP.NE.AND.EX P4, PT, RZ, c[0x0][0x184], PT, P4 ;  /* 0x00006100ff007a0c */ /* 0x000fda0003f85340 */
[----:B------:R-:W-:Y:S05]  /*11d0*/  @P4 BRA `(.L_x_2456) ;  /* 0x0000002000004947 */ /* 0x000fea0003800000 */
[----:B------:R-:W-:Y:S05]  /*11e0*/  @P0 BRA `(.L_x_2457) ;  /* 0x0000008000000947 */ /* 0x000fea0003800000 */
[----:B------:R-:W-:Y:S05]  /*11f0*/  BRA `(.L_x_2458) ;  /* 0x0000009000007947 */ /* 0x000fea0003800000 */
.L_x_2456:
[----:B-----5:R-:W-:-:S05]  /*1200*/  HADD2.F32 R3, -RZ, R22.H0_H0 ;  /* 0x20000016ff037230 */ /* 0x020fca0000004100 */
[----:B------:R-:W-:Y:S01]  /*1210*/  FADD.FTZ R76, R3, R76 ;  /* 0x0000004c034c7221 */ /* 0x000fe20000010000 */
[----:B------:R-:W-:Y:S05]  /*1220*/  BRA `(.L_x_2457) ;  /* 0x0000004000007947 */ /* 0x000fea0003800000 */
.L_x_2455:
[----:B-----5:R-:W-:Y:S02]  /*1230*/  HADD2.F32 R3, -RZ, R18.H0_H0 ;  /* 0x20000012ff037230 */ /* 0x020fe40000004100 */
[----:B------:R-:W-:-:S03]  /*1240*/  @P2 HADD2.F32 R29, -RZ, R22.H0_H0 ;  /* 0x20000016ff1d2230 */ /* 0x000fc60000004100 */
[----:B------:R-:W-:-:S04]  /*1250*/  FADD.FTZ R76, R3, R76 ;  /* 0x0000004c034c7221 */ /* 0x000fc80000010000 */
[----:B------:R-:W-:-:S05]  /*1260*/  @P2 FADD.FTZ R76, R29, R76 ;  /* 0x0000004c1d4c2221 */ /* 0x000fca0000010000 */
.L_x_2457:
[----:B------:R-:W-:-:S04]  /*1270*/  F2FP.PACK_AB R2, RZ, R76 ;  /* 0x0000004cff02723e */ /* 0x000fc800000000ff */
[----:B------:R-:W-:Y:S02]  /*1280*/  PRMT R26, R2, 0x7610, R26 ;  /* 0x00007610021a7816 */ /* 0x000fe4000000001a */
.L_x_2458:
[----:B------:R-:W-:Y:S01]  /*1290*/  HADD2.F32 R78, -RZ, R30.H1_H1 ;  /* 0x3000001eff4e7230 */ /* 0x000fe20000004100 */
[----:B------:R-:W-:Y:S05]  /*12a0*/  @P3 BRA `(.L_x_2459) ;  /* 0x0000008000003947 */ /* 0x000fea0003800000 */
[----:B------:R-:W-:-:S04]  /*12b0*/  ISETP.NE.U32.AND P4, PT, RZ, c[0x0][0x180], PT ;  /* 0x00006000ff007a0c */ /* 0x000fc80003f85070 */
[----:B------:R-:W-:-:S13]  /*12c0*/  ISETP.NE.AND.EX P4, PT, RZ, c[0x0][0x184], PT, P4 ;  /* 0x00006100ff007a0c */ /* 0x000fda0003f85340 */
[----:B------:R-:W-:Y:S05]  /*12d0*/  @P4 BRA `(.L_x_2460) ;  /* 0x0000002000004947 */ /* 0x000fea0003800000 */
[----:B------:R-:W-:Y:S05]  /*12e0*/  @P0 BRA `(.L_x_2461) ;  /* 0x0000008000000947 */ /* 0x000fea0003800000 */
[----:B------:R-:W-:Y:S05]  /*12f0*/  BRA `(.L_x_2462) ;  /* 0x0000009000007947 */ /* 0x000fea0003800000 */
.L_x_2460:
[----:B-----5:R-:W-:-:S05]  /*1300*/  HADD2.F32 R3, -RZ, R22.H1_H1 ;  /* 0x30000016ff037230 */ /* 0x020fca0000004100 */
[----:B------:R-:W-:Y:S01]  /*1310*/  FADD.FTZ R78, R3, R78 ;  /* 0x0000004e034e7221 */ /* 0x000fe20000010000 */
[----:B------:R-:W-:Y:S05]  /*1320*/  BRA `(.L_x_2461) ;  /* 0x0000004000007947 */ /* 0x000fea0003800000 */
.L_x_2459:
[----:B-----5:R-:W-:Y:S02]  /*1330*/  HADD2.F32 R3, -RZ, R18.H1_H1 ;  /* 0x30000012ff037230 */ /* 0x020fe40000004100 */
[----:B------:R-:W-:-:S03]  /*1340*/  @P2 HADD2.F32 R29, -RZ, R22.H1_H1 ;  /* 0x30000016ff1d2230 */ /* 0x000fc60000004100 */
[----:B------:R-:W-:-:S04]  /*1350*/  FADD.FTZ R78, R3, R78 ;  /* 0x0000004e034e7221 */ /* 0x000fc80000010000 */
[----:B------:R-:W-:-:S05]  /*1360*/  @P2 FADD.FTZ R78, R29, R78 ;  /* 0x0000004e1d4e2221 */ /* 0x000fca0000010000 */
.L_x_2461:
[----:B------:R-:W-:-:S04]  /*1370*/  F2FP.PACK_AB R2, RZ, R78 ;  /* 0x0000004eff02723e */ /* 0x000fc800000000ff */
[----:B------:R-:W-:Y:S02]  /*1380*/  PRMT R26, R26, 0x5410, R2 ;  /* 0x000054101a1a7816 */ /* 0x000fe40000000002 */
.L_x_2462:
[----:B------:R-:W-:Y:S01]  /*1390*/  HADD2.F32 R77, -RZ, R31.H0_H0 ;  /* 0x2000001fff4d7230 */ /* 0x000fe20000004100 */
[----:B------:R-:W-:Y:S05]  /*13a0*/  @P3 BRA `(.L_x_2463) ;  /* 0x0000008000003947 */ /* 0x000fea0003800000 */
[----:B------:R-:W-:-:S04]  /*13b0*/  ISETP.NE.U32.AND P4, PT, RZ, c[0x0][0x180], PT ;  /* 0x00006000ff007a0c */ /* 0x000fc80003f85070 */
[----:B------:R-:W-:-:S13]  /*13c0*/  ISETP.NE.AND.EX P4, PT, RZ, c[0x0][0x184], PT, P4 ;  /* 0x00006100ff007a0c */ /* 0x000fda0003f85340 */
[----:B------:R-:W-:Y:S05]  /*13d0*/  @P4 BRA `(.L_x_2464) ;  /* 0x0000002000004947 */ /* 0x000fea0003800000 */
[----:B------:R-:W-:Y:S05]  /*13e0*/  @P0 BRA `(.L_x_2465) ;  /* 0x0000008000000947 */ /* 0x000fea0003800000 */
[----:B------:R-:W-:Y:S05]  /*13f0*/  BRA `(.L_x_2466) ;  /* 0x0000009000007947 */ /* 0x000fea0003800000 */
.L_x_2464:
[----:B-----5:R-:W-:-:S05]  /*1400*/  HADD2.F32 R2, -RZ, R23.H0_H0 ;  /* 0x20000017ff027230 */ /* 0x020fca0000004100 */
[----:B------:R-:W-:Y:S01]  /*1410*/  FADD.FTZ R77, R2, R77 ;  /* 0x0000004d024d7221 */ /* 0x000fe20000010000 */
[----:B------:R-:W-:Y:S05]  /*1420*/  BRA `(.L_x_2465) ;  /* 0x0000004000007947 */ /* 0x000fea0003800000 */
.L_x_2463:
[----:B-----5:R-:W-:Y:S02]  /*1430*/  HADD2.F32 R2, -RZ, R19.H0_H0 ;  /* 0x20000013ff027230 */ /* 0x020fe40000004100 */
[----:B------:R-:W-:-:S03]  /*1440*/  @P2 HADD2.F32 R28, -RZ, R23.H0_H0 ;  /* 0x20000017ff1c2230 */ /* 0x000fc60000004100 */
[----:B------:R-:W-:-:S04]  /*1450*/  FADD.FTZ R77, R2, R77 ;  /* 0x0000004d024d7221 */ /* 0x000fc80000010000 */
[----:B------:R-:W-:-:S05]  /*1460*/  @P2 FADD.FTZ R77, R28, R77 ;  /* 0x0000004d1c4d2221 */ /* 0x000fca0000010000 */
.L_x_2465:
[----:B------:R-:W-:-:S04]  /*1470*/  F2FP.PACK_AB R2, RZ, R77 ;  /* 0x0000004dff02723e */ /* 0x000fc800000000ff */
[----:B------:R-:W-:Y:S02]  /*1480*/  PRMT R27, R2, 0x7610, R27 ;  /* 0x00007610021b7816 */ /* 0x000fe4000000001b */
.L_x_2466:
[----:B------:R-:W-:Y:S01]  /*1490*/  HADD2.F32 R79, -RZ, R31.H1_H1 ;  /* 0x3000001fff4f7230 */ /* 0x000fe20000004100 */
[----:B------:R-:W-:Y:S05]  /*14a0*/  @P3 BRA `(.L_x_2467) ;  /* 0x0000008000003947 */ /* 0x000fea0003800000 */
[----:B------:R-:W-:-:S04]  /*14b0*/  ISETP.NE.U32.AND P4, PT, RZ, c[0x0][0x180], PT ;  /* 0x00006000ff007a0c */ /* 0x000fc80003f85070 */
[----:B------:R-:W-:-:S13]  /*14c0*/  ISETP.NE.AND.EX P4, PT, RZ, c[0x0][0x184], PT, P4 ;  /* 0x00006100ff007a0c */ /* 0x000fda0003f85340 */
[----:B------:R-:W-:Y:S05]  /*14d0*/  @P4 BRA `(.L_x_2468) ;  /* 0x0000002000004947 */ /* 0x000fea0003800000 */
[----:B------:R-:W-:Y:S05]  /*14e0*/  @P0 BRA `(.L_x_2469) ;  /* 0x0000008000000947 */ /* 0x000fea0003800000 */
[----:B------:R-:W-:Y:S05]  /*14f0*/  BRA `(.L_x_2470) ;  /* 0x0000009000007947 */ /* 0x000fea0003800000 */
.L_x_2468:
[----:B-----5:R-:W-:-:S05]  /*1500*/  HADD2.F32 R2, -RZ, R23.H1_H1 ;  /* 0x30000017ff027230 */ /* 0x020fca0000004100 */
[----:B------:R-:W-:Y:S01]  /*1510*/  FADD.FTZ R79, R2, R79 ;  /* 0x0000004f024f7221 */ /* 0x000fe20000010000 */
[----:B------:R-:W-:Y:S05]  /*1520*/  BRA `(.L_x_2469) ;  /* 0x0000004000007947 */ /* 0x000fea0003800000 */
.L_x_2467:
[----:B-----5:R-:W-:Y:S02]  /*1530*/  HADD2.F32 R2, -RZ, R19.H1_H1 ;  /* 0x30000013ff027230 */ /* 0x020fe40000004100 */
[----:B------:R-:W-:-:S03]  /*1540*/  @P2 HADD2.F32 R28, -RZ, R23.H1_H1 ;  /* 0x30000017ff1c2230 */ /* 0x000fc60000004100 */
[----:B------:R-:W-:-:S04]  /*1550*/  FADD.FTZ R79, R2, R79 ;  /* 0x0000004f024f7221 */ /* 0x000fc80000010000 */
[----:B------:R-:W-:-:S05]  /*1560*/  @P2 FADD.FTZ R79, R28, R79 ;  /* 0x0000004f1c4f2221 */ /* 0x000fca0000010000 */
.L_x_2469:
[----:B------:R-:W-:-:S04]  /*1570*/  F2FP.PACK_AB R2, RZ, R79 ;  /* 0x0000004fff02723e */ /* 0x000fc800000000ff */
[----:B------:R-:W-:Y:S02]  /*1580*/  PRMT R27, R27, 0x5410, R2 ;  /* 0x000054101b1b7816 */ /* 0x000fe40000000002 */
.L_x_2470:
        /* <DEDUP_REMOVED lines=19> */
.L_x_2472:
[----:B-----5:R-:W-:-:S05]  /*16c0*/  HADD2.F32 R3, -RZ, R20.H0_H0 ;  /* 0x20000014ff037230 */ /* 0x020fca0000004100 */
[----:B------:R-:W-:Y:S01]  /*16d0*/  FADD.FTZ R80, R3, R80 ;  /* 0x0000005003507221 */ /* 0x000fe20000010000 */
[----:B------:R-:W-:Y:S05]  /*16e0*/  BRA `(.L_x_2473) ;  /* 0x0000004000007947 */ /* 0x000fea0003800000 */
.L_x_2471:
[----:B0----5:R-:W-:Y:S02]  /*16f0*/  HADD2.F32 R3, -RZ, R16.H0_H0 ;  /* 0x20000010ff037230 */ /* 0x021fe40000004100 */
[----:B------:R-:W-:-:S03]  /*1700*/  @P2 HADD2.F32 R33, -RZ, R20.H0_H0 ;  /* 0x20000014ff212230 */ /* 0x000fc60000004100 */
[----:B------:R-:W-:-:S04]  /*1710*/  FADD.FTZ R80, R3, R80 ;  /* 0x0000005003507221 */ /* 0x000fc80000010000 */
[----:B------:R-:W-:-:S05]  /*1720*/  @P2 FADD.FTZ R80, R33, R80 ;  /* 0x0000005021502221 */ /* 0x000fca0000010000 */
.L_x_2473:
[----:B------:R-:W-:-:S04]  /*1730*/  F2FP.PACK_AB R2, RZ, R80 ;  /* 0x00000050ff02723e */ /* 0x000fc800000000ff */
[----:B------:R-:W-:Y:S02]  /*1740*/  PRMT R24, R2, 0x7610, R24 ;  /* 0x0000761002187816 */ /* 0x000fe40000000018 */
.L_x_2474:
[----:B------:R-:W-:Y:S01]  /*1750*/  HADD2.F32 R32, -RZ, R28.H1_H1 ;  /* 0x3000001cff207230 */ /* 0x000fe20000004100 */
[----:B------:R-:W-:Y:S05]  /*1760*/  @P3 BRA `(.L_x_2475) ;  /* 0x0000008000003947 */ /* 0x000fea0003800000 */
[----:B------:R-:W-:-:S04]  /*1770*/  ISETP.NE.U32.AND P1, PT, RZ, c[0x0][0x180], PT ;  /* 0x00006000ff007a0c */ /* 0x000fc80003f25070 */
[----:B------:R-:W-:-:S13]  /*1780*/  ISETP.NE.AND.EX P1, PT, RZ, c[0x0][0x184], PT, P1 ;  /* 0x00006100ff007a0c */ /* 0x000fda0003f25310 */
[----:B------:R-:W-:Y:S05]  /*1790*/  @P1 BRA `(.L_x_2476) ;  /* 0x0000002000001947 */ /* 0x000fea0003800000 */
[----:B------:R-:W-:Y:S05]  /*17a0*/  @P0 BRA `(.L_x_2477) ;  /* 0x0000008000000947 */ /* 0x000fea0003800000 */
[----:B------:R-:W-:Y:S05]  /*17b0*/  BRA `(.L_x_2478) ;  /* 0x0000009000007947 */ /* 0x000fea0003800000 */
.L_x_2476:
[----:B-----5:R-:W-:-:S05]  /*17c0*/  HADD2.F32 R3, -RZ, R20.H1_H1 ;  /* 0x30000014ff037230 */ /* 0x020fca0000004100 */
[----:B------:R-:W-:Y:S01]  /*17d0*/  FADD.FTZ R32, R3, R32 ;  /* 0x0000002003207221 */ /* 0x000fe20000010000 */
[----:B------:R-:W-:Y:S05]  /*17e0*/  BRA `(.L_x_2477) ;  /* 0x0000004000007947 */ /* 0x000fea0003800000 */
.L_x_2475:
[----:B-----5:R-:W-:Y:S02]  /*17f0*/  HADD2.F32 R3, -RZ, R16.H1_H1 ;  /* 0x30000010ff037230 */ /* 0x020fe40000004100 */
[----:B------:R-:W-:-:S03]  /*1800*/  @P2 HADD2.F32 R33, -RZ, R20.H1_H1 ;  /* 0x30000014ff212230 */ /* 0x000fc60000004100 */
[----:B------:R-:W-:-:S04]  /*1810*/  FADD.FTZ R32, R3, R32 ;  /* 0x0000002003207221 */ /* 0x000fc80000010000 */
[----:B------:R-:W-:-:S05]  /*1820*/  @P2 FADD.FTZ R32, R33, R32 ;  /* 0x0000002021202221 */ /* 0x000fca0000010000 */
.L_x_2477:
[----:B------:R-:W-:-:S04]  /*1830*/  F2FP.PACK_AB R2, RZ, R32 ;  /* 0x00000020ff02723e */ /* 0x000fc800000000ff */
[----:B------:R-:W-:Y:S02]  /*1840*/  PRMT R24, R24, 0x5410, R2 ;  /* 0x0000541018187816 */ /* 0x000fe40000000002 */
.L_x_2478:
[----:B------:R-:W-:Y:S01]  /*1850*/  HADD2.F32 R33, -RZ, R29.H0_H0 ;  /* 0x2000001dff217230 */ /* 0x000fe20000004100 */
[----:B------:R-:W-:Y:S05]  /*1860*/  @P3 BRA `(.L_x_2479) ;  /* 0x0000008000003947 */ /* 0x000fea0003800000 */
[----:B------:R-:W-:-:S04]  /*1870*/  ISETP.NE.U32.AND P1, PT, RZ, c[0x0][0x180], PT ;  /* 0x00006000ff007a0c */ /* 0x000fc80003f25070 */
[----:B------:R-:W-:-:S13]  /*1880*/  ISETP.NE.AND.EX P1, PT, RZ, c[0x0][0x184], PT, P1 ;  /* 0x00006100ff007a0c */ /* 0x000fda0003f25310 */
[----:B------:R-:W-:Y:S05]  /*1890*/  @P1 BRA `(.L_x_2480) ;  /* 0x0000002000001947 */ /* 0x000fea0003800000 */
[----:B------:R-:W-:Y:S05]  /*18a0*/  @P0 BRA `(.L_x_2481) ;  /* 0x0000008000000947 */ /* 0x000fea0003800000 */
[----:B------:R-:W-:Y:S05]  /*18b0*/  BRA `(.L_x_2482) ;  /* 0x0000009000007947 */ /* 0x000fea0003800000 */
.L_x_2480:
[----:B-----5:R-:W-:-:S05]  /*18c0*/  HADD2.F32 R2, -RZ, R21.H0_H0 ;  /* 0x20000015ff027230 */ /* 0x020fca0000004100 */
[----:B------:R-:W-:Y:S01]  /*18d0*/  FADD.FTZ R33, R2, R33 ;  /* 0x0000002102217221 */ /* 0x000fe20000010000 */
[----:B------:R-:W-:Y:S05]  /*18e0*/  BRA `(.L_x_2481) ;  /* 0x0000004000007947 */ /* 0x000fea0003800000 */
.L_x_2479:
[----:B-----5:R-:W-:Y:S02]  /*18f0*/  HADD2.F32 R2, -RZ, R17.H0_H0 ;  /* 0x20000011ff027230 */ /* 0x020fe40000004100 */
[----:B------:R-:W-:-:S03]  /*1900*/  @P2 HADD2.F32 R28, -RZ, R21.H0_H0 ;  /* 0x20000015ff1c2230 */ /* 0x000fc60000004100 */
[----:B------:R-:W-:-:S04]  /*1910*/  FADD.FTZ R33, R2, R33 ;  /* 0x0000002102217221 */ /* 0x000fc80000010000 */
[----:B------:R-:W-:-:S05]  /*1920*/  @P2 FADD.FTZ R33, R28, R33 ;  /* 0x000000211c212221 */ /* 0x000fca0000010000 */
.L_x_2481:
[----:B------:R-:W-:-:S04]  /*1930*/  F2FP.PACK_AB R2, RZ, R33 ;  /* 0x00000021ff02723e */ /* 0x000fc800000000ff */
[----:B------:R-:W-:Y:S02]  /*1940*/  PRMT R25, R2, 0x7610, R25 ;  /* 0x0000761002197816 */ /* 0x000fe40000000019 */
.L_x_2482:
[----:B------:R-:W-:Y:S01]  /*1950*/  HADD2.F32 R35, -RZ, R29.H1_H1 ;  /* 0x3000001dff237230 */ /* 0x000fe20000004100 */
[----:B------:R-:W-:Y:S05]  /*1960*/  @P3 BRA `(.L_x_2483) ;  /* 0x0000008000003947 */ /* 0x000fea0003800000 */
[----:B------:R-:W-:-:S04]  /*1970*/  ISETP.NE.U32.AND P1, PT, RZ, c[0x0][0x180], PT ;  /* 0x00006000ff007a0c */ /* 0x000fc80003f25070 */
[----:B------:R-:W-:-:S13]  /*1980*/  ISETP.NE.AND.EX P1, PT, RZ, c[0x0][0x184], PT, P1 ;  /* 0x00006100ff007a0c */ /* 0x000fda0003f25310 */
[----:B------:R-:W-:Y:S05]  /*1990*/  @P1 BRA `(.L_x_2484) ;  /* 0x0000002000001947 */ /* 0x000fea0003800000 */
[----:B------:R-:W-:Y:S05]  /*19a0*/  @P0 BRA `(.L_x_2485) ;  /* 0x0000008000000947 */ /* 0x000fea0003800000 */
[----:B------:R-:W-:Y:S05]  /*19b0*/  BRA `(.L_x_2486) ;  /* 0x0000009000007947 */ /* 0x000fea0003800000 */
.L_x_2484:
[----:B-----5:R-:W-:-:S05]  /*19c0*/  HADD2.F32 R2, -RZ, R21.H1_H1 ;  /* 0x30000015ff027230 */ /* 0x020fca0000004100 */
[----:B------:R-:W-:Y:S01]  /*19d0*/  FADD.FTZ R35, R2, R35 ;  /* 0x0000002302237221 */ /* 0x000fe20000010000 */
[----:B------:R-:W-:Y:S05]  /*19e0*/  BRA `(.L_x_2485) ;  /* 0x0000004000007947 */ /* 0x000fea0003800000 */
.L_x_2483:
[----:B-----5:R-:W-:Y:S02]  /*19f0*/  HADD2.F32 R2, -RZ, R17.H1_H1 ;  /* 0x30000011ff027230 */ /* 0x020fe40000004100 */
[----:B------:R-:W-:-:S03]  /*1a00*/  @P2 HADD2.F32 R28, -RZ, R21.H1_H1 ;  /* 0x30000015ff1c2230 */ /* 0x000fc60000004100 */
[----:B------:R-:W-:-:S04]  /*1a10*/  FADD.FTZ R35, R2, R35 ;  /* 0x0000002302237221 */ /* 0x000fc80000010000 */
[----:B------:R-:W-:-:S05]  /*1a20*/  @P2 FADD.FTZ R35, R28, R35 ;  /* 0x000000231c232221 */ /* 0x000fca0000010000 */
.L_x_2485:
[----:B------:R-:W-:-:S04]  /*1a30*/  F2FP.PACK_AB R2, RZ, R35 ;  /* 0x00000023ff02723e */ /* 0x000fc800000000ff */
[----:B------:R-:W-:Y:S02]  /*1a40*/  PRMT R25, R25, 0x5410, R2 ;  /* 0x0000541019197816 */ /* 0x000fe40000000002 */
.L_x_2486:
[----:B------:R-:W-:Y:S01]  /*1a50*/  HADD2.F32 R34, -RZ, R30.H0_H0 ;  /* 0x2000001eff227230 */ /* 0x000fe20000004100 */
[----:B------:R-:W-:Y:S05]  /*1a60*/  @P3 BRA `(.L_x_2487) ;  /* 0x0000008000003947 */ /* 0x000fea0003800000 */
[----:B------:R-:W-:-:S04]  /*1a70*/  ISETP.NE.U32.AND P1, PT, RZ, c[0x0][0x180], PT ;  /* 0x00006000ff007a0c */ /* 0x000fc80003f25070 */
[----:B------:R-:W-:-:S13]  /*1a80*/  ISETP.NE.AND.EX P1, PT, RZ, c[0x0][0x184], PT, P1 ;  /* 0x00006100ff007a0c */ /* 0x000fda0003f25310 */
[----:B------:R-:W-:Y:S05]  /*1a90*/  @P1 BRA `(.L_x_2488) ;  /* 0x0000002000001947 */ /* 0x000fea0003800000 */
[----:B------:R-:W-:Y:S05]  /*1aa0*/  @P0 BRA `(.L_x_2489) ;  /* 0x0000008000000947 */ /* 0x000fea0003800000 */
[----:B------:R-:W-:Y:S05]  /*1ab0*/  BRA `(.L_x_2490) ;  /* 0x0000009000007947 */ /* 0x000fea0003800000 */
.L_x_2488:
[----:B-----5:R-:W-:-:S05]  /*1ac0*/  HADD2.F32 R3, -RZ, R22.H0_H0 ;  /* 0x20000016ff037230 */ /* 0x020fca0000004100 */
[----:B------:R-:W-:Y:S01]  /*1ad0*/  FADD.FTZ R34, R3, R34 ;  /* 0x0000002203227221 */ /* 0x000fe20000010000 */
[----:B------:R-:W-:Y:S05]  /*1ae0*/  BRA `(.L_x_2489) ;  /* 0x0000004000007947 */ /* 0x000fea0003800000 */
.L_x_2487:
[----:B-----5:R-:W-:Y:S02]  /*1af0*/  HADD2.F32 R3, -RZ, R18.H0_H0 ;  /* 0x20000012ff037230 */ /* 0x020fe40000004100 */
[----:B------:R-:W-:-:S03]  /*1b00*/  @P2 HADD2.F32 R29, -RZ, R22.H0_H0 ;  /* 0x20000016ff1d2230 */ /* 0x000fc60000004100 */
[----:B------:R-:W-:-:S04]  /*1b10*/  FADD.FTZ R34, R3, R34 ;  /* 0x0000002203227221 */ /* 0x000fc80000010000 */
[----:B------:R-:W-:-:S05]  /*1b20*/  @P2 FADD.FTZ R34, R29, R34 ;  /* 0x000000221d222221 */ /* 0x000fca0000010000 */
.L_x_2489:
[----:B------:R-:W-:-:S04]  /*1b30*/  F2FP.PACK_AB R2, RZ, R34 ;  /* 0x00000022ff02723e */ /* 0x000fc800000000ff */
[----:B------:R-:W-:Y:S02]  /*1b40*/  PRMT R26, R2, 0x7610, R26 ;  /* 0x00007610021a7816 */ /* 0x000fe4000000001a */
.L_x_2490:
[----:B------:R-:W-:Y:S01]  /*1b50*/  HADD2.F32 R82, -RZ, R30.H1_H1 ;  /* 0x3000001eff527230 */ /* 0x000fe20000004100 */
[----:B------:R-:W-:Y:S05]  /*1b60*/  @P3 BRA `(.L_x_2491) ;  /* 0x0000008000003947 */ /* 0x000fea0003800000 */
[----:B------:R-:W-:-:S04]  /*1b70*/  ISETP.NE.U32.AND P1, PT, RZ, c[0x0][0x180], PT ;  /* 0x00006000ff007a0c */ /* 0x000fc80003f25070 */
[----:B------:R-:W-:-:S13]  /*1b80*/  ISETP.NE.AND.EX P1, PT, RZ, c[0x0][0x184], PT, P1 ;  /* 0x00006100ff007a0c */ /* 0x000fda0003f25310 */
[----:B------:R-:W-:Y:S05]  /*1b90*/  @P1 BRA `(.L_x_2492) ;  /* 0x0000002000001947 */ /* 0x000fea0003800000 */
[----:B------:R-:W-:Y:S05]  /*1ba0*/  @P0 BRA `(.L_x_2493) ;  /* 0x0000008000000947 */ /* 0x000fea0003800000 */
[----:B------:R-:W-:Y:S05]  /*1bb0*/  BRA `(.L_x_2494) ;  /* 0x0000009000007947 */ /* 0x000fea0003800000 */
.L_x_2492:
[----:B-----5:R-:W-:-:S05]  /*1bc0*/  HADD2.F32 R3, -RZ, R22.H1_H1 ;  /* 0x30000016ff037230 */ /* 0x020fca0000004100 */
[----:B------:R-:W-:Y:S01]  /*1bd0*/  FADD.FTZ R82, R3, R82 ;  /* 0x0000005203527221 */ /* 0x000fe20000010000 */
[----:B------:R-:W-:Y:S05]  /*1be0*/  BRA `(.L_x_2493) ;  /* 0x0000004000007947 */ /* 0x000fea0003800000 */
.L_x_2491:
[----:B-----5:R-:W-:Y:S02]  /*1bf0*/  HADD2.F32 R3, -RZ, R18.H1_H1 ;  /* 0x30000012ff037230 */ /* 0x020fe40000004100 */
[----:B------:R-:W-:-:S03]  /*1c00*/  @P2 HADD2.F32 R29, -RZ, R22.H1_H1 ;  /* 0x30000016ff1d2230 */ /* 0x000fc60000004100 */
[----:B------:R-:W-:-:S04]  /*1c10*/  FADD.FTZ R82, R3, R82 ;  /* 0x0000005203527221 */ /* 0x000fc80000010000 */
[----:B------:R-:W-:-:S05]  /*1c20*/  @P2 FADD.FTZ R82, R29, R82 ;  /* 0x000000521d522221 */ /* 0x000fca0000010000 */
.L_x_2493:
[----:B------:R-:W-:-:S04]  /*1c30*/  F2FP.PACK_AB R2, RZ, R82 ;  /* 0x00000052ff02723e */ /* 0x000fc800000000ff */
[----:B------:R-:W-:Y:S02]  /*1c40*/  PRMT R26, R26, 0x5410, R2 ;  /* 0x000054101a1a7816 */ /* 0x000fe40000000002 */
.L_x_2494:
[----:B------:R-:W-:Y:S01]  /*1c50*/  HADD2.F32 R30, -RZ, R31.H0_H0 ;  /* 0x2000001fff1e7230 */ /* 0x000fe20000004100 */
[----:B------:R-:W-:Y:S05]  /*1c60*/  @P3 BRA `(.L_x_2495) ;  /* 0x0000008000003947 */ /* 0x000fea0003800000 */
[----:B------:R-:W-:-:S04]  /*1c70*/  ISETP.NE.U32.AND P1, PT, RZ, c[0x0][0x180], PT ;  /* 0x00006000ff007a0c */ /* 0x000fc80003f25070 */
[----:B------:R-:W-:-:S13]  /*1c80*/  ISETP.NE.AND.EX P1, PT, RZ, c[0x0][0x184], PT, P1 ;  /* 0x00006100ff007a0c */ /* 0x000fda0003f25310 */
[----:B------:R-:W-:Y:S05]  /*1c90*/  @P1 BRA `(.L_x_2496) ;  /* 0x0000002000001947 */ /* 0x000fea0003800000 */
[----:B------:R-:W-:Y:S05]  /*1ca0*/  @P0 BRA `(.L_x_2497) ;  /* 0x0000008000000947 */ /* 0x000fea0003800000 */
[----:B------:R-:W-:Y:S05]  /*1cb0*/  BRA `(.L_x_2498) ;  /* 0x0000009000007947 */ /* 0x000fea0003800000 */
.L_x_2496:
[----:B-----5:R-:W-:-:S05]  /*1cc0*/  HADD2.F32 R3, -RZ, R23.H0_H0 ;  /* 0x20000017ff037230 */ /* 0x020fca0000004100 */
[----:B------:R-:W-:Y:S01]  /*1cd0*/  FADD.FTZ R30, R3, R30 ;  /* 0x0000001e031e7221 */ /* 0x000fe20000010000 */
[----:B------:R-:W-:Y:S05]  /*1ce0*/  BRA `(.L_x_2497) ;  /* 0x0000004000007947 */ /* 0x000fea0003800000 */
.L_x_2495:
[----:B-----5:R-:W-:Y:S02]  /*1cf0*/  HADD2.F32 R3, -RZ, R19.H0_H0 ;  /* 0x20000013ff037230 */ /* 0x020fe40000004100 */
[----:B------:R-:W-:-:S03]  /*1d00*/  @P2 HADD2.F32 R29, -RZ, R23.H0_H0 ;  /* 0x20000017ff1d2230 */ /* 0x000fc60000004100 */
[----:B------:R-:W-:-:S04]  /*1d10*/  FADD.FTZ R30, R3, R30 ;  /* 0x0000001e031e7221 */ /* 0x000fc80000010000 */
[----:B------:R-:W-:-:S05]  /*1d20*/  @P2 FADD.FTZ R30, R29, R30 ;  /* 0x0000001e1d1e2221 */ /* 0x000fca0000010000 */
.L_x_2497:
[----:B------:R-:W-:-:S04]  /*1d30*/  F2FP.PACK_AB R2, RZ, R30 ;  /* 0x0000001eff02723e */ /* 0x000fc800000000ff */
[----:B------:R-:W-:Y:S02]  /*1d40*/  PRMT R27, R2, 0x7610, R27 ;  /* 0x00007610021b7816 */ /* 0x000fe4000000001b */
.L_x_2498:
[----:B------:R-:W-:Y:S01]  /*1d50*/  HADD2.F32 R31, -RZ, R31.H1_H1 ;  /* 0x3000001fff1f7230 */ /* 0x000fe20000004100 */
[----:B------:R-:W-:Y:S05]  /*1d60*/  @P3 BRA `(.L_x_2499) ;  /* 0x0000008000003947 */ /* 0x000fea0003800000 */
[----:B------:R-:W-:-:S04]  /*1d70*/  ISETP.NE.U32.AND P1, PT, RZ, c[0x0][0x180], PT ;  /* 0x00006000ff007a0c */ /* 0x000fc80003f25070 */
[----:B------:R-:W-:-:S13]  /*1d80*/  ISETP.NE.AND.EX P1, PT, RZ, c[0x0][0x184], PT, P1 ;  /* 0x00006100ff007a0c */ /* 0x000fda0003f25310 */
[----:B------:R-:W-:Y:S05]  /*1d90*/  @P1 BRA `(.L_x_2500) ;  /* 0x0000002000001947 */ /* 0x000fea0003800000 */
[----:B------:R-:W-:Y:S05]  /*1da0*/  @P0 BRA `(.L_x_2501) ;  /* 0x0000008000000947 */ /* 0x000fea0003800000 */
[----:B------:R-:W-:Y:S05]  /*1db0*/  BRA `(.L_x_2502) ;  /* 0x0000009000007947 */ /* 0x000fea0003800000 */
.L_x_2500:
[----:B-----5:R-:W-:-:S05]  /*1dc0*/  HADD2.F32 R2, -RZ, R23.H1_H1 ;  /* 0x30000017ff027230 */ /* 0x020fca0000004100 */
[----:B------:R-:W-:Y:S01]  /*1dd0*/  FADD.FTZ R31, R2, R31 ;  /* 0x0000001f021f7221 */ /* 0x000fe20000010000 */
[----:B------:R-:W-:Y:S05]  /*1de0*/  BRA `(.L_x_2501) ;  /* 0x0000004000007947 */ /* 0x000fea0003800000 */
.L_x_2499:
[----:B-----5:R-:W-:Y:S02]  /*1df0*/  HADD2.F32 R2, -RZ, R19.H1_H1 ;  /* 0x30000013ff027230 */ /* 0x020fe40000004100 */
[----:B------:R-:W-:-:S03]  /*1e00*/  @P2 HADD2.F32 R28, -RZ, R23.H1_H1 ;  /* 0x30000017ff1c2230 */ /* 0x000fc60000004100 */
[----:B------:R-:W-:-:S04]  /*1e10*/  FADD.FTZ R31, R2, R31 ;  /* 0x0000001f021f7221 */ /* 0x000fc80000010000 */
[----:B------:R-:W-:-:S05]  /*1e20*/  @P2 FADD.FTZ R31, R28, R31 ;  /* 0x0000001f1c1f2221 */ /* 0x000fca0000010000 */
.L_x_2501:
[----:B------:R-:W-:-:S04]  /*1e30*/  F2FP.PACK_AB R2, RZ, R31 ;  /* 0x0000001fff02723e */ /* 0x000fc800000000ff */
[----:B------:R-:W-:Y:S02]  /*1e40*/  PRMT R27, R27, 0x5410, R2 ;  /* 0x000054101b1b7816 */ /* 0x000fe40000000002 */
.L_x_2502:
        /* <DEDUP_REMOVED lines=30> */
.L_x_2507:
        /* <DEDUP_REMOVED lines=68> */
.L_x_2508:
[----:B------:R-:W-:Y:S01]  /*2470*/  FMUL.FTZ R29, R85, R85 ;  /* 0x00000055551d7220 */ /* 0x000fe20000410000 */
[----:B------:R-:W-:Y:S01]  /*2480*/  ISETP.NE.AND P1, PT, RZ, UR6, PT ;  /* 0x00000006ff007c0c */ /* 0x000fe2000bf25270 */
[----:B01----:R-:W-:Y:S01]  /*2490*/  FADD.FTZ R83, R28, R83 ;  /* 0x000000531c537221 */ /* 0x003fe20000010000 */
[----:B------:R-:W-:Y:S02]  /*24a0*/  MOV R84, c[0x0][0x1e0] ;  /* 0x0000780000547a02 */ /* 0x000fe40000000f00 */
[----:B------:R-:W-:Y:S02]  /*24b0*/  MOV R81, 0x4 ;  /* 0x0000000400517802 */ /* 0x000fe40000000f00 */
[----:B------:R-:W-:Y:S01]  /*24c0*/  FSEL R29, R29, RZ, P1 ;  /* 0x000000ff1d1d7208 */ /* 0x000fe20000800000 */
[----:B------:R-:W-:Y:S01]  /*24d0*/  FFMA.FTZ R28, R83, R84, c[0x0][0x228] ;  /* 0x00008a00531c7623 */ /* 0x000fe20000010054 */
[----:B------:R-:W-:Y:S01]  /*24e0*/  FSEL R83, R85, RZ, !P1 ;  /* 0x000000ff55537208 */ /* 0x000fe20004800000 */
[----:B------:R-:W-:-:S04]  /*24f0*/  @!P2 IMAD.WIDE R2, R68, R81, c[0x0][0x1a0] ;  /* 0x000068004402a625 */ /* 0x000fc800078e0251 */
[----:B------:R-:W-:Y:S01]  /*2500*/  FADD.FTZ R87, R28, R29 ;  /* 0x0000001d1c577221 */ /* 0x000fe20000010000 */
[----:B------:R0:W-:Y:S01]  /*2510*/  @!P2 STG.E [R2.64], R85 ;  /* 0x000000550200a986 */ /* 0x0001e2000c101904 */
[----:B------:R-:W-:-:S04]  /*2520*/  @!P2 IMAD.WIDE R28, R68, R81, c[0x0][0x1a8] ;  /* 0x00006a00441ca625 */ /* 0x000fc800078e0251 */
[C---:B------:R-:W-:Y:S02]  /*2530*/  FADD.FTZ R69, -R83.reuse, R69 ;  /* 0x0000004553457221 */ /* 0x040fe40000010100 */
[C---:B------:R-:W-:Y:S01]  /*2540*/  FADD.FTZ R90, -R83.reuse, R33 ;  /* 0x00000021535a7221 */ /* 0x040fe20000010100 */
[----:B------:R-:W-:Y:S01]  /*2550*/  HADD2.F32 R33, -RZ, R15.H0_H0 ;  /* 0x2000000fff217230 */ /* 0x000fe20000004100 */
[C---:B------:R-:W-:Y:S02]  /*2560*/  FADD.FTZ R37, -R83.reuse, R37 ;  /* 0x0000002553257221 */ /* 0x040fe40000010100 */
[C---:B------:R-:W-:Y:S01]  /*2570*/  FADD.FTZ R39, -R83.reuse, R39 ;  /* 0x0000002753277221 */ /* 0x040fe20000010100 */
[----:B0-----:R-:W0:Y:S01]  /*2580*/  MUFU.RSQ R3, R87 ;  /* 0x0000005700037308 */ /* 0x001e220000001400 */
[C---:B------:R-:W-:Y:S02]  /*2590*/  FADD.FTZ R38, -R83.reuse, R38 ;  /* 0x0000002653267221 */ /* 0x040fe40000010100 */
[----:B------:R-:W-:-:S02]  /*25a0*/  FADD.FTZ R42, -R83, R42 ;  /* 0x0000002a532a7221 */ /* 0x000fc40000010100 */
[C---:B------:R-:W-:Y:S02]  /*25b0*/  FADD.FTZ R40, -R83.reuse, R40 ;  /* 0x0000002853287221 */ /* 0x040fe40000010100 */
[C---:B------:R-:W-:Y:S02]  /*25c0*/  FADD.FTZ R70, -R83.reuse, R70 ;  /* 0x0000004653467221 */ /* 0x040fe40000010100 */
[C---:B------:R-:W-:Y:S02]  /*25d0*/  FADD.FTZ R71, -R83.reuse, R71 ;  /* 0x0000004753477221 */ /* 0x040fe40000010100 */
[C---:B------:R-:W-:Y:S02]  /*25e0*/  FADD.FTZ R72, -R83.reuse, R72 ;  /* 0x0000004853487221 */ /* 0x040fe40000010100 */
[C---:B------:R-:W-:Y:S02]  /*25f0*/  FADD.FTZ R74, -R83.reuse, R74 ;  /* 0x0000004a534a7221 */ /* 0x040fe40000010100 */
[C---:B------:R-:W-:Y:S01]  /*2600*/  FADD.FTZ R2, -R83.reuse, R73 ;  /* 0x0000004953027221 */ /* 0x040fe20000010100 */
[----:B0-----:R0:W-:Y:S01]  /*2610*/  @!P2 STG.E [R28.64], R3 ;  /* 0x000000031c00a986 */ /* 0x0011e2000c101904 */
[C---:B------:R-:W-:Y:S01]  /*2620*/  FADD.FTZ R84, -R83.reuse, R75 ;  /* 0x0000004b53547221 */ /* 0x040fe20000010100 */
[----:B------:R-:W-:Y:S01]  /*2630*/  HADD2.F32 R75, -RZ, R15.H1_H1 ;  /* 0x3000000fff4b7230 */ /* 0x000fe20000004100 */
[C---:B------:R-:W-:Y:S01]  /*2640*/  FADD.FTZ R76, -R83.reuse, R76 ;  /* 0x0000004c534c7221 */ /* 0x040fe20000010100 */
[----:B------:R-:W-:Y:S01]  /*2650*/  HADD2.F32 R73, -RZ, R14.H1_H1 ;  /* 0x3000000eff497230 */ /* 0x000fe20000004100 */
[----:B------:R-:W-:-:S02]  /*2660*/  FADD.FTZ R78, -R83, R78 ;  /* 0x0000004e534e7221 */ /* 0x000fc40000010100 */
[C---:B------:R-:W-:Y:S02]  /*2670*/  FADD.FTZ R86, -R83.reuse, R77 ;  /* 0x0000004d53567221 */ /* 0x040fe40000010100 */
[C---:B------:R-:W-:Y:S02]  /*2680*/  FADD.FTZ R88, -R83.reuse, R79 ;  /* 0x0000004f53587221 */ /* 0x040fe40000010100 */
[C---:B------:R-:W-:Y:S02]  /*2690*/  FADD.FTZ R80, -R83.reuse, R80 ;  /* 0x0000005053507221 */ /* 0x040fe40000010100 */
[C---:B------:R-:W-:Y:S02]  /*26a0*/  FADD.FTZ R32, -R83.reuse, R32 ;  /* 0x0000002053207221 */ /* 0x040fe40000010100 */
[C---:B------:R-:W-:Y:S01]  /*26b0*/  FADD.FTZ R92, -R83.reuse, R35 ;  /* 0x00000023535c7221 */ /* 0x040fe20000010100 */
[----:B------:R-:W-:Y:S01]  /*26c0*/  HADD2.F32 R35, -RZ, R14.H0_H0 ;  /* 0x2000000eff237230 */ /* 0x000fe20000004100 */
[----:B------:R-:W-:-:S02]  /*26d0*/  FADD.FTZ R34, -R83, R34 ;  /* 0x0000002253227221 */ /* 0x000fc40000010100 */
[C---:B------:R-:W-:Y:S02]  /*26e0*/  FADD.FTZ R82, -R83.reuse, R82 ;  /* 0x0000005253527221 */ /* 0x040fe40000010100 */
[C---:B------:R-:W-:Y:S02]  /*26f0*/  FADD.FTZ R30, -R83.reuse, R30 ;  /* 0x0000001e531e7221 */ /* 0x040fe40000010100 */
[----:B------:R-:W-:Y:S02]  /*2700*/  FADD.FTZ R31, -R83, R31 ;  /* 0x0000001f531f7221 */ /* 0x000fe40000010100 */
[C---:B0-----:R-:W-:Y:S02]  /*2710*/  FMUL.FTZ R28, R3.reuse, R69 ;  /* 0x00000045031c7220 */ /* 0x041fe40000410000 */
[C---:B------:R-:W-:Y:S02]  /*2720*/  FMUL.FTZ R37, R3.reuse, R37 ;  /* 0x0000002503257220 */ /* 0x040fe40000410000 */
[----:B------:R-:W-:-:S02]  /*2730*/  FMUL.FTZ R39, R3, R39 ;  /* 0x0000002703277220 */ /* 0x000fc40000410000 */
[C---:B------:R-:W-:Y:S02]  /*2740*/  FMUL.FTZ R38, R3.reuse, R38 ;  /* 0x0000002603267220 */ /* 0x040fe40000410000 */
[C---:B------:R-:W-:Y:S01]  /*2750*/  FMUL.FTZ R77, R3.reuse, R42 ;  /* 0x0000002a034d7220 */ /* 0x040fe20000410000 */
[----:B------:R-:W-:Y:S01]  /*2760*/  HADD2.F32 R42, -RZ, R11.H0_H0 ;  /* 0x2000000bff2a7230 */ /* 0x000fe20000004100 */
        /* <DEDUP_REMOVED lines=12> */
[C---:B------:R-:W-:Y:S01]  /*2830*/  FMUL.FTZ R85, R3.reuse, R32 ;  /* 0x0000002003557220 */ /* 0x040fe20000410000 */
[----:B------:R-:W-:Y:S01]  /*2840*/  HADD2.F32 R32, -RZ, R12.H1_H1 ;  /* 0x3000000cff207230 */ /* 0x000fe20000004100 */
[C---:B------:R-:W-:Y:S02]  /*2850*/  FMUL.FTZ R90, R3.reuse, R90 ;  /* 0x0000005a035a7220 */ /* 0x040fe40000410000 */
[C---:B------:R-:W-:Y:S02]  /*2860*/  FMUL.FTZ R87, R3.reuse, R92 ;  /* 0x0000005c03577220 */ /* 0x040fe40000410000 */
[----:B------:R-:W-:-:S02]  /*2870*/  FMUL.FTZ R34, R3, R34 ;  /* 0x0000002203227220 */ /* 0x000fc40000410000 */
[C---:B------:R-:W-:Y:S02]  /*2880*/  FMUL.FTZ R89, R3.reuse, R82 ;  /* 0x0000005203597220 */ /* 0x040fe40000410000 */
[C---:B------:R-:W-:Y:S02]  /*2890*/  FMUL.FTZ R30, R3.reuse, R30 ;  /* 0x0000001e031e7220 */ /* 0x040fe40000410000 */
[----:B------:R-:W-:Y:S01]  /*28a0*/  FMUL.FTZ R31, R3, R31 ;  /* 0x0000001f031f7220 */ /* 0x000fe20000410000 */
[----:B------:R-:W-:Y:S01]  /*28b0*/  HADD2.F32 R3, -RZ, R12.H0_H0 ;  /* 0x2000000cff037230 */ /* 0x000fe20000004100 */
[----:B------:R-:W-:Y:S01]  /*28c0*/  FFMA.FTZ R28, R28, R33, R49 ;  /* 0x000000211c1c7223 */ /* 0x000fe20000010031 */
[--C-:B------:R-:W-:Y:S01]  /*28d0*/  HADD2.F32 R33, -RZ, R13.reuse.H0_H0 ;  /* 0x2000000dff217230 */ /* 0x100fe20000004100 */
[----:B------:R-:W-:Y:S01]  /*28e0*/  FFMA.FTZ R35, R40, R35, R47 ;  /* 0x0000002328237223 */ /* 0x000fe2000001002f */
[----:B------:R-:W-:Y:S01]  /*28f0*/  HADD2.F32 R40, -RZ, R13.H1_H1 ;  /* 0x3000000dff287230 */ /* 0x000fe20000004100 */
[----:B------:R-:W-:Y:S01]  /*2900*/  FFMA.FTZ R37, R37, R3, R0 ;  /* 0x0000000325257223 */ /* 0x000fe20000010000 */
[--C-:B------:R-:W-:Y:S01]  /*2910*/  HADD2.F32 R3, -RZ, R9.reuse.H0_H0 ;  /* 0x20000009ff037230 */ /* 0x100fe20000004100 */
[----:B------:R-:W-:Y:S01]  /*2920*/  FFMA.FTZ R38, R38, R33, R45 ;  /* 0x0000002126267223 */ /* 0x000fe2000001002d */
[----:B------:R-:W-:Y:S01]  /*2930*/  HADD2.F32 R33, -RZ, R9.H1_H1 ;  /* 0x30000009ff217230 */ /* 0x000fe20000004100 */
[----:B------:R-:W-:Y:S01]  /*2940*/  FFMA.FTZ R86, R86, R42, R57 ;  /* 0x0000002a56567223 */ /* 0x000fe20000010039 */
[----:B------:R-:W-:Y:S01]  /*2950*/  HADD2.F32 R42, -RZ, R11.H1_H1 ;  /* 0x3000000bff2a7230 */ /* 0x000fe20000004100 */
[----:B------:R-:W-:Y:S01]  /*2960*/  FFMA.FTZ R32, R39, R32, R44 ;  /* 0x0000002027207223 */ /* 0x000fe2000001002c */
[--C-:B------:R-:W-:Y:S01]  /*2970*/  HADD2.F32 R39, -RZ, R10.reuse.H0_H0 ;  /* 0x2000000aff277230 */ /* 0x100fe20000004100 */
[----:B------:R-:W-:Y:S01]  /*2980*/  FFMA.FTZ R77, R77, R40, R46 ;  /* 0x000000284d4d7223 */ /* 0x000fe2000001002e */
[----:B------:R-:W-:Y:S01]  /*2990*/  HADD2.F32 R40, -RZ, R10.H1_H1 ;  /* 0x3000000aff287230 */ /* 0x000fe20000004100 */
[----:B------:R-:W-:Y:S01]  /*29a0*/  FFMA.FTZ R2, R2, R3, R53 ;  /* 0x0000000302027223 */ /* 0x000fe20000010035 */
[----:B------:R-:W-:Y:S01]  /*29b0*/  HADD2.F32 R3, -RZ, R8.H0_H0 ;  /* 0x20000008ff037230 */ /* 0x000fe20000004100 */
[----:B------:R-:W-:Y:S01]  /*29c0*/  FFMA.FTZ R83, R83, R42, R58 ;  /* 0x0000002a53537223 */ /* 0x000fe2000001003a */
[----:B------:R-:W-:Y:S01]  /*29d0*/  HADD2.F32 R42, -RZ, R6.H0_H0 ;  /* 0x20000006ff2a7230 */ /* 0x000fe20000004100 */
[----:B------:R-:W-:Y:S01]  /*29e0*/  FFMA.FTZ R33, R69, R33, R54 ;  /* 0x0000002145217223 */ /* 0x000fe20000010036 */
[--C-:B------:R-:W-:Y:S01]  /*29f0*/  HADD2.F32 R69, -RZ, R7.reuse.H1_H1 ;  /* 0x30000007ff457230 */ /* 0x100fe20000004100 */
[----:B------:R-:W-:Y:S01]  /*2a00*/  FFMA.FTZ R76, R76, R39, R55 ;  /* 0x000000274c4c7223 */ /* 0x000fe20000010037 */
[----:B------:R-:W-:Y:S01]  /*2a10*/  HADD2.F32 R39, -RZ, R8.H1_H1 ;  /* 0x30000008ff277230 */ /* 0x000fe20000004100 */
[----:B------:R-:W-:Y:S01]  /*2a20*/  FFMA.FTZ R79, R79, R40, R56 ;  /* 0x000000284f4f7223 */ /* 0x000fe20000010038 */
[----:B------:R-:W-:Y:S01]  /*2a30*/  HADD2.F32 R40, -RZ, R7.H0_H0 ;  /* 0x20000007ff287230 */ /* 0x000fe20000004100 */
[----:B------:R-:W-:Y:S01]  /*2a40*/  FFMA.FTZ R72, R72, R3, R51 ;  /* 0x0000000348487223 */ /* 0x000fe20000010033 */
[----:B------:R-:W-:Y:S01]  /*2a50*/  F2FP.PACK_AB R33, R33, R2 ;  /* 0x000000022121723e */ /* 0x000fe200000000ff */
        /* <DEDUP_REMOVED lines=11> */
[----:B------:R-:W-:Y:S01]  /*2b10*/  LEA R2, P1, R36, c[0x0][0x208], 0x4 ;  /* 0x0000820024027a11 */ /* 0x000fe200078220ff */
[----:B------:R-:W-:Y:S01]  /*2b20*/  FFMA.FTZ R90, R90, R31, R61 ;  /* 0x0000001f5a5a7223 */ /* 0x000fe2000001003d */
[----:B------:R-:W-:Y:S01]  /*2b30*/  F2FP.PACK_AB R31, R71, R28 ;  /* 0x0000001c471f723e */ /* 0x000fe200000000ff */
        /* <DEDUP_REMOVED lines=8> */
[----:B------:R-:W-:Y:S01]  /*2bc0*/  IMAD R68, R81, c[0x0][0x160], R68 ;  /* 0x0000580051447a24 */ /* 0x000fe200078e0244 */
[----:B------:R-:W-:-:S02]  /*2bd0*/  F2FP.PACK_AB R38, R42, R3 ;  /* 0x000000032a26723e */ /* 0x000fc400000000ff */
[----:B------:R-:W-:Y:S02]  /*2be0*/  LEA R40, P2, R41, c[0x0][0x208], 0x4 ;  /* 0x0000820029287a11 */ /* 0x000fe400078420ff */
[----:B------:R-:W-:Y:S02]  /*2bf0*/  LEA R42, P3, R43, c[0x0][0x208], 0x4 ;  /* 0x000082002b2a7a11 */ /* 0x000fe400078620ff */
[----:B------:R-:W-:Y:S02]  /*2c00*/  F2FP.PACK_AB R30, R70, R35 ;  /* 0x00000023461e723e */ /* 0x000fe400000000ff */
[----:B------:R-:W-:Y:S02]  /*2c10*/  LEA.HI.X R3, R36, c[0x0][0x20c], RZ, 0x4, P1 ;  /* 0x0000830024037a11 */ /* 0x000fe400008f24ff */
[----:B------:R-:W-:Y:S02]  /*2c20*/  F2FP.PACK_AB R35, R83, R86 ;  /* 0x000000565323723e */ /* 0x000fe400000000ff */
[----:B------:R-:W-:Y:S01]  /*2c30*/  F2FP.PACK_AB R34, R79, R76 ;  /* 0x0000004c4f22723e */ /* 0x000fe200000000ff */
[----:B------:R0:W-:Y:S01]  /*2c40*/  STG.E.128 [R2.64], R28 ;  /* 0x0000001c02007986 */ /* 0x0001e2000c101d04 */
[----:B------:R-:W-:-:S02]  /*2c50*/  LEA.HI.X R41, R41, c[0x0][0x20c], RZ, 0x4, P2 ;  /* 0x0000830029297a11 */ /* 0x000fc400010f24ff */
[----:B------:R-:W-:Y:S02]  /*2c60*/  F2FP.PACK_AB R37, R87, R90 ;  /* 0x0000005a5725723e */ /* 0x000fe400000000ff */
[----:B------:R-:W-:Y:S01]  /*2c70*/  F2FP.PACK_AB R36, R85, R80 ;  /* 0x000000505524723e */ /* 0x000fe200000000ff */
[----:B------:R0:W-:Y:S01]  /*2c80*/  STG.E.128 [R40.64], R32 ;  /* 0x0000002028007986 */ /* 0x0001e2000c101d04 */
[----:B------:R-:W-:Y:S02]  /*2c90*/  LEA.HI.X R43, R43, c[0x0][0x20c], RZ, 0x4, P3 ;  /* 0x000083002b2b7a11 */ /* 0x000fe400018f24ff */
[----:B------:R-:W-:-:S03]  /*2ca0*/  ISETP.GE.AND P1, PT, R68, c[0x0][0x164], PT ;  /* 0x0000590044007a0c */ /* 0x000fc60003f26270 */
[----:B------:R0:W-:Y:S10]  /*2cb0*/  STG.E.128 [R42.64], R36 ;  /* 0x000000242a007986 */ /* 0x0001f4000c101d04 */
[----:B0----5:R-:W-:Y:S01]  /*2cc0*/  @P1 CALL.REL.NOINC `(.L_x_2505) ;  /* 0x0000001000001944 */ /* 0x021fe20003c00000 */
[----:B------:R-:W-:Y:S05]  /*2cd0*/  BRA `(.L_x_2506) ;  /* 0xffffd6c000007947 */ /* 0x000fea000383ffff */
.L_x_2505:
[----:B------:R-:W-:Y:S05]  /*2ce0*/  EXIT ;  /* 0x000000000000794d */ /* 0x000fea0003800000 */
.L_x_2503:
[----:B0-----:R-:W-:Y:S01]  /*2cf0*/  HFMA2.MMA R28, -RZ, RZ, 0, 5.9604644775390625e-08 ;  /* 0x00000001ff1c7435 */ /* 0x001fe200000001ff */
[----:B------:R-:W-:-:S02]  /*2d00*/  MOV R29, 0x1f ;  /* 0x0000001f001d7802 */ /* 0x000fc40000000f00 */
[----:B------:R-:W-:Y:S02]  /*2d10*/  MOV R84, 0xffffffff ;  /* 0xffffffff00547802 */ /* 0x000fe40000000f00 */
[----:B------:R-:W-:Y:S02]  /*2d20*/  MOV R2, 0x2d40 ;  /* 0x00002d4000027802 */ /* 0x000fe40000000f00 */
[----:B-----5:R-:W-:Y:S05]  /*2d30*/  CALL.REL.NOINC `($__internal_11_$__cuda_sm70_shflsync_bfly_p) ;  /* 0x0000068000007944 */ /* 0x020fea0003c00000 */
[----:B01----:R-:W-:Y:S05]  /*2d40*/  BRA `(.L_x_2507) ;  /* 0xfffff2e000007947 */ /* 0x003fea000383ffff */
.L_x_2504:
[----:B------:R-:W-:Y:S01]  /*2d50*/  HFMA2.MMA R28, -RZ, RZ, 0, 1.1920928955078125e-07 ;  /* 0x00000002ff1c7435 */ /* 0x000fe200000001ff */
[----:B------:R-:W-:Y:S02]  /*2d60*/  MOV R29, 0x1f ;  /* 0x0000001f001d7802 */ /* 0x000fe40000000f00 */
[----:B------:R-:W-:Y:S02]  /*2d70*/  MOV R84, 0xffffffff ;  /* 0xffffffff00547802 */ /* 0x000fe40000000f00 */
[----:B------:R-:W-:Y:S02]  /*2d80*/  MOV R2, 0x2da0 ;  /* 0x00002da000027802 */ /* 0x000fe40000000f00 */
[----:B-----5:R-:W-:Y:S05]  /*2d90*/  CALL.REL.NOINC `($__internal_11_$__cuda_sm70_shflsync_bfly_p) ;  /* 0x0000062000007944 */ /* 0x020fea0003c00000 */
[----:B01----:R-:W-:Y:S01]  /*2da0*/  FADD.FTZ R83, R83, R28 ;  /* 0x0000001c53537221 */ /* 0x003fe20000010000 */
[----:B------:R-:W-:Y:S01]  /*2db0*/  HFMA2.MMA R28, -RZ, RZ, 0, 2.384185791015625e-07 ;  /* 0x00000004ff1c7435 */ /* 0x000fe200000001ff */
[----:B------:R-:W-:Y:S02]  /*2dc0*/  MOV R29, 0x1f ;  /* 0x0000001f001d7802 */ /* 0x000fe40000000f00 */
[----:B------:R-:W-:-:S02]  /*2dd0*/  MOV R84, 0xffffffff ;  /* 0xffffffff00547802 */ /* 0x000fc40000000f00 */
[----:B------:R-:W-:Y:S02]  /*2de0*/  MOV R2, 0x2e00 ;  /* 0x00002e0000027802 */ /* 0x000fe40000000f00 */
[----:B------:R-:W-:Y:S05]  /*2df0*/  CALL.REL.NOINC `($__internal_11_$__cuda_sm70_shflsync_bfly_p) ;  /* 0x000005c000007944 */ /* 0x000fea0003c00000 */
[----:B01----:R-:W-:Y:S01]  /*2e00*/  FADD.FTZ R83, R83, R28 ;  /* 0x0000001c53537221 */ /* 0x003fe20000010000 */
[----:B------:R-:W-:Y:S01]  /*2e10*/  HFMA2.MMA R28, -RZ, RZ, 0, 4.76837158203125e-07 ;  /* 0x00000008ff1c7435 */ /* 0x000fe200000001ff */
[----:B------:R-:W-:Y:S02]  /*2e20*/  MOV R29, 0x1f ;  /* 0x0000001f001d7802 */ /* 0x000fe40000000f00 */
[----:B------:R-:W-:Y:S02]  /*2e30*/  MOV R84, 0xffffffff ;  /* 0xffffffff00547802 */ /* 0x000fe40000000f00 */
[----:B------:R-:W-:Y:S02]  /*2e40*/  MOV R2, 0x2e60 ;  /* 0x00002e6000027802 */ /* 0x000fe40000000f00 */
[----:B------:R-:W-:Y:S05]  /*2e50*/  CALL.REL.NOINC `($__internal_11_$__cuda_sm70_shflsync_bfly_p) ;  /* 0x0000056000007944 */ /* 0x000fea0003c00000 */
[----:B01----:R-:W-:Y:S01]  /*2e60*/  FADD.FTZ R83, R83, R28 ;  /* 0x0000001c53537221 */ /* 0x003fe20000010000 */
[----:B------:R-:W-:Y:S01]  /*2e70*/  HFMA2.MMA R28, -RZ, RZ, 0, 9.5367431640625e-07 ;  /* 0x00000010ff1c7435 */ /* 0x000fe200000001ff */
[----:B------:R-:W-:Y:S02]  /*2e80*/  MOV R29, 0x1f ;  /* 0x0000001f001d7802 */ /* 0x000fe40000000f00 */
[----:B------:R-:W-:-:S02]  /*2e90*/  MOV R84, 0xffffffff ;  /* 0xffffffff00547802 */ /* 0x000fc40000000f00 */
[----:B------:R-:W-:Y:S02]  /*2ea0*/  MOV R2, 0x2ec0 ;  /* 0x00002ec000027802 */ /* 0x000fe40000000f00 */
[----:B------:R-:W-:Y:S05]  /*2eb0*/  CALL.REL.NOINC `($__internal_11_$__cuda_sm70_shflsync_bfly_p) ;  /* 0x0000050000007944 */ /* 0x000fea0003c00000 */
        /* <DEDUP_REMOVED lines=54> */
[----:B------:R-:W-:Y:S05]  /*3220*/  CALL.REL.NOINC `($__internal_11_$__cuda_sm70_shflsync_bfly_p) ;  /* 0x0000019000007944 */ /* 0x000fea0003c00000 */
[----:B01----:R-:W-:Y:S01]  /*3230*/  FADD.FTZ R83, R83, R28 ;  /* 0x0000001c53537221 */ /* 0x003fe20000010000 */
[----:B------:R-:W-:Y:S01]  /*3240*/  HFMA2.MMA R28, -RZ, RZ, 0, 1.1920928955078125e-07 ;  /* 0x00000002ff1c7435 */ /* 0x000fe200000001ff */
[----:B------:R-:W-:Y:S02]  /*3250*/  MOV R29, 0x1f ;  /* 0x0000001f001d7802 */ /* 0x000fe40000000f00 */
[----:B------:R-:W-:Y:S02]  /*3260*/  MOV R84, 0xffffffff ;  /* 0xffffffff00547802 */ /* 0x000fe40000000f00 */
[----:B------:R-:W-:Y:S02]  /*3270*/  MOV R2, 0x3290 ;  /* 0x0000329000027802 */ /* 0x000fe40000000f00 */
[----:B------:R-:W-:Y:S05]  /*3280*/  CALL.REL.NOINC `($__internal_11_$__cuda_sm70_shflsync_bfly_p) ;  /* 0x0000013000007944 */ /* 0x000fea0003c00000 */
        /* <DEDUP_REMOVED lines=18> */
[----:B01----:R-:W-:Y:S05]  /*33b0*/  BRA `(.L_x_2508) ;  /* 0xfffff0b000007947 */ /* 0x003fea000383ffff */
        .weak           $__internal_11_$__cuda_sm70_shflsync_bfly_p
        .type           $__internal_11_$__cuda_sm70_shflsync_bfly_p,@function
        .size           $__internal_11_$__cuda_sm70_shflsync_bfly_p,(.L_x_20027 - $__internal_11_$__cuda_sm70_shflsync_bfly_p)
$__internal_11_$__cuda_sm70_shflsync_bfly_p:
[----:B------:R-:W-:Y:S01]  /*33c0*/  HFMA2.MMA R3, -RZ, RZ, 0, 0 ;  /* 0x00000000ff037435 */ /* 0x000fe200000001ff */
[----:B------:R-:W-:Y:S04]  /*33d0*/  WARPSYNC R84 ;  /* 0x0000005400007348 */ /* 0x000fe80003800000 */
[----:B------:R0:W1:Y:S01]  /*33e0*/  SHFL.BFLY PT, R28, R83, R28, R29 ;  /* 0x0c00001c531c7389 */ /* 0x00006200000e001d */
[----:B------:R-:W-:Y:S05]  /*33f0*/  RET.REL.NODEC R2 `(_ZN10layer_norm31ln_parallel_residual_fwd_kernelINS_13Kernel_traitsI6__halfS2_S2_S2_fjLj768ELj1ELj4ELj1ELj16ENS_18Kernel_traits_baseILj768ES2_S2_S2_S2_fjLj128EEEEELb0ELb1ELb1EEEvNS_9FwdParamsE) ;  /* 0xffffcc0002007950 */ /* 0x000fea0003c3ffff */
.L_x_2509:
        /* <DEDUP_REMOVED lines=16> */
.L_x_20027:


//--------------------- .text._ZN10layer_norm31ln_parallel_residual_fwd_kernelINS_13Kernel_traitsI6__halfS2_S2_S2_fjLj768ELj1ELj4ELj1ELj16ENS_18Kernel_traits_baseILj768ES2_S2_S2_S2_fjLj128EEEEELb1ELb0ELb0EEEvNS_9FwdParamsE --------------------------
	.section	.text._ZN10layer_norm31ln_parallel_residual_fwd_kernelINS_13Kernel_traitsI6__halfS2_S2_S2_fjLj768ELj1ELj4ELj1ELj16ENS_18Kernel_traits_baseILj768ES2_S2_S2_S2_fjLj128EEEEELb1ELb0ELb0EEEvNS_9FwdParamsE,"ax",@progbits
	.sectioninfo	@"SHI_REGISTERS=168"
	.align	128
        .global         _ZN10layer_norm31ln_parallel_residual_fwd_kernelINS_13Kernel_traitsI6__halfS2_S2_S2_fjLj768ELj1ELj4ELj1ELj16ENS_18Kernel_traits_baseILj768ES2_S2_S2_S2_fjLj128EEEEELb1ELb0ELb0EEEvNS_9FwdParamsE
        .type           _ZN10layer_norm31ln_parallel_residual_fwd_kernelINS_13Kernel_traitsI6__halfS2_S2_S2_fjLj768ELj1ELj4ELj1ELj16ENS_18Kernel_traits_baseILj768ES2_S2_S2_S2_fjLj128EEEEELb1ELb0ELb0EEEvNS_9FwdParamsE,@function
        .size           _ZN10layer_norm31ln_parallel_residual_fwd_kernelINS_13Kernel_traitsI6__halfS2_S2_S2_fjLj768ELj1ELj4ELj1ELj16ENS_18Kernel_traits_baseILj768ES2_S2_S2_S2_fjLj128EEEEELb1ELb0ELb0EEEvNS_9FwdParamsE,(.L_x_20028 - _ZN10layer_norm31ln_parallel_residual_fwd_kernelINS_13Kernel_traitsI6__halfS2_S2_S2_fjLj768ELj1ELj4ELj1ELj16ENS_18Kernel_traits_baseILj768ES2_S2_S2_S2_fjLj128EEEEELb1ELb0ELb0EEEvNS_9FwdParamsE)
        .other          _ZN10layer_norm31ln_parallel_residual_fwd_kernelINS_13Kernel_traitsI6__halfS2_S2_S2_fjLj768ELj1ELj4ELj1ELj16ENS_18Kernel_traits_baseILj768ES2_S2_S2_S2_fjLj128EEEEELb1ELb0ELb0EEEvNS_9FwdParamsE,@"STO_CUDA_ENTRY STV_DEFAULT"
_ZN10layer_norm31ln_parallel_residual_fwd_kernelINS_13Kernel_traitsI6__halfS2_S2_S2_fjLj768ELj1ELj4ELj1ELj16ENS_18Kernel_traits_baseILj768ES2_S2_S2_S2_fjLj128EEEEELb1ELb0ELb0EEEvNS_9FwdParamsE:
.text._ZN10layer_norm31ln_parallel_residual_fwd_kernelINS_13Kernel_traitsI6__halfS2_S2_S2_fjLj768ELj1ELj4ELj1ELj16ENS_18Kernel_traits_baseILj768ES2_S2_S2_S2_fjLj128EEEEELb1ELb0ELb0EEEvNS_9FwdParamsE:
        /* <DEDUP_REMOVED lines=42> */
[----:B------:R-:W-:Y:S02]  /*02a0*/  UIADD3 UR18, UR5, -0x56f99767, URZ ;  /* 0xa906689905127890 */ /* 0x000fe4000fffe03f */
[----:B------:R-:W-:Y:S01]  /*02b0*/  UIADD3 UR17, UR4, 0x1715609d, URZ ;  /* 0x1715609d04117890 */ /* 0x000fe2000fffe03f */
        /* <DEDUP_REMOVED lines=38> */
[----:B------:R-:W-:Y:S01]  /*0520*/  ISETP.GE.U32.AND P5, PT, R4, 0x40, PT ;  /* 0x000000400400780c */ /* 0x000fe20003fa6070 */
        /* <DEDUP_REMOVED lines=33> */
.L_x_2511:
[----:B------:R-:W-:Y:S05]  /*0740*/  BSYNC B0 ;  /* 0x0000000000007941 */ /* 0x000fea0003800000 */
.L_x_2510:
[----:B------:R-:W-:Y:S01]  /*0750*/  BSSY B0, `(.L_x_2512) ;  /* 0x0000019000007945 */ /* 0x000fe20003800000 */
[----:B------:R-:W-:Y:S05]  /*0760*/  @!P5 BRA `(.L_x_2513) ;  /* 0x000001700000d947 */ /* 0x000fea0003800000 */
[----:B------:R-:W-:Y:S02]  /*0770*/  ISETP.NE.U32.AND P0, PT, RZ, c[0x0][0x218], PT ;  /* 0x00008600ff007a0c */ /* 0x000fe40003f05070 */
[----:B------:R-:W-:-:S02]  /*0780*/  ISETP.NE.U32.AND P1, PT, RZ, c[0x0][0x220], PT ;  /* 0x00008800ff007a0c */ /* 0x000fc40003f25070 */
[----:B------:R-:W-:Y:S02]  /*0790*/  ISETP.NE.AND.EX P0, PT, RZ, c[0x0][0x21c], PT, P0 ;  /* 0x00008700ff007a0c */ /* 0x000fe40003f05300 */
[----:B------:R-:W-:Y:S02]  /*07a0*/  ISETP.NE.AND.EX P1, PT, RZ, c[0x0][0x224], PT, P1 ;  /* 0x00008900ff007a0c */ /* 0x000fe40003f25310 */
[C---:B------:R-:W-:Y:S02]  /*07b0*/  SHF.L.U32 R20, R12.reuse, 0x4, RZ ;  /* 0x000000040c147819 */ /* 0x040fe400000006ff */
[----:B------:R-:W-:Y:S01]  /*07c0*/  SHF.L.U64.HI R6, R12, 0x4, RZ ;  /* 0x000000040c067819 */ /* 0x000fe200000102ff */
[----:B------:R-:W-:-:S06]  /*07d0*/  IMAD.MOV.U32 R125, RZ, RZ, 0x10 ;  /* 0x00000010ff7d7424 */ /* 0x000fcc00078e00ff */
        /* <DEDUP_REMOVED lines=16> */
.L_x_2513:
[----:B------:R-:W-:Y:S05]  /*08e0*/  BSYNC B0 ;  /* 0x0000000000007941 */ /* 0x000fea0003800000 */
.L_x_2512:
        /* <DEDUP_REMOVED lines=24> */
.L_x_2515:
[----:B0-----:R-:W-:Y:S05]  /*0a70*/  BSYNC B0 ;  /* 0x0000000000007941 */ /* 0x001fea0003800000 */
.L_x_2514:
[----:B------:R-:W-:Y:S02]  /*0a80*/  ISETP.GE.AND P0, PT, R5, c[0x0][0x164], PT ;  /* 0x0000590005007a0c */ /* 0x000fe40003f06270 */
[----:B------:R-:W-:-:S02]  /*0a90*/  LOP3.LUT R49, R49, UR23, R46, 0x96, !PT ;  /* 0x0000001731317c12 */ /* 0x000fc4000f8e962e */
[----:B------:R-:W-:-:S09]  /*0aa0*/  LOP3.LUT R43, R43, UR24, R44, 0x96, !PT ;  /* 0x000000182b2b7c12 */ /* 0x000fd2000f8e962c */
[----:B------:R-:W-:Y:S05]  /*0ab0*/  @P0 EXIT ;  /* 0x000000000000094d */ /* 0x000fea0003800000 */
[--C-:B-----5:R-:W-:Y:S01]  /*0ac0*/  HADD2.F32 R143, -RZ, R130.reuse.H0_H0 ;  /* 0x20000082ff8f7230 */ /* 0x120fe20000004100 */
[----:B------:R-:W-:Y:S01]  /*0ad0*/  IMAD R41, R41, -0x326172a9, RZ ;  /* 0xcd9e8d5729297824 */ /* 0x000fe200078e02ff */
[----:B------:R-:W-:Y:S01]  /*0ae0*/  HADD2.F32 R139, -RZ, R130.H1_H1 ;  /* 0x30000082ff8b7230 */ /* 0x000fe20000004100 */
[----:B------:R-:W-:Y:S01]  /*0af0*/  BSSY B0, `(.L_x_2516) ;  /* 0x00012be000007945 */ /* 0x000fe20003800000 */
[--C-:B------:R-:W-:Y:S01]  /*0b00*/  HADD2.F32 R144, -RZ, R158.reuse.H0_H0 ;  /* 0x2000009eff907230 */ /* 0x100fe20000004100 */
[----:B------:R-:W-:Y:S01]  /*0b10*/  IMAD R52, R43, -0x326172a9, RZ ;  /* 0xcd9e8d572b347824 */ /* 0x000fe200078e02ff */
[----:B------:R-:W-:Y:S01]  /*0b20*/  HADD2.F32 R140, -RZ, R158.H1_H1 ;  /* 0x3000009eff8c7230 */ /* 0x000fe20000004100 */
[----:B------:R-:W-:Y:S01]  /*0b30*/  IMAD.MOV.U32 R53, RZ, RZ, RZ ;  /* 0x000000ffff357224 */ /* 0x000fe200078e00ff */
[--C-:B------:R-:W-:Y:S01]  /*0b40*/  HADD2.F32 R150, -RZ, R37.reuse.H0_H0 ;  /* 0x20000025ff967230 */ /* 0x100fe20000004100 */
[----:B------:R-:W-:Y:S01]  /*0b50*/  ULDC.U8 UR8, c[0x0][0x1f0] ;  /* 0x00007c0000087ab9 */ /* 0x000fe20000000000 */
[----:B------:R-:W-:Y:S01]  /*0b60*/  HADD2.F32 R146, -RZ, R37.H1_H1 ;  /* 0x30000025ff927230 */ /* 0x000fe20000004100 */
[----:B------:R-:W-:Y:S01]  /*0b70*/  IMAD R37, R42, -0x2daee0ad, RZ ;  /* 0xd2511f532a257824 */ /* 0x000fe200078e02ff */
[----:B------:R-:W-:-:S02]  /*0b80*/  HADD2.F32 R142, -RZ, R38.H0_H0 ;  /* 0x20000026ff8e7230 */ /* 0x000fc40000004100 */
[----:B------:R-:W-:Y:S02]  /*0b90*/  HADD2.F32 R138, -RZ, R38.H1_H1 ;  /* 0x30000026ff8a7230 */ /* 0x000fe40000004100 */
[--C-:B------:R-:W-:Y:S02]  /*0ba0*/  HADD2.F32 R134, -RZ, R39.reuse.H0_H0 ;  /* 0x20000027ff867230 */ /* 0x100fe40000004100 */
[----:B------:R-:W-:Y:S01]  /*0bb0*/  HADD2.F32 R130, -RZ, R39.H1_H1 ;  /* 0x30000027ff827230 */ /* 0x000fe20000004100 */
[----:B------:R-:W-:Y:S01]  /*0bc0*/  IMAD.WIDE.U32 R38, R49, -0x2daee0ad, RZ ;  /* 0xd2511f5331267825 */ /* 0x000fe200078e00ff */
[--C-:B------:R-:W-:Y:S02]  /*0bd0*/  HADD2.F32 R104, -RZ, R127.reuse.H0_H0 ;  /* 0x2000007fff687230 */ /* 0x100fe40000004100 */
[----:B------:R-:W-:Y:S02]  /*0be0*/  HADD2.F32 R98, -RZ, R127.H1_H1 ;  /* 0x3000007fff627230 */ /* 0x000fe40000004100 */
[--C-:B------:R-:W-:Y:S01]  /*0bf0*/  HADD2.F32 R158, -RZ, R36.reuse.H0_H0 ;  /* 0x20000024ff9e7230 */ /* 0x100fe20000004100 */
[----:B------:R-:W-:Y:S01]  /*0c00*/  LOP3.LUT R37, R39, UR26, R37, 0x96, !PT ;  /* 0x0000001a27257c12 */ /* 0x000fe2000f8e9625 */
[----:B------:R-:W-:Y:S01]  /*0c10*/  HADD2.F32 R154, -RZ, R36.H1_H1 ;  /* 0x30000024ff9a7230 */ /* 0x000fe20000004100 */
[----:B------:R-:W-:Y:S01]  /*0c20*/  IMAD.HI.U32 R36, R43, -0x326172a9, RZ ;  /* 0xcd9e8d572b247827 */ /* 0x000fe200078e00ff */
[--C-:B------:R-:W-:Y:S01]  /*0c30*/  HADD2.F32 R120, -RZ, R125.reuse.H0_H0 ;  /* 0x2000007dff787230 */ /* 0x100fe20000004100 */
[----:B------:R-:W-:Y:S01]  /*0c40*/  LOP3.LUT R39, R40, 0x3, RZ, 0xc0, !PT ;  /* 0x0000000328277812 */ /* 0x000fe200078ec0ff */
[----:B------:R-:W-:-:S02]  /*0c50*/  HADD2.F32 R116, -RZ, R125.H1_H1 ;  /* 0x3000007dff747230 */ /* 0x000fc40000004100 */
[--C-:B------:R-:W-:Y:S01]  /*0c60*/  HADD2.F32 R127, -RZ, R92.reuse.H0_H0 ;  /* 0x2000005cff7f7230 */ /* 0x100fe20000004100 */
[----:B------:R-:W-:Y:S01]  /*0c70*/  LOP3.LUT R36, R36, UR25, R41, 0x96, !PT ;  /* 0x0000001924247c12 */ /* 0x000fe2000f8e9629 */
        /* <DEDUP_REMOVED lines=63> */
[----:B------:R-:W-:Y:S02]  /*1070*/  HADD2.F32 R160, -RZ, R156.H0_H0 ;  /* 0x2000009cffa07230 */ /* 0x000fe40000004100 */
[----:B------:R-:W-:-:S02]  /*1080*/  HADD2.F32 R135, -RZ, R131.H0_H0 ;  /* 0x20000083ff877230 */ /* 0x000fc40000004100 */
[----:B------:R-:W-:Y:S02]  /*1090*/  HADD2.F32 R128, -RZ, R124.H0_H0 ;  /* 0x2000007cff807230 */ /* 0x000fe40000004100 */
[----:B------:R-:W-:Y:S02]  /*10a0*/  HADD2.F32 R103, -RZ, R95.H0_H0 ;  /* 0x2000005fff677230 */ /* 0x000fe40000004100 */
[----:B------:R-:W-:Y:S02]  /*10b0*/  HADD2.F32 R18, -RZ, R19.H0_H0 ;  /* 0x20000013ff127230 */ /* 0x000fe40000004100 */
[----:B------:R-:W-:Y:S02]  /*10c0*/  HADD2.F32 R26, -RZ, R27.H0_H0 ;  /* 0x2000001bff1a7230 */ /* 0x000fe40000004100 */
[----:B------:R-:W-:Y:S02]  /*10d0*/  HADD2.F32 R34, -RZ, R35.H0_H0 ;  /* 0x20000023ff227230 */ /* 0x000fe40000004100 */
[----:B------:R-:W-:-:S02]  /*10e0*/  HADD2.F32 R156, -RZ, R156.H1_H1 ;  /* 0x3000009cff9c7230 */ /* 0x000fc40000004100 */
[----:B------:R-:W-:Y:S02]  /*10f0*/  HADD2.F32 R131, -RZ, R131.H1_H1 ;  /* 0x30000083ff837230 */ /* 0x000fe40000004100 */
[----:B------:R-:W-:Y:S02]  /*1100*/  HADD2.F32 R124, -RZ, R124.H1_H1 ;  /* 0x3000007cff7c7230 */ /* 0x000fe40000004100 */
[--C-:B------:R-:W-:Y:S02]  /*1110*/  HADD2.F32 R111, -RZ, R94.reuse.H0_H0 ;  /* 0x2000005eff6f7230 */ /* 0x100fe40000004100 */
[----:B------:R-:W-:Y:S02]  /*1120*/  HADD2.F32 R107, -RZ, R94.H1_H1 ;  /* 0x3000005eff6b7230 */ /* 0x000fe40000004100 */
[----:B------:R-:W-:Y:S02]  /*1130*/  HADD2.F32 R95, -RZ, R95.H1_H1 ;  /* 0x3000005fff5f7230 */ /* 0x000fe40000004100 */
[----:B------:R-:W-:-:S02]  /*1140*/  HADD2.F32 R19, -RZ, R19.H1_H1 ;  /* 0x30000013ff137230 */ /* 0x000fc40000004100 */
[----:B------:R-:W-:Y:S02]  /*1150*/  HADD2.F32 R27, -RZ, R27.H1_H1 ;  /* 0x3000001bff1b7230 */ /* 0x000fe40000004100 */
[----:B------:R-:W-:Y:S02]  /*1160*/  HADD2.F32 R35, -RZ, R35.H1_H1 ;  /* 0x30000023ff237230 */ /* 0x000fe40000004100 */
.L_x_2918:
        /* <DEDUP_REMOVED lines=37> */
.L_x_2520:
[----:B0-----:R-:W-:Y:S02]  /*13c0*/  IMAD.MOV.U32 R56, RZ, RZ, R52 ;  /* 0x000000ffff387224 */ /* 0x001fe400078e0034 */
.L_x_2521:
[----:B------:R-:W-:Y:S05]  /*13d0*/  BSYNC B2 ;  /* 0x0000000000027941 */ /* 0x000fea0003800000 */
.L_x_2519:
        /* <DEDUP_REMOVED lines=16> */
.L_x_2525:
[----:B------:R-:W-:Y:S05]  /*14e0*/  BSYNC B3 ;  /* 0x0000000000037941 */ /* 0x000fea0003800000 */
.L_x_2524:
        /* <DEDUP_REMOVED lines=43> */
.L_x_2523:
[----:B------:R-:W-:Y:S05]  /*17a0*/  BSYNC B2 ;  /* 0x0000000000027941 */ /* 0x000fea0003800000 */
.L_x_2522:
[----:B------:R-:W0:Y:S01]  /*17b0*/  I2F.U32 R39, R56 ;  /* 0x0000003800277306 */ /* 0x000e220000201000 */
[----:B------:R-:W-:Y:S01]  /*17c0*/  IMAD.MOV.U32 R88, RZ, RZ, 0x2f800000 ;  /* 0x2f800000ff587424 */ /* 0x000fe200078e00ff */
[----:B------:R-:W-:Y:S01]  /*17d0*/  ISETP.NE.U32.AND P1, PT, RZ, c[0x0][0x178], PT ;  /* 0x00005e00ff007a0c */ /* 0x000fe20003f25070 */
[----:B-----5:R-:W-:Y:S01]  /*17e0*/  HADD2.F32 R68, -RZ, R48.H0_H0 ;  /* 0x20000030ff447230 */ /* 0x020fe20000004100 */
[----:B------:R-:W-:Y:S02]  /*17f0*/  LOP3.LUT R54, R54, 0xfffffff7, RZ, 0xc0, !PT ;  /* 0xfffffff736367812 */ /* 0x000fe400078ec0ff */
[----:B------:R-:W-:Y:S02]  /*1800*/  ISETP.NE.AND.EX P1, PT, RZ, c[0x0][0x17c], PT, P1 ;  /* 0x00005f00ff007a0c */ /* 0x000fe40003f25310 */
        /* <DEDUP_REMOVED lines=8> */
[----:B------:R-:W-:Y:S01]  /*1890*/  HADD2.F32 R73, -RZ, R40.H0_H0 ;  /* 0x20000028ff497230 */ /* 0x000fe20000004100 */
[----:B------:R-:W-:-:S04]  /*18a0*/  IMAD.MOV.U32 R39, RZ, RZ, R67 ;  /* 0x000000ffff277224 */ /* 0x000fc800078e0043 */
[----:B------:R-:W-:Y:S01]  /*18b0*/  FADD.FTZ R56, R73, R56 ;  /* 0x0000003849387221 */ /* 0x000fe20000010000 */
[----:B------:R-:W-:Y:S05]  /*18c0*/  BRA `(.L_x_2527) ;  /* 0x0000056000007947 */ /* 0x000fea0003800000 */
.L_x_2526:
        /* <DEDUP_REMOVED lines=12> */
.L_x_2529:
[----:B------:R-:W-:Y:S02]  /*1990*/  IMAD.MOV.U32 R57, RZ, RZ, R52 ;  /* 0x000000ffff397224 */ /* 0x000fe400078e0034 */
.L_x_2530:
[----:B------:R-:W-:Y:S05]  /*19a0*/  BSYNC B2 ;  /* 0x0000000000027941 */ /* 0x000fea0003800000 */
.L_x_2528:
        /* <DEDUP_REMOVED lines=16> */
.L_x_2534:
[----:B------:R-:W-:Y:S05]  /*1ab0*/  BSYNC B3 ;  /* 0x0000000000037941 */ /* 0x000fea0003800000 */
.L_x_2533:
        /* <DEDUP_REMOVED lines=40> */
[----:B------:R-:W-:Y:S02]  /*1d40*/  MOV R52, R100 ;  /* 0x0000006400347202 */ /* 0x000fe40000000f00 */
[----:B------:R-:W-:Y:S01]  /*1d50*/  LOP3.LUT R37, R39, UR26, R96, 0x96, !PT ;  /* 0x0000001a27257c12 */ /* 0x000fe2000f8e9660 */
[----:B------:R-:W-:Y:S02]  /*1d60*/  IMAD.MOV.U32 R39, RZ, RZ, RZ ;  /* 0x000000ffff277224 */ /* 0x000fe400078e00ff */
.L_x_2532:
[----:B------:R-:W-:Y:S05]  /*1d70*/  BSYNC B2 ;  /* 0x0000000000027941 */ /* 0x000fea0003800000 */
.L_x_2531:
[----:B------:R-:W0:Y:S01]  /*1d80*/  I2F.U32 R57, R57 ;  /* 0x0000003900397306 */ /* 0x000e220000201000 */
[----:B------:R-:W-:Y:S02]  /*1d90*/  HADD2.F32 R68, -RZ, R44.H0_H0 ;  /* 0x2000002cff447230 */ /* 0x000fe40000004100 */
[----:B------:R-:W-:-:S03]  /*1da0*/  @P0 HADD2.F32 R79, -RZ, R40.H0_H0 ;  /* 0x20000028ff4f0230 */ /* 0x000fc60000004100 */
[----:B------:R-:W-:Y:S02]  /*1db0*/  FMUL.FTZ R68, R68, c[0x0][0x1e8] ;  /* 0x00007a0044447a20 */ /* 0x000fe40000410000 */
[----:B0-----:R-:W-:-:S05]  /*1dc0*/  FFMA.FTZ R67, R57, R88, 1.1641532182693481445e-10 ;  /* 0x2f00000039437423 */ /* 0x001fca0000010058 */
[----:B------:R-:W-:-:S04]  /*1dd0*/  FSETP.GTU.FTZ.AND P2, PT, R67, c[0x0][0x1e4], PT ;  /* 0x0000790043007a0b */ /* 0x000fc80003f5c000 */
[----:B------:R-:W-:Y:S02]  /*1de0*/  FSEL R73, R68, RZ, !P2 ;  /* 0x000000ff44497208 */ /* 0x000fe40005000000 */
[----:B------:R-:W-:-:S03]  /*1df0*/  SEL R67, RZ, 0x1, P2 ;  /* 0x00000001ff437807 */ /* 0x000fc60001000000 */
[----:B------:R-:W-:Y:S01]  /*1e00*/  FADD.FTZ R56, R73, R56 ;  /* 0x0000003849387221 */ /* 0x000fe20000010000 */
[----:B------:R-:W-:-:S03]  /*1e10*/  PRMT R57, R67, 0x7610, R57 ;  /* 0x0000761043397816 */ /* 0x000fc60000000039 */
[----:B------:R-:W-:Y:S02]  /*1e20*/  @P0 FADD.FTZ R56, R79, R56 ;  /* 0x000000384f380221 */ /* 0x000fe40000010000 */
.L_x_2527:
        /* <DEDUP_REMOVED lines=12> */
.L_x_2536:
[----:B------:R-:W-:Y:S02]  /*1ef0*/  IMAD.MOV.U32 R67, RZ, RZ, R52 ;  /* 0x000000ffff437224 */ /* 0x000fe400078e0034 */
.L_x_2537:
[----:B------:R-:W-:Y:S05]  /*1f00*/  BSYNC B2 ;  /* 0x0000000000027941 */ /* 0x000fea0003800000 */
.L_x_2535:
        /* <DEDUP_REMOVED lines=16> */
.L_x_2541:
[----:B------:R-:W-:Y:S05]  /*2010*/  BSYNC B3 ;  /* 0x0000000000037941 */ /* 0x000fea0003800000 */
.L_x_2540:
        /* <DEDUP_REMOVED lines=43> */
.L_x_2539:
[----:B------:R-:W-:Y:S05]  /*22d0*/  BSYNC B2 ;  /* 0x0000000000027941 */ /* 0x000fea0003800000 */
.L_x_2538:
[----:B------:R-:W0:Y:S01]  /*22e0*/  I2F.U32 R39, R67 ;  /* 0x0000004300277306 */ /* 0x000e220000201000 */
[----:B------:R-:W-:Y:S01]  /*22f0*/  HADD2.F32 R48, -RZ, R48.H1_H1 ;  /* 0x30000030ff307230 */ /* 0x000fe20000004100 */
[----:B------:R-:W-:-:S04]  /*2300*/  LOP3.LUT R54, R54, 0xfffffffb, RZ, 0xc0, !PT ;  /* 0xfffffffb36367812 */ /* 0x000fc800078ec0ff */
        /* <DEDUP_REMOVED lines=8> */
[----:B------:R-:W-:Y:S01]  /*2390*/  HADD2.F32 R48, -RZ, R40.H1_H1 ;  /* 0x30000028ff307230 */ /* 0x000fe20000004100 */
[----:B------:R-:W-:-:S04]  /*23a0*/  IMAD.MOV.U32 R39, RZ, RZ, R68 ;  /* 0x000000ffff277224 */ /* 0x000fc800078e0044 */
[----:B------:R-:W-:Y:S01]  /*23b0*/  FADD.FTZ R67, R48, R67 ;  /* 0x0000004330437221 */ /* 0x000fe20000010000 */
[----:B------:R-:W-:Y:S05]  /*23c0*/  BRA `(.L_x_2543) ;  /* 0x0000055000007947 */ /* 0x000fea0003800000 */
.L_x_2542:
        /* <DEDUP_REMOVED lines=12> */
.L_x_2545:
[----:B------:R-:W-:Y:S02]  /*2490*/  IMAD.MOV.U32 R48, RZ, RZ, R52 ;  /* 0x000000ffff307224 */ /* 0x000fe400078e0034 */
.L_x_2546:
[----:B------:R-:W-:Y:S05]  /*24a0*/  BSYNC B2 ;  /* 0x0000000000027941 */ /* 0x000fea0003800000 */
.L_x_2544:
        /* <DEDUP_REMOVED lines=16> */
.L_x_2550:
[----:B------:R-:W-:Y:S05]  /*25b0*/  BSYNC B3 ;  /* 0x0000000000037941 */ /* 0x000fea0003800000 */
.L_x_2549:
        /* <DEDUP_REMOVED lines=43> */
.L_x_2548:
[----:B------:R-:W-:Y:S05]  /*2870*/  BSYNC B2 ;  /* 0x0000000000027941 */ /* 0x000fea0003800000 */
.L_x_2547:
[----:B------:R-:W0:Y:S01]  /*2880*/  I2F.U32 R73, R48 ;  /* 0x0000003000497306 */ /* 0x000e220000201000 */
[----:B------:R-:W-:Y:S02]  /*2890*/  HADD2.F32 R58, -RZ, R44.H1_H1 ;  /* 0x3000002cff3a7230 */ /* 0x000fe40000004100 */
[----:B------:R-:W-:-:S03]  /*28a0*/  @P0 HADD2.F32 R74, -RZ, R40.H1_H1 ;  /* 0x30000028ff4a0230 */ /* 0x000fc60000004100 */
[----:B------:R-:W-:Y:S02]  /*28b0*/  FMUL.FTZ R58, R58, c[0x0][0x1e8] ;  /* 0x00007a003a3a7a20 */ /* 0x000fe40000410000 */
[----:B0-----:R-:W-:-:S05]  /*28c0*/  FFMA.FTZ R73, R73, R88, 1.1641532182693481445e-10 ;  /* 0x2f00000049497423 */ /* 0x001fca0000010058 */
[----:B------:R-:W-:-:S04]  /*28d0*/  FSETP.GTU.FTZ.AND P2, PT, R73, c[0x0][0x1e4], PT ;  /* 0x0000790049007a0b */ /* 0x000fc80003f5c000 */
[----:B------:R-:W-:Y:S02]  /*28e0*/  FSEL R68, R58, RZ, !P2 ;  /* 0x000000ff3a447208 */ /* 0x000fe40005000000 */
[----:B------:R-:W-:-:S03]  /*28f0*/  SEL R58, RZ, 0x1, P2 ;  /* 0x00000001ff3a7807 */ /* 0x000fc60001000000 */
[----:B------:R-:W-:-:S04]  /*2900*/  FADD.FTZ R67, R68, R67 ;  /* 0x0000004344437221 */ /* 0x000fc80000010000 */
[----:B------:R-:W-:Y:S02]  /*2910*/  @P0 FADD.FTZ R67, R74, R67 ;  /* 0x000000434a430221 */ /* 0x000fe40000010000 */
.L_x_2543:
        /* <DEDUP_REMOVED lines=12> */
.L_x_2552:
[----:B------:R-:W-:Y:S02]  /*29e0*/  IMAD.MOV.U32 R48, RZ, RZ, R52 ;  /* 0x000000ffff307224 */ /* 0x000fe400078e0034 */
.L_x_2553:
[----:B------:R-:W-:Y:S05]  /*29f0*/  BSYNC B2 ;  /* 0x0000000000027941 */ /* 0x000fea0003800000 */
.L_x_2551:
        /* <DEDUP_REMOVED lines=16> */
.L_x_2557:
[----:B------:R-:W-:Y:S05]  /*2b00*/  BSYNC B3 ;  /* 0x0000000000037941 */ /* 0x000fea0003800000 */
.L_x_2556:
        /* <DEDUP_REMOVED lines=43> */
.L_x_2555:
[----:B------:R-:W-:Y:S05]  /*2dc0*/  BSYNC B2 ;  /* 0x0000000000027941 */ /* 0x000fea0003800000 */
.L_x_2554:
[----:B------:R-:W0:Y:S01]  /*2dd0*/  I2F.U32 R39, R48 ;  /* 0x0000003000277306 */ /* 0x000e220000201000 */
[----:B------:R-:W-:Y:S01]  /*2de0*/  HADD2.F32 R68, -RZ, R49.H0_H0 ;  /* 0x20000031ff447230 */ /* 0x000fe20000004100 */
        /* <DEDUP_REMOVED lines=13> */
.L_x_2558:
        /* <DEDUP_REMOVED lines=12> */
.L_x_2561:
[----:B------:R-:W-:Y:S02]  /*2f80*/  IMAD.MOV.U32 R48, RZ, RZ, R52 ;  /* 0x000000ffff307224 */ /* 0x000fe400078e0034 */
.L_x_2562:
[----:B------:R-:W-:Y:S05]  /*2f90*/  BSYNC B2 ;  /* 0x0000000000027941 */ /* 0x000fea0003800000 */
.L_x_2560:
        /* <DEDUP_REMOVED lines=16> */
.L_x_2566:
[----:B------:R-:W-:Y:S05]  /*30a0*/  BSYNC B3 ;  /* 0x0000000000037941 */ /* 0x000fea0003800000 */
.L_x_2565:
        /* <DEDUP_REMOVED lines=43> */
.L_x_2564:
[----:B------:R-:W-:Y:S05]  /*3360*/  BSYNC B2 ;  /* 0x0000000000027941 */ /* 0x000fea0003800000 */
.L_x_2563:
[----:B------:R-:W0:Y:S01]  /*3370*/  I2F.U32 R59, R48 ;  /* 0x00000030003b7306 */ /* 0x000e220000201000 */
[----:B------:R-:W-:-:S05]  /*3380*/  HADD2.F32 R73, -RZ, R45.H0_H0 ;  /* 0x2000002dff497230 */ /* 0x000fca0000004100 */
[----:B------:R-:W-:Y:S02]  /*3390*/  FMUL.FTZ R73, R73, c[0x0][0x1e8] ;  /* 0x00007a0049497a20 */ /* 0x000fe40000410000 */
[----:B0-----:R-:W-:-:S05]  /*33a0*/  FFMA.FTZ R59, R59, R88, 1.1641532182693481445e-10 ;  /* 0x2f0000003b3b7423 */ /* 0x001fca0000010058 */
[----:B------:R-:W-:-:S04]  /*33b0*/  FSETP.GTU.FTZ.AND P2, PT, R59, c[0x0][0x1e4], PT ;  /* 0x000079003b007a0b */ /* 0x000fc80003f5c000 */
[----:B------:R-:W-:Y:S02]  /*33c0*/  FSEL R73, R73, RZ, !P2 ;  /* 0x000000ff49497208 */ /* 0x000fe40005000000 */
[----:B------:R-:W-:-:S03]  /*33d0*/  SEL R59, RZ, 0x1, P2 ;  /* 0x00000001ff3b7807 */ /* 0x000fc60001000000 */
[----:B------:R-:W-:Y:S01]  /*33e0*/  FADD.FTZ R68, R73, R68 ;  /* 0x0000004449447221 */ /* 0x000fe20000010000 */
[----:B------:R-:W-:-:S05]  /*33f0*/  @P0 HADD2.F32 R73, -RZ, R41.H0_H0 ;  /* 0x20000029ff490230 */ /* 0x000fca0000004100 */
[----:B------:R-:W-:Y:S02]  /*3400*/  @P0 FADD.FTZ R68, R73, R68 ;  /* 0x0000004449440221 */ /* 0x000fe40000010000 */
.L_x_2559:
        /* <DEDUP_REMOVED lines=12> */
.L_x_2568:
[----:B------:R-:W-:Y:S02]  /*34d0*/  IMAD.MOV.U32 R48, RZ, RZ, R52 ;  /* 0x000000ffff307224 */ /* 0x000fe400078e0034 */
.L_x_2569:
[----:B------:R-:W-:Y:S05]  /*34e0*/  BSYNC B2 ;  /* 0x0000000000027941 */ /* 0x000fea0003800000 */
.L_x_2567:
        /* <DEDUP_REMOVED lines=16> */
.L_x_2573:
[----:B------:R-:W-:Y:S05]  /*35f0*/  BSYNC B3 ;  /* 0x0000000000037941 */ /* 0x000fea0003800000 */
.L_x_2572:
        /* <DEDUP_REMOVED lines=41> */
[----:B------:R-:W-:-:S05]  /*3890*/  IMAD.WIDE.U32 R38, R38, -0x2daee0ad, RZ ;  /* 0xd2511f5326267825 */ /* 0x000fca00078e00ff */
[----:B------:R-:W-:Y:S02]  /*38a0*/  LOP3.LUT R37, R39, UR26, R96, 0x96, !PT ;  /* 0x0000001a27257c12 */ /* 0x000fe4000f8e9660 */
.L_x_2571:
[----:B------:R-:W-:Y:S05]  /*38b0*/  BSYNC B2 ;  /* 0x0000000000027941 */ /* 0x000fea0003800000 */
.L_x_2570:
        /* <DEDUP_REMOVED lines=12> */
[----:B------:R-:W-:-:S04]  /*3980*/  MOV R39, R74 ;  /* 0x0000004a00277202 */ /* 0x000fc80000000f00 */
[----:B------:R-:W-:Y:S01]  /*3990*/  FADD.FTZ R73, R48, R73 ;  /* 0x0000004930497221 */ /* 0x000fe20000010000 */
[----:B------:R-:W-:Y:S05]  /*39a0*/  BRA `(.L_x_2575) ;  /* 0x0000056000007947 */ /* 0x000fea0003800000 */
.L_x_2574:
        /* <DEDUP_REMOVED lines=12> */
.L_x_2577:
[----:B------:R-:W-:Y:S02]  /*3a70*/  IMAD.MOV.U32 R60, RZ, RZ, R52 ;  /* 0x000000ffff3c7224 */ /* 0x000fe400078e0034 */
.L_x_2578:
[----:B------:R-:W-:Y:S05]  /*3a80*/  BSYNC B2 ;  /* 0x0000000000027941 */ /* 0x000fea0003800000 */
.L_x_2576:
        /* <DEDUP_REMOVED lines=16> */
.L_x_2582:
[----:B------:R-:W-:Y:S05]  /*3b90*/  BSYNC B3 ;  /* 0x0000000000037941 */ /* 0x000fea0003800000 */
.L_x_2581:
        /* <DEDUP_REMOVED lines=43> */
.L_x_2580:
[----:B------:R-:W-:Y:S05]  /*3e50*/  BSYNC B2 ;  /* 0x0000000000027941 */ /* 0x000fea0003800000 */
.L_x_2579:
[----:B------:R-:W0:Y:S01]  /*3e60*/  I2F.U32 R49, R60 ;  /* 0x0000003c00317306 */ /* 0x000e220000201000 */
[----:B------:R-:W-:-:S05]  /*3e70*/  HADD2.F32 R48, -RZ, R45.H1_H1 ;  /* 0x3000002dff307230 */ /* 0x000fca0000004100 */
[----:B------:R-:W-:Y:S02]  /*3e80*/  FMUL.FTZ R48, R48, c[0x0][0x1e8] ;  /* 0x00007a0030307a20 */ /* 0x000fe40000410000 */
[----:B0-----:R-:W-:-:S05]  /*3e90*/  FFMA.FTZ R49, R49, R88, 1.1641532182693481445e-10 ;  /* 0x2f00000031317423 */ /* 0x001fca0000010058 */
[----:B------:R-:W-:-:S04]  /*3ea0*/  FSETP.GTU.FTZ.AND P2, PT, R49, c[0x0][0x1e4], PT ;  /* 0x0000790031007a0b */ /* 0x000fc80003f5c000 */
[----:B------:R-:W-:Y:S02]  /*3eb0*/  FSEL R74, R48, RZ, !P2 ;  /* 0x000000ff304a7208 */ /* 0x000fe40005000000 */
[----:B------:R-:W-:-:S03]  /*3ec0*/  SEL R48, RZ, 0x1, P2 ;  /* 0x00000001ff307807 */ /* 0x000fc60001000000 */
[----:B------:R-:W-:Y:S01]  /*3ed0*/  FADD.FTZ R73, R74, R73 ;  /* 0x000000494a497221 */ /* 0x000fe20000010000 */
[----:B------:R-:W-:Y:S01]  /*3ee0*/  @P0 HADD2.F32 R74, -RZ, R41.H1_H1 ;  /* 0x30000029ff4a0230 */ /* 0x000fe20000004100 */
[----:B------:R-:W-:-:S04]  /*3ef0*/  PRMT R60, R48, 0x7610, R60 ;  /* 0x00007610303c7816 */ /* 0x000fc8000000003c */
[----:B------:R-:W-:Y:S02]  /*3f00*/  @P0 FADD.FTZ R73, R74, R73 ;  /* 0x000000494a490221 */ /* 0x000fe40000010000 */
.L_x_2575:
        /* <DEDUP_REMOVED lines=12> */
.L_x_2584:
[----:B------:R-:W-:Y:S02]  /*3fd0*/  MOV R74, R52 ;  /* 0x00000034004a7202 */ /* 0x000fe40000000f00 */
.L_x_2585:
[----:B------:R-:W-:Y:S05]  /*3fe0*/  BSYNC B2 ;  /* 0x0000000000027941 */ /* 0x000fea0003800000 */
.L_x_2583:
        /* <DEDUP_REMOVED lines=16> */
.L_x_2589:
[----:B------:R-:W-:Y:S05]  /*40f0*/  BSYNC B3 ;  /* 0x0000000000037941 */ /* 0x000fea0003800000 */
.L_x_2588:
        /* <DEDUP_REMOVED lines=41> */
[----:B------:R-:W-:Y:S01]  /*4390*/  LOP3.LUT R37, R39, UR26, R48, 0x96, !PT ;  /* 0x0000001a27257c12 */ /* 0x000fe2000f8e9630 */
[----:B------:R-:W-:Y:S02]  /*43a0*/  IMAD.MOV.U32 R48, RZ, RZ, RZ ;  /* 0x000000ffff307224 */ /* 0x000fe400078e00ff */
.L_x_2587:
[----:B------:R-:W-:Y:S05]  /*43b0*/  BSYNC B2 ;  /* 0x0000000000027941 */ /* 0x000fea0003800000 */
.L_x_2586:
[----:B------:R-:W0:Y:S01]  /*43c0*/  I2F.U32 R39, R74 ;  /* 0x0000004a00277306 */ /* 0x000e220000201000 */
[----:B------:R-:W-:-:S05]  /*43d0*/  HADD2.F32 R49, -RZ, R50.H0_H0 ;  /* 0x20000032ff317230 */ /* 0x000fca0000004100 */
[----:B------:R-:W-:Y:S02]  /*43e0*/  FMUL.FTZ R49, R49, c[0x0][0x1e8] ;  /* 0x00007a0031317a20 */ /* 0x000fe40000410000 */
[----:B0-----:R-:W-:-:S05]  /*43f0*/  FFMA.FTZ R39, R39, R88, 1.1641532182693481445e-10 ;  /* 0x2f00000027277423 */ /* 0x001fca0000010058 */
[----:B------:R-:W-:-:S04]  /*4400*/  FSETP.GTU.FTZ.AND P2, PT, R39, c[0x0][0x1e4], PT ;  /* 0x0000790027007a0b */ /* 0x000fc80003f5c000 */
[----:B------:R-:W-:Y:S01]  /*4410*/  FSEL R74, R49, RZ, !P2 ;  /* 0x000000ff314a7208 */ /* 0x000fe20005000000 */
[----:B------:R-:W-:Y:S05]  /*4420*/  @P1 BRA `(.L_x_2590) ;  /* 0x0000006000001947 */ /* 0x000fea0003800000 */
[----:B------:R-:W-:Y:S01]  /*4430*/  IMAD.MOV.U32 R39, RZ, RZ, R48 ;  /* 0x000000ffff277224 */ /* 0x000fe200078e0030 */
[----:B------:R-:W-:Y:S05]  /*4440*/  @!P0 BRA `(.L_x_2591) ;  /* 0x000005a000008947 */ /* 0x000fea0003800000 */
[----:B------:R-:W-:-:S05]  /*4450*/  HADD2.F32 R39, -RZ, R42.H0_H0 ;  /* 0x2000002aff277230 */ /* 0x000fca0000004100 */
[----:B------:R-:W-:Y:S02]  /*4460*/  FADD.FTZ R74, R39, R74 ;  /* 0x0000004a274a7221 */ /* 0x000fe40000010000 */
[----:B------:R-:W-:Y:S01]  /*4470*/  IMAD.MOV.U32 R39, RZ, RZ, R48 ;  /* 0x000000ffff277224 */ /* 0x000fe200078e0030 */
[----:B------:R-:W-:Y:S05]  /*4480*/  BRA `(.L_x_2591) ;  /* 0x0000056000007947 */ /* 0x000fea0003800000 */
.L_x_2590:
        /* <DEDUP_REMOVED lines=12> */
.L_x_2593:
[----:B------:R-:W-:Y:S02]  /*4550*/  IMAD.MOV.U32 R61, RZ, RZ, R52 ;  /* 0x000000ffff3d7224 */ /* 0x000fe400078e0034 */
.L_x_2594:
[----:B------:R-:W-:Y:S05]  /*4560*/  BSYNC B2 ;  /* 0x0000000000027941 */ /* 0x000fea0003800000 */
.L_x_2592:
        /* <DEDUP_REMOVED lines=16> */
.L_x_2598:
[----:B------:R-:W-:Y:S05]  /*4670*/  BSYNC B3 ;  /* 0x0000000000037941 */ /* 0x000fea0003800000 */
.L_x_2597:
        /* <DEDUP_REMOVED lines=43> */
.L_x_2596:
[----:B------:R-:W-:Y:S05]  /*4930*/  BSYNC B2 ;  /* 0x0000000000027941 */ /* 0x000fea0003800000 */
.L_x_2595:
        /* <DEDUP_REMOVED lines=8> */
[----:B------:R-:W-:Y:S01]  /*49c0*/  @P0 HADD2.F32 R49, -RZ, R42.H0_H0 ;  /* 0x2000002aff310230 */ /* 0x000fe20000004100 */
[----:B------:R-:W-:-:S04]  /*49d0*/  PRMT R61, R48, 0x7610, R61 ;  /* 0x00007610303d7816 */ /* 0x000fc8000000003d */
[----:B------:R-:W-:Y:S02]  /*49e0*/  @P0 FADD.FTZ R74, R49, R74 ;  /* 0x0000004a314a0221 */ /* 0x000fe40000010000 */
.L_x_2591:
        /* <DEDUP_REMOVED lines=12> */
.L_x_2600:
[----:B------:R-:W-:Y:S02]  /*4ab0*/  IMAD.MOV.U32 R79, RZ, RZ, R52 ;  /* 0x000000ffff4f7224 */ /* 0x000fe400078e0034 */
.L_x_2601:
[----:B------:R-:W-:Y:S05]  /*4ac0*/  BSYNC B2 ;  /* 0x0000000000027941 */ /* 0x000fea0003800000 */
.L_x_2599:
        /* <DEDUP_REMOVED lines=16> */
.L_x_2605:
[----:B------:R-:W-:Y:S05]  /*4bd0*/  BSYNC B3 ;  /* 0x0000000000037941 */ /* 0x000fea0003800000 */
.L_x_2604:
        /* <DEDUP_REMOVED lines=40> */
[----:B------:R-:W-:-:S05]  /*4e60*/  IMAD.WIDE.U32 R38, R37, -0x2daee0ad, RZ ;  /* 0xd2511f5325267825 */ /* 0x000fca00078e00ff */
[----:B------:R-:W-:Y:S01]  /*4e70*/  LOP3.LUT R37, R39, UR26, R48, 0x96, !PT ;  /* 0x0000001a27257c12 */ /* 0x000fe2000f8e9630 */
[----:B------:R-:W-:Y:S02]  /*4e80*/  IMAD.MOV.U32 R48, RZ, RZ, RZ ;  /* 0x000000ffff307224 */ /* 0x000fe400078e00ff */
.L_x_2603:
[----:B------:R-:W-:Y:S05]  /*4e90*/  BSYNC B2 ;  /* 0x0000000000027941 */ /* 0x000fea0003800000 */
.L_x_2602:
[----:B------:R-:W0:Y:S01]  /*4ea0*/  I2F.U32 R39, R79 ;  /* 0x0000004f00277306 */ /* 0x000e220000201000 */
[----:B------:R-:W-:-:S05]  /*4eb0*/  HADD2.F32 R50, -RZ, R50.H1_H1 ;  /* 0x30000032ff327230 */ /* 0x000fca0000004100 */
[----:B------:R-:W-:Y:S02]  /*4ec0*/  FMUL.FTZ R50, R50, c[0x0][0x1e8] ;  /* 0x00007a0032327a20 */ /* 0x000fe40000410000 */
[----:B0-----:R-:W-:-:S05]  /*4ed0*/  FFMA.FTZ R39, R39, R88, 1.1641532182693481445e-10 ;  /* 0x2f00000027277423 */ /* 0x001fca0000010058 */
[----:B------:R-:W-:-:S04]  /*4ee0*/  FSETP.GTU.FTZ.AND P3, PT, R39, c[0x0][0x1e4], PT ;  /* 0x0000790027007a0b */ /* 0x000fc80003f7c000 */
[----:B------:R-:W-:Y:S01]  /*4ef0*/  FSEL R79, R50, RZ, !P3 ;  /* 0x000000ff324f7208 */ /* 0x000fe20005800000 */
[----:B------:R-:W-:Y:S05]  /*4f00*/  @P1 BRA `(.L_x_2606) ;  /* 0x0000006000001947 */ /* 0x000fea0003800000 */
[----:B------:R-:W-:Y:S01]  /*4f10*/  MOV R39, R48 ;  /* 0x0000003000277202 */ /* 0x000fe20000000f00 */
[----:B------:R-:W-:Y:S05]  /*4f20*/  @!P0 BRA `(.L_x_2607) ;  /* 0x0000059000008947 */ /* 0x000fea0003800000 */
[----:B------:R-:W-:Y:S01]  /*4f30*/  HADD2.F32 R50, -RZ, R42.H1_H1 ;  /* 0x3000002aff327230 */ /* 0x000fe20000004100 */
[----:B------:R-:W-:-:S04]  /*4f40*/  IMAD.MOV.U32 R39, RZ, RZ, R48 ;  /* 0x000000ffff277224 */ /* 0x000fc800078e0030 */
[----:B------:R-:W-:Y:S01]  /*4f50*/  FADD.FTZ R79, R50, R79 ;  /* 0x0000004f324f7221 */ /* 0x000fe20000010000 */
[----:B------:R-:W-:Y:S05]  /*4f60*/  BRA `(.L_x_2607) ;  /* 0x0000055000007947 */ /* 0x000fea0003800000 */
.L_x_2606:
        /* <DEDUP_REMOVED lines=12> */
.L_x_2609:
[----:B------:R-:W-:Y:S02]  /*5030*/  IMAD.MOV.U32 R50, RZ, RZ, R52 ;  /* 0x000000ffff327224 */ /* 0x000fe400078e0034 */
.L_x_2610:
[----:B------:R-:W-:Y:S05]  /*5040*/  BSYNC B2 ;  /* 0x0000000000027941 */ /* 0x000fea0003800000 */
.L_x_2608:
        /* <DEDUP_REMOVED lines=16> */
.L_x_2614:
[----:B------:R-:W-:Y:S05]  /*5150*/  BSYNC B3 ;  /* 0x0000000000037941 */ /* 0x000fea0003800000 */
.L_x_2613:
        /* <DEDUP_REMOVED lines=43> */
.L_x_2612:
[----:B------:R-:W-:Y:S05]  /*5410*/  BSYNC B2 ;  /* 0x0000000000027941 */ /* 0x000fea0003800000 */
.L_x_2611:
        /* <DEDUP_REMOVED lines=8> */
[----:B------:R-:W-:-:S05]  /*54a0*/  @P0 HADD2.F32 R48, -RZ, R42.H1_H1 ;  /* 0x3000002aff300230 */ /* 0x000fca0000004100 */
[----:B------:R-:W-:Y:S02]  /*54b0*/  @P0 FADD.FTZ R79, R48, R79 ;  /* 0x0000004f304f0221 */ /* 0x000fe40000010000 */
.L_x_2607:
        /* <DEDUP_REMOVED lines=12> */
.L_x_2616:
[----:B------:R-:W-:Y:S02]  /*5580*/  IMAD.MOV.U32 R50, RZ, RZ, R52 ;  /* 0x000000ffff327224 */ /* 0x000fe400078e0034 */
.L_x_2617:
[----:B------:R-:W-:Y:S05]  /*5590*/  BSYNC B2 ;  /* 0x0000000000027941 */ /* 0x000fea0003800000 */
.L_x_2615:
        /* <DEDUP_REMOVED lines=16> */
.L_x_2621:
[----:B------:R-:W-:Y:S05]  /*56a0*/  BSYNC B3 ;  /* 0x0000000000037941 */ /* 0x000fea0003800000 */
.L_x_2620:
        /* <DEDUP_REMOVED lines=43> */
.L_x_2619:
[----:B------:R-:W-:Y:S05]  /*5960*/  BSYNC B2 ;  /* 0x0000000000027941 */ /* 0x000fea0003800000 */
.L_x_2618:
        /* <DEDUP_REMOVED lines=13> */
.L_x_2622:
        /* <DEDUP_REMOVED lines=12> */
.L_x_2625:
[----:B------:R-:W-:Y:S02]  /*5b00*/  IMAD.MOV.U32 R50, RZ, RZ, R52 ;  /* 0x000000ffff327224 */ /* 0x000fe400078e0034 */
.L_x_2626:
[----:B------:R-:W-:Y:S05]  /*5b10*/  BSYNC B2 ;  /* 0x0000000000027941 */ /* 0x000fea0003800000 */
.L_x_2624:
        /* <DEDUP_REMOVED lines=16> */
.L_x_2630:
[----:B------:R-:W-:Y:S05]  /*5c20*/  BSYNC B3 ;  /* 0x0000000000037941 */ /* 0x000fea0003800000 */
.L_x_2629:
        /* <DEDUP_REMOVED lines=43> */
.L_x_2628:
[----:B------:R-:W-:Y:S05]  /*5ee0*/  BSYNC B2 ;  /* 0x0000000000027941 */ /* 0x000fea0003800000 */
.L_x_2627:
        /* <DEDUP_REMOVED lines=10> */
.L_x_2623:
        /* <DEDUP_REMOVED lines=12> */
.L_x_2632:
[----:B------:R-:W-:Y:S02]  /*6050*/  IMAD.MOV.U32 R50, RZ, RZ, R52 ;  /* 0x000000ffff327224 */ /* 0x000fe400078e0034 */
.L_x_2633:
[----:B------:R-:W-:Y:S05]  /*6060*/  BSYNC B2 ;  /* 0x0000000000027941 */ /* 0x000fea0003800000 */
.L_x_2631:
        /* <DEDUP_REMOVED lines=16> */
.L_x_2637:
[----:B------:R-:W-:Y:S05]  /*6170*/  BSYNC B3 ;  /* 0x0000000000037941 */ /* 0x000fea0003800000 */
.L_x_2636:
        /* <DEDUP_REMOVED lines=42> */
[----:B------:R-:W-:-:S06]  /*6420*/  HFMA2.MMA R48, -RZ, RZ, 0, 0 ;  /* 0x00000000ff307435 */ /* 0x000fcc00000001ff */
.L_x_2635:
[----:B------:R-:W-:Y:S05]  /*6430*/  BSYNC B2 ;  /* 0x0000000000027941 */ /* 0x000fea0003800000 */
.L_x_2634:
[----:B------:R-:W0:Y:S01]  /*6440*/  I2F.U32 R39, R50 ;  /* 0x0000003200277306 */ /* 0x000e220000201000 */
[----:B------:R-:W-:-:S05]  /*6450*/  HADD2.F32 R51, -RZ, R51.H1_H1 ;  /* 0x30000033ff337230 */ /* 0x000fca0000004100 */
[----:B------:R-:W-:Y:S02]  /*6460*/  FMUL.FTZ R51, R51, c[0x0][0x1e8] ;  /* 0x00007a0033337a20 */ /* 0x000fe40000410000 */
[----:B0-----:R-:W-:-:S05]  /*6470*/  FFMA.FTZ R39, R39, R88, 1.1641532182693481445e-10 ;  /* 0x2f00000027277423 */ /* 0x001fca0000010058 */
[----:B------:R-:W-:-:S04]  /*6480*/  FSETP.GTU.FTZ.AND P5, PT, R39, c[0x0][0x1e4], PT ;  /* 0x0000790027007a0b */ /* 0x000fc80003fbc000 */
[----:B------:R-:W-:Y:S01]  /*6490*/  FSEL R85, R51, RZ, !P5 ;  /* 0x000000ff33557208 */ /* 0x000fe20006800000 */
[----:B------:R-:W-:Y:S05]  /*64a0*/  @P1 BRA `(.L_x_2638) ;  /* 0x0000006000001947 */ /* 0x000fea0003800000 */
[----:B------:R-:W-:Y:S01]  /*64b0*/  IMAD.MOV.U32 R39, RZ, RZ, R48 ;  /* 0x000000ffff277224 */ /* 0x000fe200078e0030 */
[----:B------:R-:W-:Y:S05]  /*64c0*/  @!P0 BRA `(.L_x_2639) ;  /* 0x0000059000008947 */ /* 0x000fea0003800000 */
[----:B------:R-:W-:Y:S01]  /*64d0*/  HADD2.F32 R50, -RZ, R43.H1_H1 ;  /* 0x3000002bff327230 */ /* 0x000fe20000004100 */
[----:B------:R-:W-:-:S04]  /*64e0*/  IMAD.MOV.U32 R39, RZ, RZ, R48 ;  /* 0x000000ffff277224 */ /* 0x000fc800078e0030 */
[----:B------:R-:W-:Y:S01]  /*64f0*/  FADD.FTZ R85, R50, R85 ;  /* 0x0000005532557221 */ /* 0x000fe20000010000 */
[----:B------:R-:W-:Y:S05]  /*6500*/  BRA `(.L_x_2639) ;  /* 0x0000055000007947 */ /* 0x000fea0003800000 */
.L_x_2638:
        /* <DEDUP_REMOVED lines=12> */
.L_x_2641:
[----:B------:R-:W-:Y:S02]  /*65d0*/  IMAD.MOV.U32 R50, RZ, RZ, R52 ;  /* 0x000000ffff327224 */ /* 0x000fe400078e0034 */
.L_x_2642:
[----:B------:R-:W-:Y:S05]  /*65e0*/  BSYNC B2 ;  /* 0x0000000000027941 */ /* 0x000fea0003800000 */
.L_x_2640:
        /* <DEDUP_REMOVED lines=16> */
.L_x_2646:
[----:B------:R-:W-:Y:S05]  /*66f0*/  BSYNC B3 ;  /* 0x0000000000037941 */ /* 0x000fea0003800000 */
.L_x_2645:
        /* <DEDUP_REMOVED lines=43> */
.L_x_2644:
[----:B------:R-:W-:Y:S05]  /*69b0*/  BSYNC B2 ;  /* 0x0000000000027941 */ /* 0x000fea0003800000 */
.L_x_2643:
        /* <DEDUP_REMOVED lines=9> */
[----:B------:R-:W-:-:S03]  /*6a50*/  @P0 FADD.FTZ R85, R48, R85 ;  /* 0x0000005530550221 */ /* 0x000fc60000010000 */
.L_x_2639:
[----:B------:R-:W-:Y:S02]  /*6a60*/  LOP3.LUT P0, RZ, R54, 0x1, RZ, 0xc0, !PT ;  /* 0x0000000136ff7812 */ /* 0x000fe4000780c0ff */
[----:B------:R-:W-:Y:S02]  /*6a70*/  F2FP.PACK_AB R51, R85, R80 ;  /* 0x000000505533723e */ /* 0x000fe400000000ff */
[----:B------:R-:W-:Y:S02]  /*6a80*/  SEL R94, RZ, 0x1, P0 ;  /* 0x00000001ff5e7807 */ /* 0x000fe40000000000 */
[----:B------:R-:W-:Y:S02]  /*6a90*/  LEA R88, P0, R55, c[0x0][0x188], 0x4 ;  /* 0x0000620037587a11 */ /* 0x000fe400078020ff */
[----:B------:R-:W-:Y:S02]  /*6aa0*/  F2FP.PACK_AB R50, R79, R74 ;  /* 0x0000004a4f32723e */ /* 0x000fe400000000ff */
[----:B------:R-:W-:-:S02]  /*6ab0*/  LEA.HI.X R89, R55, c[0x0][0x18c], RZ, 0x4, P0 ;  /* 0x0000630037597a11 */ /* 0x000fc400000f24ff */
[----:B------:R-:W-:Y:S02]  /*6ac0*/  F2FP.PACK_AB R49, R73, R68 ;  /* 0x000000444931723e */ /* 0x000fe400000000ff */
[----:B------:R-:W-:Y:S02]  /*6ad0*/  F2FP.PACK_AB R48, R67, R56 ;  /* 0x000000384330723e */ /* 0x000fe400000000ff */
        /* <DEDUP_REMOVED lines=18> */
[----:B------:R-:W-:Y:S02]  /*6c00*/  LOP3.LUT R94, R88, R48, R50, 0xfe, !PT ;  /* 0x00000030585e7212 */ /* 0x000fe400078efe32 */
[----:B------:R-:W-:Y:S02]  /*6c10*/  SEL R97, RZ, 0x1, P6 ;  /* 0x00000001ff617807 */ /* 0x000fe40003000000 */
[----:B------:R-:W-:Y:S02]  /*6c20*/  IADD3 R48, P0, R96, c[0x0][0x190], RZ ;  /* 0x0000640060307a10 */ /* 0x000fe40007f1e0ff */
[----:B------:R-:W-:Y:S02]  /*6c30*/  LOP3.LUT R50, R94, R97, RZ, 0xfc, !PT ;  /* 0x000000615e327212 */ /* 0x000fe400078efcff */
[----:B------:R-:W-:-:S04]  /*6c40*/  SHF.L.U64.HI R94, R55, 0x3, RZ ;  /* 0x00000003375e7819 */ /* 0x000fc800000102ff */
[----:B------:R-:W-:-:S05]  /*6c50*/  IADD3.X R49, R94, c[0x0][0x194], RZ, P0, !PT ;  /* 0x000065005e317a10 */ /* 0x000fca00007fe4ff */
[----:B------:R0:W-:Y:S01]  /*6c60*/  STG.E.64 [R48.64], R50 ;  /* 0x0000003230007986 */ /* 0x0001e2000c101b06 */
[----:B------:R-:W-:Y:S05]  /*6c70*/  @!P1 BRA `(.L_x_2647) ;  /* 0x0000014000009947 */ /* 0x000fea0003800000 */
[----:B0-----:R-:W-:Y:S02]  /*6c80*/  SHF.L.U32 R48, R63, 0x10, RZ ;  /* 0x000000103f307819 */ /* 0x001fe400000006ff */
[----:B------:R-:W-:Y:S02]  /*6c90*/  LOP3.LUT R50, R59, 0xff, RZ, 0xc0, !PT ;  /* 0x000000ff3b327812 */ /* 0x000fe400078ec0ff */
[----:B------:R-:W-:Y:S02]  /*6ca0*/  LOP3.LUT R49, R48, 0xff0000, RZ, 0xc0, !PT ;  /* 0x00ff000030317812 */ /* 0x000fe400078ec0ff */
[----:B------:R-:W-:Y:S01]  /*6cb0*/  LOP3.LUT R48, R64, 0xffff, RZ, 0xc0, !PT ;  /* 0x0000ffff40307812 */ /* 0x000fe200078ec0ff */
[----:B------:R-:W-:-:S03]  /*6cc0*/  IMAD.WIDE.U32 R50, R50, 0x10000, RZ ;  /* 0x0001000032327825 */ /* 0x000fc600078e00ff */
        /* <DEDUP_REMOVED lines=15> */
.L_x_2647:
[----:B------:R-:W-:Y:S02]  /*6dc0*/  IADD3 R94, R55, 0x20, RZ ;  /* 0x00000020375e7810 */ /* 0x000fe40007ffe0ff */
.L_x_2518:
[----:B------:R-:W-:Y:S05]  /*6dd0*/  BSYNC B1 ;  /* 0x0000000000017941 */ /* 0x000fea0003800000 */
.L_x_2517:
        /* <DEDUP_REMOVED lines=30> */
.L_x_2651:
[----:B-1----:R-:W-:Y:S02]  /*6fc0*/  IMAD.MOV.U32 R65, RZ, RZ, R52 ;  /* 0x000000ffff417224 */ /* 0x002fe400078e0034 */
.L_x_2652:
[----:B------:R-:W-:Y:S05]  /*6fd0*/  BSYNC B2 ;  /* 0x0000000000027941 */ /* 0x000fea0003800000 */
.L_x_2650:
        /* <DEDUP_REMOVED lines=16> */
.L_x_2656:
[----:B------:R-:W-:Y:S05]  /*70e0*/  BSYNC B3 ;  /* 0x0000000000037941 */ /* 0x000fea0003800000 */
.L_x_2655:
        /* <DEDUP_REMOVED lines=43> */
.L_x_2654:
[----:B------:R-:W-:Y:S05]  /*73a0*/  BSYNC B2 ;  /* 0x0000000000027941 */ /* 0x000fea0003800000 */
.L_x_2653:
        /* <DEDUP_REMOVED lines=12> */
[----:B------:R-:W-:Y:S01]  /*7470*/  MOV R39, R69 ;  /* 0x0000004500277202 */ /* 0x000fe20000000f00 */
[----:B------:R-:W-:Y:S05]  /*7480*/  @!P0 BRA `(.L_x_2658) ;  /* 0x000005a000008947 */ /* 0x000fea0003800000 */
[----:B------:R-:W-:Y:S01]  /*7490*/  HADD2.F32 R70, -RZ, R40.H0_H0 ;  /* 0x20000028ff467230 */ /* 0x000fe20000004100 */
[----:B------:R-:W-:-:S04]  /*74a0*/  IMAD.MOV.U32 R39, RZ, RZ, R69 ;  /* 0x000000ffff277224 */ /* 0x000fc800078e0045 */
[----:B------:R-:W-:Y:S01]  /*74b0*/  FADD.FTZ R65, R70, R65 ;  /* 0x0000004146417221 */ /* 0x000fe20000010000 */
[----:B------:R-:W-:Y:S05]  /*74c0*/  BRA `(.L_x_2658) ;  /* 0x0000056000007947 */ /* 0x000fea0003800000 */
.L_x_2657:
        /* <DEDUP_REMOVED lines=12> */
.L_x_2660:
[----:B------:R-:W-:Y:S02]  /*7590*/  IMAD.MOV.U32 R57, RZ, RZ, R52 ;  /* 0x000000ffff397224 */ /* 0x000fe400078e0034 */
.L_x_2661:
[----:B------:R-:W-:Y:S05]  /*75a0*/  BSYNC B2 ;  /* 0x0000000000027941 */ /* 0x000fea0003800000 */
.L_x_2659:
        /* <DEDUP_REMOVED lines=16> */
.L_x_2665:
[----:B------:R-:W-:Y:S05]  /*76b0*/  BSYNC B3 ;  /* 0x0000000000037941 */ /* 0x000fea0003800000 */
.L_x_2664:
        /* <DEDUP_REMOVED lines=43> */
.L_x_2663:
[----:B------:R-:W-:Y:S05]  /*7970*/  BSYNC B2 ;  /* 0x0000000000027941 */ /* 0x000fea0003800000 */
.L_x_2662:
        /* <DEDUP_REMOVED lines=11> */
.L_x_2658:
        /* <DEDUP_REMOVED lines=12> */
.L_x_2667:
[----:B------:R-:W-:Y:S02]  /*7af0*/  IMAD.MOV.U32 R69, RZ, RZ, R52 ;  /* 0x000000ffff457224 */ /* 0x000fe400078e0034 */
.L_x_2668:
[----:B------:R-:W-:Y:S05]  /*7b00*/  BSYNC B2 ;  /* 0x0000000000027941 */ /* 0x000fea0003800000 */
.L_x_2666:
        /* <DEDUP_REMOVED lines=16> */
.L_x_2672:
[----:B------:R-:W-:Y:S05]  /*7c10*/  BSYNC B3 ;  /* 0x0000000000037941 */ /* 0x000fea0003800000 */
.L_x_2671:
        /* <DEDUP_REMOVED lines=43> */
.L_x_2670:
[----:B------:R-:W-:Y:S05]  /*7ed0*/  BSYNC B2 ;  /* 0x0000000000027941 */ /* 0x000fea0003800000 */
.L_x_2669:
        /* <DEDUP_REMOVED lines=15> */
.L_x_2673:
        /* <DEDUP_REMOVED lines=12> */
.L_x_2676:
[----:B------:R-:W-:Y:S02]  /*8090*/  IMAD.MOV.U32 R48, RZ, RZ, R52 ;  /* 0x000000ffff307224 */ /* 0x000fe400078e0034 */
.L_x_2677:
[----:B------:R-:W-:Y:S05]  /*80a0*/  BSYNC B2 ;  /* 0x0000000000027941 */ /* 0x000fea0003800000 */
.L_x_2675:
        /* <DEDUP_REMOVED lines=16> */
.L_x_2681:
[----:B------:R-:W-:Y:S05]  /*81b0*/  BSYNC B3 ;  /* 0x0000000000037941 */ /* 0x000fea0003800000 */
.L_x_2680:
        /* <DEDUP_REMOVED lines=43> */
.L_x_2679:
[----:B------:R-:W-:Y:S05]  /*8470*/  BSYNC B2 ;  /* 0x0000000000027941 */ /* 0x000fea0003800000 */
.L_x_2678:
        /* <DEDUP_REMOVED lines=10> */
.L_x_2674:
        /* <DEDUP_REMOVED lines=12> */
.L_x_2683:
[----:B------:R-:W-:Y:S02]  /*85e0*/  IMAD.MOV.U32 R48, RZ, RZ, R52 ;  /* 0x000000ffff307224 */ /* 0x000fe400078e0034 */
.L_x_2684:
[----:B------:R-:W-:Y:S05]  /*85f0*/  BSYNC B2 ;  /* 0x0000000000027941 */ /* 0x000fea0003800000 */
.L_x_2682:
        /* <DEDUP_REMOVED lines=16> */
.L_x_2688:
[----:B------:R-:W-:Y:S05]  /*8700*/  BSYNC B3 ;  /* 0x0000000000037941 */ /* 0x000fea0003800000 */
.L_x_2687:
        /* <DEDUP_REMOVED lines=43> */
.L_x_2686:
[----:B------:R-:W-:Y:S05]  /*89c0*/  BSYNC B2 ;  /* 0x0000000000027941 */ /* 0x000fea0003800000 */
.L_x_2685:
        /* <DEDUP_REMOVED lines=11> */
[----:B------:R-:W-:-:S05]  /*8a80*/  HADD2.F32 R39, -RZ, R41.H0_H0 ;  /* 0x20000029ff277230 */ /* 0x000fca0000004100 */
[----:B------:R-:W-:Y:S02]  /*8a90*/  FADD.FTZ R70, R39, R70 ;  /* 0x0000004627467221 */ /* 0x000fe40000010000 */
[----:B------:R-:W-:Y:S01]  /*8aa0*/  IMAD.MOV.U32 R39, RZ, RZ, R75 ;  /* 0x000000ffff277224 */ /* 0x000fe200078e004b */
[----:B------:R-:W-:Y:S05]  /*8ab0*/  BRA `(.L_x_2690) ;  /* 0x0000055000007947 */ /* 0x000fea0003800000 */
.L_x_2689:
        /* <DEDUP_REMOVED lines=12> */
.L_x_2692:
[----:B------:R-:W-:Y:S02]  /*8b80*/  IMAD.MOV.U32 R48, RZ, RZ, R52 ;  /* 0x000000ffff307224 */ /* 0x000fe400078e0034 */
.L_x_2693:
[----:B------:R-:W-:Y:S05]  /*8b90*/  BSYNC B2 ;  /* 0x0000000000027941 */ /* 0x000fea0003800000 */
.L_x_2691:
        /* <DEDUP_REMOVED lines=16> */
.L_x_2697:
[----:B------:R-:W-:Y:S05]  /*8ca0*/  BSYNC B3 ;  /* 0x0000000000037941 */ /* 0x000fea0003800000 */
.L_x_2696:
        /* <DEDUP_REMOVED lines=43> */
.L_x_2695:
[----:B------:R-:W-:Y:S05]  /*8f60*/  BSYNC B2 ;  /* 0x0000000000027941 */ /* 0x000fea0003800000 */
.L_x_2694:
        /* <DEDUP_REMOVED lines=10> */
.L_x_2690:
        /* <DEDUP_REMOVED lines=12> */
.L_x_2699:
[----:B------:R-:W-:Y:S02]  /*90d0*/  IMAD.MOV.U32 R48, RZ, RZ, R52 ;  /* 0x000000ffff307224 */ /* 0x000fe400078e0034 */
.L_x_2700:
[----:B------:R-:W-:Y:S05]  /*90e0*/  BSYNC B2 ;  /* 0x0000000000027941 */ /* 0x000fea0003800000 */
.L_x_2698:
        /* <DEDUP_REMOVED lines=16> */
.L_x_2704:
[----:B------:R-:W-:Y:S05]  /*91f0*/  BSYNC B3 ;  /* 0x0000000000037941 */ /* 0x000fea0003800000 */
.L_x_2703:
[----:B------:R-:W-:Y:S01]  /*9200*/  LOP3.LUT R38, R36, UR5, R53, 0x96, !PT ;  /* 0x0000000524267c12 */ /* 0x000fe2000f8e9635 */
[----:B------:R-:W-:-:S04]  /*9210*/  IMAD.HI.U32 R36, R0, -0x326172a9, RZ ;  /* 0xcd9e8d5700247827 */ /* 0x000fc800078e00ff */
[----:B------:R-:W-:Y:S01]  /*9220*/  IMAD R37, R0, -0x326172a9, RZ ;  /* 0xcd9e8d5700257824 */ /* 0x000fe200078e02ff */
[----:B------:R-:W-:Y:S01]  /*9230*/  LOP3.LUT R36, R36, UR4, R3, 0x96, !PT ;  /* 0x0000000424247c12 */ /* 0x000fe2000f8e9603 */
[----:B------:R-:W-:-:S04]  /*9240*/  IMAD.WIDE.U32 R38, R38, -0x326172a9, RZ ;  /* 0xcd9e8d5726267825 */ /* 0x000fc800078e00ff */
[----:B------:R-:W-:Y:S01]  /*9250*/  IMAD.MOV.U32 R76, RZ, RZ, RZ ;  /* 0x000000ffff4c7224 */ /* 0x000fe200078e00ff */
        /* <DEDUP_REMOVED lines=36> */
[----:B------:R-:W-:Y:S02]  /*94a0*/  LOP3.LUT R37, R39, UR26, R96, 0x96, !PT ;  /* 0x0000001a27257c12 */ /* 0x000fe4000f8e9660 */
.L_x_2702:
[----:B------:R-:W-:Y:S05]  /*94b0*/  BSYNC B2 ;  /* 0x0000000000027941 */ /* 0x000fea0003800000 */
.L_x_2701:
        /* <DEDUP_REMOVED lines=11> */
[----:B------:R-:W-:Y:S01]  /*9570*/  HADD2.F32 R48, -RZ, R41.H1_H1 ;  /* 0x30000029ff307230 */ /* 0x000fe20000004100 */
[----:B------:R-:W-:-:S04]  /*9580*/  IMAD.MOV.U32 R39, RZ, RZ, R76 ;  /* 0x000000ffff277224 */ /* 0x000fc800078e004c */
[----:B------:R-:W-:Y:S01]  /*9590*/  FADD.FTZ R75, R48, R75 ;  /* 0x0000004b304b7221 */ /* 0x000fe20000010000 */
[----:B------:R-:W-:Y:S05]  /*95a0*/  BRA `(.L_x_2706) ;  /* 0x0000056000007947 */ /* 0x000fea0003800000 */
.L_x_2705:
        /* <DEDUP_REMOVED lines=12> */
.L_x_2708:
[----:B------:R-:W-:Y:S02]  /*9670*/  IMAD.MOV.U32 R60, RZ, RZ, R52 ;  /* 0x000000ffff3c7224 */ /* 0x000fe400078e0034 */
.L_x_2709:
[----:B------:R-:W-:Y:S05]  /*9680*/  BSYNC B2 ;  /* 0x0000000000027941 */ /* 0x000fea0003800000 */
.L_x_2707:
        /* <DEDUP_REMOVED lines=16> */
.L_x_2713:
[----:B------:R-:W-:Y:S05]  /*9790*/  BSYNC B3 ;  /* 0x0000000000037941 */ /* 0x000fea0003800000 */
.L_x_2712:
        /* <DEDUP_REMOVED lines=43> */
.L_x_2711:
[----:B------:R-:W-:Y:S05]  /*9a50*/  BSYNC B2 ;  /* 0x0000000000027941 */ /* 0x000fea0003800000 */
.L_x_2710:
        /* <DEDUP_REMOVED lines=11> */
.L_x_2706:
        /* <DEDUP_REMOVED lines=12> */
.L_x_2715:
[----:B------:R-:W-:Y:S02]  /*9bd0*/  IMAD.MOV.U32 R76, RZ, RZ, R52 ;  /* 0x000000ffff4c7224 */ /* 0x000fe400078e0034 */
.L_x_2716:
[----:B------:R-:W-:Y:S05]  /*9be0*/  BSYNC B2 ;  /* 0x0000000000027941 */ /* 0x000fea0003800000 */
.L_x_2714:
        /* <DEDUP_REMOVED lines=16> */
.L_x_2720:
[----:B------:R-:W-:Y:S05]  /*9cf0*/  BSYNC B3 ;  /* 0x0000000000037941 */ /* 0x000fea0003800000 */
.L_x_2719:
        /* <DEDUP_REMOVED lines=43> */
.L_x_2718:
[----:B------:R-:W-:Y:S05]  /*9fb0*/  BSYNC B2 ;  /* 0x0000000000027941 */ /* 0x000fea0003800000 */
.L_x_2717:
        /* <DEDUP_REMOVED lines=13> */
.L_x_2721:
        /* <DEDUP_REMOVED lines=12> */
.L_x_2724:
[----:B------:R-:W-:Y:S02]  /*a150*/  IMAD.MOV.U32 R61, RZ, RZ, R52 ;  /* 0x000000ffff3d7224 */ /* 0x000fe400078e0034 */
.L_x_2725:
[----:B------:R-:W-:Y:S05]  /*a160*/  BSYNC B2 ;  /* 0x0000000000027941 */ /* 0x000fea0003800000 */
.L_x_2723:
        /* <DEDUP_REMOVED lines=16> */
.L_x_2729:
[----:B------:R-:W-:Y:S05]  /*a270*/  BSYNC B3 ;  /* 0x0000000000037941 */ /* 0x000fea0003800000 */
.L_x_2728:
        /* <DEDUP_REMOVED lines=43> */
.L_x_2727:
[----:B------:R-:W-:Y:S05]  /*a530*/  BSYNC B2 ;  /* 0x0000000000027941 */ /* 0x000fea0003800000 */
.L_x_2726:
        /* <DEDUP_REMOVED lines=11> */
.L_x_2722:
        /* <DEDUP_REMOVED lines=12> */
.L_x_2731:
[----:B------:R-:W-:Y:S02]  /*a6b0*/  IMAD.MOV.U32 R81, RZ, RZ, R52 ;  /* 0x000000ffff517224 */ /* 0x000fe400078e0034 */
.L_x_2732:
[----:B------:R-:W-:Y:S05]  /*a6c0*/  BSYNC B2 ;  /* 0x0000000000027941 */ /* 0x000fea0003800000 */
.L_x_2730:
        /* <DEDUP_REMOVED lines=16> */
.L_x_2736:
[----:B------:R-:W-:Y:S05]  /*a7d0*/  BSYNC B3 ;  /* 0x0000000000037941 */ /* 0x000fea0003800000 */
.L_x_2735:
        /* <DEDUP_REMOVED lines=43> */
.L_x_2734:
[----:B------:R-:W-:Y:S05]  /*aa90*/  BSYNC B2 ;  /* 0x0000000000027941 */ /* 0x000fea0003800000 */
.L_x_2733:
        /* <DEDUP_REMOVED lines=13> */
.L_x_2737:
        /* <DEDUP_REMOVED lines=12> */
.L_x_2740:
[----:B------:R-:W-:Y:S02]  /*ac30*/  IMAD.MOV.U32 R50, RZ, RZ, R52 ;  /* 0x000000ffff327224 */ /* 0x000fe400078e0034 */
.L_x_2741:
[----:B------:R-:W-:Y:S05]  /*ac40*/  BSYNC B2 ;  /* 0x0000000000027941 */ /* 0x000fea0003800000 */
.L_x_2739:
        /* <DEDUP_REMOVED lines=16> */
.L_x_2745:
[----:B------:R-:W-:Y:S05]  /*ad50*/  BSYNC B3 ;  /* 0x0000000000037941 */ /* 0x000fea0003800000 */
.L_x_2744:
        /* <DEDUP_REMOVED lines=43> */
.L_x_2743:
[----:B------:R-:W-:Y:S05]  /*b010*/  BSYNC B2 ;  /* 0x0000000000027941 */ /* 0x000fea0003800000 */
.L_x_2742:
        /* <DEDUP_REMOVED lines=10> */
.L_x_2738:
        /* <DEDUP_REMOVED lines=12> */
.L_x_2747:
[----:B------:R-:W-:Y:S02]  /*b180*/  IMAD.MOV.U32 R50, RZ, RZ, R52 ;  /* 0x000000ffff327224 */ /* 0x000fe400078e0034 */
.L_x_2748:
[----:B------:R-:W-:Y:S05]  /*b190*/  BSYNC B2 ;  /* 0x0000000000027941 */ /* 0x000fea0003800000 */
.L_x_2746:
        /* <DEDUP_REMOVED lines=16> */
.L_x_2752:
[----:B------:R-:W-:Y:S05]  /*b2a0*/  BSYNC B3 ;  /* 0x0000000000037941 */ /* 0x000fea0003800000 */
.L_x_2751:
        /* <DEDUP_REMOVED lines=43> */
.L_x_2750:
[----:B------:R-:W-:Y:S05]  /*b560*/  BSYNC B2 ;  /* 0x0000000000027941 */ /* 0x000fea0003800000 */
.L_x_2749:
[----:B------:R-:W0:Y:S01]  /*b570*/  I2F.U32 R39, R50 ;  /* 0x0000003200277306 */ /* 0x000e220000201000 */
[----:B------:R-:W-:-:S05]  /*b580*/  HADD2.F32 R49, -RZ, R51.H0_H0 ;  /* 0x20000033ff317230 */ /* 0x000fca0000004100 */
[----:B------:R-:W-:Y:S02]  /*b590*/  FMUL.FTZ R49, R49, c[0x0][0x1e8] ;  /* 0x00007a0031317a20 */ /* 0x000fe40000410000 */
[----:B0-----:R-:W-:-:S05]  /*b5a0*/  FFMA.FTZ R39, R39, R88, 1.1641532182693481445e-10 ;  /* 0x2f00000027277423 */ /* 0x001fca0000010058 */
[----:B------:R-:W-:-:S04]  /*b5b0*/  FSETP.GTU.FTZ.AND P4, PT, R39, c[0x0][0x1e4], PT ;  /* 0x0000790027007a0b */ /* 0x000fc80003f9c000 */
[----:B------:R-:W-:Y:S01]  /*b5c0*/  FSEL R82, R49, RZ, !P4 ;  /* 0x000000ff31527208 */ /* 0x000fe20006000000 */
[----:B------:R-:W-:Y:S05]  /*b5d0*/  @P1 BRA `(.L_x_2753) ;  /* 0x0000006000001947 */ /* 0x000fea0003800000 */
[----:B------:R-:W-:Y:S01]  /*b5e0*/  MOV R39, R48 ;  /* 0x0000003000277202 */ /* 0x000fe20000000f00 */
[----:B------:R-:W-:Y:S05]  /*b5f0*/  @!P0 BRA `(.L_x_2754) ;  /* 0x0000059000008947 */ /* 0x000fea0003800000 */
[----:B------:R-:W-:-:S05]  /*b600*/  HADD2.F32 R39, -RZ, R43.H0_H0 ;  /* 0x2000002bff277230 */ /* 0x000fca0000004100 */
[----:B------:R-:W-:Y:S02]  /*b610*/  FADD.FTZ R82, R39, R82 ;  /* 0x0000005227527221 */ /* 0x000fe40000010000 */
[----:B------:R-:W-:Y:S01]  /*b620*/  IMAD.MOV.U32 R39, RZ, RZ, R48 ;  /* 0x000000ffff277224 */ /* 0x000fe200078e0030 */
[----:B------:R-:W-:Y:S05]  /*b630*/  BRA `(.L_x_2754) ;  /* 0x0000055000007947 */ /* 0x000fea0003800000 */
.L_x_2753:
        /* <DEDUP_REMOVED lines=12> */
.L_x_2756:
[----:B------:R-:W-:Y:S02]  /*b700*/  IMAD.MOV.U32 R50, RZ, RZ, R52 ;  /* 0x000000ffff327224 */ /* 0x000fe400078e0034 */
.L_x_2757:
[----:B------:R-:W-:Y:S05]  /*b710*/  BSYNC B2 ;  /* 0x0000000000027941 */ /* 0x000fea0003800000 */
.L_x_2755:
        /* <DEDUP_REMOVED lines=16> */
.L_x_2761:
[----:B------:R-:W-:Y:S05]  /*b820*/  BSYNC B3 ;  /* 0x0000000000037941 */ /* 0x000fea0003800000 */
.L_x_2760:
        /* <DEDUP_REMOVED lines=43> */
.L_x_2759:
[----:B------:R-:W-:Y:S05]  /*bae0*/  BSYNC B2 ;  /* 0x0000000000027941 */ /* 0x000fea0003800000 */
.L_x_2758:
        /* <DEDUP_REMOVED lines=10> */
.L_x_2754:
        /* <DEDUP_REMOVED lines=12> */
.L_x_2763:
[----:B------:R-:W-:Y:S02]  /*bc50*/  IMAD.MOV.U32 R50, RZ, RZ, R52 ;  /* 0x000000ffff327224 */ /* 0x000fe400078e0034 */
.L_x_2764:
[----:B------:R-:W-:Y:S05]  /*bc60*/  BSYNC B2 ;  /* 0x0000000000027941 */ /* 0x000fea0003800000 */
.L_x_2762:
        /* <DEDUP_REMOVED lines=16> */
.L_x_2768:
[----:B------:R-:W-:Y:S05]  /*bd70*/  BSYNC B3 ;  /* 0x0000000000037941 */ /* 0x000fea0003800000 */
.L_x_2767:
        /* <DEDUP_REMOVED lines=43> */
.L_x_2766:
[----:B------:R-:W-:Y:S05]  /*c030*/  BSYNC B2 ;  /* 0x0000000000027941 */ /* 0x000fea0003800000 */
.L_x_2765:
        /* <DEDUP_REMOVED lines=9> */
[----:B------:R-:W-:-:S05]  /*c0d0*/  HADD2.F32 R39, -RZ, R43.H1_H1 ;  /* 0x3000002bff277230 */ /* 0x000fca0000004100 */
[----:B------:R-:W-:Y:S02]  /*c0e0*/  FADD.FTZ R86, R39, R86 ;  /* 0x0000005627567221 */ /* 0x000fe40000010000 */
[----:B------:R-:W-:Y:S01]  /*c0f0*/  IMAD.MOV.U32 R39, RZ, RZ, R48 ;  /* 0x000000ffff277224 */ /* 0x000fe200078e0030 */
[----:B------:R-:W-:Y:S05]  /*c100*/  BRA `(.L_x_2770) ;  /* 0x0000055000007947 */ /* 0x000fea0003800000 */
.L_x_2769:
        /* <DEDUP_REMOVED lines=12> */
.L_x_2772:
[----:B------:R-:W-:Y:S02]  /*c1d0*/  IMAD.MOV.U32 R50, RZ, RZ, R52 ;  /* 0x000000ffff327224 */ /* 0x000fe400078e0034 */
.L_x_2773:
[----:B------:R-:W-:Y:S05]  /*c1e0*/  BSYNC B2 ;  /* 0x0000000000027941 */ /* 0x000fea0003800000 */
.L_x_2771:
        /* <DEDUP_REMOVED lines=16> */
.L_x_2777:
[----:B------:R-:W-:Y:S05]  /*c2f0*/  BSYNC B3 ;  /* 0x0000000000037941 */ /* 0x000fea0003800000 */
.L_x_2776:
        /* <DEDUP_REMOVED lines=43> */
.L_x_2775:
[----:B------:R-:W-:Y:S05]  /*c5b0*/  BSYNC B2 ;  /* 0x0000000000027941 */ /* 0x000fea0003800000 */
.L_x_2774:
        /* <DEDUP_REMOVED lines=10> */
.L_x_2770:
[----:B------:R-:W-:Y:S02]  /*c660*/  LOP3.LUT P0, RZ, R54, 0x1, RZ, 0xc0, !PT ;  /* 0x0000000136ff7812 */ /* 0x000fe4000780c0ff */
[----:B------:R-:W-:Y:S02]  /*c670*/  F2FP.PACK_AB R51, R86, R82 ;  /* 0x000000525633723e */ /* 0x000fe400000000ff */
[----:B------:R-:W-:Y:S02]  /*c680*/  SEL R96, RZ, 0x1, P0 ;  /* 0x00000001ff607807 */ /* 0x000fe40000000000 */
[C---:B------:R-:W-:Y:S02]  /*c690*/  LEA R88, P0, R94.reuse, c[0x0][0x188], 0x4 ;  /* 0x000062005e587a11 */ /* 0x040fe400078020ff */
        /* <DEDUP_REMOVED lines=18> */
[----:B------:R-:W-:Y:S02]  /*c7c0*/  SEL R97, RZ, 0x1, P5 ;  /* 0x00000001ff617807 */ /* 0x000fe40002800000 */
[----:B------:R-:W-:-:S03]  /*c7d0*/  SEL R49, RZ, 0x1, P6 ;  /* 0x00000001ff317807 */ /* 0x000fc60003000000 */
[----:B------:R-:W-:-:S04]  /*c7e0*/  IMAD.WIDE.U32 R88, R97, 0x100, RZ ;  /* 0x0000010061587825 */ /* 0x000fc800078e00ff */
[----:B------:R-:W-:Y:S01]  /*c7f0*/  IMAD.SHL.U32 R97, R94, 0x8, RZ ;  /* 0x000000085e617824 */ /* 0x000fe200078e00ff */
[----:B------:R-:W-:Y:S02]  /*c800*/  LOP3.LUT R96, R88, R48, R50, 0xfe, !PT ;  /* 0x0000003058607212 */ /* 0x000fe400078efe32 */
        /* <DEDUP_REMOVED lines=27> */
.L_x_2778:
[----:B------:R-:W-:Y:S02]  /*c9c0*/  IADD3 R94, R94, 0x20, RZ ;  /* 0x000000205e5e7810 */ /* 0x000fe40007ffe0ff */
.L_x_2649:
[----:B------:R-:W-:Y:S05]  /*c9d0*/  BSYNC B1 ;  /* 0x0000000000017941 */ /* 0x000fea0003800000 */
.L_x_2648:
        /* <DEDUP_REMOVED lines=30> */
.L_x_2782:
[----:B-1----:R-:W-:Y:S02]  /*cbc0*/  IMAD.MOV.U32 R66, RZ, RZ, R52 ;  /* 0x000000ffff427224 */ /* 0x002fe400078e0034 */
.L_x_2783:
[----:B------:R-:W-:Y:S05]  /*cbd0*/  BSYNC B2 ;  /* 0x0000000000027941 */ /* 0x000fea0003800000 */
.L_x_2781:
        /* <DEDUP_REMOVED lines=16> */
.L_x_2787:
[----:B------:R-:W-:Y:S05]  /*cce0*/  BSYNC B3 ;  /* 0x0000000000037941 */ /* 0x000fea0003800000 */
.L_x_2786:
        /* <DEDUP_REMOVED lines=43> */
.L_x_2785:
[----:B------:R-:W-:Y:S05]  /*cfa0*/  BSYNC B2 ;  /* 0x0000000000027941 */ /* 0x000fea0003800000 */
.L_x_2784:
        /* <DEDUP_REMOVED lines=18> */
.L_x_2788:
        /* <DEDUP_REMOVED lines=12> */
.L_x_2791:
[----:B------:R-:W-:Y:S02]  /*d190*/  IMAD.MOV.U32 R57, RZ, RZ, R52 ;  /* 0x000000ffff397224 */ /* 0x000fe400078e0034 */
.L_x_2792:
[----:B------:R-:W-:Y:S05]  /*d1a0*/  BSYNC B2 ;  /* 0x0000000000027941 */ /* 0x000fea0003800000 */
.L_x_2790:
        /* <DEDUP_REMOVED lines=16> */
.L_x_2796:
[----:B------:R-:W-:Y:S05]  /*d2b0*/  BSYNC B3 ;  /* 0x0000000000037941 */ /* 0x000fea0003800000 */
.L_x_2795:
        /* <DEDUP_REMOVED lines=43> */
.L_x_2794:
[----:B------:R-:W-:Y:S05]  /*d570*/  BSYNC B2 ;  /* 0x0000000000027941 */ /* 0x000fea0003800000 */
.L_x_2793:
        /* <DEDUP_REMOVED lines=11> */
.L_x_2789:
        /* <DEDUP_REMOVED lines=12> */
.L_x_2798:
[----:B------:R-:W-:Y:S02]  /*d6f0*/  IMAD.MOV.U32 R71, RZ, RZ, R52 ;  /* 0x000000ffff477224 */ /* 0x000fe400078e0034 */
.L_x_2799:
[----:B------:R-:W-:Y:S05]  /*d700*/  BSYNC B2 ;  /* 0x0000000000027941 */ /* 0x000fea0003800000 */
.L_x_2797:
        /* <DEDUP_REMOVED lines=16> */
.L_x_2803:
[----:B------:R-:W-:Y:S05]  /*d810*/  BSYNC B3 ;  /* 0x0000000000037941 */ /* 0x000fea0003800000 */
.L_x_2802:
        /* <DEDUP_REMOVED lines=43> */
.L_x_2801:
[----:B------:R-:W-:Y:S05]  /*dad0*/  BSYNC B2 ;  /* 0x0000000000027941 */ /* 0x000fea0003800000 */
.L_x_2800:
        /* <DEDUP_REMOVED lines=15> */
.L_x_2804:
        /* <DEDUP_REMOVED lines=12> */
.L_x_2807:
[----:B------:R-:W-:Y:S02]  /*dc90*/  IMAD.MOV.U32 R48, RZ, RZ, R52 ;  /* 0x000000ffff307224 */ /* 0x000fe400078e0034 */
.L_x_2808:
[----:B------:R-:W-:Y:S05]  /*dca0*/  BSYNC B2 ;  /* 0x0000000000027941 */ /* 0x000fea0003800000 */
.L_x_2806:
        /* <DEDUP_REMOVED lines=16> */
.L_x_2812:
[----:B------:R-:W-:Y:S05]  /*ddb0*/  BSYNC B3 ;  /* 0x0000000000037941 */ /* 0x000fea0003800000 */
.L_x_2811:
        /* <DEDUP_REMOVED lines=43> */
.L_x_2810:
[----:B------:R-:W-:Y:S05]  /*e070*/  BSYNC B2 ;  /* 0x0000000000027941 */ /* 0x000fea0003800000 */
.L_x_2809:
        /* <DEDUP_REMOVED lines=10> */
.L_x_2805:
        /* <DEDUP_REMOVED lines=12> */
.L_x_2814:
[----:B------:R-:W-:Y:S02]  /*e1e0*/  IMAD.MOV.U32 R48, RZ, RZ, R52 ;  /* 0x000000ffff307224 */ /* 0x000fe400078e0034 */
.L_x_2815:
[----:B------:R-:W-:Y:S05]  /*e1f0*/  BSYNC B2 ;  /* 0x0000000000027941 */ /* 0x000fea0003800000 */
.L_x_2813:
        /* <DEDUP_REMOVED lines=16> */
.L_x_2819:
[----:B------:R-:W-:Y:S05]  /*e300*/  BSYNC B3 ;  /* 0x0000000000037941 */ /* 0x000fea0003800000 */
.L_x_2818:
        /* <DEDUP_REMOVED lines=43> */
.L_x_2817:
[----:B------:R-:W-:Y:S05]  /*e5c0*/  BSYNC B2 ;  /* 0x0000000000027941 */ /* 0x000fea0003800000 */
.L_x_2816:
        /* <DEDUP_REMOVED lines=11> */
[----:B------:R-:W-:-:S05]  /*e680*/  HADD2.F32 R39, -RZ, R41.H0_H0 ;  /* 0x20000029ff277230 */ /* 0x000fca0000004100 */
[----:B------:R-:W-:Y:S02]  /*e690*/  FADD.FTZ R72, R39, R72 ;  /* 0x0000004827487221 */ /* 0x000fe40000010000 */
[----:B------:R-:W-:Y:S01]  /*e6a0*/  IMAD.MOV.U32 R39, RZ, RZ, R77 ;  /* 0x000000ffff277224 */ /* 0x000fe200078e004d */
[----:B------:R-:W-:Y:S05]  /*e6b0*/  BRA `(.L_x_2821) ;  /* 0x0000055000007947 */ /* 0x000fea0003800000 */
.L_x_2820:
        /* <DEDUP_REMOVED lines=12> */
.L_x_2823:
[----:B------:R-:W-:Y:S02]  /*e780*/  IMAD.MOV.U32 R48, RZ, RZ, R52 ;  /* 0x000000ffff307224 */ /* 0x000fe400078e0034 */
.L_x_2824:
[----:B------:R-:W-:Y:S05]  /*e790*/  BSYNC B2 ;  /* 0x0000000000027941 */ /* 0x000fea0003800000 */
.L_x_2822:
        /* <DEDUP_REMOVED lines=16> */
.L_x_2828:
[----:B------:R-:W-:Y:S05]  /*e8a0*/  BSYNC B3 ;  /* 0x0000000000037941 */ /* 0x000fea0003800000 */
.L_x_2827:
        /* <DEDUP_REMOVED lines=43> */
.L_x_2826:
[----:B------:R-:W-:Y:S05]  /*eb60*/  BSYNC B2 ;  /* 0x0000000000027941 */ /* 0x000fea0003800000 */
.L_x_2825:
        /* <DEDUP_REMOVED lines=10> */
.L_x_2821:
        /* <DEDUP_REMOVED lines=12> */
.L_x_2830:
[----:B------:R-:W-:Y:S02]  /*ecd0*/  IMAD.MOV.U32 R48, RZ, RZ, R52 ;  /* 0x000000ffff307224 */ /* 0x000fe400078e0034 */
.L_x_2831:
[----:B------:R-:W-:Y:S05]  /*ece0*/  BSYNC B2 ;  /* 0x0000000000027941 */ /* 0x000fea0003800000 */
.L_x_2829:
        /* <DEDUP_REMOVED lines=16> */
.L_x_2835:
[----:B------:R-:W-:Y:S05]  /*edf0*/  BSYNC B3 ;  /* 0x0000000000037941 */ /* 0x000fea0003800000 */
.L_x_2834:
        /* <DEDUP_REMOVED lines=43> */
.L_x_2833:
[----:B------:R-:W-:Y:S05]  /*f0b0*/  BSYNC B2 ;  /* 0x0000000000027941 */ /* 0x000fea0003800000 */
.L_x_2832:
        /* <DEDUP_REMOVED lines=15> */
.L_x_2836:
        /* <DEDUP_REMOVED lines=12> */
.L_x_2839:
[----:B------:R-:W-:Y:S02]  /*f270*/  IMAD.MOV.U32 R60, RZ, RZ, R52 ;  /* 0x000000ffff3c7224 */ /* 0x000fe400078e0034 */
.L_x_2840:
[----:B------:R-:W-:Y:S05]  /*f280*/  BSYNC B2 ;  /* 0x0000000000027941 */ /* 0x000fea0003800000 */
.L_x_2838:
        /* <DEDUP_REMOVED lines=16> */
.L_x_2844:
[----:B------:R-:W-:Y:S05]  /*f390*/  BSYNC B3 ;  /* 0x0000000000037941 */ /* 0x000fea0003800000 */
.L_x_2843:
        /* <DEDUP_REMOVED lines=43> */
.L_x_2842:
[----:B------:R-:W-:Y:S05]  /*f650*/  BSYNC B2 ;  /* 0x0000000000027941 */ /* 0x000fea0003800000 */
.L_x_2841:
        /* <DEDUP_REMOVED lines=11> */
.L_x_2837:
        /* <DEDUP_REMOVED lines=12> */
.L_x_2846:
[----:B------:R-:W-:Y:S02]  /*f7d0*/  IMAD.MOV.U32 R78, RZ, RZ, R52 ;  /* 0x000000ffff4e7224 */ /* 0x000fe400078e0034 */
.L_x_2847:
[----:B------:R-:W-:Y:S05]  /*f7e0*/  BSYNC B2 ;  /* 0x0000000000027941 */ /* 0x000fea0003800000 */
.L_x_2845:
        /* <DEDUP_REMOVED lines=16> */
.L_x_2851:
[----:B------:R-:W-:Y:S05]  /*f8f0*/  BSYNC B3 ;  /* 0x0000000000037941 */ /* 0x000fea0003800000 */
.L_x_2850:
        /* <DEDUP_REMOVED lines=43> */
.L_x_2849:
[----:B------:R-:W-:Y:S05]  /*fbb0*/  BSYNC B2 ;  /* 0x0000000000027941 */ /* 0x000fea0003800000 */
.L_x_2848:
        /* <DEDUP_REMOVED lines=13> */
.L_x_2852:
        /* <DEDUP_REMOVED lines=12> */
.L_x_2855:
[----:B------:R-:W-:Y:S02]  /*fd50*/  IMAD.MOV.U32 R61, RZ, RZ, R52 ;  /* 0x000000ffff3d7224 */ /* 0x000fe400078e0034 */
.L_x_2856:
[----:B------:R-:W-:Y:S05]  /*fd60*/  BSYNC B2 ;  /* 0x0000000000027941 */ /* 0x000fea0003800000 */
.L_x_2854:
        /* <DEDUP_REMOVED lines=16> */
.L_x_2860:
[----:B------:R-:W-:Y:S05]  /*fe70*/  BSYNC B3 ;  /* 0x0000000000037941 */ /* 0x000fea0003800000 */
.L_x_2859:
        /* <DEDUP_REMOVED lines=43> */
.L_x_2858:
[----:B------:R-:W-:Y:S05]  /*10130*/  BSYNC B2 ;  /* 0x0000000000027941 */ /* 0x000fea0003800000 */
.L_x_2857:
        /* <DEDUP_REMOVED lines=11> */
.L_x_2853:
        /* <DEDUP_REMOVED lines=12> */
.L_x_2862:
[----:B------:R-:W-:Y:S02]  /*102b0*/  IMAD.MOV.U32 R83, RZ, RZ, R52 ;  /* 0x000000ffff537224 */ /* 0x000fe400078e0034 */
.L_x_2863:
[----:B------:R-:W-:Y:S05]  /*102c0*/  BSYNC B2 ;  /* 0x0000000000027941 */ /* 0x000fea0003800000 */
.L_x_2861:
        /* <DEDUP_REMOVED lines=16> */
.L_x_2867:
[----:B------:R-:W-:Y:S05]  /*103d0*/  BSYNC B3 ;  /* 0x0000000000037941 */ /* 0x000fea0003800000 */
.L_x_2866:
        /* <DEDUP_REMOVED lines=43> */
.L_x_2865:
[----:B------:R-:W-:Y:S05]  /*10690*/  BSYNC B2 ;  /* 0x0000000000027941 */ /* 0x000fea0003800000 */
.L_x_2864:
        /* <DEDUP_REMOVED lines=13> */
.L_x_2868:
        /* <DEDUP_REMOVED lines=12> */
.L_x_2871:
[----:B------:R-:W-:Y:S02]  /*10830*/  IMAD.MOV.U32 R50, RZ, RZ, R52 ;  /* 0x000000ffff327224 */ /* 0x000fe400078e0034 */
.L_x_2872:
[----:B------:R-:W-:Y:S05]  /*10840*/  BSYNC B2 ;  /* 0x0000000000027941 */ /* 0x000fea0003800000 */
.L_x_2870:
        /* <DEDUP_REMOVED lines=16> */
.L_x_2876:
[----:B------:R-:W-:Y:S05]  /*10950*/  BSYNC B3 ;  /* 0x0000000000037941 */ /* 0x000fea0003800000 */
.L_x_2875:
        /* <DEDUP_REMOVED lines=43> */
.L_x_2874:
[----:B------:R-:W-:Y:S05]  /*10c10*/  BSYNC B2 ;  /* 0x0000000000027941 */ /* 0x000fea0003800000 */
.L_x_2873:
        /* <DEDUP_REMOVED lines=10> */
.L_x_2869:
        /* <DEDUP_REMOVED lines=12> */
.L_x_2878:
[----:B------:R-:W-:Y:S02]  /*10d80*/  IMAD.MOV.U32 R50, RZ, RZ, R52 ;  /* 0x000000ffff327224 */ /* 0x000fe400078e0034 */
.L_x_2879:
[----:B------:R-:W-:Y:S05]  /*10d90*/  BSYNC B2 ;  /* 0x0000000000027941 */ /* 0x000fea0003800000 */
.L_x_2877:
        /* <DEDUP_REMOVED lines=16> */
.L_x_2883:
[----:B------:R-:W-:Y:S05]  /*10ea0*/  BSYNC B3 ;  /* 0x0000000000037941 */ /* 0x000fea0003800000 */
.L_x_2882:
        /* <DEDUP_REMOVED lines=43> */
.L_x_2881:
[----:B------:R-:W-:Y:S05]  /*11160*/  BSYNC B2 ;  /* 0x0000000000027941 */ /* 0x000fea0003800000 */
.L_x_2880:
        /* <DEDUP_REMOVED lines=13> */
.L_x_2884:
        /* <DEDUP_REMOVED lines=12> */
.L_x_2887:
[----:B------:R-:W-:Y:S02]  /*11300*/  IMAD.MOV.U32 R50, RZ, RZ, R52 ;  /* 0x000000ffff327224 */ /* 0x000fe400078e0034 */
.L_x_2888:
[----:B------:R-:W-:Y:S05]  /*11310*/  BSYNC B2 ;  /* 0x0000000000027941 */ /* 0x000fea0003800000 */
.L_x_2886:
        /* <DEDUP_REMOVED lines=16> */
.L_x_2892:
[----:B------:R-:W-:Y:S05]  /*11420*/  BSYNC B3 ;  /* 0x0000000000037941 */ /* 0x000fea0003800000 */
.L_x_2891:
        /* <DEDUP_REMOVED lines=43> */
.L_x_2890:
[----:B------:R-:W-:Y:S05]  /*116e0*/  BSYNC B2 ;  /* 0x0000000000027941 */ /* 0x000fea0003800000 */
.L_x_2889:
        /* <DEDUP_REMOVED lines=10> */
.L_x_2885:
        /* <DEDUP_REMOVED lines=12> */
.L_x_2894:
[----:B------:R-:W-:Y:S02]  /*11850*/  IMAD.MOV.U32 R50, RZ, RZ, R52 ;  /* 0x000000ffff327224 */ /* 0x000fe400078e0034 */
.L_x_2895:
[----:B------:R-:W-:Y:S05]  /*11860*/  BSYNC B2 ;  /* 0x0000000000027941 */ /* 0x000fea0003800000 */
.L_x_2893:
        /* <DEDUP_REMOVED lines=16> */
.L_x_2899:
[----:B------:R-:W-:Y:S05]  /*11970*/  BSYNC B3 ;  /* 0x0000000000037941 */ /* 0x000fea0003800000 */
.L_x_2898:
        /* <DEDUP_REMOVED lines=43> */
.L_x_2897:
[----:B------:R-:W-:Y:S05]  /*11c30*/  BSYNC B2 ;  /* 0x0000000000027941 */ /* 0x000fea0003800000 */
.L_x_2896:
        /* <DEDUP_REMOVED lines=13> */
.L_x_2900:
        /* <DEDUP_REMOVED lines=12> */
.L_x_2903:
[----:B------:R-:W-:Y:S02]  /*11dd0*/  IMAD.MOV.U32 R50, RZ, RZ, R52 ;  /* 0x000000ffff327224 */ /* 0x000fe400078e0034 */
.L_x_2904:
[----:B------:R-:W-:Y:S05]  /*11de0*/  BSYNC B2 ;  /* 0x0000000000027941 */ /* 0x000fea0003800000 */
.L_x_2902:
        /* <DEDUP_REMOVED lines=16> */
.L_x_2908:
[----:B------:R-:W-:Y:S05]  /*11ef0*/  BSYNC B3 ;  /* 0x0000000000037941 */ /* 0x000fea0003800000 */
.L_x_2907:
        /* <DEDUP_REMOVED lines=43> */
.L_x_2906:
[----:B------:R-:W-:Y:S05]  /*121b0*/  BSYNC B2 ;  /* 0x0000000000027941 */ /* 0x000fea0003800000 */
.L_x_2905:
        /* <DEDUP_REMOVED lines=10> */
.L_x_2901:
        /* <DEDUP_REMOVED lines=24> */
[----:B------:R-:W-:-:S05]  /*123e0*/  IMAD.WIDE.U32 R88, R97, 0x100, RZ ;  /* 0x0000010061587825 */ /* 0x000fca00078e00ff */
[----:B------:R-:W-:Y:S02]  /*123f0*/  LOP3.LUT R96, R88, R48, R50, 0xfe, !PT ;  /* 0x0000003058607212 */ /* 0x000fe400078efe32 */
        /* <DEDUP_REMOVED lines=28> */
.L_x_2780:
[----:B------:R-:W-:Y:S05]  /*125c0*/  BSYNC B1 ;  /* 0x0000000000017941 */ /* 0x000fea0003800000 */
.L_x_2779:
        /* <DEDUP_REMOVED lines=31> */
.L_x_2919:
        /* <DEDUP_REMOVED lines=70> */
.L_x_2920:
        /* <DEDUP_REMOVED lines=18> */
[--C-:B------:R-:W-:Y:S02]  /*12d40*/  FADD.FTZ R101, R56, -R96.reuse ;  /* 0x8000006038657221 */ /* 0x100fe40000010000 */
[--C-:B-1----:R-:W-:Y:S02]  /*12d50*/  FADD.FTZ R49, R67, -R96.reuse ;  /* 0x8000006043317221 */ /* 0x102fe40000010000 */
[C---:B------:R-:W-:Y:S02]  /*12d60*/  FMUL.FTZ R101, R94.reuse, R101 ;  /* 0x000000655e657220 */ /* 0x040fe40000410000 */
[----:B------:R-:W-:Y:S02]  /*12d70*/  FMUL.FTZ R100, R94, R49 ;  /* 0x000000315e647220 */ /* 0x000fe40000410000 */
[--C-:B------:R-:W-:Y:S02]  /*12d80*/  FADD.FTZ R161, R68, -R96.reuse ;  /* 0x8000006044a17221 */ /* 0x100fe40000010000 */
[----:B------:R-:W-:-:S02]  /*12d90*/  FADD.FTZ R97, R73, -R96 ;  /* 0x8000006049617221 */ /* 0x000fc40000010000 */
[----:B------:R-:W-:Y:S02]  /*12da0*/  FFMA.FTZ R48, R160, R101, R159 ;  /* 0x00000065a0307223 */ /* 0x000fe4000001009f */
[----:B------:R-:W-:Y:S02]  /*12db0*/  FFMA.FTZ R49, R156, R100, R155 ;  /* 0x000000649c317223 */ /* 0x000fe4000001009b */
[C---:B------:R-:W-:Y:S02]  /*12dc0*/  FMUL.FTZ R161, R94.reuse, R161 ;  /* 0x000000a15ea17220 */ /* 0x040fe40000410000 */
[----:B------:R-:W-:Y:S01]  /*12dd0*/  FMUL.FTZ R97, R94, R97 ;  /* 0x000000615e617220 */ /* 0x000fe20000410000 */
[----:B------:R-:W-:Y:S01]  /*12de0*/  F2FP.PACK_AB R48, R49, R48 ;  /* 0x000000303130723e */ /* 0x000fe200000000ff */
[--C-:B------:R-:W-:Y:S02]  /*12df0*/  FADD.FTZ R51, R74, -R96.reuse ;  /* 0x800000604a337221 */ /* 0x100fe40000010000 */
[----:B------:R-:W-:-:S02]  /*12e00*/  FADD.FTZ R163, R79, -R96 ;  /* 0x800000604fa37221 */ /* 0x000fc40000010000 */
[----:B------:R-:W-:Y:S02]  /*12e10*/  FFMA.FTZ R49, R152, R161, R151 ;  /* 0x000000a198317223 */ /* 0x000fe40000010097 */
[----:B------:R-:W-:Y:S02]  /*12e20*/  FFMA.FTZ R50, R148, R97, R147 ;  /* 0x0000006194327223 */ /* 0x000fe40000010093 */
[C---:B------:R-:W-:Y:S02]  /*12e30*/  FMUL.FTZ R162, R94.reuse, R51 ;  /* 0x000000335ea27220 */ /* 0x040fe40000410000 */
[----:B------:R-:W-:Y:S01]  /*12e40*/  FMUL.FTZ R163, R94, R163 ;  /* 0x000000a35ea37220 */ /* 0x000fe20000410000 */
[----:B------:R-:W-:Y:S01]  /*12e50*/  F2FP.PACK_AB R49, R50, R49 ;  /* 0x000000313231723e */ /* 0x000fe200000000ff */
[----:B------:R-:W-:Y:S02]  /*12e60*/  FFMA.FTZ R50, R144, R162, R143 ;  /* 0x000000a290327223 */ /* 0x000fe4000001008f */
[----:B------:R-:W-:-:S02]  /*12e70*/  FFMA.FTZ R51, R140, R163, R139 ;  /* 0x000000a38c337223 */ /* 0x000fc4000001008b */
[--C-:B------:R-:W-:Y:S02]  /*12e80*/  FADD.FTZ R165, R80, -R96.reuse ;  /* 0x8000006050a57221 */ /* 0x100fe40000010000 */
[----:B------:R-:W-:Y:S01]  /*12e90*/  IMAD.MOV.U32 R89, RZ, RZ, 0x10 ;  /* 0x00000010ff597424 */ /* 0x000fe200078e00ff */
[----:B------:R-:W-:Y:S01]  /*12ea0*/  F2FP.PACK_AB R50, R51, R50 ;  /* 0x000000323332723e */ /* 0x000fe200000000ff */
[----:B------:R-:W-:Y:S02]  /*12eb0*/  FADD.FTZ R51, R85, -R96 ;  /* 0x8000006055337221 */ /* 0x000fe40000010000 */
[C---:B------:R-:W-:Y:S02]  /*12ec0*/  FMUL.FTZ R165, R94.reuse, R165 ;  /* 0x000000a55ea57220 */ /* 0x040fe40000410000 */
[----:B------:R-:W-:Y:S02]  /*12ed0*/  FMUL.FTZ R164, R94, R51 ;  /* 0x000000335ea47220 */ /* 0x000fe40000410000 */
[----:B------:R-:W-:-:S02]  /*12ee0*/  FFMA.FTZ R51, R136, R165, R135 ;  /* 0x000000a588337223 */ /* 0x000fc40000010087 */
[-C--:B0-----:R-:W-:Y:S02]  /*12ef0*/  FFMA.FTZ R88, R132, R164.reuse, R131 ;  /* 0x000000a484587223 */ /* 0x081fe40000010083 */
[----:B------:R-:W-:Y:S02]  /*12f00*/  FFMA.FTZ R165, R134, R165, R133 ;  /* 0x000000a586a57223 */ /* 0x000fe40000010085 */
[----:B------:R-:W-:Y:S01]  /*12f10*/  FFMA.FTZ R164, R130, R164, R129 ;  /* 0x000000a482a47223 */ /* 0x000fe20000010081 */
[----:B------:R-:W-:Y:S01]  /*12f20*/  F2FP.PACK_AB R51, R88, R51 ;  /* 0x000000335833723e */ /* 0x000fe200000000ff */
[----:B------:R-:W-:-:S04]  /*12f30*/  IMAD.WIDE.U32 R88, R55, R89, c[0x0][0x208] ;  /* 0x0000820037587625 */ /* 0x000fc800078e0059 */
[----:B------:R-:W-:Y:S01]  /*12f40*/  FFMA.FTZ R101, R158, R101, R157 ;  /* 0x000000659e657223 */ /* 0x000fe2000001009d */
[----:B------:R0:W-:Y:S01]  /*12f50*/  STG.E.128 [R88.64], R48 ;  /* 0x0000003058007986 */ /* 0x0001e2000c101d06 */
[----:B------:R-:W-:Y:S02]  /*12f60*/  FFMA.FTZ R161, R150, R161, R149 ;  /* 0x000000a196a17223 */ /* 0x000fe40000010095 */
[----:B------:R-:W-:Y:S02]  /*12f70*/  FFMA.FTZ R163, R138, R163, R137 ;  /* 0x000000a38aa37223 */ /* 0x000fe40000010089 */
[----:B------:R-:W-:Y:S01]  /*12f80*/  FFMA.FTZ R100, R154, R100, R153 ;  /* 0x000000649a647223 */ /* 0x000fe20000010099 */
[----:B0-----:R-:W-:Y:S01]  /*12f90*/  F2FP.PACK_AB R51, R164, R165 ;  /* 0x000000a5a433723e */ /* 0x001fe200000000ff */
[----:B------:R-:W-:-:S03]  /*12fa0*/  FFMA.FTZ R164, R142, R162, R141 ;  /* 0x000000a28ea47223 */ /* 0x000fc6000001008d */
[----:B------:R-:W-:Y:S01]  /*12fb0*/  F2FP.PACK_AB R48, R100, R101 ;  /* 0x000000656430723e */ /* 0x000fe200000000ff */
[----:B------:R-:W-:Y:S02]  /*12fc0*/  FFMA.FTZ R162, R146, R97, R145 ;  /* 0x0000006192a27223 */ /* 0x000fe40000010091 */
[----:B------:R-:W-:Y:S01]  /*12fd0*/  IMAD.MOV.U32 R89, RZ, RZ, 0x10 ;  /* 0x00000010ff597424 */ /* 0x000fe200078e00ff */
[----:B------:R-:W-:Y:S02]  /*12fe0*/  F2FP.PACK_AB R50, R163, R164 ;  /* 0x000000a4a332723e */ /* 0x000fe400000000ff */
[----:B------:R-:W-:Y:S01]  /*12ff0*/  F2FP.PACK_AB R49, R162, R161 ;  /* 0x000000a1a231723e */ /* 0x000fe200000000ff */
[C---:B------:R-:W-:Y:S01]  /*13000*/  IMAD.WIDE.U32 R88, R55.reuse, R89, c[0x0][0x210] ;  /* 0x0000840037587625 */ /* 0x040fe200078e0059 */
[----:B------:R-:W-:-:S04]  /*13010*/  IADD3 R55, R55, 0x20, RZ ;  /* 0x0000002037377810 */ /* 0x000fc80007ffe0ff */
[----:B------:R0:W-:Y:S03]  /*13020*/  STG.E.128 [R88.64], R48 ;  /* 0x0000003058007986 */ /* 0x0001e6000c101d06 */
.L_x_2912:
[----:B------:R-:W-:Y:S05]  /*13030*/  BSYNC B1 ;  /* 0x0000000000017941 */ /* 0x000fea0003800000 */
.L_x_2911:
[----:B------:R-:W-:Y:S01]  /*13040*/  LOP3.LUT P0, RZ, R54, 0x80, RZ, 0xc0, !PT ;  /* 0x0000008036ff7812 */ /* 0x000fe2000780c0ff */
[----:B------:R-:W-:-:S12]  /*13050*/  BSSY B1, `(.L_x_2913) ;  /* 0x0000031000017945 */ /* 0x000fd80003800000 */
[----:B------:R-:W-:Y:S05]  /*13060*/  @!P0 BRA `(.L_x_2914) ;  /* 0x000002f000008947 */ /* 0x000fea0003800000 */
[--C-:B------:R-:W-:Y:S02]  /*13070*/  FADD.FTZ R101, R65, -R96.reuse ;  /* 0x8000006041657221 */ /* 0x100fe40000010000 */
[--C-:B01----:R-:W-:Y:S02]  /*13080*/  FADD.FTZ R49, R69, -R96.reuse ;  /* 0x8000006045317221 */ /* 0x103fe40000010000 */
        /* <DEDUP_REMOVED lines=25> */
[-C--:B------:R-:W-:Y:S02]  /*13220*/  FFMA.FTZ R88, R98, R164.reuse, R95 ;  /* 0x000000a462587223 */ /* 0x080fe4000001005f */
        /* <DEDUP_REMOVED lines=19> */
.L_x_2914:
[----:B------:R-:W-:Y:S05]  /*13360*/  BSYNC B1 ;  /* 0x0000000000017941 */ /* 0x000fea0003800000 */
.L_x_2913:
        /* <DEDUP_REMOVED lines=20> */
[C---:B------:R-:W-:Y:S02]  /*134b0*/  FMUL.FTZ R161, R94.reuse, R161 ;  /* 0x000000a15ea17220 */ /* 0x040fe40000410000 */
[----:B------:R-:W-:Y:S01]  /*134c0*/  FMUL.FTZ R162, R94, R89 ;  /* 0x000000595ea27220 */ /* 0x000fe20000410000 */
[----:B------:R-:W-:Y:S01]  /*134d0*/  F2FP.PACK_AB R49, R51, R50 ;  /* 0x000000323331723e */ /* 0x000fe200000000ff */
[----:B------:R-:W-:-:S02]  /*134e0*/  FFMA.FTZ R50, R9, R161, R16 ;  /* 0x000000a109327223 */ /* 0x000fc40000010010 */
[----:B------:R-:W-:Y:S02]  /*134f0*/  FFMA.FTZ R51, R10, R162, R17 ;  /* 0x000000a20a337223 */ /* 0x000fe40000010011 */
[C---:B------:R-:W-:Y:S02]  /*13500*/  FMUL.FTZ R163, R94.reuse, R163 ;  /* 0x000000a35ea37220 */ /* 0x040fe40000410000 */
[----:B------:R-:W-:Y:S01]  /*13510*/  FMUL.FTZ R164, R94, R165 ;  /* 0x000000a55ea47220 */ /* 0x000fe20000410000 */
[----:B------:R-:W-:Y:S01]  /*13520*/  HFMA2.MMA R94, -RZ, RZ, 0, 9.5367431640625e-07 ;  /* 0x00000010ff5e7435 */ /* 0x000fe200000001ff */
[----:B------:R-:W-:Y:S01]  /*13530*/  F2FP.PACK_AB R50, R51, R50 ;  /* 0x000000323332723e */ /* 0x000fe200000000ff */
[-C--:B------:R-:W-:Y:S02]  /*13540*/  FFMA.FTZ R51, R11, R163.reuse, R18 ;  /* 0x000000a30b337223 */ /* 0x080fe40000010012 */
[----:B------:R-:W-:Y:S02]  /*13550*/  FFMA.FTZ R88, R12, R164, R19 ;  /* 0x000000a40c587223 */ /* 0x000fe40000010013 */
[----:B------:R-:W-:-:S02]  /*13560*/  FFMA.FTZ R163, R26, R163, R34 ;  /* 0x000000a31aa37223 */ /* 0x000fc40000010022 */
[----:B------:R-:W-:Y:S01]  /*13570*/  FFMA.FTZ R164, R27, R164, R35 ;  /* 0x000000a41ba47223 */ /* 0x000fe20000010023 */
[----:B------:R-:W-:Y:S01]  /*13580*/  F2FP.PACK_AB R51, R88, R51 ;  /* 0x000000335833723e */ /* 0x000fe200000000ff */
[----:B------:R-:W-:-:S04]  /*13590*/  IMAD.WIDE.U32 R88, R55, R94, c[0x0][0x208] ;  /* 0x0000820037587625 */ /* 0x000fc800078e005e */
[----:B------:R-:W-:Y:S01]  /*135a0*/  FFMA.FTZ R97, R20, R97, R28 ;  /* 0x0000006114617223 */ /* 0x000fe2000001001c */
[----:B------:R0:W-:Y:S01]  /*135b0*/  STG.E.128 [R88.64], R48 ;  /* 0x0000003058007986 */ /* 0x0001e2000c101d06 */
[----:B------:R-:W-:Y:S02]  /*135c0*/  FFMA.FTZ R101, R22, R101, R30 ;  /* 0x0000006516657223 */ /* 0x000fe4000001001e */
[----:B------:R-:W-:Y:S02]  /*135d0*/  FFMA.FTZ R161, R24, R161, R32 ;  /* 0x000000a118a17223 */ /* 0x000fe40000010020 */
[----:B------:R-:W-:Y:S02]  /*135e0*/  FFMA.FTZ R162, R25, R162, R33 ;  /* 0x000000a219a27223 */ /* 0x000fe40000010021 */
[----:B------:R-:W-:Y:S02]  /*135f0*/  FFMA.FTZ R96, R23, R96, R31 ;  /* 0x0000006017607223 */ /* 0x000fe4000001001f */
[----:B------:R-:W-:Y:S01]  /*13600*/  FFMA.FTZ R100, R21, R100, R29 ;  /* 0x0000006415647223 */ /* 0x000fe2000001001d */
[----:B0-----:R-:W-:Y:S01]  /*13610*/  F2FP.PACK_AB R51, R164, R163 ;  /* 0x000000a3a433723e */ /* 0x001fe200000000ff */
[----:B------:R-:W-:Y:S01]  /*13620*/  IMAD.WIDE.U32 R88, R55, R94, c[0x0][0x210] ;  /* 0x0000840037587625 */ /* 0x000fe200078e005e */
[----:B------:R-:W-:-:S02]  /*13630*/  F2FP.PACK_AB R50, R162, R161 ;  /* 0x000000a1a232723e */ /* 0x000fc400000000ff */
[----:B------:R-:W-:Y:S02]  /*13640*/  F2FP.PACK_AB R49, R96, R101 ;  /* 0x000000656031723e */ /* 0x000fe400000000ff */
[----:B------:R-:W-:-:S05]  /*13650*/  F2FP.PACK_AB R48, R100, R97 ;  /* 0x000000616430723e */ /* 0x000fca00000000ff */
[----:B------:R0:W-:Y:S02]  /*13660*/  STG.E.128 [R88.64], R48 ;  /* 0x0000003058007986 */ /* 0x0001e4000c101d06 */
.L_x_2916:
[----:B------:R-:W-:Y:S05]  /*13670*/  BSYNC B1 ;  /* 0x0000000000017941 */ /* 0x000fea0003800000 */
.L_x_2915:
[----:B01----:R-:W-:-:S04]  /*13680*/  IMAD.MOV.U32 R48, RZ, RZ, 0x4 ;  /* 0x00000004ff307424 */ /* 0x003fc800078e00ff */
[----:B------:R-:W-:-:S05]  /*13690*/  IMAD R5, R48, c[0x0][0x160], R5 ;  /* 0x0000580030057a24 */ /* 0x000fca00078e0205 */
[----:B------:R-:W-:-:S13]  /*136a0*/  ISETP.GE.AND P0, PT, R5, c[0x0][0x164], PT ;  /* 0x0000590005007a0c */ /* 0x000fda0003f06270 */
[----:B------:R-:W-:Y:S01]  /*136b0*/  @P0 CALL.REL.NOINC `(.L_x_2917) ;  /* 0x0000001000000944 */ /* 0x000fe20003c00000 */
[----:B------:R-:W-:Y:S05]  /*136c0*/  BRA `(.L_x_2918) ;  /* 0xfffedaa000007947 */ /* 0x000fea000383ffff */
.L_x_2917:
[----:B------:R-:W-:Y:S05]  /*136d0*/  BSYNC B0 ;  /* 0x0000000000007941 */ /* 0x000fea0003800000 */
.L_x_2516:
[----:B------:R-:W-:Y:S05]  /*136e0*/  EXIT ;  /* 0x000000000000794d */ /* 0x000fea0003800000 */
.L_x_2909:
[----:B------:R-:W-:Y:S01]  /*136f0*/  IMAD.MOV.U32 R89, RZ, RZ, 0x1 ;  /* 0x00000001ff597424 */ /* 0x000fe200078e00ff */
[----:B------:R-:W-:Y:S01]  /*13700*/  MOV R48, 0x13740 ;  /* 0x0001374000307802 */ /* 0x000fe20000000f00 */
[----:B------:R-:W-:Y:S02]  /*13710*/  IMAD.MOV.U32 R94, RZ, RZ, 0x1f ;  /* 0x0000001fff5e7424 */ /* 0x000fe400078e00ff */
[----:B------:R-:W-:Y:S02]  /*13720*/  IMAD.MOV.U32 R97, RZ, RZ, -0x1 ;  /* 0xffffffffff617424 */ /* 0x000fe400078e00ff */
[----:B------:R-:W-:Y:S05]  /*13730*/  CALL.REL.NOINC `($__internal_12_$__cuda_sm70_shflsync_bfly_p) ;  /* 0x000006c000007944 */ /* 0x000fea0003c00000 */
[----:B01----:R-:W-:Y:S05]  /*13740*/  BRA `(.L_x_2919) ;  /* 0xfffff07000007947 */ /* 0x003fea000383ffff */
.L_x_2910:
[----:B0-----:R-:W-:Y:S01]  /*13750*/  IMAD.MOV.U32 R50, RZ, RZ, R96 ;  /* 0x000000ffff327224 */ /* 0x001fe200078e0060 */
[----:B------:R-:W-:Y:S01]  /*13760*/  MOV R48, 0x137b0 ;  /* 0x000137b000307802 */ /* 0x000fe20000000f00 */
[----:B------:R-:W-:Y:S02]  /*13770*/  IMAD.MOV.U32 R89, RZ, RZ, 0x2 ;  /* 0x00000002ff597424 */ /* 0x000fe400078e00ff */
[----:B------:R-:W-:Y:S02]  /*13780*/  IMAD.MOV.U32 R94, RZ, RZ, 0x1f ;  /* 0x0000001fff5e7424 */ /* 0x000fe400078e00ff */
[----:B------:R-:W-:-:S02]  /*13790*/  IMAD.MOV.U32 R97, RZ, RZ, -0x1 ;  /* 0xffffffffff617424 */ /* 0x000fc400078e00ff */
[----:B------:R-:W-:Y:S05]  /*137a0*/  CALL.REL.NOINC `($__internal_12_$__cuda_sm70_shflsync_bfly_p) ;  /* 0x0000065000007944 */ /* 0x000fea0003c00000 */
[----:B01----:R-:W-:Y:S01]  /*137b0*/  FADD.FTZ R50, R96, R89 ;  /* 0x0000005960327221 */ /* 0x003fe20000010000 */
[----:B------:R-:W-:Y:S01]  /*137c0*/  MOV R48, 0x13810 ;  /* 0x0001381000307802 */ /* 0x000fe20000000f00 */
[----:B------:R-:W-:-:S02]  /*137d0*/  IMAD.MOV.U32 R89, RZ, RZ, 0x4 ;  /* 0x00000004ff597424 */ /* 0x000fc400078e00ff */
[----:B------:R-:W-:Y:S02]  /*137e0*/  IMAD.MOV.U32 R94, RZ, RZ, 0x1f ;  /* 0x0000001fff5e7424 */ /* 0x000fe400078e00ff */
[----:B------:R-:W-:Y:S02]  /*137f0*/  IMAD.MOV.U32 R97, RZ, RZ, -0x1 ;  /* 0xffffffffff617424 */ /* 0x000fe400078e00ff */
[----:B------:R-:W-:Y:S05]  /*13800*/  CALL.REL.NOINC `($__internal_12_$__cuda_sm70_shflsync_bfly_p) ;  /* 0x000005f000007944 */ /* 0x000fea0003c00000 */
[----:B01----:R-:W-:Y:S01]  /*13810*/  FADD.FTZ R50, R50, R89 ;  /* 0x0000005932327221 */ /* 0x003fe20000010000 */
[----:B------:R-:W-:Y:S01]  /*13820*/  MOV R89, 0x8 ;  /* 0x0000000800597802 */ /* 0x000fe20000000f00 */
[----:B------:R-:W-:Y:S01]  /*13830*/  IMAD.MOV.U32 R94, RZ, RZ, 0x1f ;  /* 0x0000001fff5e7424 */ /* 0x000fe200078e00ff */
[----:B------:R-:W-:Y:S01]  /*13840*/  MOV R48, 0x13870 ;  /* 0x0001387000307802 */ /* 0x000fe20000000f00 */
[----:B------:R-:W-:Y:S02]  /*13850*/  IMAD.MOV.U32 R97, RZ, RZ, -0x1 ;  /* 0xffffffffff617424 */ /* 0x000fe400078e00ff */
[----:B------:R-:W-:Y:S05]  /*13860*/  CALL.REL.NOINC `($__internal_12_$__cuda_sm70_shflsync_bfly_p) ;  /* 0x0000059000007944 */ /* 0x000fea0003c00000 */
[----:B01----:R-:W-:Y:S01]  /*13870*/  FADD.FTZ R50, R50, R89 ;  /* 0x0000005932327221 */ /* 0x003fe20000010000 */
[----:B------:R-:W-:Y:S01]  /*13880*/  MOV R48, 0x138d0 ;  /* 0x000138d000307802 */ /* 0x000fe20000000f00 */
[----:B------:R-:W-:Y:S02]  /*13890*/  IMAD.MOV.U32 R89, RZ, RZ, 0x10 ;  /* 0x00000010ff597424 */ /* 0x000fe400078e00ff */
[----:B------:R-:W-:-:S02]  /*138a0*/  IMAD.MOV.U32 R94, RZ, RZ, 0x1f ;  /* 0x0000001fff5e7424 */ /* 0x000fc400078e00ff */
[----:B------:R-:W-:Y:S02]  /*138b0*/  IMAD.MOV.U32 R97, RZ, RZ, -0x1 ;  /* 0xffffffffff617424 */ /* 0x000fe400078e00ff */
[----:B------:R-:W-:Y:S05]  /*138c0*/  CALL.REL.NOINC `($__internal_12_$__cuda_sm70_shflsync_bfly_p) ;  /* 0x0000053000007944 */ /* 0x000fea0003c00000 */
[----:B-1----:R-:W-:Y:S01]  /*138d0*/  FADD.FTZ R51, R50, R89 ;  /* 0x0000005932337221 */ /* 0x002fe20000010000 */
[----:B------:R-:W-:Y:S01]  /*138e0*/  LOP3.LUT P3, RZ, R54, 0x20, RZ, 0xc0, !PT ;  /* 0x0000002036ff7812 */ /* 0x000fe2000786c0ff */
[----:B------:R-:W-:Y:S02]  /*138f0*/  IMAD.MOV.U32 R89, RZ, RZ, 0x1 ;  /* 0x00000001ff597424 */ /* 0x000fe400078e00ff */
[----:B------:R-:W-:Y:S02]  /*13900*/  FMUL.FTZ R51, R51, c[0x0][0x1e0] ;  /* 0x0000780033337a20 */ /* 0x000fe40000410000 */
[----:B0-----:R-:W-:Y:S02]  /*13910*/  IMAD.MOV.U32 R94, RZ, RZ, 0x1f ;  /* 0x0000001fff5e7424 */ /* 0x001fe400078e00ff */
[--C-:B------:R-:W-:Y:S02]  /*13920*/  FADD.FTZ R48, R56, -R51.reuse ;  /* 0x8000003338307221 */ /* 0x100fe40000010000 */
[----:B------:R-:W-:-:S02]  /*13930*/  FADD.FTZ R49, R67, -R51 ;  /* 0x8000003343317221 */ /* 0x000fc40000010000 */
        /* <DEDUP_REMOVED lines=49> */
[----:B------:R-:W-:Y:S05]  /*13c50*/  CALL.REL.NOINC `($__internal_12_$__cuda_sm70_shflsync_bfly_p) ;  /* 0x000001a000007944 */ /* 0x000fea0003c00000 */
[----:B01----:R-:W-:Y:S01]  /*13c60*/  FADD.FTZ R50, R50, R89 ;  /* 0x0000005932327221 */ /* 0x003fe20000010000 */
[----:B------:R-:W-:Y:S01]  /*13c70*/  MOV R48, 0x13cc0 ;  /* 0x00013cc000307802 */ /* 0x000fe20000000f00 */
[----:B------:R-:W-:Y:S02]  /*13c80*/  IMAD.MOV.U32 R89, RZ, RZ, 0x2 ;  /* 0x00000002ff597424 */ /* 0x000fe400078e00ff */
[----:B------:R-:W-:Y:S02]  /*13c90*/  IMAD.MOV.U32 R94, RZ, RZ, 0x1f ;  /* 0x0000001fff5e7424 */ /* 0x000fe400078e00ff */
[----:B------:R-:W-:Y:S02]  /*13ca0*/  IMAD.MOV.U32 R97, RZ, RZ, -0x1 ;  /* 0xffffffffff617424 */ /* 0x000fe400078e00ff */
[----:B------:R-:W-:Y:S05]  /*13cb0*/  CALL.REL.NOINC `($__internal_12_$__cuda_sm70_shflsync_bfly_p) ;  /* 0x0000014000007944 */ /* 0x000fea0003c00000 */
[----:B01----:R-:W-:Y:S01]  /*13cc0*/  FADD.FTZ R50, R50, R89 ;  /* 0x0000005932327221 */ /* 0x003fe20000010000 */
[----:B------:R-:W-:Y:S01]  /*13cd0*/  HFMA2.MMA R89, -RZ, RZ, 0, 2.384185791015625e-07 ;  /* 0x00000004ff597435 */ /* 0x000fe200000001ff */
[----:B------:R-:W-:Y:S01]  /*13ce0*/  IMAD.MOV.U32 R94, RZ, RZ, 0x1f ;  /* 0x0000001fff5e7424 */ /* 0x000fe200078e00ff */
[----:B------:R-:W-:Y:S01]  /*13cf0*/  MOV R48, 0x13d20 ;  /* 0x00013d2000307802 */ /* 0x000fe20000000f00 */
[----:B------:R-:W-:-:S03]  /*13d00*/  IMAD.MOV.U32 R97, RZ, RZ, -0x1 ;  /* 0xffffffffff617424 */ /* 0x000fc600078e00ff */
[----:B------:R-:W-:Y:S05]  /*13d10*/  CALL.REL.NOINC `($__internal_12_$__cuda_sm70_shflsync_bfly_p) ;  /* 0x000000e000007944 */ /* 0x000fea0003c00000 */
[----:B01----:R-:W-:Y:S01]  /*13d20*/  FADD.FTZ R50, R50, R89 ;  /* 0x0000005932327221 */ /* 0x003fe20000010000 */
[----:B------:R-:W-:Y:S01]  /*13d30*/  MOV R48, 0x13d80 ;  /* 0x00013d8000307802 */ /* 0x000fe20000000f00 */
[----:B------:R-:W-:-:S02]  /*13d40*/  IMAD.MOV.U32 R89, RZ, RZ, 0x8 ;  /* 0x00000008ff597424 */ /* 0x000fc400078e00ff */
[----:B------:R-:W-:Y:S02]  /*13d50*/  IMAD.MOV.U32 R94, RZ, RZ, 0x1f ;  /* 0x0000001fff5e7424 */ /* 0x000fe400078e00ff */
[----:B------:R-:W-:Y:S02]  /*13d60*/  IMAD.MOV.U32 R97, RZ, RZ, -0x1 ;  /* 0xffffffffff617424 */ /* 0x000fe400078e00ff */
[----:B------:R-:W-:Y:S05]  /*13d70*/  CALL.REL.NOINC `($__internal_12_$__cuda_sm70_shflsync_bfly_p) ;  /* 0x0000008000007944 */ /* 0x000fea0003c00000 */
[----:B-1----:R-:W-:Y:S01]  /*13d80*/  FADD.FTZ R88, R50, R89 ;  /* 0x0000005932587221 */ /* 0x002fe20000010000 */
[----:B------:R-:W-:Y:S01]  /*13d90*/  MOV R48, 0x13df0 ;  /* 0x00013df000307802 */ /* 0x000fe20000000f00 */
[----:B------:R-:W-:Y:S02]  /*13da0*/  IMAD.MOV.U32 R89, RZ, RZ, 0x10 ;  /* 0x00000010ff597424 */ /* 0x000fe400078e00ff */
[----:B0-----:R-:W-:Y:S02]  /*13db0*/  IMAD.MOV.U32 R94, RZ, RZ, 0x1f ;  /* 0x0000001fff5e7424 */ /* 0x001fe400078e00ff */
[----:B------:R-:W-:Y:S02]  /*13dc0*/  IMAD.MOV.U32 R97, RZ, RZ, -0x1 ;  /* 0xffffffffff617424 */ /* 0x000fe400078e00ff */
[----:B------:R-:W-:-:S02]  /*13dd0*/  IMAD.MOV.U32 R50, RZ, RZ, R88 ;  /* 0x000000ffff327224 */ /* 0x000fc400078e0058 */
[----:B------:R-:W-:Y:S05]  /*13de0*/  CALL.REL.NOINC `($__internal_12_$__cuda_sm70_shflsync_bfly_p) ;  /* 0x0000001000007944 */ /* 0x000fea0003c00000 */
[----:B01----:R-:W-:Y:S05]  /*13df0*/  BRA `(.L_x_2920) ;  /* 0xffffee2000007947 */ /* 0x003fea000383ffff */
        .weak           $__internal_12_$__cuda_sm70_shflsync_bfly_p
        .type           $__internal_12_$__cuda_sm70_shflsync_bfly_p,@function
        .size           $__internal_12_$__cuda_sm70_shflsync_bfly_p,(.L_x_20028 - $__internal_12_$__cuda_sm70_shflsync_bfly_p)
$__internal_12_$__cuda_sm70_shflsync_bfly_p:
[----:B------:R-:W-:Y:S01]  /*13e00*/  IMAD.MOV.U32 R49, RZ, RZ, 0x0 ;  /* 0x00000000ff317424 */ /* 0x000fe200078e00ff */
[----:B------:R-:W-:Y:S04]  /*13e10*/  WARPSYNC R97 ;  /* 0x0000006100007348 */ /* 0x000fe80003800000 */
[----:B------:R0:W1:Y:S01]  /*13e20*/  SHFL.BFLY PT, R89, R50, R89, R94 ;  /* 0x0c00005932597389 */ /* 0x00006200000e005e */
[----:B------:R-:W-:Y:S05]  /*13e30*/  RET.REL.NODEC R48 `(_ZN10layer_norm31ln_parallel_residual_fwd_kernelINS_13Kernel_traitsI6__halfS2_S2_S2_fjLj768ELj1ELj4ELj1ELj16ENS_18Kernel_traits_baseILj768ES2_S2_S2_S2_fjLj128EEEEELb1ELb0ELb0EEEvNS_9FwdParamsE) ;  /* 0xfffec1c030007950 */ /* 0x000fea0003c3ffff */
.L_x_2921:
        /* <DEDUP_REMOVED lines=12> */
.L_x_20028:


//--------------------- .text._ZN10layer_norm31ln_parallel_residual_fwd_kernelINS_13Kernel_traitsI6__halfS2_S2_S2_fjLj768ELj1ELj4ELj1ELj16ENS_18Kernel_traits_baseILj768ES2_S2_S2_S2_fjLj128EEEEELb1ELb0ELb1EEEvNS_9FwdParamsE --------------------------
	.section	.text._ZN10layer_norm31ln_parallel_residual_fwd_kernelINS_13Kernel_traitsI6__halfS2_S2_S2_fjLj768ELj1ELj4ELj1ELj16ENS_18Kernel_traits_baseILj768ES2_S2_S2_S2_fjLj128EEEEELb1ELb0ELb1EEEvNS_9FwdParamsE,"ax",@progbits
	.sectioninfo	@"SHI_REGISTERS=167"
	.align	128
        .global         _ZN10layer_norm31ln_parallel_residual_fwd_kernelINS_13Kernel_traitsI6__halfS2_S2_S2_fjLj768ELj1ELj4ELj1ELj16ENS_18Kernel_traits_baseILj768ES2_S2_S2_S2_fjLj128EEEEELb1ELb0ELb1EEEvNS_9FwdParamsE
        .type           _ZN10layer_norm31ln_parallel_residual_fwd_kernelINS_13Kernel_traitsI6__halfS2_S2_S2_fjLj768ELj1ELj4ELj1ELj16ENS_18Kernel_traits_baseILj768ES2_S2_S2_S2_fjLj128EEEEELb1ELb0ELb1EEEvNS_9FwdParamsE,@function
        .size           _ZN10layer_norm31ln_parallel_residual_fwd_kernelINS_13Kernel_traitsI6__halfS2_S2_S2_fjLj768ELj1ELj4ELj1ELj16ENS_18Kernel_traits_baseILj768ES2_S2_S2_S2_fjLj128EEEEELb1ELb0ELb1EEEvNS_9FwdParamsE,(.L_x_20029 - _ZN10layer_norm31ln_parallel_residual_fwd_kernelINS_13Kernel_traitsI6__halfS2_S2_S2_fjLj768ELj1ELj4ELj1ELj16ENS_18Kernel_traits_baseILj768ES2_S2_S2_S2_fjLj128EEEEELb1ELb0ELb1EEEvNS_9FwdParamsE)
        .other          _ZN10layer_norm31ln_parallel_residual_fwd_kernelINS_13Kernel_traitsI6__halfS2_S2_S2_fjLj768ELj1ELj4ELj1ELj16ENS_18Kernel_traits_baseILj768ES2_S2_S2_S2_fjLj128EEEEELb1ELb0ELb1EEEvNS_9FwdParamsE,@"STO_CUDA_ENTRY STV_DEFAULT"
_ZN10layer_norm31ln_parallel_residual_fwd_kernelINS_13Kernel_traitsI6__halfS2_S2_S2_fjLj768ELj1ELj4ELj1ELj16ENS_18Kernel_traits_baseILj768ES2_S2_S2_S2_fjLj128EEEEELb1ELb0ELb1EEEvNS_9FwdParamsE:
.text._ZN10layer_norm31ln_parallel_residual_fwd_kernelINS_13Kernel_traitsI6__halfS2_S2_S2_fjLj768ELj1ELj4ELj1ELj16ENS_18Kernel_traits_baseILj768ES2_S2_S2_S2_fjLj128EEEEELb1ELb0ELb1EEEvNS_9FwdParamsE:
        /* <DEDUP_REMOVED lines=9> */
[----:B------:R-:W-:Y:S01]  /*0090*/  @P0 MOV R4, R142 ;  /* 0x0000008e00040202 */ /* 0x000fe20000000f00 */
[----:B------:R-:W-:Y:S01]  /*00a0*/  @P0 IMAD.MOV.U32 R5, RZ, RZ, R143 ;  /* 0x000000ffff050224 */ /* 0x000fe200078e008f */
[----:B------:R-:W2:Y:S05]  /*00b0*/  @P0 LDG.E.64 R2, [R2.64] ;  /* 0x0000000602020981 */ /* 0x000eaa000c1e1b00 */
[----:B------:R-:W3:Y:S04]  /*00c0*/  @P0 LDG.E.64 R4, [R4.64] ;  /* 0x0000000604040981 */ /* 0x000ee8000c1e1b00 */
[----:B------:R-:W0:Y:S04]  /*00d0*/  S2R R23, SR_TID.X ;  /* 0x0000000000177919 */ /* 0x000e280000002100 */
[----:B------:R-:W1:Y:S01]  /*00e0*/  S2R R30, SR_CTAID.X ;  /* 0x00000000001e7919 */ /* 0x000e620000002500 */
[----:B0-----:R-:W-:-:S02]  /*00f0*/  IMAD.SHL.U32 R0, R23, 0x10, RZ ;  /* 0x0000001017007824 */ /* 0x001fc400078e00ff */
[----:B-1----:R-:W-:-:S03]  /*0100*/  IMAD R103, R30, c[0x0][0x0], R23 ;  /* 0x000000001e677a24 */ /* 0x002fc600078e0217 */
[----:B------:R-:W-:Y:S01]  /*0110*/  LOP3.LUT R32, R0, 0x1f0, RZ, 0xc0, !PT ;  /* 0x000001f000207812 */ /* 0x000fe200078ec0ff */
[----:B--2---:R0:W1:Y:S01]  /*0120*/  @P0 R2UR UR4, R2 ;  /* 0x00000000020403c2 */ /* 0x00406200000e0000 */
[----:B---3--:R-:W-:-:S07]  /*0130*/  @P0 IADD3 R142, P1, R4, c[0x0][0x240], RZ ;  /* 0x00009000048e0a10 */ /* 0x008fce0007f3e0ff */
[----:B------:R0:W2:Y:S01]  /*0140*/  @P0 R2UR UR5, R3 ;  /* 0x00000000030503c2 */ /* 0x0000a200000e0000 */
[----:B------:R-:W-:Y:S01]  /*0150*/  @P0 IMAD.X R143, RZ, RZ, R5, P1 ;  /* 0x000000ffff8f0224 */ /* 0x000fe200008e0605 */
[----:B------:R-:W-:Y:S01]  /*0160*/  ISETP.NE.U32.AND P0, PT, RZ, c[0x0][0x218], PT ;  /* 0x00008600ff007a0c */ /* 0x000fe20003f05070 */
[----:B------:R-:W-:Y:S01]  /*0170*/  IMAD.WIDE.U32 R4, R103, -0x326172a9, RZ ;  /* 0xcd9e8d5767047825 */ /* 0x000fe200078e00ff */
[----:B------:R-:W-:Y:S02]  /*0180*/  IADD3 R24, P1, R32, c[0x0][0x218], RZ ;  /* 0x0000860020187a10 */ /* 0x000fe40007f3e0ff */
[----:B------:R-:W-:Y:S02]  /*0190*/  ISETP.NE.AND.EX P0, PT, RZ, c[0x0][0x21c], PT, P0 ;  /* 0x00008700ff007a0c */ /* 0x000fe40003f05300 */
[--C-:B------:R-:W-:Y:S01]  /*01a0*/  SHF.R.U64 R104, R142, 0x2, R143.reuse ;  /* 0x000000028e687819 */ /* 0x100fe2000000128f */
[----:B------:R-:W-:Y:S01]  /*01b0*/  IMAD.X R25, RZ, RZ, c[0x0][0x21c], P1 ;  /* 0x00008700ff197624 */ /* 0x000fe200008e06ff */
[----:B------:R-:W-:-:S03]  /*01c0*/  SHF.R.U32.HI R105, RZ, 0x2, R143 ;  /* 0x00000002ff697819 */ /* 0x000fc6000001168f */
[----:B0-----:R-:W-:Y:S01]  /*01d0*/  IMAD.WIDE.U32 R2, R104, -0x2daee0ad, RZ ;  /* 0xd2511f5368027825 */ /* 0x001fe200078e00ff */
[----:B-1----:R-:W-:Y:S01]  /*01e0*/  LOP3.LUT R6, R5, UR4, R105, 0x96, !PT ;  /* 0x0000000405067c12 */ /* 0x002fe2000f8e9669 */
[----:B------:R-:W-:-:S04]  /*01f0*/  UIADD3 UR9, UR4, -0x61c88647, URZ ;  /* 0x9e3779b904097890 */ /* 0x000fc8000fffe03f */
[----:B------:R0:W5:Y:S01]  /*0200*/  @P0 LDG.E.128 R8, [R24.64] ;  /* 0x0000000618080981 */ /* 0x000162000c1e1d00 */
[----:B------:R-:W-:-:S03]  /*0210*/  IMAD.WIDE.U32 R6, R6, -0x2daee0ad, RZ ;  /* 0xd2511f5306067825 */ /* 0x000fc600078e00ff */
[----:B------:R0:W5:Y:S01]  /*0220*/  @P0 LDG.E.128 R16, [R24.64+0x200] ;  /* 0x0002000618100981 */ /* 0x000162000c1e1d00 */
[----:B--2---:R-:W-:Y:S01]  /*0230*/  LOP3.LUT R12, R3, UR5, RZ, 0x3c, !PT ;  /* 0x00000005030c7c12 */ /* 0x004fe2000f8e3cff */
[----:B------:R-:W-:-:S04]  /*0240*/  UIADD3 UR10, UR5, -0x4498517b, URZ ;  /* 0xbb67ae85050a7890 */ /* 0x000fc8000fffe03f */
[----:B------:R-:W-:Y:S01]  /*0250*/  IMAD.WIDE.U32 R12, R12, -0x326172a9, RZ ;  /* 0xcd9e8d570c0c7825 */ /* 0x000fe200078e00ff */
[----:B0-----:R-:W5:Y:S01]  /*0260*/  @P0 LDG.E.128 R24, [R24.64+0x400] ;  /* 0x0004000618180981 */ /* 0x001f62000c1e1d00 */
[----:B------:R-:W-:-:S03]  /*0270*/  LOP3.LUT R14, R7, UR10, R2, 0x96, !PT ;  /* 0x0000000a070e7c12 */ /* 0x000fc6000f8e9602 */
[----:B------:R-:W-:Y:S01]  /*0280*/  LOP3.LUT R2, R13, UR9, R4, 0x96, !PT ;  /* 0x000000090d027c12 */ /* 0x000fe2000f8e9604 */
[----:B------:R-:W-:Y:S02]  /*0290*/  UIADD3 UR11, UR4, 0x3c6ef372, URZ ;  /* 0x3c6ef372040b7890 */ /* 0x000fe4000fffe03f */
[----:B------:R-:W-:Y:S01]  /*02a0*/  UIADD3 UR12, UR5, 0x76cf5d0a, URZ ;  /* 0x76cf5d0a050c7890 */ /* 0x000fe2000fffe03f */
[----:B------:R-:W-:-:S04]  /*02b0*/  IMAD.WIDE.U32 R14, R14, -0x326172a9, RZ ;  /* 0xcd9e8d570e0e7825 */ /* 0x000fc800078e00ff */
[----:B------:R-:W-:Y:S01]  /*02c0*/  IMAD.WIDE.U32 R2, R2, -0x2daee0ad, RZ ;  /* 0xd2511f5302027825 */ /* 0x000fe200078e00ff */
[----:B------:R-:W-:Y:S01]  /*02d0*/  LOP3.LUT R7, R15, UR11, R12, 0x96, !PT ;  /* 0x0000000b0f077c12 */ /* 0x000fe2000f8e960c */
[----:B------:R-:W-:-:S03]  /*02e0*/  UIADD3 UR14, UR5, 0x32370b8f, URZ ;  /* 0x32370b8f050e7890 */ /* 0x000fc6000fffe03f */
[----:B------:R-:W-:Y:S01]  /*02f0*/  LOP3.LUT R12, R3, UR12, R6, 0x96, !PT ;  /* 0x0000000c030c7c12 */ /* 0x000fe2000f8e9606 */
[----:B------:R-:W-:Y:S01]  /*0300*/  IMAD.WIDE.U32 R6, R7, -0x2daee0ad, RZ ;  /* 0xd2511f5307067825 */ /* 0x000fe200078e00ff */
[----:B------:R-:W-:-:S03]  /*0310*/  UIADD3 UR13, UR4, -0x255992d5, URZ ;  /* 0xdaa66d2b040d7890 */ /* 0x000fc6000fffe03f */
[----:B------:R-:W-:Y:S01]  /*0320*/  IMAD.WIDE.U32 R12, R12, -0x326172a9, RZ ;  /* 0xcd9e8d570c0c7825 */ /* 0x000fe200078e00ff */
[----:B------:R-:W-:Y:S01]  /*0330*/  LOP3.LUT R15, R7, UR14, R2, 0x96, !PT ;  /* 0x0000000e070f7c12 */ /* 0x000fe2000f8e9602 */
[----:B------:R-:W-:-:S03]  /*0340*/  UIADD3 UR15, UR4, 0x78dde6e4, URZ ;  /* 0x78dde6e4040f7890 */ /* 0x000fc6000fffe03f */
[----:B------:R-:W-:Y:S01]  /*0350*/  LOP3.LUT R2, R13, UR13, R14, 0x96, !PT ;  /* 0x0000000d0d027c12 */ /* 0x000fe2000f8e960e */
[----:B------:R-:W-:Y:S01]  /*0360*/  UIADD3 UR16, UR5, -0x126145ec, URZ ;  /* 0xed9eba1405107890 */ /* 0x000fe2000fffe03f */
[----:B------:R-:W-:-:S04]  /*0370*/  IMAD.WIDE.U32 R14, R15, -0x326172a9, RZ ;  /* 0xcd9e8d570f0e7825 */ /* 0x000fc800078e00ff */
[----:B------:R-:W-:Y:S01]  /*0380*/  IMAD.WIDE.U32 R2, R2, -0x2daee0ad, RZ ;  /* 0xd2511f5302027825 */ /* 0x000fe200078e00ff */
[----:B------:R-:W-:-:S04]  /*0390*/  LOP3.LUT R7, R15, UR15, R12, 0x96, !PT ;  /* 0x0000000f0f077c12 */ /* 0x000fc8000f8e960c */
[----:B------:R-:W-:Y:S01]  /*03a0*/  LOP3.LUT R12, R3, UR16, R6, 0x96, !PT ;  /* 0x00000010030c7c12 */ /* 0x000fe2000f8e9606 */
[----:B------:R-:W-:Y:S01]  /*03b0*/  UIADD3 UR17, UR4, 0x1715609d, URZ ;  /* 0x1715609d04117890 */ /* 0x000fe2000fffe03f */
[----:B------:R-:W-:Y:S01]  /*03c0*/  IMAD.WIDE.U32 R6, R7, -0x2daee0ad, RZ ;  /* 0xd2511f5307067825 */ /* 0x000fe200078e00ff */
[----:B------:R-:W-:-:S03]  /*03d0*/  UIADD3 UR18, UR5, -0x56f99767, URZ ;  /* 0xa906689905127890 */ /* 0x000fc6000fffe03f */
[----:B------:R-:W-:Y:S01]  /*03e0*/  IMAD.WIDE.U32 R12, R12, -0x326172a9, RZ ;  /* 0xcd9e8d570c0c7825 */ /* 0x000fe200078e00ff */
[----:B------:R-:W-:Y:S02]  /*03f0*/  LOP3.LUT R0, R23, 0x1f, RZ, 0xc0, !PT ;  /* 0x0000001f17007812 */ /* 0x000fe400078ec0ff */
[----:B------:R-:W-:Y:S02]  /*0400*/  LOP3.LUT R20, R7, UR18, R2, 0x96, !PT ;  /* 0x0000001207147c12 */ /* 0x000fe4000f8e9602 */
[----:B------:R-:W-:Y:S01]  /*0410*/  LOP3.LUT R14, R13, UR17, R14, 0x96, !PT ;  /* 0x000000110d0e7c12 */ /* 0x000fe2000f8e960e */
[----:B------:R-:W-:Y:S01]  /*0420*/  UIADD3 UR19, UR4, -0x4ab325aa, URZ ;  /* 0xb54cda5604137890 */ /* 0x000fe2000fffe03f */
[----:B------:R-:W-:Y:S01]  /*0430*/  IMAD.SHL.U32 R31, R0, 0x10, RZ ;  /* 0x00000010001f7824 */ /* 0x000fe200078e00ff */
[----:B------:R-:W-:Y:S01]  /*0440*/  UIADD3 UR20, UR5, 0x646e171e, URZ ;  /* 0x646e171e05147890 */ /* 0x000fe2000fffe03f */
[----:B------:R-:W-:Y:S01]  /*0450*/  IMAD.WIDE.U32 R20, R20, -0x326172a9, RZ ;  /* 0xcd9e8d5714147825 */ /* 0x000fe200078e00ff */
[----:B------:R-:W-:-:S03]  /*0460*/  SHF.R.U32.HI R2, RZ, 0x5, R23 ;  /* 0x00000005ff027819 */ /* 0x000fc60000011617 */
[----:B------:R-:W-:Y:S01]  /*0470*/  IMAD.WIDE.U32 R14, R14, -0x2daee0ad, RZ ;  /* 0xd2511f530e0e7825 */ /* 0x000fe200078e00ff */
[----:B------:R-:W-:Y:S02]  /*0480*/  ISETP.NE.U32.AND P1, PT, RZ, c[0x0][0x220], PT ;  /* 0x00008800ff007a0c */ /* 0x000fe40003f25070 */
[----:B------:R-:W-:Y:S01]  /*0490*/  IADD3 R4, P2, R31, c[0x0][0x220], RZ ;  /* 0x000088001f047a10 */ /* 0x000fe20007f5e0ff */
[----:B------:R-:W-:Y:S01]  /*04a0*/  IMAD R2, R30, 0x4, R2 ;  /* 0x000000041e027824 */ /* 0x000fe200078e0202 */
[----:B------:R-:W-:Y:S02]  /*04b0*/  LOP3.LUT R22, R21, UR19, R12, 0x96, !PT ;  /* 0x0000001315167c12 */ /* 0x000fe4000f8e960c */
[----:B------:R-:W-:Y:S02]  /*04c0*/  LOP3.LUT R28, R15, UR20, R6, 0x96, !PT ;  /* 0x000000140f1c7c12 */ /* 0x000fe4000f8e9606 */
[----:B------:R-:W-:Y:S01]  /*04d0*/  ISETP.NE.AND.EX P1, PT, RZ, c[0x0][0x224], PT, P1 ;  /* 0x00008900ff007a0c */ /* 0x000fe20003f25310 */
[----:B------:R-:W-:Y:S01]  /*04e0*/  UIADD3 UR21, UR4, 0x5384540f, URZ ;  /* 0x5384540f04157890 */ /* 0x000fe2000fffe03f */
[----:B------:R-:W-:Y:S01]  /*04f0*/  IADD3.X R5, RZ, c[0x0][0x224], RZ, P2, !PT ;  /* 0x00008900ff057a10 */ /* 0x000fe200017fe4ff */
[----:B------:R-:W-:Y:S01]  /*0500*/  UIADD3 UR22, UR5, 0x1fd5c5a3, URZ ;  /* 0x1fd5c5a305167890 */ /* 0x000fe2000fffe03f */
[----:B------:R-:W-:Y:S01]  /*0510*/  IMAD.WIDE.U32 R22, R22, -0x2daee0ad, RZ ;  /* 0xd2511f5316167825 */ /* 0x000fe200078e00ff */
[----:B------:R-:W-:-:S03]  /*0520*/  ISETP.GE.AND P2, PT, R2, c[0x0][0x164], PT ;  /* 0x0000590002007a0c */ /* 0x000fc60003f46270 */
[----:B------:R-:W-:Y:S01]  /*0530*/  IMAD.WIDE.U32 R28, R28, -0x326172a9, RZ ;  /* 0xcd9e8d571c1c7825 */ /* 0x000fe200078e00ff */
[----:B------:R-:W-:-:S04]  /*0540*/  LOP3.LUT R116, R23, UR22, R14, 0x96, !PT ;  /* 0x0000001617747c12 */ /* 0x000fc8000f8e960e */
[----:B------:R-:W-:Y:S01]  /*0550*/  LOP3.LUT R121, R29, UR21, R20, 0x96, !PT ;  /* 0x000000151d797c12 */ /* 0x000fe2000f8e9614 */
[----:B------:R0:W5:Y:S01]  /*0560*/  @P1 LDG.E.128 R64, [R4.64] ;  /* 0x0000000604401981 */ /* 0x000162000c1e1d00 */
[----:B------:R-:W-:Y:S01]  /*0570*/  UIADD3 UR23, UR4, -0xe443238, URZ ;  /* 0xf1bbcdc804177890 */ /* 0x000fe2000fffe03f */
[----:B------:R-:W-:Y:S01]  /*0580*/  IADD3 R6, P3, R32, c[0x0][0x1b0], RZ ;  /* 0x00006c0020067a10 */ /* 0x000fe20007f7e0ff */
[----:B------:R-:W-:Y:S01]  /*0590*/  UIADD3 UR24, UR5, -0x24c28bd8, URZ ;  /* 0xdb3d742805187890 */ /* 0x000fe2000fffe03f */
[----:B------:R0:W5:Y:S01]  /*05a0*/  @P1 LDG.E.128 R60, [R4.64+0x200] ;  /* 0x00020006043c1981 */ /* 0x000162000c1e1d00 */
[----:B------:R-:W-:Y:S01]  /*05b0*/  IADD3 R12, P4, R31, c[0x0][0x1b8], RZ ;  /* 0x00006e001f0c7a10 */ /* 0x000fe20007f9e0ff */
[----:B------:R-:W-:Y:S02]  /*05c0*/  IMAD.HI.U32 R3, R121, -0x2daee0ad, RZ ;  /* 0xd2511f5379037827 */ /* 0x000fe400078e00ff */
[----:B------:R0:W5:Y:S02]  /*05d0*/  @P1 LDG.E.128 R56, [R4.64+0x400] ;  /* 0x0004000604381981 */ /* 0x000164000c1e1d00 */
[----:B------:R-:W-:Y:S01]  /*05e0*/  IMAD.X R7, RZ, RZ, c[0x0][0x1b4], P3 ;  /* 0x00006d00ff077624 */ /* 0x000fe200018e06ff */
[----:B------:R-:W-:Y:S01]  /*05f0*/  LOP3.LUT R120, R3, UR24, R22, 0x96, !PT ;  /* 0x0000001803787c12 */ /* 0x000fe2000f8e9616 */
[----:B------:R-:W-:-:S02]  /*0600*/  IMAD.X R13, RZ, RZ, c[0x0][0x1bc], P4 ;  /* 0x00006f00ff0d7624 */ /* 0x000fc400020e06ff */
[----:B0-----:R-:W-:-:S05]  /*0610*/  IMAD.HI.U32 R5, R116, -0x326172a9, RZ ;  /* 0xcd9e8d5774057827 */ /* 0x001fca00078e00ff */
[----:B------:R-:W-:Y:S01]  /*0620*/  LOP3.LUT R124, R5, UR23, R28, 0x96, !PT ;  /* 0x00000017057c7c12 */ /* 0x000fe2000f8e961c */
[----:B------:R-:W-:Y:S06]  /*0630*/  @P2 EXIT ;  /* 0x000000000000294d */ /* 0x000fec0003800000 */
[----:B-----5:R-:W-:Y:S01]  /*0640*/  @!P0 CS2R R8, SRZ ;  /* 0x0000000000088805 */ /* 0x020fe2000001ff00 */
[----:B------:R-:W-:Y:S01]  /*0650*/  @!P0 CS2R R10, SRZ ;  /* 0x00000000000a8805 */ /* 0x000fe2000001ff00 */
[----:B------:R-:W-:Y:S01]  /*0660*/  @!P0 CS2R R16, SRZ ;  /* 0x0000000000108805 */ /* 0x000fe2000001ff00 */
[----:B------:R-:W-:Y:S01]  /*0670*/  @!P1 CS2R R56, SRZ ;  /* 0x0000000000389805 */ /* 0x000fe2000001ff00 */
[----:B------:R-:W-:Y:S01]  /*0680*/  @!P0 CS2R R18, SRZ ;  /* 0x0000000000128805 */ /* 0x000fe2000001ff00 */
[----:B------:R0:W5:Y:S01]  /*0690*/  LDG.E.128 R32, [R6.64] ;  /* 0x0000000606207981 */ /* 0x000162000c1e1d00 */
[--C-:B------:R-:W-:Y:S01]  /*06a0*/  HADD2.F32 R3, -RZ, R8.reuse.H0_H0 ;  /* 0x20000008ff037230 */ /* 0x100fe20000004100 */
[----:B------:R-:W-:Y:S01]  /*06b0*/  @!P0 CS2R R24, SRZ ;  /* 0x0000000000188805 */ /* 0x000fe2000001ff00 */
[----:B------:R-:W-:Y:S01]  /*06c0*/  HADD2.F32 R4, -RZ, R8.H1_H1 ;  /* 0x30000008ff047230 */ /* 0x000fe20000004100 */
[----:B------:R0:W5:Y:S01]  /*06d0*/  LDG.E.128 R36, [R6.64+0x200] ;  /* 0x0002000606247981 */ /* 0x000162000c1e1d00 */
[--C-:B------:R-:W-:Y:S01]  /*06e0*/  HADD2.F32 R5, -RZ, R9.reuse.H0_H0 ;  /* 0x20000009ff057230 */ /* 0x100fe20000004100 */
[----:B------:R-:W-:Y:S01]  /*06f0*/  @!P0 CS2R R26, SRZ ;  /* 0x00000000001a8805 */ /* 0x000fe2000001ff00 */
[----:B------:R-:W-:Y:S01]  /*0700*/  HADD2.F32 R8, -RZ, R10.H1_H1 ;  /* 0x3000000aff087230 */ /* 0x000fe20000004100 */
[----:B------:R0:W5:Y:S01]  /*0710*/  LDG.E.128 R40, [R6.64+0x400] ;  /* 0x0004000606287981 */ /* 0x000162000c1e1d00 */
[----:B------:R-:W-:Y:S01]  /*0720*/  @!P1 CS2R R64, SRZ ;  /* 0x0000000000409805 */ /* 0x000fe2000001ff00 */
[----:B------:R-:W-:Y:S01]  /*0730*/  @!P1 CS2R R66, SRZ ;  /* 0x0000000000429805 */ /* 0x000fe2000001ff00 */
[----:B------:R-:W-:Y:S01]  /*0740*/  @!P1 CS2R R60, SRZ ;  /* 0x00000000003c9805 */ /* 0x000fe2000001ff00 */
[----:B------:R1:W5:Y:S01]  /*0750*/  LDG.E.128 R44, [R12.64] ;  /* 0x000000060c2c7981 */ /* 0x000362000c1e1d00 */
[----:B------:R-:W-:Y:S01]  /*0760*/  @!P1 CS2R R62, SRZ ;  /* 0x00000000003e9805 */ /* 0x000fe2000001ff00 */
[----:B------:R-:W-:Y:S01]  /*0770*/  @!P1 CS2R R58, SRZ ;  /* 0x00000000003a9805 */ /* 0x000fe2000001ff00 */
[----:B------:R-:W-:Y:S01]  /*0780*/  HADD2.F32 R95, -RZ, R56.H0_H0 ;  /* 0x20000038ff5f7230 */ /* 0x000fe20000004100 */
[----:B------:R1:W5:Y:S01]  /*0790*/  LDG.E.128 R48, [R12.64+0x200] ;  /* 0x000200060c307981 */ /* 0x000362000c1e1d00 */
[----:B0-----:R-:W-:-:S02]  /*07a0*/  HADD2.F32 R6, -RZ, R9.H1_H1 ;  /* 0x30000009ff067230 */ /* 0x001fc40000004100 */
[----:B------:R-:W-:Y:S01]  /*07b0*/  HADD2.F32 R7, -RZ, R10.H0_H0 ;  /* 0x2000000aff077230 */ /* 0x000fe20000004100 */
[----:B------:R1:W5:Y:S01]  /*07c0*/  LDG.E.128 R52, [R12.64+0x400] ;  /* 0x000400060c347981 */ /* 0x000362000c1e1d00 */
[--C-:B------:R-:W-:Y:S01]  /*07d0*/  HADD2.F32 R9, -RZ, R11.reuse.H0_H0 ;  /* 0x2000000bff097230 */ /* 0x100fe20000004100 */
[----:B------:R-:W-:Y:S01]  /*07e0*/  UIADD3 UR25, UR4, -0x700cb87f, URZ ;  /* 0x8ff3478104197890 */ /* 0x000fe2000fffe03f */
[----:B------:R-:W-:Y:S01]  /*07f0*/  HADD2.F32 R10, -RZ, R11.H1_H1 ;  /* 0x3000000bff0a7230 */ /* 0x000fe20000004100 */
[----:B------:R-:W-:Y:S01]  /*0800*/  UIADD3 UR26, UR5, -0x695add53, URZ ;  /* 0x96a522ad051a7890 */ /* 0x000fe2000fffe03f */
[----:B------:R-:W-:Y:S01]  /*0810*/  HADD2.F32 R11, -RZ, R16.H0_H0 ;  /* 0x20000010ff0b7230 */ /* 0x000fe20000004100 */
[----:B------:R-:W-:Y:S01]  /*0820*/  IMAD R121, R121, -0x2daee0ad, RZ ;  /* 0xd2511f5379797824 */ /* 0x000fe200078e02ff */
[----:B------:R-:W-:Y:S01]  /*0830*/  HADD2.F32 R96, -RZ, R56.H1_H1 ;  /* 0x30000038ff607230 */ /* 0x000fe20000004100 */
[----:B------:R-:W-:Y:S01]  /*0840*/  IMAD R116, R116, -0x326172a9, RZ ;  /* 0xcd9e8d5774747824 */ /* 0x000fe200078e02ff */
[--C-:B------:R-:W-:Y:S01]  /*0850*/  HADD2.F32 R97, -RZ, R57.reuse.H0_H0 ;  /* 0x20000039ff617230 */ /* 0x100fe20000004100 */
[----:B------:R-:W-:Y:S01]  /*0860*/  IMAD.HI.U32 R56, R124, -0x2daee0ad, RZ ;  /* 0xd2511f537c387827 */ /* 0x000fe200078e00ff */
[----:B-1----:R-:W-:Y:S01]  /*0870*/  HADD2.F32 R12, -RZ, R16.H1_H1 ;  /* 0x30000010ff0c7230 */ /* 0x002fe20000004100 */
[----:B------:R-:W-:Y:S01]  /*0880*/  BSSY B0, `(.L_x_2922) ;  /* 0x0001246000007945 */ /* 0x000fe20003800000 */
[----:B------:R-:W-:Y:S01]  /*0890*/  HADD2.F32 R98, -RZ, R57.H1_H1 ;  /* 0x30000039ff627230 */ /* 0x000fe20000004100 */
[----:B------:R-:W-:Y:S01]  /*08a0*/  IMAD.HI.U32 R57, R120, -0x326172a9, RZ ;  /* 0xcd9e8d5778397827 */ /* 0x000fe200078e00ff */
[--C-:B------:R-:W-:Y:S01]  /*08b0*/  HADD2.F32 R13, -RZ, R17.reuse.H0_H0 ;  /* 0x20000011ff0d7230 */ /* 0x100fe20000004100 */
[----:B------:R-:W-:Y:S01]  /*08c0*/  LOP3.LUT R121, R56, UR26, R121, 0x96, !PT ;  /* 0x0000001a38797c12 */ /* 0x000fe2000f8e9679 */
[----:B------:R-:W-:Y:S01]  /*08d0*/  HADD2.F32 R14, -RZ, R17.H1_H1 ;  /* 0x30000011ff0e7230 */ /* 0x000fe20000004100 */
[----:B------:R-:W-:Y:S01]  /*08e0*/  LOP3.LUT R142, R142, 0x3, RZ, 0xc0, !PT ;  /* 0x000000038e8e7812 */ /* 0x000fe200078ec0ff */
[--C-:B------:R-:W-:Y:S01]  /*08f0*/  HADD2.F32 R15, -RZ, R18.reuse.H0_H0 ;  /* 0x20000012ff0f7230 */ /* 0x100fe20000004100 */
[----:B------:R-:W-:Y:S01]  /*0900*/  LOP3.LUT R116, R57, UR25, R116, 0x96, !PT ;  /* 0x0000001939747c12 */ /* 0x000fe2000f8e9674 */
[----:B------:R-:W-:Y:S01]  /*0910*/  HADD2.F32 R16, -RZ, R18.H1_H1 ;  /* 0x30000012ff107230 */ /* 0x000fe20000004100 */
[----:B------:R-:W-:Y:S01]  /*0920*/  IMAD R120, R120, -0x326172a9, RZ ;  /* 0xcd9e8d5778787824 */ /* 0x000fe200078e02ff */
[--C-:B------:R-:W-:Y:S01]  /*0930*/  HADD2.F32 R17, -RZ, R19.reuse.H0_H0 ;  /* 0x20000013ff117230 */ /* 0x100fe20000004100 */
[----:B------:R-:W-:Y:S01]  /*0940*/  IMAD R124, R124, -0x2daee0ad, RZ ;  /* 0xd2511f537c7c7824 */ /* 0x000fe200078e02ff */
[----:B------:R-:W-:Y:S01]  /*0950*/  HADD2.F32 R18, -RZ, R19.H1_H1 ;  /* 0x30000013ff127230 */ /* 0x000fe20000004100 */
[----:B------:R-:W-:Y:S01]  /*0960*/  IMAD.MOV.U32 R106, RZ, RZ, RZ ;  /* 0x000000ffff6a7224 */ /* 0x000fe200078e00ff */
[--C-:B------:R-:W-:Y:S01]  /*0970*/  HADD2.F32 R19, -RZ, R24.reuse.H0_H0 ;  /* 0x20000018ff137230 */ /* 0x100fe20000004100 */
        /* <DEDUP_REMOVED lines=28> */
.L_x_3313:
        /* <DEDUP_REMOVED lines=20> */
[----:B0-----:R-:W-:Y:S02]  /*0c80*/  ISETP.NE.AND P1, PT, R142, 0x2, PT ;  /* 0x000000028e00780c */ /* 0x001fe40003f25270 */
[----:B------:R-:W-:-:S11]  /*0c90*/  MOV R78, R121 ;  /* 0x00000079004e7202 */ /* 0x000fd60000000f00 */
[----:B------:R-:W-:Y:S05]  /*0ca0*/  @!P1 BRA `(.L_x_2925) ;  /* 0x0000006000009947 */ /* 0x000fea0003800000 */
[----:B------:R-:W-:Y:S01]  /*0cb0*/  ISETP.NE.AND P1, PT, R142, 0x3, PT ;  /* 0x000000038e00780c */ /* 0x000fe20003f25270 */
[----:B------:R-:W-:-:S12]  /*0cc0*/  IMAD.MOV.U32 R78, RZ, RZ, R116 ;  /* 0x000000ffff4e7224 */ /* 0x000fd800078e0074 */
[----:B------:R-:W-:Y:S05]  /*0cd0*/  @P1 BRA `(.L_x_2925) ;  /* 0x0000003000001947 */ /* 0x000fea0003800000 */
[----:B------:R-:W-:Y:S01]  /*0ce0*/  IMAD.MOV.U32 R78, RZ, RZ, R124 ;  /* 0x000000ffff4e7224 */ /* 0x000fe200078e007c */
[----:B------:R-:W-:Y:S05]  /*0cf0*/  BRA `(.L_x_2925) ;  /* 0x0000001000007947 */ /* 0x000fea0003800000 */
.L_x_2924:
[----:B0-----:R-:W-:Y:S02]  /*0d00*/  IMAD.MOV.U32 R78, RZ, RZ, R120 ;  /* 0x000000ffff4e7224 */ /* 0x001fe400078e0078 */
.L_x_2925:
[----:B------:R-:W-:Y:S05]  /*0d10*/  BSYNC B1 ;  /* 0x0000000000017941 */ /* 0x000fea0003800000 */
.L_x_2923:
        /* <DEDUP_REMOVED lines=16> */
.L_x_2929:
[----:B------:R-:W-:Y:S05]  /*0e20*/  BSYNC B2 ;  /* 0x0000000000027941 */ /* 0x000fea0003800000 */
.L_x_2928:
        /* <DEDUP_REMOVED lines=42> */
.L_x_2927:
[----:B------:R-:W-:Y:S05]  /*10d0*/  BSYNC B1 ;  /* 0x0000000000017941 */ /* 0x000fea0003800000 */
.L_x_2926:
[----:B------:R-:W0:Y:S01]  /*10e0*/  I2F.U32 R68, R78 ;  /* 0x0000004e00447306 */ /* 0x000e220000201000 */
[----:B------:R-:W-:Y:S01]  /*10f0*/  ISETP.NE.U32.AND P1, PT, RZ, c[0x0][0x178], PT ;  /* 0x00005e00ff007a0c */ /* 0x000fe20003f25070 */
[----:B------:R-:W-:Y:S01]  /*1100*/  IMAD.MOV.U32 R117, RZ, RZ, 0x2f800000 ;  /* 0x2f800000ff757424 */ /* 0x000fe200078e00ff */
[----:B-----5:R-:W-:Y:S02]  /*1110*/  HADD2.F32 R69, -RZ, R64.H0_H0 ;  /* 0x20000040ff457230 */ /* 0x020fe40000004100 */
        /* <DEDUP_REMOVED lines=9> */
[----:B------:R-:W-:Y:S01]  /*11b0*/  HADD2.F32 R70, -RZ, R60.H0_H0 ;  /* 0x2000003cff467230 */ /* 0x000fe20000004100 */
[----:B------:R-:W-:-:S04]  /*11c0*/  IMAD.MOV.U32 R68, RZ, RZ, R72 ;  /* 0x000000ffff447224 */ /* 0x000fc800078e0048 */
[----:B------:R-:W-:Y:S01]  /*11d0*/  FADD.FTZ R75, R75, R70 ;  /* 0x000000464b4b7221 */ /* 0x000fe20000010000 */
[----:B------:R-:W-:Y:S05]  /*11e0*/  BRA `(.L_x_2931) ;  /* 0x0000054000007947 */ /* 0x000fea0003800000 */
.L_x_2930:
        /* <DEDUP_REMOVED lines=12> */
.L_x_2933:
[----:B------:R-:W-:Y:S02]  /*12b0*/  IMAD.MOV.U32 R78, RZ, RZ, R120 ;  /* 0x000000ffff4e7224 */ /* 0x000fe400078e0078 */
.L_x_2934:
[----:B------:R-:W-:Y:S05]  /*12c0*/  BSYNC B1 ;  /* 0x0000000000017941 */ /* 0x000fea0003800000 */
.L_x_2932:
        /* <DEDUP_REMOVED lines=16> */
.L_x_2938:
[----:B------:R-:W-:Y:S05]  /*13d0*/  BSYNC B2 ;  /* 0x0000000000027941 */ /* 0x000fea0003800000 */
.L_x_2937:
        /* <DEDUP_REMOVED lines=41> */
[----:B------:R-:W-:-:S06]  /*1670*/  HFMA2.MMA R68, -RZ, RZ, 0, 0 ;  /* 0x00000000ff447435 */ /* 0x000fcc00000001ff */
.L_x_2936:
[----:B------:R-:W-:Y:S05]  /*1680*/  BSYNC B1 ;  /* 0x0000000000017941 */ /* 0x000fea0003800000 */
.L_x_2935:
        /* <DEDUP_REMOVED lines=8> */
[----:B------:R-:W-:-:S04]  /*1710*/  FADD.FTZ R75, R75, R70 ;  /* 0x000000464b4b7221 */ /* 0x000fc80000010000 */
[----:B------:R-:W-:Y:S02]  /*1720*/  @P0 FADD.FTZ R75, R75, R72 ;  /* 0x000000484b4b0221 */ /* 0x000fe40000010000 */
.L_x_2931:
        /* <DEDUP_REMOVED lines=12> */
.L_x_2940:
[----:B------:R-:W-:Y:S02]  /*17f0*/  IMAD.MOV.U32 R78, RZ, RZ, R120 ;  /* 0x000000ffff4e7224 */ /* 0x000fe400078e0078 */
.L_x_2941:
[----:B------:R-:W-:Y:S05]  /*1800*/  BSYNC B1 ;  /* 0x0000000000017941 */ /* 0x000fea0003800000 */
.L_x_2939:
        /* <DEDUP_REMOVED lines=16> */
.L_x_2945:
[----:B------:R-:W-:Y:S05]  /*1910*/  BSYNC B2 ;  /* 0x0000000000027941 */ /* 0x000fea0003800000 */
.L_x_2944:
        /* <DEDUP_REMOVED lines=42> */
.L_x_2943:
[----:B------:R-:W-:Y:S05]  /*1bc0*/  BSYNC B1 ;  /* 0x0000000000017941 */ /* 0x000fea0003800000 */
.L_x_2942:
[----:B------:R-:W0:Y:S01]  /*1bd0*/  I2F.U32 R68, R78 ;  /* 0x0000004e00447306 */ /* 0x000e220000201000 */
[----:B------:R-:W-:-:S05]  /*1be0*/  HADD2.F32 R64, -RZ, R64.H1_H1 ;  /* 0x30000040ff407230 */ /* 0x000fca0000004100 */
        /* <DEDUP_REMOVED lines=12> */
.L_x_2946:
        /* <DEDUP_REMOVED lines=12> */
.L_x_2949:
[----:B------:R-:W-:Y:S02]  /*1d70*/  IMAD.MOV.U32 R64, RZ, RZ, R120 ;  /* 0x000000ffff407224 */ /* 0x000fe400078e0078 */
.L_x_2950:
[----:B------:R-:W-:Y:S05]  /*1d80*/  BSYNC B1 ;  /* 0x0000000000017941 */ /* 0x000fea0003800000 */
.L_x_2948:
        /* <DEDUP_REMOVED lines=16> */
.L_x_2954:
[----:B------:R-:W-:Y:S05]  /*1e90*/  BSYNC B2 ;  /* 0x0000000000027941 */ /* 0x000fea0003800000 */
.L_x_2953:
        /* <DEDUP_REMOVED lines=42> */
.L_x_2952:
[----:B------:R-:W-:Y:S05]  /*2140*/  BSYNC B1 ;  /* 0x0000000000017941 */ /* 0x000fea0003800000 */
.L_x_2951:
        /* <DEDUP_REMOVED lines=10> */
.L_x_2947:
        /* <DEDUP_REMOVED lines=12> */
.L_x_2956:
[----:B------:R-:W-:Y:S02]  /*22b0*/  IMAD.MOV.U32 R64, RZ, RZ, R120 ;  /* 0x000000ffff407224 */ /* 0x000fe400078e0078 */
.L_x_2957:
[----:B------:R-:W-:Y:S05]  /*22c0*/  BSYNC B1 ;  /* 0x0000000000017941 */ /* 0x000fea0003800000 */
.L_x_2955:
        /* <DEDUP_REMOVED lines=16> */
.L_x_2961:
[----:B------:R-:W-:Y:S05]  /*23d0*/  BSYNC B2 ;  /* 0x0000000000027941 */ /* 0x000fea0003800000 */
.L_x_2960:
        /* <DEDUP_REMOVED lines=42> */
.L_x_2959:
[----:B------:R-:W-:Y:S05]  /*2680*/  BSYNC B1 ;  /* 0x0000000000017941 */ /* 0x000fea0003800000 */
.L_x_2958:
[----:B------:R-:W0:Y:S01]  /*2690*/  I2F.U32 R64, R64 ;  /* 0x0000004000407306 */ /* 0x000e220000201000 */
[----:B------:R-:W-:-:S05]  /*26a0*/  HADD2.F32 R70, -RZ, R65.H0_H0 ;  /* 0x20000041ff467230 */ /* 0x000fca0000004100 */
        /* <DEDUP_REMOVED lines=12> */
.L_x_2962:
        /* <DEDUP_REMOVED lines=12> */
.L_x_2965:
[----:B------:R-:W-:Y:S02]  /*2830*/  IMAD.MOV.U32 R64, RZ, RZ, R120 ;  /* 0x000000ffff407224 */ /* 0x000fe400078e0078 */
.L_x_2966:
[----:B------:R-:W-:Y:S05]  /*2840*/  BSYNC B1 ;  /* 0x0000000000017941 */ /* 0x000fea0003800000 */
.L_x_2964:
        /* <DEDUP_REMOVED lines=16> */
.L_x_2970:
[----:B------:R-:W-:Y:S05]  /*2950*/  BSYNC B2 ;  /* 0x0000000000027941 */ /* 0x000fea0003800000 */
.L_x_2969:
        /* <DEDUP_REMOVED lines=42> */
.L_x_2968:
[----:B------:R-:W-:Y:S05]  /*2c00*/  BSYNC B1 ;  /* 0x0000000000017941 */ /* 0x000fea0003800000 */
.L_x_2967:
        /* <DEDUP_REMOVED lines=10> */
.L_x_2963:
        /* <DEDUP_REMOVED lines=12> */
.L_x_2972:
[----:B------:R-:W-:Y:S02]  /*2d70*/  IMAD.MOV.U32 R64, RZ, RZ, R120 ;  /* 0x000000ffff407224 */ /* 0x000fe400078e0078 */
.L_x_2973:
[----:B------:R-:W-:Y:S05]  /*2d80*/  BSYNC B1 ;  /* 0x0000000000017941 */ /* 0x000fea0003800000 */
.L_x_2971:
        /* <DEDUP_REMOVED lines=16> */
.L_x_2977:
[----:B------:R-:W-:Y:S05]  /*2e90*/  BSYNC B2 ;  /* 0x0000000000027941 */ /* 0x000fea0003800000 */
.L_x_2976:
        /* <DEDUP_REMOVED lines=42> */
.L_x_2975:
[----:B------:R-:W-:Y:S05]  /*3140*/  BSYNC B1 ;  /* 0x0000000000017941 */ /* 0x000fea0003800000 */
.L_x_2974:
        /* <DEDUP_REMOVED lines=14> */
.L_x_2978:
        /* <DEDUP_REMOVED lines=12> */
.L_x_2981:
[----:B------:R-:W-:Y:S02]  /*32f0*/  IMAD.MOV.U32 R78, RZ, RZ, R120 ;  /* 0x000000ffff4e7224 */ /* 0x000fe400078e0078 */
.L_x_2982:
[----:B------:R-:W-:Y:S05]  /*3300*/  BSYNC B1 ;  /* 0x0000000000017941 */ /* 0x000fea0003800000 */
.L_x_2980:
        /* <DEDUP_REMOVED lines=16> */
.L_x_2986:
[----:B------:R-:W-:Y:S05]  /*3410*/  BSYNC B2 ;  /* 0x0000000000027941 */ /* 0x000fea0003800000 */
.L_x_2985:
        /* <DEDUP_REMOVED lines=42> */
.L_x_2984:
[----:B------:R-:W-:Y:S05]  /*36c0*/  BSYNC B1 ;  /* 0x0000000000017941 */ /* 0x000fea0003800000 */
.L_x_2983:
        /* <DEDUP_REMOVED lines=10> */
.L_x_2979:
        /* <DEDUP_REMOVED lines=12> */
.L_x_2988:
[----:B------:R-:W-:Y:S02]  /*3830*/  IMAD.MOV.U32 R79, RZ, RZ, R120 ;  /* 0x000000ffff4f7224 */ /* 0x000fe400078e0078 */
.L_x_2989:
[----:B------:R-:W-:Y:S05]  /*3840*/  BSYNC B1 ;  /* 0x0000000000017941 */ /* 0x000fea0003800000 */
.L_x_2987:
        /* <DEDUP_REMOVED lines=16> */
.L_x_2993:
[----:B------:R-:W-:Y:S05]  /*3950*/  BSYNC B2 ;  /* 0x0000000000027941 */ /* 0x000fea0003800000 */
.L_x_2992:
        /* <DEDUP_REMOVED lines=42> */
.L_x_2991:
[----:B------:R-:W-:Y:S05]  /*3c00*/  BSYNC B1 ;  /* 0x0000000000017941 */ /* 0x000fea0003800000 */
.L_x_2990:
        /* <DEDUP_REMOVED lines=13> */
.L_x_2994:
        /* <DEDUP_REMOVED lines=12> */
.L_x_2997:
[----:B------:R-:W-:Y:S02]  /*3da0*/  IMAD.MOV.U32 R79, RZ, RZ, R120 ;  /* 0x000000ffff4f7224 */ /* 0x000fe400078e0078 */
.L_x_2998:
[----:B------:R-:W-:Y:S05]  /*3db0*/  BSYNC B1 ;  /* 0x0000000000017941 */ /* 0x000fea0003800000 */
.L_x_2996:
        /* <DEDUP_REMOVED lines=16> */
.L_x_3002:
[----:B------:R-:W-:Y:S05]  /*3ec0*/  BSYNC B2 ;  /* 0x0000000000027941 */ /* 0x000fea0003800000 */
.L_x_3001:
        /* <DEDUP_REMOVED lines=42> */
.L_x_3000:
[----:B------:R-:W-:Y:S05]  /*4170*/  BSYNC B1 ;  /* 0x0000000000017941 */ /* 0x000fea0003800000 */
.L_x_2999:
        /* <DEDUP_REMOVED lines=10> */
.L_x_2995:
        /* <DEDUP_REMOVED lines=12> */
.L_x_3004:
[----:B------:R-:W-:Y:S02]  /*42e0*/  IMAD.MOV.U32 R81, RZ, RZ, R120 ;  /* 0x000000ffff517224 */ /* 0x000fe400078e0078 */
.L_x_3005:
[----:B------:R-:W-:Y:S05]  /*42f0*/  BSYNC B1 ;  /* 0x0000000000017941 */ /* 0x000fea0003800000 */
.L_x_3003:
        /* <DEDUP_REMOVED lines=16> */
.L_x_3009:
[----:B------:R-:W-:Y:S05]  /*4400*/  BSYNC B2 ;  /* 0x0000000000027941 */ /* 0x000fea0003800000 */
.L_x_3008:
        /* <DEDUP_REMOVED lines=42> */
.L_x_3007:
[----:B------:R-:W-:Y:S05]  /*46b0*/  BSYNC B1 ;  /* 0x0000000000017941 */ /* 0x000fea0003800000 */
.L_x_3006:
        /* <DEDUP_REMOVED lines=13> */
.L_x_3010:
        /* <DEDUP_REMOVED lines=12> */
.L_x_3013:
[----:B------:R-:W-:Y:S02]  /*4850*/  IMAD.MOV.U32 R66, RZ, RZ, R120 ;  /* 0x000000ffff427224 */ /* 0x000fe400078e0078 */
.L_x_3014:
[----:B------:R-:W-:Y:S05]  /*4860*/  BSYNC B1 ;  /* 0x0000000000017941 */ /* 0x000fea0003800000 */
.L_x_3012:
        /* <DEDUP_REMOVED lines=16> */
.L_x_3018:
[----:B------:R-:W-:Y:S05]  /*4970*/  BSYNC B2 ;  /* 0x0000000000027941 */ /* 0x000fea0003800000 */
.L_x_3017:
        /* <DEDUP_REMOVED lines=42> */
.L_x_3016:
[----:B------:R-:W-:Y:S05]  /*4c20*/  BSYNC B1 ;  /* 0x0000000000017941 */ /* 0x000fea0003800000 */
.L_x_3015:
        /* <DEDUP_REMOVED lines=10> */
.L_x_3011:
        /* <DEDUP_REMOVED lines=12> */
.L_x_3020:
[----:B------:R-:W-:Y:S02]  /*4d90*/  IMAD.MOV.U32 R66, RZ, RZ, R120 ;  /* 0x000000ffff427224 */ /* 0x000fe400078e0078 */
.L_x_3021:
[----:B------:R-:W-:Y:S05]  /*4da0*/  BSYNC B1 ;  /* 0x0000000000017941 */ /* 0x000fea0003800000 */
.L_x_3019:
        /* <DEDUP_REMOVED lines=16> */
.L_x_3025:
[----:B------:R-:W-:Y:S05]  /*4eb0*/  BSYNC B2 ;  /* 0x0000000000027941 */ /* 0x000fea0003800000 */
.L_x_3024:
        /* <DEDUP_REMOVED lines=42> */
.L_x_3023:
[----:B------:R-:W-:Y:S05]  /*5160*/  BSYNC B1 ;  /* 0x0000000000017941 */ /* 0x000fea0003800000 */
.L_x_3022:
        /* <DEDUP_REMOVED lines=13> */
.L_x_3026:
        /* <DEDUP_REMOVED lines=12> */
.L_x_3029:
[----:B------:R-:W-:Y:S02]  /*5300*/  IMAD.MOV.U32 R66, RZ, RZ, R120 ;  /* 0x000000ffff427224 */ /* 0x000fe400078e0078 */
.L_x_3030:
[----:B------:R-:W-:Y:S05]  /*5310*/  BSYNC B1 ;  /* 0x0000000000017941 */ /* 0x000fea0003800000 */
.L_x_3028:
        /* <DEDUP_REMOVED lines=16> */
.L_x_3034:
[----:B------:R-:W-:Y:S05]  /*5420*/  BSYNC B2 ;  /* 0x0000000000027941 */ /* 0x000fea0003800000 */
.L_x_3033:
        /* <DEDUP_REMOVED lines=42> */
.L_x_3032:
[----:B------:R-:W-:Y:S05]  /*56d0*/  BSYNC B1 ;  /* 0x0000000000017941 */ /* 0x000fea0003800000 */
.L_x_3031:
        /* <DEDUP_REMOVED lines=10> */
.L_x_3027:
        /* <DEDUP_REMOVED lines=12> */
.L_x_3036:
[----:B------:R-:W-:Y:S02]  /*5840*/  IMAD.MOV.U32 R66, RZ, RZ, R120 ;  /* 0x000000ffff427224 */ /* 0x000fe400078e0078 */
.L_x_3037:
[----:B------:R-:W-:Y:S05]  /*5850*/  BSYNC B1 ;  /* 0x0000000000017941 */ /* 0x000fea0003800000 */
.L_x_3035:
        /* <DEDUP_REMOVED lines=16> */
.L_x_3041:
[----:B------:R-:W-:Y:S05]  /*5960*/  BSYNC B2 ;  /* 0x0000000000027941 */ /* 0x000fea0003800000 */
.L_x_3040:
        /* <DEDUP_REMOVED lines=42> */
.L_x_3039:
[----:B------:R-:W-:Y:S05]  /*5c10*/  BSYNC B1 ;  /* 0x0000000000017941 */ /* 0x000fea0003800000 */
.L_x_3038:
        /* <DEDUP_REMOVED lines=13> */
.L_x_3042:
        /* <DEDUP_REMOVED lines=12> */
.L_x_3045:
[----:B------:R-:W-:Y:S02]  /*5db0*/  IMAD.MOV.U32 R72, RZ, RZ, R120 ;  /* 0x000000ffff487224 */ /* 0x000fe400078e0078 */
.L_x_3046:
[----:B------:R-:W-:Y:S05]  /*5dc0*/  BSYNC B1 ;  /* 0x0000000000017941 */ /* 0x000fea0003800000 */
.L_x_3044:
        /* <DEDUP_REMOVED lines=18> */
.L_x_3050:
[----:B------:R-:W-:Y:S05]  /*5ef0*/  BSYNC B2 ;  /* 0x0000000000027941 */ /* 0x000fea0003800000 */
.L_x_3049:
        /* <DEDUP_REMOVED lines=42> */
.L_x_3048:
[----:B------:R-:W-:Y:S05]  /*61a0*/  BSYNC B1 ;  /* 0x0000000000017941 */ /* 0x000fea0003800000 */
.L_x_3047:
        /* <DEDUP_REMOVED lines=10> */
.L_x_3043:
        /* <DEDUP_REMOVED lines=15> */
[----:B------:R-:W-:Y:S01]  /*6340*/  F2FP.PACK_AB R67, R118, R81 ;  /* 0x000000517643723e */ /* 0x000fe200000000ff */
[----:B------:R-:W-:Y:S01]  /*6350*/  IMAD.WIDE.U32 R122, R122, 0x100, RZ ;  /* 0x000001007a7a7825 */ /* 0x000fe200078e00ff */
[----:B------:R-:W-:Y:S02]  /*6360*/  LOP3.LUT R73, R71, R64, R73, 0xfe, !PT ;  /* 0x0000004047497212 */ /* 0x000fe400078efe49 */
[----:B------:R-:W-:Y:S01]  /*6370*/  SEL R71, RZ, 0x1, P5 ;  /* 0x00000001ff477807 */ /* 0x000fe20002800000 */
[----:B------:R-:W-:Y:S01]  /*6380*/  IMAD.MOV.U32 R82, RZ, RZ, 0x8 ;  /* 0x00000008ff527424 */ /* 0x000fe200078e00ff */
[----:B------:R-:W-:Y:S02]  /*6390*/  LOP3.LUT R70, R122, R70, R68, 0xfe, !PT ;  /* 0x000000467a467212 */ /* 0x000fe400078efe44 */
[----:B------:R-:W-:Y:S01]  /*63a0*/  F2FP.PACK_AB R66, R79, R78 ;  /* 0x0000004e4f42723e */ /* 0x000fe200000000ff */
[----:B------:R-:W-:Y:S01]  /*63b0*/  IMAD.WIDE.U32 R126, R74, R82, c[0x0][0x190] ;  /* 0x000064004a7e7625 */ /* 0x000fe200078e0052 */
[----:B------:R-:W-:-:S02]  /*63c0*/  F2FP.PACK_AB R65, R80, R77 ;  /* 0x0000004d5041723e */ /* 0x000fc400000000ff */
[----:B------:R-:W-:Y:S02]  /*63d0*/  F2FP.PACK_AB R64, R76, R75 ;  /* 0x0000004b4c40723e */ /* 0x000fe400000000ff */
        /* <DEDUP_REMOVED lines=29> */
.L_x_3051:
        /* <DEDUP_REMOVED lines=15> */
.L_x_3053:
[----:B-1----:R-:W-:Y:S02]  /*66a0*/  MOV R115, R120 ;  /* 0x0000007800737202 */ /* 0x002fe40000000f00 */
.L_x_3054:
[----:B------:R-:W-:Y:S05]  /*66b0*/  BSYNC B1 ;  /* 0x0000000000017941 */ /* 0x000fea0003800000 */
.L_x_3052:
        /* <DEDUP_REMOVED lines=16> */
.L_x_3058:
[----:B------:R-:W-:Y:S05]  /*67c0*/  BSYNC B2 ;  /* 0x0000000000027941 */ /* 0x000fea0003800000 */
.L_x_3057:
        /* <DEDUP_REMOVED lines=42> */
.L_x_3056:
[----:B------:R-:W-:Y:S05]  /*6a70*/  BSYNC B1 ;  /* 0x0000000000017941 */ /* 0x000fea0003800000 */
.L_x_3055:
[----:B------:R-:W0:Y:S01]  /*6a80*/  I2F.U32 R68, R115 ;  /* 0x0000007300447306 */ /* 0x000e220000201000 */
[----:B-----5:R-:W-:-:S05]  /*6a90*/  HADD2.F32 R69, -RZ, R64.H0_H0 ;  /* 0x20000040ff457230 */ /* 0x020fca0000004100 */
        /* <DEDUP_REMOVED lines=9> */
[----:B------:R-:W-:-:S04]  /*6b30*/  MOV R68, R126 ;  /* 0x0000007e00447202 */ /* 0x000fc80000000f00 */
[----:B------:R-:W-:Y:S01]  /*6b40*/  FADD.FTZ R122, R69, R122 ;  /* 0x0000007a457a7221 */ /* 0x000fe20000010000 */
[----:B------:R-:W-:Y:S05]  /*6b50*/  BRA `(.L_x_3060) ;  /* 0x0000054000007947 */ /* 0x000fea0003800000 */
.L_x_3059:
        /* <DEDUP_REMOVED lines=12> */
.L_x_3062:
[----:B------:R-:W-:Y:S02]  /*6c20*/  IMAD.MOV.U32 R123, RZ, RZ, R120 ;  /* 0x000000ffff7b7224 */ /* 0x000fe400078e0078 */
.L_x_3063:
[----:B------:R-:W-:Y:S05]  /*6c30*/  BSYNC B1 ;  /* 0x0000000000017941 */ /* 0x000fea0003800000 */
.L_x_3061:
        /* <DEDUP_REMOVED lines=16> */
.L_x_3067:
[----:B------:R-:W-:Y:S05]  /*6d40*/  BSYNC B2 ;  /* 0x0000000000027941 */ /* 0x000fea0003800000 */
.L_x_3066:
        /* <DEDUP_REMOVED lines=42> */
.L_x_3065:
[----:B------:R-:W-:Y:S05]  /*6ff0*/  BSYNC B1 ;  /* 0x0000000000017941 */ /* 0x000fea0003800000 */
.L_x_3064:
        /* <DEDUP_REMOVED lines=10> */
.L_x_3060:
        /* <DEDUP_REMOVED lines=12> */
.L_x_3069:
[----:B------:R-:W-:Y:S02]  /*7160*/  MOV R123, R120 ;  /* 0x00000078007b7202 */ /* 0x000fe40000000f00 */
.L_x_3070:
[----:B------:R-:W-:Y:S05]  /*7170*/  BSYNC B1 ;  /* 0x0000000000017941 */ /* 0x000fea0003800000 */
.L_x_3068:
        /* <DEDUP_REMOVED lines=16> */
.L_x_3074:
[----:B------:R-:W-:Y:S05]  /*7280*/  BSYNC B2 ;  /* 0x0000000000027941 */ /* 0x000fea0003800000 */
.L_x_3073:
        /* <DEDUP_REMOVED lines=42> */
.L_x_3072:
[----:B------:R-:W-:Y:S05]  /*7530*/  BSYNC B1 ;  /* 0x0000000000017941 */ /* 0x000fea0003800000 */
.L_x_3071:
        /* <DEDUP_REMOVED lines=11> */
[----:B------:R-:W-:-:S04]  /*75f0*/  MOV R68, R69 ;  /* 0x0000004500447202 */ /* 0x000fc80000000f00 */
[----:B------:R-:W-:Y:S01]  /*7600*/  FADD.FTZ R125, R64, R125 ;  /* 0x0000007d407d7221 */ /* 0x000fe20000010000 */
[----:B------:R-:W-:Y:S05]  /*7610*/  BRA `(.L_x_3076) ;  /* 0x0000055000007947 */ /* 0x000fea0003800000 */
.L_x_3075:
        /* <DEDUP_REMOVED lines=12> */
.L_x_3078:
[----:B------:R-:W-:Y:S02]  /*76e0*/  IMAD.MOV.U32 R64, RZ, RZ, R120 ;  /* 0x000000ffff407224 */ /* 0x000fe400078e0078 */
.L_x_3079:
[----:B------:R-:W-:Y:S05]  /*76f0*/  BSYNC B1 ;  /* 0x0000000000017941 */ /* 0x000fea0003800000 */
.L_x_3077:
        /* <DEDUP_REMOVED lines=16> */
.L_x_3083:
[----:B------:R-:W-:Y:S05]  /*7800*/  BSYNC B2 ;  /* 0x0000000000027941 */ /* 0x000fea0003800000 */
.L_x_3082:
        /* <DEDUP_REMOVED lines=43> */
.L_x_3081:
[----:B------:R-:W-:Y:S05]  /*7ac0*/  BSYNC B1 ;  /* 0x0000000000017941 */ /* 0x000fea0003800000 */
.L_x_3080:
        /* <DEDUP_REMOVED lines=10> */
.L_x_3076:
        /* <DEDUP_REMOVED lines=12> */
.L_x_3085:
[----:B------:R-:W-:Y:S02]  /*7c30*/  IMAD.MOV.U32 R64, RZ, RZ, R120 ;  /* 0x000000ffff407224 */ /* 0x000fe400078e0078 */
.L_x_3086:
[----:B------:R-:W-:Y:S05]  /*7c40*/  BSYNC B1 ;  /* 0x0000000000017941 */ /* 0x000fea0003800000 */
.L_x_3084:
        /* <DEDUP_REMOVED lines=16> */
.L_x_3090:
[----:B------:R-:W-:Y:S05]  /*7d50*/  BSYNC B2 ;  /* 0x0000000000027941 */ /* 0x000fea0003800000 */
.L_x_3089:
        /* <DEDUP_REMOVED lines=42> */
[----:B------:R-:W-:-:S06]  /*8000*/  HFMA2.MMA R69, -RZ, RZ, 0, 0 ;  /* 0x00000000ff457435 */ /* 0x000fcc00000001ff */
.L_x_3088:
[----:B------:R-:W-:Y:S05]  /*8010*/  BSYNC B1 ;  /* 0x0000000000017941 */ /* 0x000fea0003800000 */
.L_x_3087:
        /* <DEDUP_REMOVED lines=14> */
.L_x_3091:
        /* <DEDUP_REMOVED lines=12> */
.L_x_3094:
[----:B------:R-:W-:Y:S02]  /*81c0*/  MOV R64, R120 ;  /* 0x0000007800407202 */ /* 0x000fe40000000f00 */
.L_x_3095:
[----:B------:R-:W-:Y:S05]  /*81d0*/  BSYNC B1 ;  /* 0x0000000000017941 */ /* 0x000fea0003800000 */
.L_x_3093:
        /* <DEDUP_REMOVED lines=16> */
.L_x_3099:
[----:B------:R-:W-:Y:S05]  /*82e0*/  BSYNC B2 ;  /* 0x0000000000027941 */ /* 0x000fea0003800000 */
.L_x_3098:
        /* <DEDUP_REMOVED lines=43> */
.L_x_3097:
[----:B------:R-:W-:Y:S05]  /*85a0*/  BSYNC B1 ;  /* 0x0000000000017941 */ /* 0x000fea0003800000 */
.L_x_3096:
        /* <DEDUP_REMOVED lines=10> */
.L_x_3092:
        /* <DEDUP_REMOVED lines=12> */
.L_x_3101:
[----:B------:R-:W-:Y:S02]  /*8710*/  IMAD.MOV.U32 R64, RZ, RZ, R120 ;  /* 0x000000ffff407224 */ /* 0x000fe400078e0078 */
.L_x_3102:
[----:B------:R-:W-:Y:S05]  /*8720*/  BSYNC B1 ;  /* 0x0000000000017941 */ /* 0x000fea0003800000 */
.L_x_3100:
        /* <DEDUP_REMOVED lines=16> */
.L_x_3106:
[----:B------:R-:W-:Y:S05]  /*8830*/  BSYNC B2 ;  /* 0x0000000000027941 */ /* 0x000fea0003800000 */
.L_x_3105:
        /* <DEDUP_REMOVED lines=43> */
.L_x_3104:
[----:B------:R-:W-:Y:S05]  /*8af0*/  BSYNC B1 ;  /* 0x0000000000017941 */ /* 0x000fea0003800000 */
.L_x_3103:
        /* <DEDUP_REMOVED lines=14> */
.L_x_3107:
        /* <DEDUP_REMOVED lines=12> */
.L_x_3110:
[----:B------:R-:W-:Y:S02]  /*8ca0*/  IMAD.MOV.U32 R126, RZ, RZ, R120 ;  /* 0x000000ffff7e7224 */ /* 0x000fe400078e0078 */
.L_x_3111:
[----:B------:R-:W-:Y:S05]  /*8cb0*/  BSYNC B1 ;  /* 0x0000000000017941 */ /* 0x000fea0003800000 */
.L_x_3109:
        /* <DEDUP_REMOVED lines=16> */
.L_x_3115:
[----:B------:R-:W-:Y:S05]  /*8dc0*/  BSYNC B2 ;  /* 0x0000000000027941 */ /* 0x000fea0003800000 */
.L_x_3114:
        /* <DEDUP_REMOVED lines=40> */
[----:B------:R-:W-:Y:S01]  /*9050*/  MOV R124, R64 ;  /* 0x00000040007c7202 */ /* 0x000fe20000000f00 */
[----:B------:R-:W-:Y:S01]  /*9060*/  IMAD.MOV.U32 R64, RZ, RZ, RZ ;  /* 0x000000ffff407224 */ /* 0x000fe200078e00ff */
[----:B------:R-:W-:Y:S02]  /*9070*/  LOP3.LUT R121, R65, UR26, R68, 0x96, !PT ;  /* 0x0000001a41797c12 */ /* 0x000fe4000f8e9644 */
.L_x_3113:
[----:B------:R-:W-:Y:S05]  /*9080*/  BSYNC B1 ;  /* 0x0000000000017941 */ /* 0x000fea0003800000 */
.L_x_3112:
        /* <DEDUP_REMOVED lines=10> */
.L_x_3108:
        /* <DEDUP_REMOVED lines=12> */
.L_x_3117:
[----:B------:R-:W-:Y:S02]  /*91f0*/  IMAD.MOV.U32 R127, RZ, RZ, R120 ;  /* 0x000000ffff7f7224 */ /* 0x000fe400078e0078 */
.L_x_3118:
[----:B------:R-:W-:Y:S05]  /*9200*/  BSYNC B1 ;  /* 0x0000000000017941 */ /* 0x000fea0003800000 */
.L_x_3116:
        /* <DEDUP_REMOVED lines=16> */
.L_x_3122:
[----:B------:R-:W-:Y:S05]  /*9310*/  BSYNC B2 ;  /* 0x0000000000027941 */ /* 0x000fea0003800000 */
.L_x_3121:
        /* <DEDUP_REMOVED lines=43> */
.L_x_3120:
[----:B------:R-:W-:Y:S05]  /*95d0*/  BSYNC B1 ;  /* 0x0000000000017941 */ /* 0x000fea0003800000 */
.L_x_3119:
        /* <DEDUP_REMOVED lines=13> */
.L_x_3123:
        /* <DEDUP_REMOVED lines=12> */
.L_x_3126:
[----:B------:R-:W-:Y:S02]  /*9770*/  IMAD.MOV.U32 R127, RZ, RZ, R120 ;  /* 0x000000ffff7f7224 */ /* 0x000fe400078e0078 */
.L_x_3127:
[----:B------:R-:W-:Y:S05]  /*9780*/  BSYNC B1 ;  /* 0x0000000000017941 */ /* 0x000fea0003800000 */
.L_x_3125:
        /* <DEDUP_REMOVED lines=16> */
.L_x_3131:
[----:B------:R-:W-:Y:S05]  /*9890*/  BSYNC B2 ;  /* 0x0000000000027941 */ /* 0x000fea0003800000 */
.L_x_3130:
        /* <DEDUP_REMOVED lines=43> */
.L_x_3129:
[----:B------:R-:W-:Y:S05]  /*9b50*/  BSYNC B1 ;  /* 0x0000000000017941 */ /* 0x000fea0003800000 */
.L_x_3128:
        /* <DEDUP_REMOVED lines=10> */
.L_x_3124:
        /* <DEDUP_REMOVED lines=12> */
.L_x_3133:
[----:B------:R-:W-:Y:S02]  /*9cc0*/  IMAD.MOV.U32 R127, RZ, RZ, R120 ;  /* 0x000000ffff7f7224 */ /* 0x000fe400078e0078 */
.L_x_3134:
[----:B------:R-:W-:Y:S05]  /*9cd0*/  BSYNC B1 ;  /* 0x0000000000017941 */ /* 0x000fea0003800000 */
.L_x_3132:
        /* <DEDUP_REMOVED lines=16> */
.L_x_3138:
[----:B------:R-:W-:Y:S05]  /*9de0*/  BSYNC B2 ;  /* 0x0000000000027941 */ /* 0x000fea0003800000 */
.L_x_3137:
        /* <DEDUP_REMOVED lines=43> */
.L_x_3136:
[----:B------:R-:W-:Y:S05]  /*a0a0*/  BSYNC B1 ;  /* 0x0000000000017941 */ /* 0x000fea0003800000 */
.L_x_3135:
        /* <DEDUP_REMOVED lines=13> */
.L_x_3139:
        /* <DEDUP_REMOVED lines=12> */
.L_x_3142:
[----:B------:R-:W-:Y:S02]  /*a240*/  MOV R66, R120 ;  /* 0x0000007800427202 */ /* 0x000fe40000000f00 */
.L_x_3143:
[----:B------:R-:W-:Y:S05]  /*a250*/  BSYNC B1 ;  /* 0x0000000000017941 */ /* 0x000fea0003800000 */
.L_x_3141:
        /* <DEDUP_REMOVED lines=16> */
.L_x_3147:
[----:B------:R-:W-:Y:S05]  /*a360*/  BSYNC B2 ;  /* 0x0000000000027941 */ /* 0x000fea0003800000 */
.L_x_3146:
        /* <DEDUP_REMOVED lines=43> */
.L_x_3145:
[----:B------:R-:W-:Y:S05]  /*a620*/  BSYNC B1 ;  /* 0x0000000000017941 */ /* 0x000fea0003800000 */
.L_x_3144:
        /* <DEDUP_REMOVED lines=10> */
.L_x_3140:
        /* <DEDUP_REMOVED lines=12> */
.L_x_3149:
[----:B------:R-:W-:Y:S02]  /*a790*/  IMAD.MOV.U32 R66, RZ, RZ, R120 ;  /* 0x000000ffff427224 */ /* 0x000fe400078e0078 */
.L_x_3150:
[----:B------:R-:W-:Y:S05]  /*a7a0*/  BSYNC B1 ;  /* 0x0000000000017941 */ /* 0x000fea0003800000 */
.L_x_3148:
        /* <DEDUP_REMOVED lines=16> */
.L_x_3154:
[----:B------:R-:W-:Y:S05]  /*a8b0*/  BSYNC B2 ;  /* 0x0000000000027941 */ /* 0x000fea0003800000 */
.L_x_3153:
        /* <DEDUP_REMOVED lines=43> */
.L_x_3152:
[----:B------:R-:W-:Y:S05]  /*ab70*/  BSYNC B1 ;  /* 0x0000000000017941 */ /* 0x000fea0003800000 */
.L_x_3151:
        /* <DEDUP_REMOVED lines=13> */
.L_x_3155:
        /* <DEDUP_REMOVED lines=12> */
.L_x_3158:
[----:B------:R-:W-:Y:S02]  /*ad10*/  IMAD.MOV.U32 R66, RZ, RZ, R120 ;  /* 0x000000ffff427224 */ /* 0x000fe400078e0078 */
.L_x_3159:
[----:B------:R-:W-:Y:S05]  /*ad20*/  BSYNC B1 ;  /* 0x0000000000017941 */ /* 0x000fea0003800000 */
.L_x_3157:
        /* <DEDUP_REMOVED lines=16> */
.L_x_3163:
[----:B------:R-:W-:Y:S05]  /*ae30*/  BSYNC B2 ;  /* 0x0000000000027941 */ /* 0x000fea0003800000 */
.L_x_3162:
        /* <DEDUP_REMOVED lines=43> */
.L_x_3161:
[----:B------:R-:W-:Y:S05]  /*b0f0*/  BSYNC B1 ;  /* 0x0000000000017941 */ /* 0x000fea0003800000 */
.L_x_3160:
        /* <DEDUP_REMOVED lines=10> */
.L_x_3156:
        /* <DEDUP_REMOVED lines=12> */
.L_x_3165:
[----:B------:R-:W-:Y:S02]  /*b260*/  IMAD.MOV.U32 R66, RZ, RZ, R120 ;  /* 0x000000ffff427224 */ /* 0x000fe400078e0078 */
.L_x_3166:
[----:B------:R-:W-:Y:S05]  /*b270*/  BSYNC B1 ;  /* 0x0000000000017941 */ /* 0x000fea0003800000 */
.L_x_3164:
        /* <DEDUP_REMOVED lines=16> */
.L_x_3170:
[----:B------:R-:W-:Y:S05]  /*b380*/  BSYNC B2 ;  /* 0x0000000000027941 */ /* 0x000fea0003800000 */
.L_x_3169:
        /* <DEDUP_REMOVED lines=43> */
.L_x_3168:
[----:B------:R-:W-:Y:S05]  /*b640*/  BSYNC B1 ;  /* 0x0000000000017941 */ /* 0x000fea0003800000 */
.L_x_3167:
        /* <DEDUP_REMOVED lines=13> */
.L_x_3171:
        /* <DEDUP_REMOVED lines=12> */
.L_x_3174:
[----:B------:R-:W-:Y:S02]  /*b7e0*/  IMAD.MOV.U32 R72, RZ, RZ, R120 ;  /* 0x000000ffff487224 */ /* 0x000fe400078e0078 */
.L_x_3175:
[----:B------:R-:W-:Y:S05]  /*b7f0*/  BSYNC B1 ;  /* 0x0000000000017941 */ /* 0x000fea0003800000 */
.L_x_3173:
        /* <DEDUP_REMOVED lines=11> */
[----:B------:R-:W-:Y:S02]  /*b8b0*/  @!P6 IADD3 R103, R103, 0x1, RZ ;  /* 0x000000016767e810 */ /* 0x000fe40007ffe0ff */
[----:B------:R-:W-:Y:S02]  /*b8c0*/  @!P6 IADD3 R66, R106, 0x1, RZ ;  /* 0x000000016a42e810 */ /* 0x000fe40007ffe0ff */
[----:B------:R-:W-:Y:S02]  /*b8d0*/  ISETP.NE.AND P0, PT, R103, RZ, !P6 ;  /* 0x000000ff6700720c */ /* 0x000fe40007705270 */
[----:B------:R-:W-:-:S11]  /*b8e0*/  @!P6 MOV R105, RZ ;  /* 0x000000ff0069e202 */ /* 0x000fd60000000f00 */
[----:B------:R-:W-:Y:S01]  /*b8f0*/  @P0 IMAD.MOV R66, RZ, RZ, R106 ;  /* 0x000000ffff420224 */ /* 0x000fe200078e026a */
[----:B------:R-:W-:-:S03]  /*b900*/  ISETP.NE.AND P0, PT, R64, RZ, PT ;  /* 0x000000ff4000720c */ /* 0x000fc60003f05270 */
[----:B------:R-:W-:-:S05]  /*b910*/  @!P6 IMAD.MOV.U32 R106, RZ, RZ, R66 ;  /* 0x000000ffff6ae224 */ /* 0x000fca00078e0042 */
.L_x_3179:
[----:B------:R-:W-:Y:S05]  /*b920*/  BSYNC B2 ;  /* 0x0000000000027941 */ /* 0x000fea0003800000 */
.L_x_3178:
        /* <DEDUP_REMOVED lines=43> */
.L_x_3177:
[----:B------:R-:W-:Y:S05]  /*bbe0*/  BSYNC B1 ;  /* 0x0000000000017941 */ /* 0x000fea0003800000 */
.L_x_3176:
        /* <DEDUP_REMOVED lines=10> */
.L_x_3172:
[----:B------:R-:W-:Y:S01]  /*bc90*/  SEL R65, RZ, 0x1000000, P5 ;  /* 0x01000000ff417807 */ /* 0x000fe20002800000 */
[C---:B------:R-:W-:Y:S01]  /*bca0*/  IMAD.WIDE.U32 R136, R138.reuse, R119, c[0x0][0x188] ;  /* 0x000062008a887625 */ /* 0x040fe200078e0077 */
[----:B------:R-:W-:Y:S02]  /*bcb0*/  ISETP.NE.AND P5, PT, R115, RZ, PT ;  /* 0x000000ff7300720c */ /* 0x000fe40003fa5270 */
[----:B------:R-:W-:Y:S01]  /*bcc0*/  SEL R115, RZ, 0x100, P3 ;  /* 0x00000100ff737807 */ /* 0x000fe20001800000 */
[----:B------:R-:W-:Y:S01]  /*bcd0*/  IMAD.WIDE.U32 R134, R138, R82, c[0x0][0x190] ;  /* 0x000064008a867625 */ /* 0x000fe200078e0052 */
[----:B------:R-:W-:Y:S02]  /*bce0*/  ISETP.NE.AND P3, PT, R131, RZ, PT ;  /* 0x000000ff8300720c */ /* 0x000fe40003f65270 */
[----:B------:R-:W-:Y:S02]  /*bcf0*/  SEL R131, RZ, 0x1, P2 ;  /* 0x00000001ff837807 */ /* 0x000fe40001000000 */
[----:B------:R-:W-:-:S02]  /*bd00*/  SEL R64, RZ, 0x10000, P4 ;  /* 0x00010000ff407807 */ /* 0x000fc40002000000 */
[----:B------:R-:W-:Y:S02]  /*bd10*/  ISETP.NE.AND P2, PT, R133, RZ, PT ;  /* 0x000000ff8500720c */ /* 0x000fe40003f45270 */
[----:B------:R-:W-:Y:S02]  /*bd20*/  ISETP.NE.AND P4, PT, R132, RZ, PT ;  /* 0x000000ff8400720c */ /* 0x000fe40003f85270 */
[----:B------:R-:W-:Y:S02]  /*bd30*/  SEL R72, RZ, 0x1, P2 ;  /* 0x00000001ff487807 */ /* 0x000fe40001000000 */
[----:B------:R-:W-:Y:S02]  /*bd40*/  SEL R70, RZ, 0x1, P3 ;  /* 0x00000001ff467807 */ /* 0x000fe40001800000 */
[----:B------:R-:W-:Y:S01]  /*bd50*/  SEL R68, RZ, 0x1, P4 ;  /* 0x00000001ff447807 */ /* 0x000fe20002000000 */
[----:B------:R-:W-:Y:S01]  /*bd60*/  IMAD.WIDE.U32 R72, R72, 0x1000000, RZ ;  /* 0x0100000048487825 */ /* 0x000fe200078e00ff */
[----:B------:R-:W-:-:S02]  /*bd70*/  LOP3.LUT R115, R115, R65, R64, 0xfe, !PT ;  /* 0x0000004173737212 */ /* 0x000fc400078efe40 */
[----:B------:R-:W-:Y:S01]  /*bd80*/  F2FP.PACK_AB R67, R130, R127 ;  /* 0x0000007f8243723e */ /* 0x000fe200000000ff */
[----:B------:R-:W-:Y:S01]  /*bd90*/  IMAD.WIDE.U32 R70, R70, 0x10000, RZ ;  /* 0x0001000046467825 */ /* 0x000fe200078e00ff */
[----:B------:R-:W-:Y:S02]  /*bda0*/  LOP3.LUT R131, R73, R115, R131, 0xfe, !PT ;  /* 0x0000007349837212 */ /* 0x000fe400078efe83 */
[----:B------:R-:W-:Y:S01]  /*bdb0*/  SEL R73, RZ, 0x1, P5 ;  /* 0x00000001ff497807 */ /* 0x000fe20002800000 */
[----:B------:R-:W-:Y:S01]  /*bdc0*/  IMAD.WIDE.U32 R68, R68, 0x100, RZ ;  /* 0x0000010044447825 */ /* 0x000fe200078e00ff */
[----:B------:R-:W-:Y:S02]  /*bdd0*/  F2FP.PACK_AB R66, R129, R126 ;  /* 0x0000007e8142723e */ /* 0x000fe400000000ff */
[----:B------:R-:W-:Y:S02]  /*bde0*/  F2FP.PACK_AB R65, R128, R123 ;  /* 0x0000007b8041723e */ /* 0x000fe400000000ff */
[----:B------:R-:W-:-:S02]  /*bdf0*/  LOP3.LUT R72, R68, R72, R70, 0xfe, !PT ;  /* 0x0000004844487212 */ /* 0x000fc400078efe46 */
        /* <DEDUP_REMOVED lines=30> */
.L_x_3180:
        /* <DEDUP_REMOVED lines=10> */
[----:B------:R-:W-:Y:S02]  /*c080*/  ISETP.NE.AND P2, PT, R139, 0x3, PT ;  /* 0x000000038b00780c */ /* 0x000fe40003f45270 */
[----:B------:R-:W-:-:S11]  /*c090*/  MOV R132, R116 ;  /* 0x0000007400847202 */ /* 0x000fd60000000f00 */
[----:B------:R-:W-:Y:S05]  /*c0a0*/  @P2 BRA `(.L_x_3183) ;  /* 0x0000003000002947 */ /* 0x000fea0003800000 */
[----:B------:R-:W-:Y:S01]  /*c0b0*/  IMAD.MOV.U32 R132, RZ, RZ, R124 ;  /* 0x000000ffff847224 */ /* 0x000fe200078e007c */
[----:B------:R-:W-:Y:S05]  /*c0c0*/  BRA `(.L_x_3183) ;  /* 0x0000001000007947 */ /* 0x000fea0003800000 */
.L_x_3182:
[----:B-1----:R-:W-:Y:S02]  /*c0d0*/  IMAD.MOV.U32 R132, RZ, RZ, R120 ;  /* 0x000000ffff847224 */ /* 0x002fe400078e0078 */
.L_x_3183:
[----:B------:R-:W-:Y:S05]  /*c0e0*/  BSYNC B1 ;  /* 0x0000000000017941 */ /* 0x000fea0003800000 */
.L_x_3181:
        /* <DEDUP_REMOVED lines=16> */
.L_x_3187:
[----:B------:R-:W-:Y:S05]  /*c1f0*/  BSYNC B2 ;  /* 0x0000000000027941 */ /* 0x000fea0003800000 */
.L_x_3186:
        /* <DEDUP_REMOVED lines=43> */
.L_x_3185:
[----:B------:R-:W-:Y:S05]  /*c4b0*/  BSYNC B1 ;  /* 0x0000000000017941 */ /* 0x000fea0003800000 */
.L_x_3184:
        /* <DEDUP_REMOVED lines=14> */
.L_x_3188:
        /* <DEDUP_REMOVED lines=12> */
.L_x_3191:
[----:B------:R-:W-:Y:S02]  /*c660*/  IMAD.MOV.U32 R132, RZ, RZ, R120 ;  /* 0x000000ffff847224 */ /* 0x000fe400078e0078 */
.L_x_3192:
[----:B------:R-:W-:Y:S05]  /*c670*/  BSYNC B1 ;  /* 0x0000000000017941 */ /* 0x000fea0003800000 */
.L_x_3190:
        /* <DEDUP_REMOVED lines=16> */
.L_x_3196:
[----:B------:R-:W-:Y:S05]  /*c780*/  BSYNC B2 ;  /* 0x0000000000027941 */ /* 0x000fea0003800000 */
.L_x_3195:
        /* <DEDUP_REMOVED lines=43> */
.L_x_3194:
[----:B------:R-:W-:Y:S05]  /*ca40*/  BSYNC B1 ;  /* 0x0000000000017941 */ /* 0x000fea0003800000 */
.L_x_3193:
[----:B------:R-:W0:Y:S01]  /*ca50*/  I2F.U32 R68, R132 ;  /* 0x0000008400447306 */ /* 0x000e220000201000 */
[----:B------:R-:W-:-:S05]  /*ca60*/  HADD2.F32 R70, -RZ, R56.H0_H0 ;  /* 0x20000038ff467230 */ /* 0x000fca0000004100 */
[----:B------:R-:W-:Y:S02]  /*ca70*/  FMUL.FTZ R70, R70, c[0x0][0x1e8] ;  /* 0x00007a0046467a20 */ /* 0x000fe40000410000 */
[----:B0-----:R-:W-:-:S05]  /*ca80*/  FFMA.FTZ R68, R68, R117, 1.1641532182693481445e-10 ;  /* 0x2f00000044447423 */ /* 0x001fca0000010075 */
[----:B------:R-:W-:-:S04]  /*ca90*/  FSETP.GTU.FTZ.AND P2, PT, R68, c[0x0][0x1e4], PT ;  /* 0x0000790044007a0b */ /* 0x000fc80003f5c000 */
[----:B------:R-:W-:Y:S01]  /*caa0*/  FSEL R68, R70, RZ, !P2 ;  /* 0x000000ff46447208 */ /* 0x000fe20005000000 */
[----:B------:R-:W-:Y:S01]  /*cab0*/  @P0 HADD2.F32 R70, -RZ, R60.H0_H0 ;  /* 0x2000003cff460230 */ /* 0x000fe20000004100 */
[----:B------:R-:W-:-:S03]  /*cac0*/  SEL R107, RZ, 0x1, P2 ;  /* 0x00000001ff6b7807 */ /* 0x000fc60001000000 */
[----:B------:R-:W-:-:S04]  /*cad0*/  FADD.FTZ R131, R131, R68 ;  /* 0x0000004483837221 */ /* 0x000fc80000010000 */
[----:B------:R-:W-:Y:S02]  /*cae0*/  @P0 FADD.FTZ R131, R70, R131 ;  /* 0x0000008346830221 */ /* 0x000fe40000010000 */
.L_x_3189:
        /* <DEDUP_REMOVED lines=12> */
.L_x_3198:
[----:B------:R-:W-:Y:S02]  /*cbb0*/  IMAD.MOV.U32 R132, RZ, RZ, R120 ;  /* 0x000000ffff847224 */ /* 0x000fe400078e0078 */
.L_x_3199:
[----:B------:R-:W-:Y:S05]  /*cbc0*/  BSYNC B1 ;  /* 0x0000000000017941 */ /* 0x000fea0003800000 */
.L_x_3197:
        /* <DEDUP_REMOVED lines=16> */
.L_x_3203:
[----:B------:R-:W-:Y:S05]  /*ccd0*/  BSYNC B2 ;  /* 0x0000000000027941 */ /* 0x000fea0003800000 */
.L_x_3202:
        /* <DEDUP_REMOVED lines=43> */
.L_x_3201:
[----:B------:R-:W-:Y:S05]  /*cf90*/  BSYNC B1 ;  /* 0x0000000000017941 */ /* 0x000fea0003800000 */
.L_x_3200:
        /* <DEDUP_REMOVED lines=14> */
.L_x_3204:
        /* <DEDUP_REMOVED lines=12> */
.L_x_3207:
[----:B------:R-:W-:Y:S02]  /*d140*/  IMAD.MOV.U32 R64, RZ, RZ, R120 ;  /* 0x000000ffff407224 */ /* 0x000fe400078e0078 */
.L_x_3208:
[----:B------:R-:W-:Y:S05]  /*d150*/  BSYNC B1 ;  /* 0x0000000000017941 */ /* 0x000fea0003800000 */
.L_x_3206:
        /* <DEDUP_REMOVED lines=16> */
.L_x_3212:
[----:B------:R-:W-:Y:S05]  /*d260*/  BSYNC B2 ;  /* 0x0000000000027941 */ /* 0x000fea0003800000 */
.L_x_3211:
        /* <DEDUP_REMOVED lines=43> */
.L_x_3210:
[----:B------:R-:W-:Y:S05]  /*d520*/  BSYNC B1 ;  /* 0x0000000000017941 */ /* 0x000fea0003800000 */
.L_x_3209:
        /* <DEDUP_REMOVED lines=10> */
.L_x_3205:
        /* <DEDUP_REMOVED lines=12> */
.L_x_3214:
[----:B------:R-:W-:Y:S02]  /*d690*/  MOV R64, R120 ;  /* 0x0000007800407202 */ /* 0x000fe40000000f00 */
.L_x_3215:
[----:B------:R-:W-:Y:S05]  /*d6a0*/  BSYNC B1 ;  /* 0x0000000000017941 */ /* 0x000fea0003800000 */
.L_x_3213:
        /* <DEDUP_REMOVED lines=16> */
.L_x_3219:
[----:B------:R-:W-:Y:S05]  /*d7b0*/  BSYNC B2 ;  /* 0x0000000000027941 */ /* 0x000fea0003800000 */
.L_x_3218:
        /* <DEDUP_REMOVED lines=43> */
.L_x_3217:
[----:B------:R-:W-:Y:S05]  /*da70*/  BSYNC B1 ;  /* 0x0000000000017941 */ /* 0x000fea0003800000 */
.L_x_3216:
        /* <DEDUP_REMOVED lines=10> */
[----:B------:R-:W-:Y:S01]  /*db20*/  HADD2.F32 R71, -RZ, R61.H0_H0 ;  /* 0x2000003dff477230 */ /* 0x000fe20000004100 */
[----:B------:R-:W-:-:S04]  /*db30*/  IMAD.MOV.U32 R69, RZ, RZ, R68 ;  /* 0x000000ffff457224 */ /* 0x000fc800078e0044 */
[----:B------:R-:W-:Y:S01]  /*db40*/  FADD.FTZ R132, R71, R132 ;  /* 0x0000008447847221 */ /* 0x000fe20000010000 */
[----:B------:R-:W-:Y:S05]  /*db50*/  BRA `(.L_x_3221) ;  /* 0x0000055000007947 */ /* 0x000fea0003800000 */
.L_x_3220:
        /* <DEDUP_REMOVED lines=12> */
.L_x_3223:
[----:B------:R-:W-:Y:S02]  /*dc20*/  IMAD.MOV.U32 R64, RZ, RZ, R120 ;  /* 0x000000ffff407224 */ /* 0x000fe400078e0078 */
.L_x_3224:
[----:B------:R-:W-:Y:S05]  /*dc30*/  BSYNC B1 ;  /* 0x0000000000017941 */ /* 0x000fea0003800000 */
.L_x_3222:
        /* <DEDUP_REMOVED lines=16> */
.L_x_3228:
[----:B------:R-:W-:Y:S05]  /*dd40*/  BSYNC B2 ;  /* 0x0000000000027941 */ /* 0x000fea0003800000 */
.L_x_3227:
        /* <DEDUP_REMOVED lines=43> */
.L_x_3226:
[----:B------:R-:W-:Y:S05]  /*e000*/  BSYNC B1 ;  /* 0x0000000000017941 */ /* 0x000fea0003800000 */
.L_x_3225:
        /* <DEDUP_REMOVED lines=10> */
.L_x_3221:
        /* <DEDUP_REMOVED lines=12> */
.L_x_3230:
[----:B------:R-:W-:Y:S02]  /*e170*/  IMAD.MOV.U32 R64, RZ, RZ, R120 ;  /* 0x000000ffff407224 */ /* 0x000fe400078e0078 */
.L_x_3231:
[----:B------:R-:W-:Y:S05]  /*e180*/  BSYNC B1 ;  /* 0x0000000000017941 */ /* 0x000fea0003800000 */
.L_x_3229:
        /* <DEDUP_REMOVED lines=16> */
.L_x_3235:
[----:B------:R-:W-:Y:S05]  /*e290*/  BSYNC B2 ;  /* 0x0000000000027941 */ /* 0x000fea0003800000 */
.L_x_3234:
        /* <DEDUP_REMOVED lines=43> */
.L_x_3233:
[----:B------:R-:W-:Y:S05]  /*e550*/  BSYNC B1 ;  /* 0x0000000000017941 */ /* 0x000fea0003800000 */
.L_x_3232:
        /* <DEDUP_REMOVED lines=14> */
.L_x_3236:
        /* <DEDUP_REMOVED lines=12> */
.L_x_3239:
[----:B------:R-:W-:Y:S02]  /*e700*/  IMAD.MOV.U32 R133, RZ, RZ, R120 ;  /* 0x000000ffff857224 */ /* 0x000fe400078e0078 */
.L_x_3240:
[----:B------:R-:W-:Y:S05]  /*e710*/  BSYNC B1 ;  /* 0x0000000000017941 */ /* 0x000fea0003800000 */
.L_x_3238:
        /* <DEDUP_REMOVED lines=16> */
.L_x_3244:
[----:B------:R-:W-:Y:S05]  /*e820*/  BSYNC B2 ;  /* 0x0000000000027941 */ /* 0x000fea0003800000 */
.L_x_3243:
        /* <DEDUP_REMOVED lines=41> */
[----:B------:R-:W-:Y:S01]  /*eac0*/  HFMA2.MMA R64, -RZ, RZ, 0, 0 ;  /* 0x00000000ff407435 */ /* 0x000fe200000001ff */
[----:B------:R-:W-:-:S05]  /*ead0*/  LOP3.LUT R121, R65, UR26, R68, 0x96, !PT ;  /* 0x0000001a41797c12 */ /* 0x000fca000f8e9644 */
.L_x_3242:
[----:B------:R-:W-:Y:S05]  /*eae0*/  BSYNC B1 ;  /* 0x0000000000017941 */ /* 0x000fea0003800000 */
.L_x_3241:
        /* <DEDUP_REMOVED lines=10> */
.L_x_3237:
        /* <DEDUP_REMOVED lines=12> */
.L_x_3246:
[----:B------:R-:W-:Y:S02]  /*ec50*/  IMAD.MOV.U32 R136, RZ, RZ, R120 ;  /* 0x000000ffff887224 */ /* 0x000fe400078e0078 */
.L_x_3247:
[----:B------:R-:W-:Y:S05]  /*ec60*/  BSYNC B1 ;  /* 0x0000000000017941 */ /* 0x000fea0003800000 */
.L_x_3245:
        /* <DEDUP_REMOVED lines=16> */
.L_x_3251:
[----:B------:R-:W-:Y:S05]  /*ed70*/  BSYNC B2 ;  /* 0x0000000000027941 */ /* 0x000fea0003800000 */
.L_x_3250:
        /* <DEDUP_REMOVED lines=43> */
.L_x_3249:
[----:B------:R-:W-:Y:S05]  /*f030*/  BSYNC B1 ;  /* 0x0000000000017941 */ /* 0x000fea0003800000 */
.L_x_3248:
        /* <DEDUP_REMOVED lines=13> */
.L_x_3252:
        /* <DEDUP_REMOVED lines=12> */
.L_x_3255:
[----:B------:R-:W-:Y:S02]  /*f1d0*/  IMAD.MOV.U32 R136, RZ, RZ, R120 ;  /* 0x000000ffff887224 */ /* 0x000fe400078e0078 */
.L_x_3256:
[----:B------:R-:W-:Y:S05]  /*f1e0*/  BSYNC B1 ;  /* 0x0000000000017941 */ /* 0x000fea0003800000 */
.L_x_3254:
        /* <DEDUP_REMOVED lines=16> */
.L_x_3260:
[----:B------:R-:W-:Y:S05]  /*f2f0*/  BSYNC B2 ;  /* 0x0000000000027941 */ /* 0x000fea0003800000 */
.L_x_3259:
        /* <DEDUP_REMOVED lines=43> */
.L_x_3258:
[----:B------:R-:W-:Y:S05]  /*f5b0*/  BSYNC B1 ;  /* 0x0000000000017941 */ /* 0x000fea0003800000 */
.L_x_3257:
        /* <DEDUP_REMOVED lines=10> */
.L_x_3253:
        /* <DEDUP_REMOVED lines=12> */
.L_x_3262:
[----:B------:R-:W-:Y:S02]  /*f720*/  MOV R136, R120 ;  /* 0x0000007800887202 */ /* 0x000fe40000000f00 */
.L_x_3263:
[----:B------:R-:W-:Y:S05]  /*f730*/  BSYNC B1 ;  /* 0x0000000000017941 */ /* 0x000fea0003800000 */
.L_x_3261:
        /* <DEDUP_REMOVED lines=16> */
.L_x_3267:
[----:B------:R-:W-:Y:S05]  /*f840*/  BSYNC B2 ;  /* 0x0000000000027941 */ /* 0x000fea0003800000 */
.L_x_3266:
        /* <DEDUP_REMOVED lines=43> */
.L_x_3265:
[----:B------:R-:W-:Y:S05]  /*fb00*/  BSYNC B1 ;  /* 0x0000000000017941 */ /* 0x000fea0003800000 */
.L_x_3264:
        /* <DEDUP_REMOVED lines=13> */
.L_x_3268:
        /* <DEDUP_REMOVED lines=12> */
.L_x_3271:
[----:B------:R-:W-:Y:S02]  /*fca0*/  IMAD.MOV.U32 R66, RZ, RZ, R120 ;  /* 0x000000ffff427224 */ /* 0x000fe400078e0078 */
.L_x_3272:
[----:B------:R-:W-:Y:S05]  /*fcb0*/  BSYNC B1 ;  /* 0x0000000000017941 */ /* 0x000fea0003800000 */
.L_x_3270:
        /* <DEDUP_REMOVED lines=16> */
.L_x_3276:
[----:B------:R-:W-:Y:S05]  /*fdc0*/  BSYNC B2 ;  /* 0x0000000000027941 */ /* 0x000fea0003800000 */
.L_x_3275:
        /* <DEDUP_REMOVED lines=43> */
.L_x_3274:
[----:B------:R-:W-:Y:S05]  /*10080*/  BSYNC B1 ;  /* 0x0000000000017941 */ /* 0x000fea0003800000 */
.L_x_3273:
        /* <DEDUP_REMOVED lines=10> */
.L_x_3269:
        /* <DEDUP_REMOVED lines=12> */
.L_x_3278:
[----:B------:R-:W-:Y:S02]  /*101f0*/  IMAD.MOV.U32 R66, RZ, RZ, R120 ;  /* 0x000000ffff427224 */ /* 0x000fe400078e0078 */
.L_x_3279:
[----:B------:R-:W-:Y:S05]  /*10200*/  BSYNC B1 ;  /* 0x0000000000017941 */ /* 0x000fea0003800000 */
.L_x_3277:
        /* <DEDUP_REMOVED lines=16> */
.L_x_3283:
[----:B------:R-:W-:Y:S05]  /*10310*/  BSYNC B2 ;  /* 0x0000000000027941 */ /* 0x000fea0003800000 */
.L_x_3282:
        /* <DEDUP_REMOVED lines=43> */
.L_x_3281:
[----:B------:R-:W-:Y:S05]  /*105d0*/  BSYNC B1 ;  /* 0x0000000000017941 */ /* 0x000fea0003800000 */
.L_x_3280:
        /* <DEDUP_REMOVED lines=13> */
.L_x_3284:
        /* <DEDUP_REMOVED lines=12> */
.L_x_3287:
[----:B------:R-:W-:Y:S02]  /*10770*/  IMAD.MOV.U32 R66, RZ, RZ, R120 ;  /* 0x000000ffff427224 */ /* 0x000fe400078e0078 */
.L_x_3288:
[----:B------:R-:W-:Y:S05]  /*10780*/  BSYNC B1 ;  /* 0x0000000000017941 */ /* 0x000fea0003800000 */
.L_x_3286:
        /* <DEDUP_REMOVED lines=16> */
.L_x_3292:
[----:B------:R-:W-:Y:S05]  /*10890*/  BSYNC B2 ;  /* 0x0000000000027941 */ /* 0x000fea0003800000 */
.L_x_3291:
        /* <DEDUP_REMOVED lines=43> */
.L_x_3290:
[----:B------:R-:W-:Y:S05]  /*10b50*/  BSYNC B1 ;  /* 0x0000000000017941 */ /* 0x000fea0003800000 */
.L_x_3289:
        /* <DEDUP_REMOVED lines=10> */
.L_x_3285:
        /* <DEDUP_REMOVED lines=12> */
.L_x_3294:
[----:B------:R-:W-:Y:S02]  /*10cc0*/  IMAD.MOV.U32 R66, RZ, RZ, R120 ;  /* 0x000000ffff427224 */ /* 0x000fe400078e0078 */
.L_x_3295:
[----:B------:R-:W-:Y:S05]  /*10cd0*/  BSYNC B1 ;  /* 0x0000000000017941 */ /* 0x000fea0003800000 */
.L_x_3293:
        /* <DEDUP_REMOVED lines=16> */
.L_x_3299:
[----:B------:R-:W-:Y:S05]  /*10de0*/  BSYNC B2 ;  /* 0x0000000000027941 */ /* 0x000fea0003800000 */
.L_x_3298:
        /* <DEDUP_REMOVED lines=44> */
.L_x_3297:
[----:B------:R-:W-:Y:S05]  /*110b0*/  BSYNC B1 ;  /* 0x0000000000017941 */ /* 0x000fea0003800000 */
.L_x_3296:
        /* <DEDUP_REMOVED lines=13> */
.L_x_3300:
        /* <DEDUP_REMOVED lines=12> */
.L_x_3303:
[----:B------:R-:W-:Y:S02]  /*11250*/  MOV R72, R120 ;  /* 0x0000007800487202 */ /* 0x000fe40000000f00 */
.L_x_3304:
[----:B------:R-:W-:Y:S05]  /*11260*/  BSYNC B1 ;  /* 0x0000000000017941 */ /* 0x000fea0003800000 */
.L_x_3302:
        /* <DEDUP_REMOVED lines=16> */
.L_x_3308:
[----:B------:R-:W-:Y:S05]  /*11370*/  BSYNC B2 ;  /* 0x0000000000027941 */ /* 0x000fea0003800000 */
.L_x_3307:
[----:B------:R-:W-:Y:S01]  /*11380*/  IMAD.HI.U32 R64, R103, -0x326172a9, RZ ;  /* 0xcd9e8d5767407827 */ /* 0x000fe200078e00ff */
[----:B------:R-:W-:Y:S01]  /*11390*/  LOP3.LUT R65, R65, UR5, R106, 0x96, !PT ;  /* 0x0000000541417c12 */ /* 0x000fe2000f8e966a */
[----:B------:R-:W-:Y:S02]  /*113a0*/  HFMA2.MMA R142, -RZ, RZ, 0, 0 ;  /* 0x00000000ff8e7435 */ /* 0x000fe400000001ff */
        /* <DEDUP_REMOVED lines=40> */
.L_x_3306:
[----:B------:R-:W-:Y:S05]  /*11630*/  BSYNC B1 ;  /* 0x0000000000017941 */ /* 0x000fea0003800000 */
.L_x_3305:
        /* <DEDUP_REMOVED lines=10> */
.L_x_3301:
        /* <DEDUP_REMOVED lines=15> */
[----:B------:R-:W-:Y:S01]  /*117d0*/  ISETP.NE.AND P0, PT, R83, RZ, PT ;  /* 0x000000ff5300720c */ /* 0x000fe20003f05270 */
[----:B------:R-:W-:Y:S01]  /*117e0*/  IMAD.WIDE.U32 R66, R66, 0x1000000, RZ ;  /* 0x0100000042427825 */ /* 0x000fe200078e00ff */
[----:B------:R-:W-:Y:S02]  /*117f0*/  SEL R83, RZ, 0x1, P2 ;  /* 0x00000001ff537807 */ /* 0x000fe40001000000 */
[----:B------:R-:W-:Y:S01]  /*11800*/  ISETP.NE.AND P1, PT, R137, RZ, PT ;  /* 0x000000ff8900720c */ /* 0x000fe20003f25270 */
[----:B------:R-:W-:Y:S01]  /*11810*/  FADD.FTZ R64, R64, R79 ;  /* 0x0000004f40407221 */ /* 0x000fe20000010000 */
[----:B------:R-:W-:Y:S01]  /*11820*/  LOP3.LUT R67, R67, R72, R83, 0xfe, !PT ;  /* 0x0000004843437212 */ /* 0x000fe200078efe53 */
[----:B------:R-:W-:Y:S01]  /*11830*/  IMAD.WIDE.U32 R68, R68, 0x100, RZ ;  /* 0x0000010044447825 */ /* 0x000fe200078e00ff */
[----:B------:R-:W-:-:S02]  /*11840*/  SEL R83, RZ, 0x1, P1 ;  /* 0x00000001ff537807 */ /* 0x000fc40000800000 */
[----:B------:R-:W-:Y:S01]  /*11850*/  ISETP.NE.AND P1, PT, R0, RZ, PT ;  /* 0x000000ff0000720c */ /* 0x000fe20003f25270 */
[----:B------:R-:W-:-:S04]  /*11860*/  FADD.FTZ R65, R64, R81 ;  /* 0x0000005140417221 */ /* 0x000fc80000010000 */
[----:B------:R-:W-:-:S04]  /*11870*/  FADD.FTZ R65, R65, R118 ;  /* 0x0000007641417221 */ /* 0x000fc80000010000 */
[----:B------:R-:W-:-:S04]  /*11880*/  FADD.FTZ R64, R65, R122 ;  /* 0x0000007a41407221 */ /* 0x000fc80000010000 */
[----:B------:R-:W-:-:S04]  /*11890*/  FADD.FTZ R64, R64, R125 ;  /* 0x0000007d40407221 */ /* 0x000fc80000010000 */
[----:B------:R-:W-:Y:S01]  /*118a0*/  FADD.FTZ R65, R64, R123 ;  /* 0x0000007b40417221 */ /* 0x000fe20000010000 */
[----:B------:R-:W-:-:S03]  /*118b0*/  SEL R64, RZ, 0x1, P5 ;  /* 0x00000001ff407807 */ /* 0x000fc60002800000 */
[----:B------:R-:W-:-:S04]  /*118c0*/  FADD.FTZ R65, R65, R128 ;  /* 0x0000008041417221 */ /* 0x000fc80000010000 */
[----:B------:R-:W-:Y:S02]  /*118d0*/  FADD.FTZ R70, R65, R126 ;  /* 0x0000007e41467221 */ /* 0x000fe40000010000 */
[----:B------:R-:W-:-:S04]  /*118e0*/  IMAD.WIDE.U32 R64, R64, 0x10000, RZ ;  /* 0x0001000040407825 */ /* 0x000fc800078e00ff */
[----:B------:R-:W-:Y:S01]  /*118f0*/  FADD.FTZ R70, R70, R129 ;  /* 0x0000008146467221 */ /* 0x000fe20000010000 */
[----:B------:R-:W-:Y:S02]  /*11900*/  LOP3.LUT R69, R69, R67, R65, 0xfe, !PT ;  /* 0x0000004345457212 */ /* 0x000fe400078efe41 */
[----:B------:R-:W-:Y:S01]  /*11910*/  LOP3.LUT R68, R68, R66, R64, 0xfe, !PT ;  /* 0x0000004244447212 */ /* 0x000fe200078efe40 */
[----:B------:R-:W-:Y:S01]  /*11920*/  FADD.FTZ R71, R70, R127 ;  /* 0x0000007f46477221 */ /* 0x000fe20000010000 */
[----:B------:R-:W-:Y:S02]  /*11930*/  F2FP.PACK_AB R67, R73, R136 ;  /* 0x000000884943723e */ /* 0x000fe400000000ff */
[----:B------:R-:W-:Y:S01]  /*11940*/  F2FP.PACK_AB R66, R138, R133 ;  /* 0x000000858a42723e */ /* 0x000fe200000000ff */
[----:B------:R-:W-:Y:S01]  /*11950*/  FADD.FTZ R70, R71, R130 ;  /* 0x0000008247467221 */ /* 0x000fe20000010000 */
[----:B------:R-:W-:Y:S02]  /*11960*/  F2FP.PACK_AB R64, R134, R131 ;  /* 0x000000838640723e */ /* 0x000fe400000000ff */
[----:B------:R-:W-:Y:S01]  /*11970*/  LOP3.LUT R68, R68, R83, RZ, 0xfc, !PT ;  /* 0x0000005344447212 */ /* 0x000fe200078efcff */
[----:B------:R-:W-:-:S04]  /*11980*/  FADD.FTZ R65, R70, R131 ;  /* 0x0000008346417221 */ /* 0x000fc80000010000 */
[----:B------:R-:W-:Y:S01]  /*11990*/  FADD.FTZ R71, R65, R134 ;  /* 0x0000008641477221 */ /* 0x000fe20000010000 */
[----:B------:R-:W-:-:S03]  /*119a0*/  F2FP.PACK_AB R65, R135, R132 ;  /* 0x000000848741723e */ /* 0x000fc600000000ff */
[----:B------:R-:W-:Y:S02]  /*119b0*/  FADD.FTZ R72, R71, R132 ;  /* 0x0000008447487221 */ /* 0x000fe40000010000 */
[----:B------:R-:W-:Y:S01]  /*119c0*/  IMAD.WIDE.U32 R70, R115, R82, c[0x0][0x190] ;  /* 0x0000640073467625 */ /* 0x000fe200078e0052 */
[----:B------:R0:W-:Y:S03]  /*119d0*/  STG.E.128 [R140.64], R64 ;  /* 0x000000408c007986 */ /* 0x0001e6000c101d06 */
[----:B------:R-:W-:Y:S01]  /*119e0*/  FADD.FTZ R72, R72, R135 ;  /* 0x0000008748487221 */ /* 0x000fe20000010000 */
[----:B------:R0:W-:Y:S03]  /*119f0*/  STG.E.64 [R70.64], R68 ;  /* 0x0000004446007986 */ /* 0x0001e6000c101b06 */
[----:B------:R-:W-:-:S04]  /*11a00*/  FADD.FTZ R83, R72, R133 ;  /* 0x0000008548537221 */ /* 0x000fc80000010000 */
[----:B------:R-:W-:-:S04]  /*11a10*/  FADD.FTZ R83, R83, R138 ;  /* 0x0000008a53537221 */ /* 0x000fc80000010000 */
[----:B------:R-:W-:Y:S01]  /*11a20*/  FADD.FTZ R72, R83, R136 ;  /* 0x0000008853487221 */ /* 0x000fe20000010000 */
[----:B------:R-:W-:Y:S05]  /*11a30*/  @!P0 BRA `(.L_x_3309) ;  /* 0x0000013000008947 */ /* 0x000fea0003800000 */
[----:B0-----:R-:W-:Y:S01]  /*11a40*/  IMAD.U32 R65, R113, 0x10000, RZ ;  /* 0x0001000071417824 */ /* 0x001fe200078e00ff */
[----:B------:R-:W-:Y:S01]  /*11a50*/  LOP3.LUT R64, R114, 0xffff, RZ, 0xc0, !PT ;  /* 0x0000ffff72407812 */ /* 0x000fe200078ec0ff */
[----:B------:R-:W-:Y:S01]  /*11a60*/  IMAD.WIDE.U32 R82, R115, R82, c[0x0][0x198] ;  /* 0x0000660073527625 */ /* 0x000fe200078e0052 */
        /* <DEDUP_REMOVED lines=12> */
[----:B------:R-:W-:Y:S02]  /*11b30*/  LOP3.LUT R64, R64, R68, R66, 0xfe, !PT ;  /* 0x0000004440407212 */ /* 0x000fe400078efe42 */
[----:B------:R-:W-:Y:S02]  /*11b40*/  LOP3.LUT R65, R71, R65, RZ, 0xfc, !PT ;  /* 0x0000004147417212 */ /* 0x000fe400078efcff */
[----:B------:R-:W-:-:S05]  /*11b50*/  LOP3.LUT R64, R64, 0xff, R107, 0xf8, !PT ;  /* 0x000000ff40407812 */ /* 0x000fca00078ef86b */
[----:B------:R0:W-:Y:S02]  /*11b60*/  STG.E.64 [R82.64], R64 ;  /* 0x0000004052007986 */ /* 0x0001e4000c101b06 */
.L_x_3309:
[----:B0-----:R-:W-:Y:S01]  /*11b70*/  FADD.FTZ R71, R72, R73 ;  /* 0x0000004948477221 */ /* 0x001fe20000010000 */
[----:B------:R-:W-:Y:S05]  /*11b80*/  BRA.DIV ~URZ, `(.L_x_3310) ;  /* 0x000011727f007947 */ /* 0x000fea000b800000 */
[----:B------:R0:W1:Y:S02]  /*11b90*/  SHFL.BFLY PT, R64, R71, 0x1, 0x1f ;  /* 0x0c201f0047407f89 */ /* 0x00006400000e0000 */
.L_x_3314:
        /* <DEDUP_REMOVED lines=68> */
.L_x_3315:
[----:B------:R-:W-:Y:S01]  /*11fe0*/  FMUL.FTZ R64, R69, R69 ;  /* 0x0000004545407220 */ /* 0x000fe20000410000 */
[----:B------:R-:W-:Y:S01]  /*11ff0*/  ISETP.NE.AND P0, PT, RZ, UR8, PT ;  /* 0x00000008ff007c0c */ /* 0x000fe2000bf05270 */
[----:B------:R-:W-:Y:S01]  /*12000*/  IMAD.MOV.U32 R70, RZ, RZ, c[0x0][0x1e0] ;  /* 0x00007800ff467624 */ /* 0x000fe200078e00ff */
[----:B------:R-:W-:Y:S01]  /*12010*/  HADD2.F32 R150, -RZ, R35.H1_H1 ;  /* 0x30000023ff967230 */ /* 0x000fe20000004100 */
[----:B01----:R-:W-:Y:S01]  /*12020*/  FADD.FTZ R71, R68, R71 ;  /* 0x0000004744477221 */ /* 0x003fe20000010000 */
[----:B------:R-:W-:Y:S01]  /*12030*/  FSEL R65, R64, RZ, P0 ;  /* 0x000000ff40417208 */ /* 0x000fe20000000000 */
[----:B------:R-:W-:Y:S01]  /*12040*/  IMAD.MOV.U32 R117, RZ, RZ, 0x4 ;  /* 0x00000004ff757424 */ /* 0x000fe200078e00ff */
[----:B------:R-:W-:Y:S01]  /*12050*/  HADD2.F32 R148, -RZ, R47.H1_H1 ;  /* 0x3000002fff947230 */ /* 0x000fe20000004100 */
[----:B------:R-:W-:Y:S01]  /*12060*/  FFMA.FTZ R64, R71, R70, c[0x0][0x228] ;  /* 0x00008a0047407623 */ /* 0x000fe20000010046 */
[----:B------:R-:W-:Y:S01]  /*12070*/  FSEL R70, R69, RZ, !P0 ;  /* 0x000000ff45467208 */ /* 0x000fe20004000000 */
[----:B------:R-:W-:Y:S01]  /*12080*/  @!P1 IMAD.WIDE R66, R2, R117, c[0x0][0x1a0] ;  /* 0x0000680002429625 */ /* 0x000fe200078e0275 */
[----:B------:R-:W-:-:S02]  /*12090*/  HADD2.F32 R145, -RZ, R34.H1_H1 ;  /* 0x30000022ff917230 */ /* 0x000fc40000004100 */
[----:B------:R-:W-:Y:S01]  /*120a0*/  HADD2.F32 R137, -RZ, R32.H1_H1 ;  /* 0x30000020ff897230 */ /* 0x000fe20000004100 */
[----:B------:R-:W-:Y:S01]  /*120b0*/  FADD.FTZ R68, R64, R65 ;  /* 0x0000004140447221 */ /* 0x000fe20000010000 */
[----:B------:R0:W-:Y:S01]  /*120c0*/  @!P1 STG.E [R66.64], R69 ;  /* 0x0000004542009986 */ /* 0x0001e2000c101906 */
[----:B------:R-:W-:Y:S01]  /*120d0*/  @!P1 IMAD.WIDE R64, R2, R117, c[0x0][0x1a8] ;  /* 0x00006a0002409625 */ /* 0x000fe200078e0275 */
[----:B------:R-:W-:Y:S02]  /*120e0*/  HADD2.F32 R71, -RZ, R47.H0_H0 ;  /* 0x2000002fff477230 */ /* 0x000fe40000004100 */
[----:B------:R-:W-:Y:S01]  /*120f0*/  HADD2.F32 R119, -RZ, R50.H1_H1 ;  /* 0x30000032ff777230 */ /* 0x000fe20000004100 */
[C---:B------:R-:W-:Y:S01]  /*12100*/  FADD.FTZ R146, -R70.reuse, R81 ;  /* 0x0000005146927221 */ /* 0x040fe20000010100 */
[----:B------:R-:W-:Y:S01]  /*12110*/  HADD2.F32 R149, -RZ, R52.H1_H1 ;  /* 0x30000034ff957230 */ /* 0x000fe20000004100 */
[C---:B------:R-:W-:Y:S02]  /*12120*/  FADD.FTZ R118, -R70.reuse, R118 ;  /* 0x0000007646767221 */ /* 0x040fe40000010100 */
[----:B------:R-:W-:-:S02]  /*12130*/  FADD.FTZ R72, -R70, R75 ;  /* 0x0000004b46487221 */ /* 0x000fc40000010100 */
[C---:B------:R-:W-:Y:S01]  /*12140*/  FADD.FTZ R76, -R70.reuse, R76 ;  /* 0x0000004c464c7221 */ /* 0x040fe20000010100 */
[----:B0-----:R-:W0:Y:S01]  /*12150*/  MUFU.RSQ R67, R68 ;  /* 0x0000004400437308 */ /* 0x001e220000001400 */
[C---:B------:R-:W-:Y:S01]  /*12160*/  FADD.FTZ R82, -R70.reuse, R77 ;  /* 0x0000004d46527221 */ /* 0x040fe20000010100 */
[----:B------:R-:W-:Y:S01]  /*12170*/  HADD2.F32 R66, -RZ, R35.H0_H0 ;  /* 0x20000023ff427230 */ /* 0x000fe20000004100 */
[C---:B------:R-:W-:Y:S01]  /*12180*/  FADD.FTZ R78, -R70.reuse, R78 ;  /* 0x0000004e464e7221 */ /* 0x040fe20000010100 */
[----:B------:R-:W-:Y:S01]  /*12190*/  HADD2.F32 R69, -RZ, R45.H0_H0 ;  /* 0x2000002dff457230 */ /* 0x000fe20000004100 */
[C---:B------:R-:W-:Y:S01]  /*121a0*/  FADD.FTZ R128, -R70.reuse, R128 ;  /* 0x0000008046807221 */ /* 0x040fe20000010100 */
[----:B------:R-:W-:Y:S01]  /*121b0*/  HADD2.F32 R77, -RZ, R46.H0_H0 ;  /* 0x2000002eff4d7230 */ /* 0x000fe20000004100 */
[C---:B------:R-:W-:Y:S02]  /*121c0*/  FADD.FTZ R156, -R70.reuse, R129 ;  /* 0x00000081469c7221 */ /* 0x040fe40000010100 */
[----:B------:R-:W-:-:S02]  /*121d0*/  FADD.FTZ R130, -R70, R130 ;  /* 0x0000008246827221 */ /* 0x000fc40000010100 */
[C---:B------:R-:W-:Y:S02]  /*121e0*/  FADD.FTZ R140, -R70.reuse, R80 ;  /* 0x00000050468c7221 */ /* 0x040fe40000010100 */
[C---:B------:R-:W-:Y:S01]  /*121f0*/  FADD.FTZ R144, -R70.reuse, R79 ;  /* 0x0000004f46907221 */ /* 0x040fe20000010100 */
[----:B------:R-:W-:Y:S01]  /*12200*/  HADD2.F32 R79, -RZ, R46.H1_H1 ;  /* 0x3000002eff4f7230 */ /* 0x000fe20000004100 */
[C---:B------:R-:W-:Y:S01]  /*12210*/  FADD.FTZ R122, -R70.reuse, R122 ;  /* 0x0000007a467a7221 */ /* 0x040fe20000010100 */
[----:B0-----:R0:W-:Y:S01]  /*12220*/  @!P1 STG.E [R64.64], R67 ;  /* 0x0000004340009986 */ /* 0x0011e2000c101906 */
[C---:B------:R-:W-:Y:S02]  /*12230*/  FADD.FTZ R152, -R70.reuse, R125 ;  /* 0x0000007d46987221 */ /* 0x040fe40000010100 */
[C---:B------:R-:W-:Y:S01]  /*12240*/  FADD.FTZ R154, -R70.reuse, R123 ;  /* 0x0000007b469a7221 */ /* 0x040fe20000010100 */
[----:B------:R-:W-:Y:S01]  /*12250*/  HADD2.F32 R123, -RZ, R38.H0_H0 ;  /* 0x20000026ff7b7230 */ /* 0x000fe20000004100 */
[----:B------:R-:W-:-:S02]  /*12260*/  FADD.FTZ R126, -R70, R126 ;  /* 0x0000007e467e7221 */ /* 0x000fc40000010100 */
[C---:B------:R-:W-:Y:S02]  /*12270*/  FADD.FTZ R158, -R70.reuse, R127 ;  /* 0x0000007f469e7221 */ /* 0x040fe40000010100 */
[C---:B------:R-:W-:Y:S01]  /*12280*/  FADD.FTZ R160, -R70.reuse, R131 ;  /* 0x0000008346a07221 */ /* 0x040fe20000010100 */
[----:B------:R-:W-:Y:S01]  /*12290*/  HADD2.F32 R131, -RZ, R48.H1_H1 ;  /* 0x30000030ff837230 */ /* 0x000fe20000004100 */
[C---:B------:R-:W-:Y:S02]  /*122a0*/  FADD.FTZ R134, -R70.reuse, R134 ;  /* 0x0000008646867221 */ /* 0x040fe40000010100 */
[C---:B------:R-:W-:Y:S02]  /*122b0*/  FADD.FTZ R132, -R70.reuse, R132 ;  /* 0x0000008446847221 */ /* 0x040fe40000010100 */
[C---:B------:R-:W-:Y:S01]  /*122c0*/  FADD.FTZ R162, -R70.reuse, R135 ;  /* 0x0000008746a27221 */ /* 0x040fe20000010100 */
[----:B------:R-:W-:Y:S01]  /*122d0*/  HADD2.F32 R135, -RZ, R42.H1_H1 ;  /* 0x3000002aff877230 */ /* 0x000fe20000004100 */
[C---:B------:R-:W-:Y:S01]  /*122e0*/  FADD.FTZ R164, -R70.reuse, R133 ;  /* 0x0000008546a47221 */ /* 0x040fe20000010100 */
[----:B------:R-:W-:Y:S01]  /*122f0*/  HADD2.F32 R133, -RZ, R55.H0_H0 ;  /* 0x20000037ff857230 */ /* 0x000fe20000004100 */
[----:B------:R-:W-:-:S02]  /*12300*/  FADD.FTZ R138, -R70, R138 ;  /* 0x0000008a468a7221 */ /* 0x000fc40000010100 */
[C---:B------:R-:W-:Y:S02]  /*12310*/  FADD.FTZ R136, -R70.reuse, R136 ;  /* 0x0000008846887221 */ /* 0x040fe40000010100 */
[----:B------:R-:W-:Y:S02]  /*12320*/  FADD.FTZ R129, -R70, R73 ;  /* 0x0000004946817221 */ /* 0x000fe40000010100 */
[C---:B------:R-:W-:Y:S02]  /*12330*/  FMUL.FTZ R146, R67.reuse, R146 ;  /* 0x0000009243927220 */ /* 0x040fe40000410000 */
[C---:B0-----:R-:W-:Y:S02]  /*12340*/  FMUL.FTZ R65, R67.reuse, R118 ;  /* 0x0000007643417220 */ /* 0x041fe40000410000 */
[C---:B------:R-:W-:Y:S02]  /*12350*/  FMUL.FTZ R68, R67.reuse, R72 ;  /* 0x0000004843447220 */ /* 0x040fe40000410000 */
[----:B------:R-:W-:-:S02]  /*12360*/  FMUL.FTZ R127, R67, R76 ;  /* 0x0000004c437f7220 */ /* 0x000fc40000410000 */
[C---:B------:R-:W-:Y:S02]  /*12370*/  FMUL.FTZ R80, R67.reuse, R82 ;  /* 0x0000005243507220 */ /* 0x040fe40000410000 */
[C---:B------:R-:W-:Y:S02]  /*12380*/  FMUL.FTZ R70, R67.reuse, R78 ;  /* 0x0000004e43467220 */ /* 0x040fe40000410000 */
[C---:B------:R-:W-:Y:S02]  /*12390*/  FMUL.FTZ R83, R67.reuse, R128 ;  /* 0x0000008043537220 */ /* 0x040fe40000410000 */
[C---:B------:R-:W-:Y:S02]  /*123a0*/  FMUL.FTZ R73, R67.reuse, R130 ;  /* 0x0000008243497220 */ /* 0x040fe40000410000 */
[C---:B------:R-:W-:Y:S01]  /*123b0*/  FMUL.FTZ R75, R67.reuse, R140 ;  /* 0x0000008c434b7220 */ /* 0x040fe20000410000 */
[----:B------:R-:W-:Y:S01]  /*123c0*/  HADD2.F32 R140, -RZ, R49.H1_H1 ;  /* 0x30000031ff8c7230 */ /* 0x000fe20000004100 */
[C---:B------:R-:W-:Y:S01]  /*123d0*/  FMUL.FTZ R143, R67.reuse, R144 ;  /* 0x00000090438f7220 */ /* 0x040fe20000410000 */
[----:B------:R-:W-:Y:S01]  /*123e0*/  HADD2.F32 R144, -RZ, R51.H1_H1 ;  /* 0x30000033ff907230 */ /* 0x000fe20000004100 */
[C---:B------:R-:W-:Y:S01]  /*123f0*/  FMUL.FTZ R76, R67.reuse, R122 ;  /* 0x0000007a434c7220 */ /* 0x040fe20000410000 */
[----:B------:R-:W-:Y:S01]  /*12400*/  HADD2.F32 R122, -RZ, R45.H1_H1 ;  /* 0x3000002dff7a7230 */ /* 0x000fe20000004100 */
[C---:B------:R-:W-:Y:S01]  /*12410*/  FMUL.FTZ R139, R67.reuse, R152 ;  /* 0x00000098438b7220 */ /* 0x040fe20000410000 */
[----:B------:R-:W-:Y:S01]  /*12420*/  HADD2.F32 R152, -RZ, R33.H1_H1 ;  /* 0x30000021ff987230 */ /* 0x000fe20000004100 */
[----:B------:R-:W-:-:S02]  /*12430*/  FMUL.FTZ R72, R67, R154 ;  /* 0x0000009a43487220 */ /* 0x000fc40000410000 */
[C---:B------:R-:W-:Y:S01]  /*12440*/  FMUL.FTZ R78, R67.reuse, R126 ;  /* 0x0000007e434e7220 */ /* 0x040fe20000410000 */
[----:B------:R-:W-:Y:S01]  /*12450*/  HADD2.F32 R126, -RZ, R39.H1_H1 ;  /* 0x30000027ff7e7230 */ /* 0x000fe20000004100 */
[C---:B------:R-:W-:Y:S02]  /*12460*/  FMUL.FTZ R141, R67.reuse, R156 ;  /* 0x0000009c438d7220 */ /* 0x040fe40000410000 */
[C---:B------:R-:W-:Y:S02]  /*12470*/  FMUL.FTZ R118, R67.reuse, R158 ;  /* 0x0000009e43767220 */ /* 0x040fe40000410000 */
[C---:B------:R-:W-:Y:S02]  /*12480*/  FMUL.FTZ R128, R67.reuse, R160 ;  /* 0x000000a043807220 */ /* 0x040fe40000410000 */
[C---:B------:R-:W-:Y:S01]  /*12490*/  FMUL.FTZ R147, R67.reuse, R134 ;  /* 0x0000008643937220 */ /* 0x040fe20000410000 */
[----:B------:R-:W-:Y:S01]  /*124a0*/  HADD2.F32 R134, -RZ, R55.H1_H1 ;  /* 0x30000037ff867230 */ /* 0x000fe20000004100 */
[C---:B------:R-:W-:Y:S01]  /*124b0*/  FMUL.FTZ R64, R67.reuse, R132 ;  /* 0x0000008443407220 */ /* 0x040fe20000410000 */
[----:B------:R-:W-:Y:S01]  /*124c0*/  HADD2.F32 R132, -RZ, R43.H0_H0 ;  /* 0x2000002bff847230 */ /* 0x000fe20000004100 */
[----:B------:R-:W-:-:S02]  /*124d0*/  FMUL.FTZ R125, R67, R162 ;  /* 0x000000a2437d7220 */ /* 0x000fc40000410000 */
[C---:B------:R-:W-:Y:S02]  /*124e0*/  FMUL.FTZ R130, R67.reuse, R164 ;  /* 0x000000a443827220 */ /* 0x040fe40000410000 */
[C---:B------:R-:W-:Y:S01]  /*124f0*/  FMUL.FTZ R81, R67.reuse, R138 ;  /* 0x0000008a43517220 */ /* 0x040fe20000410000 */
[----:B------:R-:W-:Y:S01]  /*12500*/  HADD2.F32 R138, -RZ, R41.H1_H1 ;  /* 0x30000029ff8a7230 */ /* 0x000fe20000004100 */
[C---:B------:R-:W-:Y:S01]  /*12510*/  FMUL.FTZ R82, R67.reuse, R136 ;  /* 0x0000008843527220 */ /* 0x040fe20000410000 */
[----:B------:R-:W-:Y:S01]  /*12520*/  HADD2.F32 R136, -RZ, R43.H1_H1 ;  /* 0x3000002bff887230 */ /* 0x000fe20000004100 */
[----:B------:R-:W-:Y:S02]  /*12530*/  FMUL.FTZ R129, R67, R129 ;  /* 0x0000008143817220 */ /* 0x000fe40000410000 */
[----:B------:R-:W-:Y:S01]  /*12540*/  FFMA.FTZ R67, R146, R66, R9 ;  /* 0x0000004292437223 */ /* 0x000fe20000010009 */
[----:B------:R-:W-:Y:S01]  /*12550*/  HADD2.F32 R66, -RZ, R34.H0_H0 ;  /* 0x20000022ff427230 */ /* 0x000fe20000004100 */
[----:B------:R-:W-:-:S02]  /*12560*/  FFMA.FTZ R150, R65, R150, R10 ;  /* 0x0000009641967223 */ /* 0x000fc4000001000a */
[----:B------:R-:W-:Y:S01]  /*12570*/  FFMA.FTZ R148, R65, R148, R86 ;  /* 0x0000009441947223 */ /* 0x000fe20000010056 */
[----:B------:R-:W-:Y:S01]  /*12580*/  HADD2.F32 R65, -RZ, R33.H0_H0 ;  /* 0x20000021ff417230 */ /* 0x000fe20000004100 */
[----:B------:R-:W-:Y:S01]  /*12590*/  FFMA.FTZ R66, R70, R66, R7 ;  /* 0x0000004246427223 */ /* 0x000fe20000010007 */
[----:B------:R-:W-:Y:S01]  /*125a0*/  F2FP.PACK_AB R67, R150, R67 ;  /* 0x000000439643723e */ /* 0x000fe200000000ff */
[C---:B------:R-:W-:Y:S02]  /*125b0*/  FFMA.FTZ R69, R80.reuse, R69, R29 ;  /* 0x0000004550457223 */ /* 0x040fe4000001001d */
[----:B------:R-:W-:Y:S01]  /*125c0*/  FFMA.FTZ R65, R80, R65, R5 ;  /* 0x0000004150417223 */ /* 0x000fe20000010005 */
[----:B------:R-:W-:Y:S01]  /*125d0*/  HADD2.F32 R80, -RZ, R32.H0_H0 ;  /* 0x20000020ff507230 */ /* 0x000fe20000004100 */
[----:B------:R-:W-:Y:S01]  /*125e0*/  FFMA.FTZ R70, R70, R77, R31 ;  /* 0x0000004d46467223 */ /* 0x000fe2000001001f */
[----:B------:R-:W-:Y:S01]  /*125f0*/  HADD2.F32 R77, -RZ, R44.H0_H0 ;  /* 0x2000002cff4d7230 */ /* 0x000fe20000004100 */
[----:B------:R-:W-:-:S02]  /*12600*/  FFMA.FTZ R145, R143, R145, R8 ;  /* 0x000000918f917223 */ /* 0x000fc40000010008 */
[----:B------:R-:W-:Y:S01]  /*12610*/  FFMA.FTZ R143, R143, R79, R84 ;  /* 0x0000004f8f8f7223 */ /* 0x000fe20000010054 */
[----:B------:R-:W-:Y:S01]  /*12620*/  HADD2.F32 R79, -RZ, R44.H1_H1 ;  /* 0x3000002cff4f7230 */ /* 0x000fe20000004100 */
[C---:B------:R-:W-:Y:S01]  /*12630*/  FFMA.FTZ R80, R68.reuse, R80, R3 ;  /* 0x0000005044507223 */ /* 0x040fe20000010003 */
[----:B------:R-:W-:Y:S01]  /*12640*/  F2FP.PACK_AB R66, R145, R66 ;  /* 0x000000429142723e */ /* 0x000fe200000000ff */
[----:B------:R-:W-:Y:S01]  /*12650*/  FFMA.FTZ R68, R68, R77, R27 ;  /* 0x0000004d44447223 */ /* 0x000fe2000001001b */
[----:B------:R-:W-:Y:S01]  /*12660*/  HADD2.F32 R77, -RZ, R50.H0_H0 ;  /* 0x20000032ff4d7230 */ /* 0x000fe20000004100 */
[----:B------:R-:W-:Y:S01]  /*12670*/  FFMA.FTZ R137, R127, R137, R4 ;  /* 0x000000897f897223 */ /* 0x000fe20000010004 */
[----:B------:R-:W-:Y:S01]  /*12680*/  F2FP.PACK_AB R70, R143, R70 ;  /* 0x000000468f46723e */ /* 0x000fe200000000ff */
[C---:B------:R-:W-:Y:S01]  /*12690*/  FFMA.FTZ R152, R75.reuse, R152, R6 ;  /* 0x000000984b987223 */ /* 0x040fe20000010006 */
[----:B------:R-:W-:Y:S01]  /*126a0*/  IADD3 R143, R74, 0x20, RZ ;  /* 0x000000204a8f7810 */ /* 0x000fe20007ffe0ff */
[----:B------:R-:W-:Y:S01]  /*126b0*/  FFMA.FTZ R122, R75, R122, R30 ;  /* 0x0000007a4b7a7223 */ /* 0x000fe2000001001e */
[----:B------:R-:W-:Y:S01]  /*126c0*/  HADD2.F32 R75, -RZ, R39.H0_H0 ;  /* 0x20000027ff4b7230 */ /* 0x000fe20000004100 */
[----:B------:R-:W-:Y:S01]  /*126d0*/  FFMA.FTZ R127, R127, R79, R28 ;  /* 0x0000004f7f7f7223 */ /* 0x000fe2000001001c */
[----:B------:R-:W-:Y:S01]  /*126e0*/  HADD2.F32 R79, -RZ, R51.H0_H0 ;  /* 0x20000033ff4f7230 */ /* 0x000fe20000004100 */
[----:B------:R-:W-:Y:S01]  /*126f0*/  FFMA.FTZ R123, R78, R123, R15 ;  /* 0x0000007b4e7b7223 */ /* 0x000fe2000001000f */
[----:B------:R-:W-:Y:S01]  /*12700*/  F2FP.PACK_AB R69, R122, R69 ;  /* 0x000000457a45723e */ /* 0x000fe200000000ff */
[----:B------:R-:W-:Y:S01]  /*12710*/  FFMA.FTZ R126, R73, R126, R18 ;  /* 0x0000007e497e7223 */ /* 0x000fe20000010012 */
[----:B------:R-:W-:Y:S01]  /*12720*/  F2FP.PACK_AB R68, R127, R68 ;  /* 0x000000447f44723e */ /* 0x000fe200000000ff */
[----:B------:R-:W-:Y:S01]  /*12730*/  FFMA.FTZ R144, R73, R144, R94 ;  /* 0x0000009049907223 */ /* 0x000fe2000001005e */
[----:B------:R-:W-:Y:S01]  /*12740*/  HADD2.F32 R73, -RZ, R37.H0_H0 ;  /* 0x20000025ff497230 */ /* 0x000fe20000004100 */
[----:B------:R-:W-:Y:S01]  /*12750*/  FFMA.FTZ R78, R78, R77, R91 ;  /* 0x0000004d4e4e7223 */ /* 0x000fe2000001005b */
[----:B------:R-:W-:Y:S01]  /*12760*/  HADD2.F32 R77, -RZ, R49.H0_H0 ;  /* 0x20000031ff4d7230 */ /* 0x000fe20000004100 */
[----:B------:R-:W-:Y:S01]  /*12770*/  FFMA.FTZ R71, R146, R71, R85 ;  /* 0x0000004792477223 */ /* 0x000fe20000010055 */
[----:B------:R-:W-:Y:S01]  /*12780*/  HADD2.F32 R146, -RZ, R38.H1_H1 ;  /* 0x30000026ff927230 */ /* 0x000fe20000004100 */
[C---:B------:R-:W-:Y:S01]  /*12790*/  FFMA.FTZ R75, R118.reuse, R75, R17 ;  /* 0x0000004b764b7223 */ /* 0x040fe20000010011 */
[----:B------:R-:W-:Y:S01]  /*127a0*/  SHF.R.U32.HI R127, RZ, 0x1c, R74 ;  /* 0x0000001cff7f7819 */ /* 0x000fe2000001164a */
[----:B------:R-:W-:Y:S01]  /*127b0*/  FFMA.FTZ R79, R118, R79, R93 ;  /* 0x0000004f764f7223 */ /* 0x000fe2000001005d */
[----:B------:R-:W-:Y:S01]  /*127c0*/  HADD2.F32 R118, -RZ, R37.H1_H1 ;  /* 0x30000025ff767230 */ /* 0x000fe20000004100 */
[----:B------:R-:W-:Y:S01]  /*127d0*/  FFMA.FTZ R73, R72, R73, R13 ;  /* 0x0000004948497223 */ /* 0x000fe2000001000d */
[----:B------:R-:W-:Y:S01]  /*127e0*/  F2FP.PACK_AB R71, R148, R71 ;  /* 0x000000479447723e */ /* 0x000fe200000000ff */
[----:B------:R-:W-:Y:S01]  /*127f0*/  FFMA.FTZ R77, R72, R77, R89 ;  /* 0x0000004d484d7223 */ /* 0x000fe20000010059 */
[----:B------:R-:W-:Y:S01]  /*12800*/  HADD2.F32 R72, -RZ, R36.H0_H0 ;  /* 0x20000024ff487230 */ /* 0x000fe20000004100 */
[----:B------:R-:W-:Y:S01]  /*12810*/  FFMA.FTZ R146, R141, R146, R16 ;  /* 0x000000928d927223 */ /* 0x000fe20000010010 */
[----:B------:R-:W-:Y:S01]  /*12820*/  MOV R148, 0x10 ;  /* 0x0000001000947802 */ /* 0x000fe20000000f00 */
[C---:B------:R-:W-:Y:S01]  /*12830*/  FFMA.FTZ R118, R83.reuse, R118, R14 ;  /* 0x0000007653767223 */ /* 0x040fe2000001000e */
[----:B------:R-:W-:Y:S01]  /*12840*/  F2FP.PACK_AB R65, R152, R65 ;  /* 0x000000419841723e */ /* 0x000fe200000000ff */
[----:B------:R-:W-:Y:S01]  /*12850*/  FFMA.FTZ R140, R83, R140, R90 ;  /* 0x0000008c538c7223 */ /* 0x000fe2000001005a */
[----:B------:R-:W-:Y:S01]  /*12860*/  HADD2.F32 R83, -RZ, R48.H0_H0 ;  /* 0x20000030ff537230 */ /* 0x000fe20000004100 */
[----:B------:R-:W-:Y:S01]  /*12870*/  FFMA.FTZ R141, R141, R119, R92 ;  /* 0x000000778d8d7223 */ /* 0x000fe2000001005c */
[----:B------:R-:W-:Y:S01]  /*12880*/  HADD2.F32 R119, -RZ, R36.H1_H1 ;  /* 0x30000024ff777230 */ /* 0x000fe20000004100 */
[----:B------:R-:W-:Y:S01]  /*12890*/  FFMA.FTZ R72, R76, R72, R11 ;  /* 0x000000484c487223 */ /* 0x000fe2000001000b */
[----:B------:R-:W-:Y:S01]  /*128a0*/  F2FP.PACK_AB R73, R118, R73 ;  /* 0x000000497649723e */ /* 0x000fe200000000ff */
[----:B------:R-:W-:Y:S01]  /*128b0*/  FFMA.FTZ R76, R76, R83, R87 ;  /* 0x000000534c4c7223 */ /* 0x000fe20000010057 */
[----:B------:R-:W-:Y:S01]  /*128c0*/  F2FP.PACK_AB R75, R126, R75 ;  /* 0x0000004b7e4b723e */ /* 0x000fe200000000ff */
[C---:B------:R-:W-:Y:S01]  /*128d0*/  FFMA.FTZ R119, R139.reuse, R119, R12 ;  /* 0x000000778b777223 */ /* 0x040fe2000001000c */
[----:B------:R-:W-:Y:S01]  /*128e0*/  F2FP.PACK_AB R79, R144, R79 ;  /* 0x0000004f904f723e */ /* 0x000fe200000000ff */
[C---:B------:R-:W-:Y:S01]  /*128f0*/  FFMA.FTZ R83, R82.reuse, R132, R25 ;  /* 0x0000008452537223 */ /* 0x040fe20000010019 */
[--C-:B------:R-:W-:Y:S01]  /*12900*/  HADD2.F32 R132, -RZ, R54.reuse.H1_H1 ;  /* 0x30000036ff847230 */ /* 0x100fe20000004100 */
[----:B------:R-:W-:Y:S01]  /*12910*/  FFMA.FTZ R139, R139, R131, R88 ;  /* 0x000000838b8b7223 */ /* 0x000fe20000010058 */
[----:B------:R-:W-:Y:S01]  /*12920*/  HADD2.F32 R131, -RZ, R54.H0_H0 ;  /* 0x20000036ff837230 */ /* 0x000fe20000004100 */
[----:B------:R-:W-:Y:S01]  /*12930*/  FFMA.FTZ R133, R82, R133, R101 ;  /* 0x0000008552857223 */ /* 0x000fe20000010065 */
[----:B------:R-:W-:Y:S01]  /*12940*/  HADD2.F32 R82, -RZ, R42.H0_H0 ;  /* 0x2000002aff527230 */ /* 0x000fe20000004100 */
[----:B------:R-:W-:Y:S01]  /*12950*/  IMAD.SHL.U32 R122, R74, 0x10, RZ ;  /* 0x000000104a7a7824 */ /* 0x000fe200078e00ff */
[----:B------:R-:W-:Y:S01]  /*12960*/  F2FP.PACK_AB R72, R119, R72 ;  /* 0x000000487748723e */ /* 0x000fe200000000ff */
[C---:B------:R-:W-:Y:S01]  /*12970*/  FFMA.FTZ R136, R129.reuse, R136, R26 ;  /* 0x0000008881887223 */ /* 0x040fe2000001001a */
[----:B------:R-:W-:Y:S01]  /*12980*/  F2FP.PACK_AB R74, R146, R123 ;  /* 0x0000007b924a723e */ /* 0x000fe200000000ff */
[----:B------:R-:W-:Y:S01]  /*12990*/  FFMA.FTZ R134, R129, R134, R102 ;  /* 0x0000008681867223 */ /* 0x000fe20000010066 */
[----:B------:R-:W-:Y:S01]  /*129a0*/  HADD2.F32 R129, -RZ, R53.H0_H0 ;  /* 0x20000035ff817230 */ /* 0x000fe20000004100 */
[C---:B------:R-:W-:Y:S01]  /*129b0*/  FFMA.FTZ R135, R81.reuse, R135, R24 ;  /* 0x0000008751877223 */ /* 0x040fe20000010018 */
[----:B------:R-:W-:Y:S01]  /*129c0*/  IADD3 R118, P0, R122, c[0x0][0x208], RZ ;  /* 0x000082007a767a10 */ /* 0x000fe20007f1e0ff */
[----:B------:R-:W-:Y:S01]  /*129d0*/  FFMA.FTZ R132, R81, R132, R100 ;  /* 0x0000008451847223 */ /* 0x000fe20000010064 */
[----:B------:R-:W-:Y:S01]  /*129e0*/  HADD2.F32 R81, -RZ, R41.H0_H0 ;  /* 0x20000029ff517230 */ /* 0x000fe20000004100 */
[----:B------:R-:W-:Y:S01]  /*129f0*/  FFMA.FTZ R82, R130, R82, R23 ;  /* 0x0000005282527223 */ /* 0x000fe20000010017 */
[----:B------:R-:W-:Y:S01]  /*12a00*/  IADD3 R122, P1, R122, c[0x0][0x210], RZ ;  /* 0x000084007a7a7a10 */ /* 0x000fe20007f3e0ff */
[----:B------:R-:W-:Y:S01]  /*12a10*/  FFMA.FTZ R131, R130, R131, R99 ;  /* 0x0000008382837223 */ /* 0x000fe20000010063 */
[----:B------:R-:W-:Y:S01]  /*12a20*/  HADD2.F32 R130, -RZ, R53.H1_H1 ;  /* 0x30000035ff827230 */ /* 0x000fe20000004100 */
[C---:B------:R-:W-:Y:S01]  /*12a30*/  FFMA.FTZ R81, R64.reuse, R81, R21 ;  /* 0x0000005140517223 */ /* 0x040fe20000010015 */
[----:B------:R-:W-:Y:S01]  /*12a40*/  IADD3.X R119, R127, c[0x0][0x20c], RZ, P0, !PT ;  /* 0x000083007f777a10 */ /* 0x000fe200007fe4ff */
[----:B------:R-:W-:Y:S01]  /*12a50*/  FFMA.FTZ R129, R64, R129, R97 ;  /* 0x0000008140817223 */ /* 0x000fe20000010061 */
[----:B------:R-:W-:Y:S01]  /*12a60*/  F2FP.PACK_AB R64, R137, R80 ;  /* 0x000000508940723e */ /* 0x000fe200000000ff */
[C---:B------:R-:W-:Y:S01]  /*12a70*/  FFMA.FTZ R138, R125.reuse, R138, R22 ;  /* 0x0000008a7d8a7223 */ /* 0x040fe20000010016 */
[----:B------:R-:W-:Y:S01]  /*12a80*/  HADD2.F32 R80, -RZ, R40.H0_H0 ;  /* 0x20000028ff507230 */ /* 0x000fe20000004100 */
[----:B------:R-:W-:Y:S01]  /*12a90*/  FFMA.FTZ R130, R125, R130, R98 ;  /* 0x000000827d827223 */ /* 0x000fe20000010062 */
[----:B------:R-:W-:Y:S01]  /*12aa0*/  HADD2.F32 R125, -RZ, R52.H0_H0 ;  /* 0x20000034ff7d7230 */ /* 0x000fe20000004100 */
[----:B------:R-:W-:Y:S01]  /*12ab0*/  IADD3.X R123, R127, c[0x0][0x214], RZ, P1, !PT ;  /* 0x000085007f7b7a10 */ /* 0x000fe20000ffe4ff */
[----:B------:R-:W-:Y:S01]  /*12ac0*/  HADD2.F32 R137, -RZ, R40.H1_H1 ;  /* 0x30000028ff897230 */ /* 0x000fe20000004100 */
[----:B------:R-:W-:Y:S01]  /*12ad0*/  F2FP.PACK_AB R82, R135, R82 ;  /* 0x000000528752723e */ /* 0x000fe200000000ff */
[----:B------:R-:W-:Y:S01]  /*12ae0*/  IMAD.SHL.U32 R135, R115, 0x10, RZ ;  /* 0x0000001073877824 */ /* 0x000fe200078e00ff */
[----:B------:R0:W-:Y:S01]  /*12af0*/  STG.E.128 [R118.64], R64 ;  /* 0x0000004076007986 */ /* 0x0001e2000c101d06 */
[----:B------:R-:W-:Y:S01]  /*12b00*/  IMAD.WIDE.U32 R126, R143, R148, c[0x0][0x208] ;  /* 0x000082008f7e7625 */ /* 0x000fe200078e0094 */
[----:B------:R-:W-:-:S02]  /*12b10*/  SHF.R.U32.HI R115, RZ, 0x1c, R115 ;  /* 0x0000001cff737819 */ /* 0x000fc40000011673 */
[----:B------:R1:W-:Y:S01]  /*12b20*/  STG.E.128 [R122.64], R68 ;  /* 0x000000447a007986 */ /* 0x0003e2000c101d06 */
[C---:B------:R-:W-:Y:S01]  /*12b30*/  FFMA.FTZ R80, R128.reuse, R80, R19 ;  /* 0x0000005080507223 */ /* 0x040fe20000010013 */
[----:B------:R-:W-:Y:S01]  /*12b40*/  F2FP.PACK_AB R78, R141, R78 ;  /* 0x0000004e8d4e723e */ /* 0x000fe200000000ff */
[----:B------:R-:W-:Y:S01]  /*12b50*/  FFMA.FTZ R125, R128, R125, R95 ;  /* 0x0000007d807d7223 */ /* 0x000fe2000001005f */
[----:B------:R2:W-:Y:S01]  /*12b60*/  STG.E.128 [R126.64], R72 ;  /* 0x000000487e007986 */ /* 0x0005e2000c101d06 */
[C---:B------:R-:W-:Y:S01]  /*12b70*/  FFMA.FTZ R137, R147.reuse, R137, R20 ;  /* 0x0000008993897223 */ /* 0x040fe20000010014 */
[----:B------:R-:W-:Y:S01]  /*12b80*/  F2FP.PACK_AB R77, R140, R77 ;  /* 0x0000004d8c4d723e */ /* 0x000fe200000000ff */
[----:B------:R-:W-:Y:S01]  /*12b90*/  FFMA.FTZ R128, R147, R149, R96 ;  /* 0x0000009593807223 */ /* 0x000fe20000010060 */
[----:B------:R-:W-:Y:S01]  /*12ba0*/  F2FP.PACK_AB R76, R139, R76 ;  /* 0x0000004c8b4c723e */ /* 0x000fe200000000ff */
[----:B------:R-:W-:Y:S01]  /*12bb0*/  IMAD R2, R117, c[0x0][0x160], R2 ;  /* 0x0000580075027a24 */ /* 0x000fe200078e0202 */
[----:B------:R-:W-:-:S02]  /*12bc0*/  F2FP.PACK_AB R80, R137, R80 ;  /* 0x000000508950723e */ /* 0x000fc400000000ff */
[----:B------:R-:W-:Y:S02]  /*12bd0*/  F2FP.PACK_AB R81, R138, R81 ;  /* 0x000000518a51723e */ /* 0x000fe400000000ff */
[----:B------:R-:W-:Y:S02]  /*12be0*/  F2FP.PACK_AB R83, R136, R83 ;  /* 0x000000538853723e */ /* 0x000fe400000000ff */
[----:B0-----:R-:W-:Y:S02]  /*12bf0*/  F2FP.PACK_AB R67, R134, R133 ;  /* 0x000000858643723e */ /* 0x001fe400000000ff */
[C---:B-1----:R-:W-:Y:S02]  /*12c00*/  IADD3 R70, P0, R135.reuse, c[0x0][0x208], RZ ;  /* 0x0000820087467a10 */ /* 0x042fe40007f1e0ff */
[----:B------:R-:W-:Y:S01]  /*12c10*/  IADD3 R68, P1, R135, c[0x0][0x210], RZ ;  /* 0x0000840087447a10 */ /* 0x000fe20007f3e0ff */
[----:B--2---:R-:W-:Y:S01]  /*12c20*/  IMAD.WIDE.U32 R72, R143, R148, c[0x0][0x210] ;  /* 0x000084008f487625 */ /* 0x004fe200078e0094 */
[----:B------:R-:W-:-:S02]  /*12c30*/  IADD3.X R71, R115, c[0x0][0x20c], RZ, P0, !PT ;  /* 0x0000830073477a10 */ /* 0x000fc400007fe4ff */
[----:B------:R-:W-:Y:S02]  /*12c40*/  F2FP.PACK_AB R66, R132, R131 ;  /* 0x000000838442723e */ /* 0x000fe400000000ff */
[----:B------:R-:W-:Y:S01]  /*12c50*/  F2FP.PACK_AB R65, R130, R129 ;  /* 0x000000818241723e */ /* 0x000fe200000000ff */
[----:B------:R0:W-:Y:S01]  /*12c60*/  STG.E.128 [R72.64], R76 ;  /* 0x0000004c48007986 */ /* 0x0001e2000c101d06 */
[----:B------:R-:W-:Y:S02]  /*12c70*/  IADD3.X R69, R115, c[0x0][0x214], RZ, P1, !PT ;  /* 0x0000850073457a10 */ /* 0x000fe40000ffe4ff */
[----:B------:R-:W-:Y:S01]  /*12c80*/  F2FP.PACK_AB R64, R128, R125 ;  /* 0x0000007d8040723e */ /* 0x000fe200000000ff */
[----:B------:R0:W-:Y:S01]  /*12c90*/  STG.E.128 [R70.64], R80 ;  /* 0x0000005046007986 */ /* 0x0001e2000c101d06 */
[----:B------:R-:W-:-:S03]  /*12ca0*/  ISETP.GE.AND P0, PT, R2, c[0x0][0x164], PT ;  /* 0x0000590002007a0c */ /* 0x000fc60003f06270 */
[----:B------:R0:W-:Y:S10]  /*12cb0*/  STG.E.128 [R68.64], R64 ;  /* 0x0000004044007986 */ /* 0x0001f4000c101d06 */
[----:B0-----:R-:W-:Y:S01]  /*12cc0*/  @P0 CALL.REL.NOINC `(.L_x_3312) ;  /* 0x0000001000000944 */ /* 0x001fe20003c00000 */
[----:B------:R-:W-:Y:S05]  /*12cd0*/  BRA `(.L_x_3313) ;  /* 0xfffede6000007947 */ /* 0x000fea000383ffff */
.L_x_3312:
[----:B------:R-:W-:Y:S05]  /*12ce0*/  BSYNC B0 ;  /* 0x0000000000007941 */ /* 0x000fea0003800000 */
.L_x_2922:
[----:B------:R-:W-:Y:S05]  /*12cf0*/  EXIT ;  /* 0x000000000000794d */ /* 0x000fea0003800000 */
.L_x_3310:
[----:B------:R-:W-:Y:S01]  /*12d00*/  IMAD.MOV.U32 R68, RZ, RZ, 0x1 ;  /* 0x00000001ff447424 */ /* 0x000fe200078e00ff */
[----:B------:R-:W-:Y:S01]  /*12d10*/  MOV R64, 0x12d50 ;  /* 0x00012d5000407802 */ /* 0x000fe20000000f00 */
[----:B------:R-:W-:-:S02]  /*12d20*/  IMAD.MOV.U32 R66, RZ, RZ, 0x1f ;  /* 0x0000001fff427424 */ /* 0x000fc400078e00ff */
[----:B------:R-:W-:Y:S02]  /*12d30*/  IMAD.MOV.U32 R67, RZ, RZ, -0x1 ;  /* 0xffffffffff437424 */ /* 0x000fe400078e00ff */
[----:B------:R-:W-:Y:S05]  /*12d40*/  CALL.REL.NOINC `($__internal_13_$__cuda_sm70_shflsync_bfly_p) ;  /* 0x0000069000007944 */ /* 0x000fea0003c00000 */
[----:B-1----:R-:W-:Y:S01]  /*12d50*/  MOV R64, R68 ;  /* 0x0000004400407202 */ /* 0x002fe20000000f00 */
[----:B0-----:R-:W-:Y:S05]  /*12d60*/  BRA `(.L_x_3314) ;  /* 0xffffee3000007947 */ /* 0x001fea000383ffff */
.L_x_3311:
[----:B------:R-:W-:Y:S01]  /*12d70*/  IMAD.MOV.U32 R68, RZ, RZ, 0x2 ;  /* 0x00000002ff447424 */ /* 0x000fe200078e00ff */
[----:B------:R-:W-:Y:S01]  /*12d80*/  MOV R64, 0x12dc0 ;  /* 0x00012dc000407802 */ /* 0x000fe20000000f00 */
[----:B------:R-:W-:Y:S02]  /*12d90*/  IMAD.MOV.U32 R66, RZ, RZ, 0x1f ;  /* 0x0000001fff427424 */ /* 0x000fe400078e00ff */
[----:B------:R-:W-:Y:S02]  /*12da0*/  IMAD.MOV.U32 R67, RZ, RZ, -0x1 ;  /* 0xffffffffff437424 */ /* 0x000fe400078e00ff */
[----:B------:R-:W-:Y:S05]  /*12db0*/  CALL.REL.NOINC `($__internal_13_$__cuda_sm70_shflsync_bfly_p) ;  /* 0x0000062000007944 */ /* 0x000fea0003c00000 */
[----:B0-----:R-:W-:Y:S01]  /*12dc0*/  HFMA2.MMA R66, -RZ, RZ, 0, 1.847743988037109375e-06 ;  /* 0x0000001fff427435 */ /* 0x001fe200000001ff */
[----:B-1----:R-:W-:Y:S01]  /*12dd0*/  FADD.FTZ R71, R71, R68 ;  /* 0x0000004447477221 */ /* 0x002fe20000010000 */
[----:B------:R-:W-:Y:S01]  /*12de0*/  MOV R64, 0x12e20 ;  /* 0x00012e2000407802 */ /* 0x000fe20000000f00 */
[----:B------:R-:W-:Y:S02]  /*12df0*/  IMAD.MOV.U32 R68, RZ, RZ, 0x4 ;  /* 0x00000004ff447424 */ /* 0x000fe400078e00ff */
[----:B------:R-:W-:-:S02]  /*12e00*/  IMAD.MOV.U32 R67, RZ, RZ, -0x1 ;  /* 0xffffffffff437424 */ /* 0x000fc400078e00ff */
[----:B------:R-:W-:Y:S05]  /*12e10*/  CALL.REL.NOINC `($__internal_13_$__cuda_sm70_shflsync_bfly_p) ;  /* 0x000005c000007944 */ /* 0x000fea0003c00000 */
[----:B01----:R-:W-:Y:S01]  /*12e20*/  FADD.FTZ R71, R71, R68 ;  /* 0x0000004447477221 */ /* 0x003fe20000010000 */
[----:B------:R-:W-:Y:S01]  /*12e30*/  MOV R64, 0x12e80 ;  /* 0x00012e8000407802 */ /* 0x000fe20000000f00 */
[----:B------:R-:W-:-:S02]  /*12e40*/  IMAD.MOV.U32 R68, RZ, RZ, 0x8 ;  /* 0x00000008ff447424 */ /* 0x000fc400078e00ff */
[----:B------:R-:W-:Y:S02]  /*12e50*/  IMAD.MOV.U32 R66, RZ, RZ, 0x1f ;  /* 0x0000001fff427424 */ /* 0x000fe400078e00ff */
[----:B------:R-:W-:Y:S02]  /*12e60*/  IMAD.MOV.U32 R67, RZ, RZ, -0x1 ;  /* 0xffffffffff437424 */ /* 0x000fe400078e00ff */
[----:B------:R-:W-:Y:S05]  /*12e70*/  CALL.REL.NOINC `($__internal_13_$__cuda_sm70_shflsync_bfly_p) ;  /* 0x0000056000007944 */ /* 0x000fea0003c00000 */
[----:B01----:R-:W-:Y:S01]  /*12e80*/  FADD.FTZ R71, R71, R68 ;  /* 0x0000004447477221 */ /* 0x003fe20000010000 */
[----:B------:R-:W-:Y:S01]  /*12e90*/  MOV R68, 0x10 ;  /* 0x0000001000447802 */ /* 0x000fe20000000f00 */
[----:B------:R-:W-:Y:S01]  /*12ea0*/  IMAD.MOV.U32 R66, RZ, RZ, 0x1f ;  /* 0x0000001fff427424 */ /* 0x000fe200078e00ff */
[----:B------:R-:W-:Y:S01]  /*12eb0*/  MOV R64, 0x12ee0 ;  /* 0x00012ee000407802 */ /* 0x000fe20000000f00 */
[----:B------:R-:W-:Y:S02]  /*12ec0*/  IMAD.MOV.U32 R67, RZ, RZ, -0x1 ;  /* 0xffffffffff437424 */ /* 0x000fe400078e00ff */
[----:B------:R-:W-:Y:S05]  /*12ed0*/  CALL.REL.NOINC `($__internal_13_$__cuda_sm70_shflsync_bfly_p) ;  /* 0x0000050000007944 */ /* 0x000fea0003c00000 */
[----:B-1----:R-:W-:Y:S02]  /*12ee0*/  FADD.FTZ R68, R71, R68 ;  /* 0x0000004447447221 */ /* 0x002fe40000010000 */
[----:B0-----:R-:W-:Y:S02]  /*12ef0*/  IMAD.MOV.U32 R66, RZ, RZ, 0x1f ;  /* 0x0000001fff427424 */ /* 0x001fe400078e00ff */
[----:B------:R-:W-:-:S02]  /*12f00*/  FMUL.FTZ R69, R68, c[0x0][0x1e0] ;  /* 0x0000780044457a20 */ /* 0x000fc40000410000 */
[----:B------:R-:W-:Y:S02]  /*12f10*/  IMAD.MOV.U32 R68, RZ, RZ, 0x1 ;  /* 0x00000001ff447424 */ /* 0x000fe400078e00ff */
[C---:B------:R-:W-:Y:S02]  /*12f20*/  FADD.FTZ R64, -R69.reuse, R75 ;  /* 0x0000004b45407221 */ /* 0x040fe40000010100 */
[C---:B------:R-:W-:Y:S02]  /*12f30*/  FADD.FTZ R65, -R69.reuse, R76 ;  /* 0x0000004c45417221 */ /* 0x040fe40000010100 */
[----:B------:R-:W-:Y:S02]  /*12f40*/  FFMA.FTZ R64, R64, R64, RZ ;  /* 0x0000004040407223 */ /* 0x000fe400000100ff */
[----:B------:R-:W-:Y:S02]  /*12f50*/  FADD.FTZ R67, -R69, R77 ;  /* 0x0000004d45437221 */ /* 0x000fe40000010100 */
[----:B------:R-:W-:-:S02]  /*12f60*/  FFMA.FTZ R64, R65, R65, R64 ;  /* 0x0000004141407223 */ /* 0x000fc40000010040 */
[----:B------:R-:W-:Y:S02]  /*12f70*/  FADD.FTZ R65, -R69, R80 ;  /* 0x0000005045417221 */ /* 0x000fe40000010100 */
[----:B------:R-:W-:Y:S02]  /*12f80*/  FFMA.FTZ R64, R67, R67, R64 ;  /* 0x0000004343407223 */ /* 0x000fe40000010040 */
[----:B------:R-:W-:Y:S02]  /*12f90*/  FADD.FTZ R67, -R69, R78 ;  /* 0x0000004e45437221 */ /* 0x000fe40000010100 */
[----:B------:R-:W-:Y:S02]  /*12fa0*/  FFMA.FTZ R64, R65, R65, R64 ;  /* 0x0000004141407223 */ /* 0x000fe40000010040 */
        /* <DEDUP_REMOVED lines=41> */
[----:B------:R-:W-:Y:S05]  /*13240*/  CALL.REL.NOINC `($__internal_13_$__cuda_sm70_shflsync_bfly_p) ;  /* 0x0000019000007944 */ /* 0x000fea0003c00000 */
[----:B01----:R-:W-:Y:S01]  /*13250*/  FADD.FTZ R71, R71, R68 ;  /* 0x0000004447477221 */ /* 0x003fe20000010000 */
[----:B------:R-:W-:Y:S01]  /*13260*/  MOV R64, 0x132b0 ;  /* 0x000132b000407802 */ /* 0x000fe20000000f00 */
[----:B------:R-:W-:Y:S02]  /*13270*/  IMAD.MOV.U32 R68, RZ, RZ, 0x2 ;  /* 0x00000002ff447424 */ /* 0x000fe400078e00ff */
[----:B------:R-:W-:Y:S02]  /*13280*/  IMAD.MOV.U32 R66, RZ, RZ, 0x1f ;  /* 0x0000001fff427424 */ /* 0x000fe400078e00ff */
[----:B------:R-:W-:Y:S02]  /*13290*/  IMAD.MOV.U32 R67, RZ, RZ, -0x1 ;  /* 0xffffffffff437424 */ /* 0x000fe400078e00ff */
[----:B------:R-:W-:Y:S05]  /*132a0*/  CALL.REL.NOINC `($__internal_13_$__cuda_sm70_shflsync_bfly_p) ;  /* 0x0000013000007944 */ /* 0x000fea0003c00000 */
[----:B0-----:R-:W-:Y:S01]  /*132b0*/  HFMA2.MMA R66, -RZ, RZ, 0, 1.847743988037109375e-06 ;  /* 0x0000001fff427435 */ /* 0x001fe200000001ff */
[----:B-1----:R-:W-:Y:S01]  /*132c0*/  FADD.FTZ R71, R71, R68 ;  /* 0x0000004447477221 */ /* 0x002fe20000010000 */
[----:B------:R-:W-:Y:S01]  /*132d0*/  MOV R64, 0x13310 ;  /* 0x0001331000407802 */ /* 0x000fe20000000f00 */
[----:B------:R-:W-:-:S02]  /*132e0*/  IMAD.MOV.U32 R68, RZ, RZ, 0x4 ;  /* 0x00000004ff447424 */ /* 0x000fc400078e00ff */
[----:B------:R-:W-:Y:S02]  /*132f0*/  IMAD.MOV.U32 R67, RZ, RZ, -0x1 ;  /* 0xffffffffff437424 */ /* 0x000fe400078e00ff */
[----:B------:R-:W-:Y:S05]  /*13300*/  CALL.REL.NOINC `($__internal_13_$__cuda_sm70_shflsync_bfly_p) ;  /* 0x000000d000007944 */ /* 0x000fea0003c00000 */
[----:B01----:R-:W-:Y:S01]  /*13310*/  FADD.FTZ R71, R71, R68 ;  /* 0x0000004447477221 */ /* 0x003fe20000010000 */
[----:B------:R-:W-:Y:S01]  /*13320*/  MOV R64, 0x13370 ;  /* 0x0001337000407802 */ /* 0x000fe20000000f00 */
[----:B------:R-:W-:Y:S02]  /*13330*/  IMAD.MOV.U32 R68, RZ, RZ, 0x8 ;  /* 0x00000008ff447424 */ /* 0x000fe400078e00ff */
[----:B------:R-:W-:Y:S02]  /*13340*/  IMAD.MOV.U32 R66, RZ, RZ, 0x1f ;  /* 0x0000001fff427424 */ /* 0x000fe400078e00ff */
[----:B------:R-:W-:Y:S02]  /*13350*/  IMAD.MOV.U32 R67, RZ, RZ, -0x1 ;  /* 0xffffffffff437424 */ /* 0x000fe400078e00ff */
[----:B------:R-:W-:Y:S05]  /*13360*/  CALL.REL.NOINC `($__internal_13_$__cuda_sm70_shflsync_bfly_p) ;  /* 0x0000007000007944 */ /* 0x000fea0003c00000 */
[----:B01----:R-:W-:Y:S01]  /*13370*/  FADD.FTZ R71, R71, R68 ;  /* 0x0000004447477221 */ /* 0x003fe20000010000 */
[----:B------:R-:W-:Y:S01]  /*13380*/  MOV R68, 0x10 ;  /* 0x0000001000447802 */ /* 0x000fe20000000f00 */
[----:B------:R-:W-:Y:S01]  /*13390*/  IMAD.MOV.U32 R66, RZ, RZ, 0x1f ;  /* 0x0000001fff427424 */ /* 0x000fe200078e00ff */
[----:B------:R-:W-:Y:S01]  /*133a0*/  MOV R64, 0x133d0 ;  /* 0x000133d000407802 */ /* 0x000fe20000000f00 */
[----:B------:R-:W-:-:S02]  /*133b0*/  IMAD.MOV.U32 R67, RZ, RZ, -0x1 ;  /* 0xffffffffff437424 */ /* 0x000fc400078e00ff */
[----:B------:R-:W-:Y:S05]  /*133c0*/  CALL.REL.NOINC `($__internal_13_$__cuda_sm70_shflsync_bfly_p) ;  /* 0x0000001000007944 */ /* 0x000fea0003c00000 */
[----:B01----:R-:W-:Y:S05]  /*133d0*/  BRA `(.L_x_3315) ;  /* 0xffffec0000007947 */ /* 0x003fea000383ffff */
        .weak           $__internal_13_$__cuda_sm70_shflsync_bfly_p
        .type           $__internal_13_$__cuda_sm70_shflsync_bfly_p,@function
        .size           $__internal_13_$__cuda_sm70_shflsync_bfly_p,(.L_x_20029 - $__internal_13_$__cuda_sm70_shflsync_bfly_p)
$__internal_13_$__cuda_sm70_shflsync_bfly_p:
[----:B------:R-:W-:Y:S01]  /*133e0*/  IMAD.MOV.U32 R65, RZ, RZ, 0x0 ;  /* 0x00000000ff417424 */ /* 0x000fe200078e00ff */
[----:B------:R-:W-:Y:S04]  /*133f0*/  WARPSYNC R67 ;  /* 0x0000004300007348 */ /* 0x000fe80003800000 */
[----:B------:R0:W1:Y:S01]  /*13400*/  SHFL.BFLY PT, R68, R71, R68, R66 ;  /* 0x0c00004447447389 */ /* 0x00006200000e0042 */
[----:B------:R-:W-:Y:S05]  /*13410*/  RET.REL.NODEC R64 `(_ZN10layer_norm31ln_parallel_residual_fwd_kernelINS_13Kernel_traitsI6__halfS2_S2_S2_fjLj768ELj1ELj4ELj1ELj16ENS_18Kernel_traits_baseILj768ES2_S2_S2_S2_fjLj128EEEEELb1ELb0ELb1EEEvNS_9FwdParamsE) ;  /* 0xfffecbe040007950 */ /* 0x000fea0003c3ffff */
.L_x_3316:
        /* <DEDUP_REMOVED lines=14> */
.L_x_20029:


//--------------------- .text._ZN10layer_norm31ln_parallel_residual_fwd_kernelINS_13Kernel_traitsI6__halfS2_S2_S2_fjLj768ELj1ELj4ELj1ELj16ENS_18Kernel_traits_baseILj768ES2_S2_S2_S2_fjLj128EEEEELb1ELb1ELb0EEEvNS_9FwdParamsE --------------------------
	.section	.text._ZN10layer_norm31ln_parallel_residual_fwd_kernelINS_13Kernel_traitsI6__halfS2_S2_S2_fjLj768ELj1ELj4ELj1ELj16ENS_18Kernel_traits_baseILj768ES2_S2_S2_S2_fjLj128EEEEELb1ELb1ELb0EEEvNS_9FwdParamsE,"ax",@progbits
	.sectioninfo	@"SHI_REGISTERS=123"
	.align	128
        .global         _ZN10layer_norm31ln_parallel_residual_fwd_kernelINS_13Kernel_traitsI6__halfS2_S2_S2_fjLj768ELj1ELj4ELj1ELj16ENS_18Kernel_traits_baseILj768ES2_S2_S2_S2_fjLj128EEEEELb1ELb1ELb0EEEvNS_9FwdParamsE
        .type           _ZN10layer_norm31ln_parallel_residual_fwd_kernelINS_13Kernel_traitsI6__halfS2_S2_S2_fjLj768ELj1ELj4ELj1ELj16ENS_18Kernel_traits_baseILj768ES2_S2_S2_S2_fjLj128EEEEELb1ELb1ELb0EEEvNS_9FwdParamsE,@function
        .size           _ZN10layer_norm31ln_parallel_residual_fwd_kernelINS_13Kernel_traitsI6__halfS2_S2_S2_fjLj768ELj1ELj4ELj1ELj16ENS_18Kernel_traits_baseILj768ES2_S2_S2_S2_fjLj128EEEEELb1ELb1ELb0EEEvNS_9FwdParamsE,(.L_x_20030 - _ZN10layer_norm31ln_parallel_residual_fwd_kernelINS_13Kernel_traitsI6__halfS2_S2_S2_fjLj768ELj1ELj4ELj1ELj16ENS_18Kernel_traits_baseILj768ES2_S2_S2_S2_fjLj128EEEEELb1ELb1ELb0EEEvNS_9FwdParamsE)
        .other          _ZN10layer_norm31ln_parallel_residual_fwd_kernelINS_13Kernel_traitsI6__halfS2_S2_S2_fjLj768ELj1ELj4ELj1ELj16ENS_18Kernel_traits_baseILj768ES2_S2_S2_S2_fjLj128EEEEELb1ELb1ELb0EEEvNS_9FwdParamsE,@"STO_CUDA_ENTRY STV_DEFAULT"
_ZN10layer_norm31ln_parallel_residual_fwd_kernelINS_13Kernel_traitsI6__halfS2_S2_S2_fjLj768ELj1ELj4ELj1ELj16ENS_18Kernel_traits_baseILj768ES2_S2_S2_S2_fjLj128EEEEELb1ELb1ELb0EEEvNS_9FwdParamsE:
.text._ZN10layer_norm31ln_parallel_residual_fwd_kernelINS_13Kernel_traitsI6__halfS2_S2_S2_fjLj768ELj1ELj4ELj1ELj16ENS_18Kernel_traits_baseILj768ES2_S2_S2_S2_fjLj128EEEEELb1ELb1ELb0EEEvNS_9FwdParamsE:
        /* <DEDUP_REMOVED lines=17> */
[----:B-1----:R-:W-:-:S03]  /*0110*/  IMAD R22, R11, c[0x0][0x0], R18 ;  /* 0x000000000b167a24 */ /* 0x002fc600078e0212 */
[----:B------:R-:W-:Y:S02]  /*0120*/  LOP3.LUT R19, R28, 0x1f, RZ, 0x3c, !PT ;  /* 0x0000001f1c137812 */ /* 0x000fe400078e3cff */
[----:B------:R-:W-:Y:S01]  /*0130*/  SHF.R.U32.HI R18, RZ, 0x5, R18 ;  /* 0x00000005ff127819 */ /* 0x000fe20000011612 */
[----:B------:R-:W-:-:S03]  /*0140*/  IMAD.WIDE.U32 R6, R22, -0x326172a9, RZ ;  /* 0xcd9e8d5716067825 */ /* 0x000fc600078e00ff */
[----:B------:R-:W-:Y:S01]  /*0150*/  LEA R18, R11, R18, 0x2 ;  /* 0x000000120b127211 */ /* 0x000fe200078e10ff */
        /* <DEDUP_REMOVED lines=29> */
[----:B------:R-:W-:Y:S01]  /*0330*/  UIADD3 UR19, UR4, -0x4ab325aa, URZ ;  /* 0xb54cda5604137890 */ /* 0x000fe2000fffe03f */
[----:B------:R-:W-:Y:S01]  /*0340*/  LEA.HI.SX32 R19, R0, R19, 0x1d ;  /* 0x0000001300137211 */ /* 0x000fe200078feaff */
[----:B------:R-:W-:Y:S01]  /*0350*/  UIADD3 UR20, UR5, 0x646e171e, URZ ;  /* 0x646e171e05147890 */ /* 0x000fe2000fffe03f */
[----:B------:R-:W-:Y:S01]  /*0360*/  LOP3.LUT R8, R5, UR12, R2, 0x96, !PT ;  /* 0x0000000c05087c12 */ /* 0x000fe2000f8e9602 */
[----:B------:R-:W-:Y:S01]  /*0370*/  IMAD.WIDE.U32 R2, R3, -0x2daee0ad, RZ ;  /* 0xd2511f5303027825 */ /* 0x000fe200078e00ff */
[C---:B------:R-:W-:Y:S01]  /*0380*/  LOP3.LUT P4, RZ, R19.reuse, 0xffffffe0, RZ, 0xc0, !PT ;  /* 0xffffffe013ff7812 */ /* 0x040fe2000788c0ff */
[----:B------:R-:W-:Y:S01]  /*0390*/  UIADD3 UR21, UR4, 0x5384540f, URZ ;  /* 0x5384540f04157890 */ /* 0x000fe2000fffe03f */
[----:B------:R-:W-:Y:S01]  /*03a0*/  ISETP.GE.U32.AND P3, PT, R19, 0x40, PT ;  /* 0x000000401300780c */ /* 0x000fe20003f66070 */
[----:B------:R-:W-:Y:S01]  /*03b0*/  IMAD.WIDE.U32 R8, R8, -0x326172a9, RZ ;  /* 0xcd9e8d5708087825 */ /* 0x000fe200078e00ff */
[----:B------:R-:W-:Y:S01]  /*03c0*/  LOP3.LUT R7, R3, UR14, R4, 0x96, !PT ;  /* 0x0000000e03077c12 */ /* 0x000fe2000f8e9604 */
[----:B------:R-:W-:Y:S01]  /*03d0*/  UIADD3 UR22, UR5, 0x1fd5c5a3, URZ ;  /* 0x1fd5c5a305167890 */ /* 0x000fe2000fffe03f */
[----:B------:R-:W-:Y:S01]  /*03e0*/  ISETP.GE.U32.AND P2, PT, R19, 0x60, PT ;  /* 0x000000601300780c */ /* 0x000fe20003f46070 */
[----:B------:R-:W-:Y:S01]  /*03f0*/  UIADD3 UR23, UR4, -0xe443238, URZ ;  /* 0xf1bbcdc804177890 */ /* 0x000fe2000fffe03f */
[----:B------:R-:W-:Y:S01]  /*0400*/  LOP3.LUT R4, R9, UR13, R6, 0x96, !PT ;  /* 0x0000000d09047c12 */ /* 0x000fe2000f8e9606 */
[----:B------:R-:W-:Y:S01]  /*0410*/  IMAD.WIDE.U32 R6, R7, -0x326172a9, RZ ;  /* 0xcd9e8d5707067825 */ /* 0x000fe200078e00ff */
[----:B------:R-:W-:Y:S01]  /*0420*/  UIADD3 UR24, UR5, -0x24c28bd8, URZ ;  /* 0xdb3d742805187890 */ /* 0x000fe2000fffe03f */
[----:B------:R-:W-:Y:S01]  /*0430*/  P2R R23, PR, RZ, 0x10 ;  /* 0x00000010ff177803 */ /* 0x000fe20000000000 */
[----:B------:R-:W-:Y:S01]  /*0440*/  UIADD3 UR25, UR4, -0x700cb87f, URZ ;  /* 0x8ff3478104197890 */ /* 0x000fe2000fffe03f */
[----:B------:R-:W-:Y:S01]  /*0450*/  IMAD.WIDE.U32 R4, R4, -0x2daee0ad, RZ ;  /* 0xd2511f5304047825 */ /* 0x000fe200078e00ff */
[----:B------:R-:W-:Y:S01]  /*0460*/  LOP3.LUT R3, R7, UR15, R8, 0x96, !PT ;  /* 0x0000000f07037c12 */ /* 0x000fe2000f8e9608 */
[----:B------:R-:W-:Y:S01]  /*0470*/  UIADD3 UR26, UR5, -0x695add53, URZ ;  /* 0x96a522ad051a7890 */ /* 0x000fe2000fffe03f */
[----:B------:R-:W-:-:S02]  /*0480*/  P2R R24, PR, RZ, 0x8 ;  /* 0x00000008ff187803 */ /* 0x000fc40000000000 */
[----:B------:R-:W-:Y:S01]  /*0490*/  LOP3.LUT R8, R5, UR16, R2, 0x96, !PT ;  /* 0x0000001005087c12 */ /* 0x000fe2000f8e9602 */
[----:B------:R-:W-:Y:S01]  /*04a0*/  IMAD.WIDE.U32 R2, R3, -0x2daee0ad, RZ ;  /* 0xd2511f5303027825 */ /* 0x000fe200078e00ff */
[----:B------:R-:W-:-:S03]  /*04b0*/  P2R R25, PR, RZ, 0x4 ;  /* 0x00000004ff197803 */ /* 0x000fc60000000000 */
        /* <DEDUP_REMOVED lines=11> */
[----:B------:R-:W-:-:S04]  /*0570*/  IMAD.HI.U32 R15, R65, -0x326172a9, RZ ;  /* 0xcd9e8d57410f7827 */ /* 0x000fc800078e00ff */
[----:B------:R-:W-:Y:S01]  /*0580*/  IMAD.HI.U32 R7, R77, -0x2daee0ad, RZ ;  /* 0xd2511f534d077827 */ /* 0x000fe200078e00ff */
        /* <DEDUP_REMOVED lines=12> */
.L_x_3318:
[----:B0-----:R-:W-:Y:S05]  /*0650*/  BSYNC B0 ;  /* 0x0000000000007941 */ /* 0x001fea0003800000 */
.L_x_3317:
        /* <DEDUP_REMOVED lines=13> */
.L_x_3320:
[----:B0-----:R-:W-:Y:S05]  /*0730*/  BSYNC B0 ;  /* 0x0000000000007941 */ /* 0x001fea0003800000 */
.L_x_3319:
        /* <DEDUP_REMOVED lines=12> */
.L_x_3322:
[----:B0-----:R-:W-:Y:S05]  /*0800*/  BSYNC B0 ;  /* 0x0000000000007941 */ /* 0x001fea0003800000 */
.L_x_3321:
[----:B------:R-:W-:Y:S02]  /*0810*/  ISETP.GE.AND P0, PT, R18, c[0x0][0x164], PT ;  /* 0x0000590012007a0c */ /* 0x000fe40003f06270 */
[----:B------:R-:W-:Y:S02]  /*0820*/  LOP3.LUT R66, R15, UR23, R12, 0x96, !PT ;  /* 0x000000170f427c12 */ /* 0x000fe4000f8e960c */
[----:B------:R-:W-:-:S09]  /*0830*/  LOP3.LUT R76, R7, UR24, R2, 0x96, !PT ;  /* 0x00000018074c7c12 */ /* 0x000fd2000f8e9602 */
[----:B------:R-:W-:Y:S05]  /*0840*/  @P0 EXIT ;  /* 0x000000000000094d */ /* 0x000fea0003800000 */
[--C-:B-----5:R-:W-:Y:S01]  /*0850*/  HADD2.F32 R50, -RZ, R28.reuse.H0_H0 ;  /* 0x2000001cff327230 */ /* 0x120fe20000004100 */
[----:B------:R-:W-:Y:S01]  /*0860*/  IMAD R77, R77, -0x2daee0ad, RZ ;  /* 0xd2511f534d4d7824 */ /* 0x000fe200078e02ff */
[----:B------:R-:W-:Y:S01]  /*0870*/  HADD2.F32 R55, -RZ, R28.H1_H1 ;  /* 0x3000001cff377230 */ /* 0x000fe20000004100 */
[----:B------:R-:W-:Y:S01]  /*0880*/  IMAD.HI.U32 R79, R76, -0x326172a9, RZ ;  /* 0xcd9e8d574c4f7827 */ /* 0x000fe200078e00ff */
[--C-:B------:R-:W-:Y:S01]  /*0890*/  HADD2.F32 R54, -RZ, R29.reuse.H0_H0 ;  /* 0x2000001dff367230 */ /* 0x100fe20000004100 */
[----:B------:R-:W-:Y:S01]  /*08a0*/  BSSY B0, `(.L_x_3323) ;  /* 0x0001249000007945 */ /* 0x000fe20003800000 */
[----:B------:R-:W-:Y:S01]  /*08b0*/  HADD2.F32 R57, -RZ, R29.H1_H1 ;  /* 0x3000001dff397230 */ /* 0x000fe20000004100 */
[----:B------:R-:W-:Y:S01]  /*08c0*/  IMAD.WIDE.U32 R28, R66, -0x2daee0ad, RZ ;  /* 0xd2511f53421c7825 */ /* 0x000fe200078e00ff */
[--C-:B------:R-:W-:Y:S01]  /*08d0*/  HADD2.F32 R56, -RZ, R30.reuse.H0_H0 ;  /* 0x2000001eff387230 */ /* 0x100fe20000004100 */
[----:B------:R-:W-:Y:S01]  /*08e0*/  LOP3.LUT R75, R68, 0x3, RZ, 0xc0, !PT ;  /* 0x00000003444b7812 */ /* 0x000fe200078ec0ff */
[----:B------:R-:W-:Y:S01]  /*08f0*/  HADD2.F32 R59, -RZ, R30.H1_H1 ;  /* 0x3000001eff3b7230 */ /* 0x000fe20000004100 */
[----:B------:R-:W-:Y:S01]  /*0900*/  IMAD R30, R65, -0x326172a9, RZ ;  /* 0xcd9e8d57411e7824 */ /* 0x000fe200078e02ff */
[--C-:B------:R-:W-:Y:S01]  /*0910*/  HADD2.F32 R16, -RZ, R8.reuse.H0_H0 ;  /* 0x20000008ff107230 */ /* 0x100fe20000004100 */
[----:B------:R-:W-:Y:S01]  /*0920*/  LOP3.LUT R77, R29, UR26, R77, 0x96, !PT ;  /* 0x0000001a1d4d7c12 */ /* 0x000fe2000f8e964d */
[----:B------:R-:W-:Y:S01]  /*0930*/  HADD2.F32 R17, -RZ, R8.H1_H1 ;  /* 0x30000008ff117230 */ /* 0x000fe20000004100 */
[----:B------:R-:W-:Y:S01]  /*0940*/  IMAD.MOV.U32 R78, RZ, RZ, R28 ;  /* 0x000000ffff4e7224 */ /* 0x000fe200078e001c */
[--C-:B------:R-:W-:Y:S01]  /*0950*/  HADD2.F32 R14, -RZ, R9.reuse.H0_H0 ;  /* 0x20000009ff0e7230 */ /* 0x100fe20000004100 */
[----:B------:R-:W-:Y:S01]  /*0960*/  LOP3.LUT R79, R79, UR25, R30, 0x96, !PT ;  /* 0x000000194f4f7c12 */ /* 0x000fe2000f8e961e */
[----:B------:R-:W-:Y:S01]  /*0970*/  HADD2.F32 R15, -RZ, R9.H1_H1 ;  /* 0x30000009ff0f7230 */ /* 0x000fe20000004100 */
[----:B------:R-:W-:Y:S01]  /*0980*/  IMAD R76, R76, -0x326172a9, RZ ;  /* 0xcd9e8d574c4c7824 */ /* 0x000fe200078e02ff */
[--C-:B------:R-:W-:Y:S01]  /*0990*/  HADD2.F32 R12, -RZ, R10.reuse.H0_H0 ;  /* 0x2000000aff0c7230 */ /* 0x100fe20000004100 */
[----:B------:R-:W-:Y:S01]  /*09a0*/  IMAD.MOV.U32 R74, RZ, RZ, RZ ;  /* 0x000000ffff4a7224 */ /* 0x000fe200078e00ff */
[----:B------:R-:W-:Y:S01]  /*09b0*/  HADD2.F32 R13, -RZ, R10.H1_H1 ;  /* 0x3000000aff0d7230 */ /* 0x000fe20000004100 */
[----:B------:R-:W-:Y:S01]  /*09c0*/  ULDC.U8 UR8, c[0x0][0x1f0] ;  /* 0x00007c0000087ab9 */ /* 0x000fe20000000000 */
[----:B------:R-:W-:-:S02]  /*09d0*/  HADD2.F32 R9, -RZ, R44.H0_H0 ;  /* 0x2000002cff097230 */ /* 0x000fc40000004100 */
[----:B------:R-:W-:Y:S02]  /*09e0*/  HADD2.F32 R8, -RZ, R44.H1_H1 ;  /* 0x3000002cff087230 */ /* 0x000fe40000004100 */
[----:B------:R-:W-:Y:S02]  /*09f0*/  HADD2.F32 R10, -RZ, R11.H0_H0 ;  /* 0x2000000bff0a7230 */ /* 0x000fe40000004100 */
        /* <DEDUP_REMOVED lines=10> */
[----:B------:R-:W-:Y:S02]  /*0aa0*/  HADD2.F32 R11, -RZ, R11.H1_H1 ;  /* 0x3000000bff0b7230 */ /* 0x000fe40000004100 */
[----:B------:R-:W-:Y:S02]  /*0ab0*/  HADD2.F32 R36, -RZ, R36.H1_H1 ;  /* 0x30000024ff247230 */ /* 0x000fe40000004100 */
[----:B------:R-:W-:Y:S02]  /*0ac0*/  HADD2.F32 R37, -RZ, R37.H1_H1 ;  /* 0x30000025ff257230 */ /* 0x000fe40000004100 */
[----:B------:R-:W-:Y:S02]  /*0ad0*/  HADD2.F32 R38, -RZ, R38.H1_H1 ;  /* 0x30000026ff267230 */ /* 0x000fe40000004100 */
        /* <DEDUP_REMOVED lines=19> */
.L_x_3725:
        /* <DEDUP_REMOVED lines=34> */
[----:B------:R-:W-:Y:S01]  /*0e30*/  MOV R87, R78 ;  /* 0x0000004e00577202 */ /* 0x000fe20000000f00 */
[----:B------:R-:W-:Y:S05]  /*0e40*/  BRA `(.L_x_3328) ;  /* 0x0000001000007947 */ /* 0x000fea0003800000 */
.L_x_3327:
[----:B0-----:R-:W-:Y:S02]  /*0e50*/  IMAD.MOV.U32 R87, RZ, RZ, R76 ;  /* 0x000000ffff577224 */ /* 0x001fe400078e004c */
.L_x_3328:
[----:B------:R-:W-:Y:S05]  /*0e60*/  BSYNC B2 ;  /* 0x0000000000027941 */ /* 0x000fea0003800000 */
.L_x_3326:
        /* <DEDUP_REMOVED lines=16> */
.L_x_3332:
[----:B------:R-:W-:Y:S05]  /*0f70*/  BSYNC B3 ;  /* 0x0000000000037941 */ /* 0x000fea0003800000 */
.L_x_3331:
        /* <DEDUP_REMOVED lines=42> */
[----:B------:R-:W-:Y:S02]  /*1220*/  IMAD.MOV.U32 R78, RZ, RZ, R110 ;  /* 0x000000ffff4e7224 */ /* 0x000fe400078e006e */
.L_x_3330:
[----:B------:R-:W-:Y:S05]  /*1230*/  BSYNC B2 ;  /* 0x0000000000027941 */ /* 0x000fea0003800000 */
.L_x_3329:
        /* <DEDUP_REMOVED lines=17> */
.L_x_3333:
        /* <DEDUP_REMOVED lines=12> */
.L_x_3336:
[----:B------:R-:W-:Y:S02]  /*1410*/  IMAD.MOV.U32 R75, RZ, RZ, R76 ;  /* 0x000000ffff4b7224 */ /* 0x000fe400078e004c */
.L_x_3337:
[----:B------:R-:W-:Y:S05]  /*1420*/  BSYNC B2 ;  /* 0x0000000000027941 */ /* 0x000fea0003800000 */
.L_x_3335:
        /* <DEDUP_REMOVED lines=16> */
.L_x_3341:
[----:B------:R-:W-:Y:S05]  /*1530*/  BSYNC B3 ;  /* 0x0000000000037941 */ /* 0x000fea0003800000 */
.L_x_3340:
        /* <DEDUP_REMOVED lines=43> */
.L_x_3339:
[----:B------:R-:W-:Y:S05]  /*17f0*/  BSYNC B2 ;  /* 0x0000000000027941 */ /* 0x000fea0003800000 */
.L_x_3338:
        /* <DEDUP_REMOVED lines=10> */
.L_x_3334:
        /* <DEDUP_REMOVED lines=12> */
.L_x_3343:
[----:B------:R-:W-:Y:S02]  /*1960*/  IMAD.MOV.U32 R75, RZ, RZ, R76 ;  /* 0x000000ffff4b7224 */ /* 0x000fe400078e004c */
.L_x_3344:
[----:B------:R-:W-:Y:S05]  /*1970*/  BSYNC B2 ;  /* 0x0000000000027941 */ /* 0x000fea0003800000 */
.L_x_3342:
        /* <DEDUP_REMOVED lines=16> */
.L_x_3348:
[----:B------:R-:W-:Y:S05]  /*1a80*/  BSYNC B3 ;  /* 0x0000000000037941 */ /* 0x000fea0003800000 */
.L_x_3347:
        /* <DEDUP_REMOVED lines=43> */
.L_x_3346:
[----:B------:R-:W-:Y:S05]  /*1d40*/  BSYNC B2 ;  /* 0x0000000000027941 */ /* 0x000fea0003800000 */
.L_x_3345:
        /* <DEDUP_REMOVED lines=14> */
.L_x_3349:
        /* <DEDUP_REMOVED lines=12> */
.L_x_3352:
[----:B------:R-:W-:Y:S02]  /*1ef0*/  IMAD.MOV.U32 R40, RZ, RZ, R76 ;  /* 0x000000ffff287224 */ /* 0x000fe400078e004c */
.L_x_3353:
[----:B------:R-:W-:Y:S05]  /*1f00*/  BSYNC B2 ;  /* 0x0000000000027941 */ /* 0x000fea0003800000 */
.L_x_3351:
        /* <DEDUP_REMOVED lines=16> */
.L_x_3357:
[----:B------:R-:W-:Y:S05]  /*2010*/  BSYNC B3 ;  /* 0x0000000000037941 */ /* 0x000fea0003800000 */
.L_x_3356:
        /* <DEDUP_REMOVED lines=43> */
.L_x_3355:
[----:B------:R-:W-:Y:S05]  /*22d0*/  BSYNC B2 ;  /* 0x0000000000027941 */ /* 0x000fea0003800000 */
.L_x_3354:
        /* <DEDUP_REMOVED lines=10> */
.L_x_3350:
        /* <DEDUP_REMOVED lines=12> */
.L_x_3359:
[----:B------:R-:W-:Y:S02]  /*2440*/  IMAD.MOV.U32 R40, RZ, RZ, R76 ;  /* 0x000000ffff287224 */ /* 0x000fe400078e004c */
.L_x_3360:
[----:B------:R-:W-:Y:S05]  /*2450*/  BSYNC B2 ;  /* 0x0000000000027941 */ /* 0x000fea0003800000 */
.L_x_3358:
        /* <DEDUP_REMOVED lines=16> */
.L_x_3364:
[----:B------:R-:W-:Y:S05]  /*2560*/  BSYNC B3 ;  /* 0x0000000000037941 */ /* 0x000fea0003800000 */
.L_x_3363:
        /* <DEDUP_REMOVED lines=43> */
.L_x_3362:
[----:B------:R-:W-:Y:S05]  /*2820*/  BSYNC B2 ;  /* 0x0000000000027941 */ /* 0x000fea0003800000 */
.L_x_3361:
        /* <DEDUP_REMOVED lines=14> */
.L_x_3365:
        /* <DEDUP_REMOVED lines=12> */
.L_x_3368:
[----:B------:R-:W-:Y:S02]  /*29d0*/  IMAD.MOV.U32 R40, RZ, RZ, R76 ;  /* 0x000000ffff287224 */ /* 0x000fe400078e004c */
.L_x_3369:
[----:B------:R-:W-:Y:S05]  /*29e0*/  BSYNC B2 ;  /* 0x0000000000027941 */ /* 0x000fea0003800000 */
.L_x_3367:
        /* <DEDUP_REMOVED lines=16> */
.L_x_3373:
[----:B------:R-:W-:Y:S05]  /*2af0*/  BSYNC B3 ;  /* 0x0000000000037941 */ /* 0x000fea0003800000 */
.L_x_3372:
        /* <DEDUP_REMOVED lines=43> */
.L_x_3371:
[----:B------:R-:W-:Y:S05]  /*2db0*/  BSYNC B2 ;  /* 0x0000000000027941 */ /* 0x000fea0003800000 */
.L_x_3370:
        /* <DEDUP_REMOVED lines=10> */
.L_x_3366:
        /* <DEDUP_REMOVED lines=12> */
.L_x_3375:
[----:B------:R-:W-:Y:S02]  /*2f20*/  IMAD.MOV.U32 R40, RZ, RZ, R76 ;  /* 0x000000ffff287224 */ /* 0x000fe400078e004c */
.L_x_3376:
[----:B------:R-:W-:Y:S05]  /*2f30*/  BSYNC B2 ;  /* 0x0000000000027941 */ /* 0x000fea0003800000 */
.L_x_3374:
        /* <DEDUP_REMOVED lines=16> */
.L_x_3380:
[----:B------:R-:W-:Y:S05]  /*3040*/  BSYNC B3 ;  /* 0x0000000000037941 */ /* 0x000fea0003800000 */
.L_x_3379:
        /* <DEDUP_REMOVED lines=43> */
.L_x_3378:
[----:B------:R-:W-:Y:S05]  /*3300*/  BSYNC B2 ;  /* 0x0000000000027941 */ /* 0x000fea0003800000 */
.L_x_3377:
        /* <DEDUP_REMOVED lines=14> */
.L_x_3381:
        /* <DEDUP_REMOVED lines=12> */
.L_x_3384:
[----:B------:R-:W-:Y:S02]  /*34b0*/  IMAD.MOV.U32 R75, RZ, RZ, R76 ;  /* 0x000000ffff4b7224 */ /* 0x000fe400078e004c */
.L_x_3385:
[----:B------:R-:W-:Y:S05]  /*34c0*/  BSYNC B2 ;  /* 0x0000000000027941 */ /* 0x000fea0003800000 */
.L_x_3383:
        /* <DEDUP_REMOVED lines=16> */
.L_x_3389:
[----:B------:R-:W-:Y:S05]  /*35d0*/  BSYNC B3 ;  /* 0x0000000000037941 */ /* 0x000fea0003800000 */
.L_x_3388:
        /* <DEDUP_REMOVED lines=42> */
[----:B------:R-:W-:Y:S02]  /*3880*/  IMAD.MOV.U32 R40, RZ, RZ, RZ ;  /* 0x000000ffff287224 */ /* 0x000fe400078e00ff */
.L_x_3387:
[----:B------:R-:W-:Y:S05]  /*3890*/  BSYNC B2 ;  /* 0x0000000000027941 */ /* 0x000fea0003800000 */
.L_x_3386:
        /* <DEDUP_REMOVED lines=10> */
.L_x_3382:
        /* <DEDUP_REMOVED lines=12> */
.L_x_3391:
[----:B------:R-:W-:Y:S02]  /*3a00*/  IMAD.MOV.U32 R75, RZ, RZ, R76 ;  /* 0x000000ffff4b7224 */ /* 0x000fe400078e004c */
.L_x_3392:
[----:B------:R-:W-:Y:S05]  /*3a10*/  BSYNC B2 ;  /* 0x0000000000027941 */ /* 0x000fea0003800000 */
.L_x_3390:
        /* <DEDUP_REMOVED lines=16> */
.L_x_3396:
[----:B------:R-:W-:Y:S05]  /*3b20*/  BSYNC B3 ;  /* 0x0000000000037941 */ /* 0x000fea0003800000 */
.L_x_3395:
        /* <DEDUP_REMOVED lines=43> */
.L_x_3394:
[----:B------:R-:W-:Y:S05]  /*3de0*/  BSYNC B2 ;  /* 0x0000000000027941 */ /* 0x000fea0003800000 */
.L_x_3393:
        /* <DEDUP_REMOVED lines=13> */
.L_x_3397:
        /* <DEDUP_REMOVED lines=12> */
.L_x_3400:
[----:B------:R-:W-:Y:S02]  /*3f80*/  IMAD.MOV.U32 R75, RZ, RZ, R76 ;  /* 0x000000ffff4b7224 */ /* 0x000fe400078e004c */
.L_x_3401:
[----:B------:R-:W-:Y:S05]  /*3f90*/  BSYNC B2 ;  /* 0x0000000000027941 */ /* 0x000fea0003800000 */
.L_x_3399:
        /* <DEDUP_REMOVED lines=16> */
.L_x_3405:
[----:B------:R-:W-:Y:S05]  /*40a0*/  BSYNC B3 ;  /* 0x0000000000037941 */ /* 0x000fea0003800000 */
.L_x_3404:
        /* <DEDUP_REMOVED lines=43> */
.L_x_3403:
[----:B------:R-:W-:Y:S05]  /*4360*/  BSYNC B2 ;  /* 0x0000000000027941 */ /* 0x000fea0003800000 */
.L_x_3402:
        /* <DEDUP_REMOVED lines=10> */
.L_x_3398:
        /* <DEDUP_REMOVED lines=12> */
.L_x_3407:
[----:B------:R-:W-:Y:S02]  /*44d0*/  IMAD.MOV.U32 R75, RZ, RZ, R76 ;  /* 0x000000ffff4b7224 */ /* 0x000fe400078e004c */
.L_x_3408:
[----:B------:R-:W-:Y:S05]  /*44e0*/  BSYNC B2 ;  /* 0x0000000000027941 */ /* 0x000fea0003800000 */
.L_x_3406:
        /* <DEDUP_REMOVED lines=16> */
.L_x_3412:
[----:B------:R-:W-:Y:S05]  /*45f0*/  BSYNC B3 ;  /* 0x0000000000037941 */ /* 0x000fea0003800000 */
.L_x_3411:
        /* <DEDUP_REMOVED lines=43> */
.L_x_3410:
[----:B------:R-:W-:Y:S05]  /*48b0*/  BSYNC B2 ;  /* 0x0000000000027941 */ /* 0x000fea0003800000 */
.L_x_3409:
        /* <DEDUP_REMOVED lines=13> */
.L_x_3413:
        /* <DEDUP_REMOVED lines=12> */
.L_x_3416:
[----:B------:R-:W-:Y:S02]  /*4a50*/  IMAD.MOV.U32 R42, RZ, RZ, R76 ;  /* 0x000000ffff2a7224 */ /* 0x000fe400078e004c */
.L_x_3417:
[----:B------:R-:W-:Y:S05]  /*4a60*/  BSYNC B2 ;  /* 0x0000000000027941 */ /* 0x000fea0003800000 */
.L_x_3415:
        /* <DEDUP_REMOVED lines=16> */
.L_x_3421:
[----:B------:R-:W-:Y:S05]  /*4b70*/  BSYNC B3 ;  /* 0x0000000000037941 */ /* 0x000fea0003800000 */
.L_x_3420:
        /* <DEDUP_REMOVED lines=41> */
[----:B------:R-:W-:Y:S01]  /*4e10*/  MOV R78, R40 ;  /* 0x00000028004e7202 */ /* 0x000fe20000000f00 */
[----:B------:R-:W-:Y:S02]  /*4e20*/  IMAD.MOV.U32 R40, RZ, RZ, RZ ;  /* 0x000000ffff287224 */ /* 0x000fe400078e00ff */
.L_x_3419:
[----:B------:R-:W-:Y:S05]  /*4e30*/  BSYNC B2 ;  /* 0x0000000000027941 */ /* 0x000fea0003800000 */
.L_x_3418:
        /* <DEDUP_REMOVED lines=10> */
.L_x_3414:
        /* <DEDUP_REMOVED lines=12> */
.L_x_3423:
[----:B------:R-:W-:Y:S02]  /*4fa0*/  IMAD.MOV.U32 R42, RZ, RZ, R76 ;  /* 0x000000ffff2a7224 */ /* 0x000fe400078e004c */
.L_x_3424:
[----:B------:R-:W-:Y:S05]  /*4fb0*/  BSYNC B2 ;  /* 0x0000000000027941 */ /* 0x000fea0003800000 */
.L_x_3422:
        /* <DEDUP_REMOVED lines=16> */
.L_x_3428:
[----:B------:R-:W-:Y:S05]  /*50c0*/  BSYNC B3 ;  /* 0x0000000000037941 */ /* 0x000fea0003800000 */
.L_x_3427:
        /* <DEDUP_REMOVED lines=41> */
[----:B------:R-:W-:Y:S01]  /*5360*/  IMAD.MOV.U32 R41, RZ, RZ, RZ ;  /* 0x000000ffff297224 */ /* 0x000fe200078e00ff */
[----:B------:R-:W-:Y:S02]  /*5370*/  MOV R78, R40 ;  /* 0x00000028004e7202 */ /* 0x000fe40000000f00 */
.L_x_3426:
[----:B------:R-:W-:Y:S05]  /*5380*/  BSYNC B2 ;  /* 0x0000000000027941 */ /* 0x000fea0003800000 */
.L_x_3425:
        /* <DEDUP_REMOVED lines=13> */
.L_x_3429:
        /* <DEDUP_REMOVED lines=12> */
.L_x_3432:
[----:B------:R-:W-:Y:S02]  /*5520*/  IMAD.MOV.U32 R42, RZ, RZ, R76 ;  /* 0x000000ffff2a7224 */ /* 0x000fe400078e004c */
.L_x_3433:
[----:B------:R-:W-:Y:S05]  /*5530*/  BSYNC B2 ;  /* 0x0000000000027941 */ /* 0x000fea0003800000 */
.L_x_3431:
        /* <DEDUP_REMOVED lines=16> */
.L_x_3437:
[----:B------:R-:W-:Y:S05]  /*5640*/  BSYNC B3 ;  /* 0x0000000000037941 */ /* 0x000fea0003800000 */
.L_x_3436:
        /* <DEDUP_REMOVED lines=43> */
.L_x_3435:
[----:B------:R-:W-:Y:S05]  /*5900*/  BSYNC B2 ;  /* 0x0000000000027941 */ /* 0x000fea0003800000 */
.L_x_3434:
[----:B------:R-:W0:Y:S01]  /*5910*/  I2F.U32 R42, R42 ;  /* 0x0000002a002a7306 */ /* 0x000e220000201000 */
[----:B------:R-:W-:-:S05]  /*5920*/  HADD2.F32 R75, -RZ, R35.H0_H0 ;  /* 0x20000023ff4b7230 */ /* 0x000fca0000004100 */
[----:B------:R-:W-:Y:S02]  /*5930*/  FMUL.FTZ R75, R75, c[0x0][0x1e8] ;  /* 0x00007a004b4b7a20 */ /* 0x000fe40000410000 */
[----:B0-----:R-:W-:-:S05]  /*5940*/  FFMA.FTZ R41, R42, R113, 1.1641532182693481445e-10 ;  /* 0x2f0000002a297423 */ /* 0x001fca0000010071 */
[----:B------:R-:W-:Y:S01]  /*5950*/  FSETP.GTU.FTZ.AND P5, PT, R41, c[0x0][0x1e4], PT ;  /* 0x0000790029007a0b */ /* 0x000fe20003fbc000 */
[----:B------:R-:W-:-:S03]  /*5960*/  @P0 HADD2.F32 R41, -RZ, R31.H0_H0 ;  /* 0x2000001fff290230 */ /* 0x000fc60000004100 */
[----:B------:R-:W-:Y:S02]  /*5970*/  FSEL R75, R75, RZ, !P5 ;  /* 0x000000ff4b4b7208 */ /* 0x000fe40006800000 */
[----:B------:R-:W-:-:S03]  /*5980*/  SEL R83, RZ, 0x1, P5 ;  /* 0x00000001ff537807 */ /* 0x000fc60002800000 */
[----:B------:R-:W-:-:S04]  /*5990*/  FADD.FTZ R100, R75, R100 ;  /* 0x000000644b647221 */ /* 0x000fc80000010000 */
[----:B------:R-:W-:Y:S02]  /*59a0*/  @P0 FADD.FTZ R100, R41, R100 ;  /* 0x0000006429640221 */ /* 0x000fe40000010000 */
.L_x_3430:
        /* <DEDUP_REMOVED lines=12> */
.L_x_3439:
[----:B------:R-:W-:Y:S02]  /*5a70*/  IMAD.MOV.U32 R42, RZ, RZ, R76 ;  /* 0x000000ffff2a7224 */ /* 0x000fe400078e004c */
.L_x_3440:
[----:B------:R-:W-:Y:S05]  /*5a80*/  BSYNC B2 ;  /* 0x0000000000027941 */ /* 0x000fea0003800000 */
.L_x_3438:
        /* <DEDUP_REMOVED lines=16> */
.L_x_3444:
[----:B------:R-:W-:Y:S05]  /*5b90*/  BSYNC B3 ;  /* 0x0000000000037941 */ /* 0x000fea0003800000 */
.L_x_3443:
        /* <DEDUP_REMOVED lines=43> */
.L_x_3442:
[----:B------:R-:W-:Y:S05]  /*5e50*/  BSYNC B2 ;  /* 0x0000000000027941 */ /* 0x000fea0003800000 */
.L_x_3441:
        /* <DEDUP_REMOVED lines=13> */
.L_x_3445:
        /* <DEDUP_REMOVED lines=12> */
.L_x_3448:
[----:B------:R-:W-:Y:S02]  /*5ff0*/  MOV R110, R76 ;  /* 0x0000004c006e7202 */ /* 0x000fe40000000f00 */
.L_x_3449:
[----:B------:R-:W-:Y:S05]  /*6000*/  BSYNC B2 ;  /* 0x0000000000027941 */ /* 0x000fea0003800000 */
.L_x_3447:
        /* <DEDUP_REMOVED lines=16> */
.L_x_3453:
[----:B------:R-:W-:Y:S05]  /*6110*/  BSYNC B3 ;  /* 0x0000000000037941 */ /* 0x000fea0003800000 */
.L_x_3452:
        /* <DEDUP_REMOVED lines=43> */
.L_x_3451:
[----:B------:R-:W-:Y:S05]  /*63d0*/  BSYNC B2 ;  /* 0x0000000000027941 */ /* 0x000fea0003800000 */
.L_x_3450:
        /* <DEDUP_REMOVED lines=10> */
.L_x_3446:
        /* <DEDUP_REMOVED lines=10> */
[----:B------:R-:W-:Y:S02]  /*6520*/  ISETP.NE.AND P6, PT, R109, RZ, PT ;  /* 0x000000ff6d00720c */ /* 0x000fe40003fc5270 */
[----:B------:R-:W-:Y:S02]  /*6530*/  SEL R40, RZ, 0x1, P5 ;  /* 0x00000001ff287807 */ /* 0x000fe40002800000 */
[----:B------:R-:W-:-:S02]  /*6540*/  SEL R112, RZ, 0x1, P0 ;  /* 0x00000001ff707807 */ /* 0x000fc40000000000 */
[----:B------:R-:W-:Y:S01]  /*6550*/  SEL R109, RZ, 0x1, P2 ;  /* 0x00000001ff6d7807 */ /* 0x000fe20001000000 */
[----:B------:R-:W-:Y:S01]  /*6560*/  IMAD.WIDE.U32 R40, R40, 0x10000, RZ ;  /* 0x0001000028287825 */ /* 0x000fe200078e00ff */
[----:B------:R-:W-:Y:S02]  /*6570*/  LEA R114, P0, R73, c[0x0][0x188], 0x4 ;  /* 0x0000620049727a11 */ /* 0x000fe400078020ff */
[----:B------:R-:W-:Y:S01]  /*6580*/  LOP3.LUT R43, R43, R110, R109, 0xfe, !PT ;  /* 0x0000006e2b2b7212 */ /* 0x000fe200078efe6d */
[----:B------:R-:W-:Y:S01]  /*6590*/  IMAD.WIDE.U32 R112, R112, 0x100, RZ ;  /* 0x0000010070707825 */ /* 0x000fe200078e00ff */
[----:B------:R-:W-:Y:S02]  /*65a0*/  SEL R117, RZ, 0x1, P1 ;  /* 0x00000001ff757807 */ /* 0x000fe40000800000 */
[C---:B------:R-:W-:Y:S01]  /*65b0*/  SHF.L.U64.HI R116, R73.reuse, 0x3, RZ ;  /* 0x0000000349747819 */ /* 0x040fe200000102ff */
[----:B------:R-:W-:Y:S01]  /*65c0*/  IMAD.SHL.U32 R109, R73, 0x8, RZ ;  /* 0x00000008496d7824 */ /* 0x000fe200078e00ff */
[----:B------:R-:W-:-:S02]  /*65d0*/  LOP3.LUT R112, R112, R42, R40, 0xfe, !PT ;  /* 0x0000002a70707212 */ /* 0x000fc400078efe28 */
[----:B------:R-:W-:Y:S02]  /*65e0*/  LOP3.LUT R113, R113, R43, R41, 0xfe, !PT ;  /* 0x0000002b71717212 */ /* 0x000fe400078efe29 */
[----:B------:R-:W-:Y:S02]  /*65f0*/  IADD3 R110, P1, R109, c[0x0][0x190], RZ ;  /* 0x000064006d6e7a10 */ /* 0x000fe40007f3e0ff */
[----:B------:R-:W-:Y:S02]  /*6600*/  F2FP.PACK_AB R43, R105, R100 ;  /* 0x00000064692b723e */ /* 0x000fe400000000ff */
[----:B------:R-:W-:Y:S02]  /*6610*/  F2FP.PACK_AB R42, R99, R94 ;  /* 0x0000005e632a723e */ /* 0x000fe400000000ff */
[----:B------:R-:W-:Y:S02]  /*6620*/  F2FP.PACK_AB R41, R96, R87 ;  /* 0x000000576029723e */ /* 0x000fe400000000ff */
[----:B------:R-:W-:-:S02]  /*6630*/  LEA.HI.X R115, R73, c[0x0][0x18c], RZ, 0x4, P0 ;  /* 0x0000630049737a11 */ /* 0x000fc400000f24ff */
[----:B------:R-:W-:Y:S02]  /*6640*/  F2FP.PACK_AB R40, R89, R72 ;  /* 0x000000485928723e */ /* 0x000fe400000000ff */
[----:B------:R-:W-:Y:S02]  /*6650*/  IADD3.X R111, R116, c[0x0][0x194], RZ, P1, !PT ;  /* 0x00006500746f7a10 */ /* 0x000fe40000ffe4ff */
[----:B------:R-:W-:Y:S01]  /*6660*/  LOP3.LUT R112, R112, R117, RZ, 0xfc, !PT ;  /* 0x0000007570707212 */ /* 0x000fe200078efcff */
[----:B------:R0:W-:Y:S04]  /*6670*/  STG.E.128 [R114.64], R40 ;  /* 0x0000002872007986 */ /* 0x0001e8000c101d06 */
[----:B------:R0:W-:Y:S01]  /*6680*/  STG.E.64 [R110.64], R112 ;  /* 0x000000706e007986 */ /* 0x0001e2000c101b06 */
[----:B------:R-:W-:Y:S05]  /*6690*/  @!P6 BRA `(.L_x_3454) ;  /* 0x000001400000e947 */ /* 0x000fea0003800000 */
[----:B0-----:R-:W-:Y:S01]  /*66a0*/  IMAD.U32 R41, R83, 0x10000, RZ ;  /* 0x0001000053297824 */ /* 0x001fe200078e00ff */
[----:B------:R-:W-:-:S02]  /*66b0*/  LOP3.LUT R40, R84, 0xffff, RZ, 0xc0, !PT ;  /* 0x0000ffff54287812 */ /* 0x000fc400078ec0ff */
[----:B------:R-:W-:Y:S02]  /*66c0*/  LOP3.LUT R112, R68, 0xff, RZ, 0xc0, !PT ;  /* 0x000000ff44707812 */ /* 0x000fe400078ec0ff */
[----:B------:R-:W-:Y:S02]  /*66d0*/  LOP3.LUT R43, R41, 0xff0000, RZ, 0xc0, !PT ;  /* 0x00ff0000292b7812 */ /* 0x000fe400078ec0ff */
[----:B------:R-:W-:Y:S01]  /*66e0*/  PRMT R41, R82, 0x7104, RZ ;  /* 0x0000710452297816 */ /* 0x000fe200000000ff */
[----:B------:R-:W-:Y:S01]  /*66f0*/  IMAD.WIDE.U32 R112, R112, 0x1000000, RZ ;  /* 0x0100000070707825 */ /* 0x000fe200078e00ff */
[----:B------:R-:W-:Y:S02]  /*6700*/  PRMT R40, R43, 0x4210, R40 ;  /* 0x000042102b287816 */ /* 0x000fe40000000028 */
[----:B------:R-:W-:Y:S02]  /*6710*/  LOP3.LUT R110, R69, 0xff, RZ, 0xc0, !PT ;  /* 0x000000ff456e7812 */ /* 0x000fe400078ec0ff */
[----:B------:R-:W-:-:S02]  /*6720*/  LOP3.LUT R42, R70, 0xff, RZ, 0xc0, !PT ;  /* 0x000000ff462a7812 */ /* 0x000fc400078ec0ff */
[----:B------:R-:W-:Y:S01]  /*6730*/  LOP3.LUT R41, R40, 0xff00, R41, 0xf8, !PT ;  /* 0x0000ff0028297812 */ /* 0x000fe200078ef829 */
[----:B------:R-:W-:Y:S01]  /*6740*/  IMAD.WIDE.U32 R110, R110, 0x10000, RZ ;  /* 0x000100006e6e7825 */ /* 0x000fe200078e00ff */
[----:B------:R-:W-:Y:S02]  /*6750*/  IADD3 R40, P0, R109, c[0x0][0x198], RZ ;  /* 0x000066006d287a10 */ /* 0x000fe40007f1e0ff */
        /* <DEDUP_REMOVED lines=8> */
.L_x_3454:
[----:B------:R-:W-:Y:S02]  /*67e0*/  IADD3 R109, R73, 0x20, RZ ;  /* 0x00000020496d7810 */ /* 0x000fe40007ffe0ff */
.L_x_3325:
[----:B------:R-:W-:Y:S05]  /*67f0*/  BSYNC B1 ;  /* 0x0000000000017941 */ /* 0x000fea0003800000 */
.L_x_3324:
        /* <DEDUP_REMOVED lines=29> */
.L_x_3458:
[----:B0-----:R-:W-:Y:S02]  /*69d0*/  IMAD.MOV.U32 R88, RZ, RZ, R76 ;  /* 0x000000ffff587224 */ /* 0x001fe400078e004c */
.L_x_3459:
[----:B------:R-:W-:Y:S05]  /*69e0*/  BSYNC B2 ;  /* 0x0000000000027941 */ /* 0x000fea0003800000 */
.L_x_3457:
        /* <DEDUP_REMOVED lines=16> */
.L_x_3463:
[----:B------:R-:W-:Y:S05]  /*6af0*/  BSYNC B3 ;  /* 0x0000000000037941 */ /* 0x000fea0003800000 */
.L_x_3462:
        /* <DEDUP_REMOVED lines=43> */
.L_x_3461:
[----:B------:R-:W-:Y:S05]  /*6db0*/  BSYNC B2 ;  /* 0x0000000000027941 */ /* 0x000fea0003800000 */
.L_x_3460:
[----:B------:R-:W0:Y:S01]  /*6dc0*/  I2F.U32 R75, R88 ;  /* 0x00000058004b7306 */ /* 0x000e220000201000 */
[----:B------:R-:W-:Y:S01]  /*6dd0*/  HFMA2.MMA R112, -RZ, RZ, 0.1171875, 0 ;  /* 0x2f800000ff707435 */ /* 0x000fe200000001ff */
[----:B------:R-:W-:Y:S01]  /*6de0*/  ISETP.NE.U32.AND P1, PT, RZ, c[0x0][0x178], PT ;  /* 0x00005e00ff007a0c */ /* 0x000fe20003f25070 */
[----:B-----5:R-:W-:-:S03]  /*6df0*/  HADD2.F32 R85, -RZ, R40.H0_H0 ;  /* 0x20000028ff557230 */ /* 0x020fc60000004100 */
[----:B------:R-:W-:Y:S02]  /*6e00*/  ISETP.NE.AND.EX P1, PT, RZ, c[0x0][0x17c], PT, P1 ;  /* 0x00005f00ff007a0c */ /* 0x000fe40003f25310 */
[----:B------:R-:W-:-:S03]  /*6e10*/  FMUL.FTZ R85, R85, c[0x0][0x1e8] ;  /* 0x00007a0055557a20 */ /* 0x000fc60000410000 */
        /* <DEDUP_REMOVED lines=11> */
.L_x_3464:
        /* <DEDUP_REMOVED lines=12> */
.L_x_3467:
[----:B------:R-:W-:Y:S02]  /*6f90*/  IMAD.MOV.U32 R75, RZ, RZ, R76 ;  /* 0x000000ffff4b7224 */ /* 0x000fe400078e004c */
.L_x_3468:
[----:B------:R-:W-:Y:S05]  /*6fa0*/  BSYNC B2 ;  /* 0x0000000000027941 */ /* 0x000fea0003800000 */
.L_x_3466:
        /* <DEDUP_REMOVED lines=16> */
.L_x_3472:
[----:B------:R-:W-:Y:S05]  /*70b0*/  BSYNC B3 ;  /* 0x0000000000037941 */ /* 0x000fea0003800000 */
.L_x_3471:
        /* <DEDUP_REMOVED lines=43> */
.L_x_3470:
[----:B------:R-:W-:Y:S05]  /*7370*/  BSYNC B2 ;  /* 0x0000000000027941 */ /* 0x000fea0003800000 */
.L_x_3469:
        /* <DEDUP_REMOVED lines=10> */
.L_x_3465:
        /* <DEDUP_REMOVED lines=12> */
.L_x_3474:
[----:B------:R-:W-:Y:S02]  /*74e0*/  IMAD.MOV.U32 R75, RZ, RZ, R76 ;  /* 0x000000ffff4b7224 */ /* 0x000fe400078e004c */
.L_x_3475:
[----:B------:R-:W-:Y:S05]  /*74f0*/  BSYNC B2 ;  /* 0x0000000000027941 */ /* 0x000fea0003800000 */
.L_x_3473:
        /* <DEDUP_REMOVED lines=16> */
.L_x_3479:
[----:B------:R-:W-:Y:S05]  /*7600*/  BSYNC B3 ;  /* 0x0000000000037941 */ /* 0x000fea0003800000 */
.L_x_3478:
        /* <DEDUP_REMOVED lines=43> */
.L_x_3477:
[----:B------:R-:W-:Y:S05]  /*78c0*/  BSYNC B2 ;  /* 0x0000000000027941 */ /* 0x000fea0003800000 */
.L_x_3476:
        /* <DEDUP_REMOVED lines=14> */
.L_x_3480:
        /* <DEDUP_REMOVED lines=12> */
.L_x_3483:
[----:B------:R-:W-:Y:S02]  /*7a70*/  IMAD.MOV.U32 R40, RZ, RZ, R76 ;  /* 0x000000ffff287224 */ /* 0x000fe400078e004c */
.L_x_3484:
[----:B------:R-:W-:Y:S05]  /*7a80*/  BSYNC B2 ;  /* 0x0000000000027941 */ /* 0x000fea0003800000 */
.L_x_3482:
        /* <DEDUP_REMOVED lines=16> */
.L_x_3488:
[----:B------:R-:W-:Y:S05]  /*7b90*/  BSYNC B3 ;  /* 0x0000000000037941 */ /* 0x000fea0003800000 */
.L_x_3487:
        /* <DEDUP_REMOVED lines=43> */
.L_x_3486:
[----:B------:R-:W-:Y:S05]  /*7e50*/  BSYNC B2 ;  /* 0x0000000000027941 */ /* 0x000fea0003800000 */
.L_x_3485:
        /* <DEDUP_REMOVED lines=10> */
.L_x_3481:
        /* <DEDUP_REMOVED lines=12> */
.L_x_3490:
[----:B------:R-:W-:Y:S02]  /*7fc0*/  IMAD.MOV.U32 R40, RZ, RZ, R76 ;  /* 0x000000ffff287224 */ /* 0x000fe400078e004c */
.L_x_3491:
[----:B------:R-:W-:Y:S05]  /*7fd0*/  BSYNC B2 ;  /* 0x0000000000027941 */ /* 0x000fea0003800000 */
.L_x_3489:
        /* <DEDUP_REMOVED lines=16> */
.L_x_3495:
[----:B------:R-:W-:Y:S05]  /*80e0*/  BSYNC B3 ;  /* 0x0000000000037941 */ /* 0x000fea0003800000 */
.L_x_3494:
        /* <DEDUP_REMOVED lines=43> */
.L_x_3493:
[----:B------:R-:W-:Y:S05]  /*83a0*/  BSYNC B2 ;  /* 0x0000000000027941 */ /* 0x000fea0003800000 */
.L_x_3492:
        /* <DEDUP_REMOVED lines=14> */
.L_x_3496:
        /* <DEDUP_REMOVED lines=12> */
.L_x_3499:
[----:B------:R-:W-:Y:S02]  /*8550*/  IMAD.MOV.U32 R40, RZ, RZ, R76 ;  /* 0x000000ffff287224 */ /* 0x000fe400078e004c */
.L_x_3500:
[----:B------:R-:W-:Y:S05]  /*8560*/  BSYNC B2 ;  /* 0x0000000000027941 */ /* 0x000fea0003800000 */
.L_x_3498:
        /* <DEDUP_REMOVED lines=16> */
.L_x_3504:
[----:B------:R-:W-:Y:S05]  /*8670*/  BSYNC B3 ;  /* 0x0000000000037941 */ /* 0x000fea0003800000 */
.L_x_3503:
        /* <DEDUP_REMOVED lines=43> */
.L_x_3502:
[----:B------:R-:W-:Y:S05]  /*8930*/  BSYNC B2 ;  /* 0x0000000000027941 */ /* 0x000fea0003800000 */
.L_x_3501:
        /* <DEDUP_REMOVED lines=10> */
.L_x_3497:
        /* <DEDUP_REMOVED lines=12> */
.L_x_3506:
[----:B------:R-:W-:Y:S02]  /*8aa0*/  IMAD.MOV.U32 R40, RZ, RZ, R76 ;  /* 0x000000ffff287224 */ /* 0x000fe400078e004c */
.L_x_3507:
[----:B------:R-:W-:Y:S05]  /*8ab0*/  BSYNC B2 ;  /* 0x0000000000027941 */ /* 0x000fea0003800000 */
.L_x_3505:
        /* <DEDUP_REMOVED lines=16> */
.L_x_3511:
[----:B------:R-:W-:Y:S05]  /*8bc0*/  BSYNC B3 ;  /* 0x0000000000037941 */ /* 0x000fea0003800000 */
.L_x_3510:
        /* <DEDUP_REMOVED lines=43> */
.L_x_3509:
[----:B------:R-:W-:Y:S05]  /*8e80*/  BSYNC B2 ;  /* 0x0000000000027941 */ /* 0x000fea0003800000 */
.L_x_3508:
        /* <DEDUP_REMOVED lines=14> */
.L_x_3512:
        /* <DEDUP_REMOVED lines=12> */
.L_x_3515:
[----:B------:R-:W-:Y:S02]  /*9030*/  IMAD.MOV.U32 R75, RZ, RZ, R76 ;  /* 0x000000ffff4b7224 */ /* 0x000fe400078e004c */
.L_x_3516:
[----:B------:R-:W-:Y:S05]  /*9040*/  BSYNC B2 ;  /* 0x0000000000027941 */ /* 0x000fea0003800000 */
.L_x_3514:
        /* <DEDUP_REMOVED lines=16> */
.L_x_3520:
[----:B------:R-:W-:Y:S05]  /*9150*/  BSYNC B3 ;  /* 0x0000000000037941 */ /* 0x000fea0003800000 */
.L_x_3519:
        /* <DEDUP_REMOVED lines=43> */
.L_x_3518:
[----:B------:R-:W-:Y:S05]  /*9410*/  BSYNC B2 ;  /* 0x0000000000027941 */ /* 0x000fea0003800000 */
.L_x_3517:
        /* <DEDUP_REMOVED lines=10> */
.L_x_3513:
        /* <DEDUP_REMOVED lines=12> */
.L_x_3522:
[----:B------:R-:W-:Y:S02]  /*9580*/  IMAD.MOV.U32 R75, RZ, RZ, R76 ;  /* 0x000000ffff4b7224 */ /* 0x000fe400078e004c */
.L_x_3523:
[----:B------:R-:W-:Y:S05]  /*9590*/  BSYNC B2 ;  /* 0x0000000000027941 */ /* 0x000fea0003800000 */
.L_x_3521:
        /* <DEDUP_REMOVED lines=16> */
.L_x_3527:
[----:B------:R-:W-:Y:S05]  /*96a0*/  BSYNC B3 ;  /* 0x0000000000037941 */ /* 0x000fea0003800000 */
.L_x_3526:
        /* <DEDUP_REMOVED lines=43> */
.L_x_3525:
[----:B------:R-:W-:Y:S05]  /*9960*/  BSYNC B2 ;  /* 0x0000000000027941 */ /* 0x000fea0003800000 */
.L_x_3524:
        /* <DEDUP_REMOVED lines=13> */
.L_x_3528:
        /* <DEDUP_REMOVED lines=12> */
.L_x_3531:
[----:B------:R-:W-:Y:S02]  /*9b00*/  IMAD.MOV.U32 R75, RZ, RZ, R76 ;  /* 0x000000ffff4b7224 */ /* 0x000fe400078e004c */
.L_x_3532:
[----:B------:R-:W-:Y:S05]  /*9b10*/  BSYNC B2 ;  /* 0x0000000000027941 */ /* 0x000fea0003800000 */
.L_x_3530:
        /* <DEDUP_REMOVED lines=16> */
.L_x_3536:
[----:B------:R-:W-:Y:S05]  /*9c20*/  BSYNC B3 ;  /* 0x0000000000037941 */ /* 0x000fea0003800000 */
.L_x_3535:
        /* <DEDUP_REMOVED lines=43> */
.L_x_3534:
[----:B------:R-:W-:Y:S05]  /*9ee0*/  BSYNC B2 ;  /* 0x0000000000027941 */ /* 0x000fea0003800000 */
.L_x_3533:
        /* <DEDUP_REMOVED lines=10> */
.L_x_3529:
        /* <DEDUP_REMOVED lines=12> */
.L_x_3538:
[----:B------:R-:W-:Y:S02]  /*a050*/  IMAD.MOV.U32 R75, RZ, RZ, R76 ;  /* 0x000000ffff4b7224 */ /* 0x000fe400078e004c */
.L_x_3539:
[----:B------:R-:W-:Y:S05]  /*a060*/  BSYNC B2 ;  /* 0x0000000000027941 */ /* 0x000fea0003800000 */
.L_x_3537:
        /* <DEDUP_REMOVED lines=16> */
.L_x_3543:
[----:B------:R-:W-:Y:S05]  /*a170*/  BSYNC B3 ;  /* 0x0000000000037941 */ /* 0x000fea0003800000 */
.L_x_3542:
        /* <DEDUP_REMOVED lines=43> */
.L_x_3541:
[----:B------:R-:W-:Y:S05]  /*a430*/  BSYNC B2 ;  /* 0x0000000000027941 */ /* 0x000fea0003800000 */
.L_x_3540:
        /* <DEDUP_REMOVED lines=13> */
.L_x_3544:
        /* <DEDUP_REMOVED lines=12> */
.L_x_3547:
[----:B------:R-:W-:Y:S02]  /*a5d0*/  IMAD.MOV.U32 R42, RZ, RZ, R76 ;  /* 0x000000ffff2a7224 */ /* 0x000fe400078e004c */
.L_x_3548:
[----:B------:R-:W-:Y:S05]  /*a5e0*/  BSYNC B2 ;  /* 0x0000000000027941 */ /* 0x000fea0003800000 */
.L_x_3546:
        /* <DEDUP_REMOVED lines=16> */
.L_x_3552:
[----:B------:R-:W-:Y:S05]  /*a6f0*/  BSYNC B3 ;  /* 0x0000000000037941 */ /* 0x000fea0003800000 */
.L_x_3551:
        /* <DEDUP_REMOVED lines=43> */
.L_x_3550:
[----:B------:R-:W-:Y:S05]  /*a9b0*/  BSYNC B2 ;  /* 0x0000000000027941 */ /* 0x000fea0003800000 */
.L_x_3549:
[----:B------:R-:W0:Y:S01]  /*a9c0*/  I2F.U32 R41, R42 ;  /* 0x0000002a00297306 */ /* 0x000e220000201000 */
[----:B------:R-:W-:-:S05]  /*a9d0*/  HADD2.F32 R75, -RZ, R34.H1_H1 ;  /* 0x30000022ff4b7230 */ /* 0x000fca0000004100 */
[----:B------:R-:W-:Y:S02]  /*a9e0*/  FMUL.FTZ R75, R75, c[0x0][0x1e8] ;  /* 0x00007a004b4b7a20 */ /* 0x000fe40000410000 */
[----:B0-----:R-:W-:-:S05]  /*a9f0*/  FFMA.FTZ R41, R41, R112, 1.1641532182693481445e-10 ;  /* 0x2f00000029297423 */ /* 0x001fca0000010070 */
[----:B------:R-:W-:-:S04]  /*aa00*/  FSETP.GTU.FTZ.AND P4, PT, R41, c[0x0][0x1e4], PT ;  /* 0x0000790029007a0b */ /* 0x000fc80003f9c000 */
[----:B------:R-:W-:Y:S01]  /*aa10*/  FSEL R41, R75, RZ, !P4 ;  /* 0x000000ff4b297208 */ /* 0x000fe20006000000 */
[----:B------:R-:W-:Y:S01]  /*aa20*/  @P0 HADD2.F32 R75, -RZ, R30.H1_H1 ;  /* 0x3000001eff4b0230 */ /* 0x000fe20000004100 */
[----:B------:R-:W-:-:S03]  /*aa30*/  SEL R82, RZ, 0x1, P4 ;  /* 0x00000001ff527807 */ /* 0x000fc60002000000 */
[----:B------:R-:W-:-:S04]  /*aa40*/  FADD.FTZ R102, R41, R102 ;  /* 0x0000006629667221 */ /* 0x000fc80000010000 */
[----:B------:R-:W-:Y:S02]  /*aa50*/  @P0 FADD.FTZ R102, R75, R102 ;  /* 0x000000664b660221 */ /* 0x000fe40000010000 */
.L_x_3545:
        /* <DEDUP_REMOVED lines=12> */
.L_x_3554:
[----:B------:R-:W-:Y:S02]  /*ab20*/  IMAD.MOV.U32 R42, RZ, RZ, R76 ;  /* 0x000000ffff2a7224 */ /* 0x000fe400078e004c */
.L_x_3555:
[----:B------:R-:W-:Y:S05]  /*ab30*/  BSYNC B2 ;  /* 0x0000000000027941 */ /* 0x000fea0003800000 */
.L_x_3553:
        /* <DEDUP_REMOVED lines=16> */
.L_x_3559:
[----:B------:R-:W-:Y:S05]  /*ac40*/  BSYNC B3 ;  /* 0x0000000000037941 */ /* 0x000fea0003800000 */
.L_x_3558:
        /* <DEDUP_REMOVED lines=43> */
.L_x_3557:
[----:B------:R-:W-:Y:S05]  /*af00*/  BSYNC B2 ;  /* 0x0000000000027941 */ /* 0x000fea0003800000 */
.L_x_3556:
        /* <DEDUP_REMOVED lines=13> */
.L_x_3560:
        /* <DEDUP_REMOVED lines=12> */
.L_x_3563:
[----:B------:R-:W-:Y:S02]  /*b0a0*/  MOV R42, R76 ;  /* 0x0000004c002a7202 */ /* 0x000fe40000000f00 */
.L_x_3564:
[----:B------:R-:W-:Y:S05]  /*b0b0*/  BSYNC B2 ;  /* 0x0000000000027941 */ /* 0x000fea0003800000 */
.L_x_3562:
        /* <DEDUP_REMOVED lines=16> */
.L_x_3568:
[----:B------:R-:W-:Y:S05]  /*b1c0*/  BSYNC B3 ;  /* 0x0000000000037941 */ /* 0x000fea0003800000 */
.L_x_3567:
        /* <DEDUP_REMOVED lines=43> */
.L_x_3566:
[----:B------:R-:W-:Y:S05]  /*b480*/  BSYNC B2 ;  /* 0x0000000000027941 */ /* 0x000fea0003800000 */
.L_x_3565:
        /* <DEDUP_REMOVED lines=10> */
.L_x_3561:
        /* <DEDUP_REMOVED lines=12> */
.L_x_3570:
[----:B------:R-:W-:Y:S02]  /*b5f0*/  MOV R42, R76 ;  /* 0x0000004c002a7202 */ /* 0x000fe40000000f00 */
.L_x_3571:
[----:B------:R-:W-:Y:S05]  /*b600*/  BSYNC B2 ;  /* 0x0000000000027941 */ /* 0x000fea0003800000 */
.L_x_3569:
        /* <DEDUP_REMOVED lines=16> */
.L_x_3575:
[----:B------:R-:W-:Y:S05]  /*b710*/  BSYNC B3 ;  /* 0x0000000000037941 */ /* 0x000fea0003800000 */
.L_x_3574:
        /* <DEDUP_REMOVED lines=43> */
.L_x_3573:
[----:B------:R-:W-:Y:S05]  /*b9d0*/  BSYNC B2 ;  /* 0x0000000000027941 */ /* 0x000fea0003800000 */
.L_x_3572:
        /* <DEDUP_REMOVED lines=13> */
.L_x_3576:
        /* <DEDUP_REMOVED lines=12> */
.L_x_3579:
[----:B------:R-:W-:Y:S02]  /*bb70*/  IMAD.MOV.U32 R110, RZ, RZ, R76 ;  /* 0x000000ffff6e7224 */ /* 0x000fe400078e004c */
.L_x_3580:
[----:B------:R-:W-:Y:S05]  /*bb80*/  BSYNC B2 ;  /* 0x0000000000027941 */ /* 0x000fea0003800000 */
.L_x_3578:
        /* <DEDUP_REMOVED lines=16> */
.L_x_3584:
[----:B------:R-:W-:Y:S05]  /*bc90*/  BSYNC B3 ;  /* 0x0000000000037941 */ /* 0x000fea0003800000 */
.L_x_3583:
        /* <DEDUP_REMOVED lines=43> */
.L_x_3582:
[----:B------:R-:W-:Y:S05]  /*bf50*/  BSYNC B2 ;  /* 0x0000000000027941 */ /* 0x000fea0003800000 */
.L_x_3581:
        /* <DEDUP_REMOVED lines=10> */
.L_x_3577:
[----:B------:R-:W-:Y:S02]  /*c000*/  SEL R41, RZ, 0x10000, P4 ;  /* 0x00010000ff297807 */ /* 0x000fe40002000000 */
[----:B------:R-:W-:Y:S02]  /*c010*/  SEL R43, RZ, 0x1000000, P5 ;  /* 0x01000000ff2b7807 */ /* 0x000fe40002800000 */
[----:B------:R-:W-:Y:S02]  /*c020*/  ISETP.NE.AND P4, PT, R117, RZ, PT ;  /* 0x000000ff7500720c */ /* 0x000fe40003f85270 */
[----:B------:R-:W-:Y:S01]  /*c030*/  ISETP.NE.AND P1, PT, R116, RZ, PT ;  /* 0x000000ff7400720c */ /* 0x000fe20003f25270 */
[----:B------:R-:W-:Y:S01]  /*c040*/  IMAD.SHL.U32 R116, R109, 0x8, RZ ;  /* 0x000000086d747824 */ /* 0x000fe200078e00ff */
        /* <DEDUP_REMOVED lines=13> */
[----:B------:R-:W-:Y:S02]  /*c120*/  SEL R43, RZ, 0x1, P0 ;  /* 0x00000001ff2b7807 */ /* 0x000fe40000000000 */
[C---:B------:R-:W-:Y:S02]  /*c130*/  LEA R114, P0, R109.reuse, c[0x0][0x188], 0x4 ;  /* 0x000062006d727a11 */ /* 0x040fe400078020ff */
[----:B------:R-:W-:Y:S02]  /*c140*/  LOP3.LUT R42, R112, R42, R40, 0xfe, !PT ;  /* 0x0000002a702a7212 */ /* 0x000fe400078efe28 */
[----:B------:R-:W-:Y:S02]  /*c150*/  SHF.L.U64.HI R117, R109, 0x3, RZ ;  /* 0x000000036d757819 */ /* 0x000fe400000102ff */
[----:B------:R-:W-:-:S02]  /*c160*/  IADD3 R110, P1, R116, c[0x0][0x190], RZ ;  /* 0x00006400746e7a10 */ /* 0x000fc40007f3e0ff */
[----:B------:R-:W-:Y:S02]  /*c170*/  LOP3.LUT R113, R113, R111, R41, 0xfe, !PT ;  /* 0x0000006f71717212 */ /* 0x000fe400078efe29 */
[----:B------:R-:W-:Y:S02]  /*c180*/  LOP3.LUT R112, R42, R43, RZ, 0xfc, !PT ;  /* 0x0000002b2a707212 */ /* 0x000fe400078efcff */
[----:B------:R-:W-:Y:S02]  /*c190*/  F2FP.PACK_AB R43, R106, R101 ;  /* 0x000000656a2b723e */ /* 0x000fe400000000ff */
[----:B------:R-:W-:Y:S02]  /*c1a0*/  F2FP.PACK_AB R42, R102, R95 ;  /* 0x0000005f662a723e */ /* 0x000fe400000000ff */
[----:B------:R-:W-:Y:S02]  /*c1b0*/  F2FP.PACK_AB R41, R93, R90 ;  /* 0x0000005a5d29723e */ /* 0x000fe400000000ff */
[----:B------:R-:W-:-:S02]  /*c1c0*/  LEA.HI.X R115, R109, c[0x0][0x18c], RZ, 0x4, P0 ;  /* 0x000063006d737a11 */ /* 0x000fc400000f24ff */
[----:B------:R-:W-:Y:S02]  /*c1d0*/  F2FP.PACK_AB R40, R88, R85 ;  /* 0x000000555828723e */ /* 0x000fe400000000ff */
[----:B------:R-:W-:-:S03]  /*c1e0*/  IADD3.X R111, R117, c[0x0][0x194], RZ, P1, !PT ;  /* 0x00006500756f7a10 */ /* 0x000fc60000ffe4ff */
[----:B------:R0:W-:Y:S04]  /*c1f0*/  STG.E.128 [R114.64], R40 ;  /* 0x0000002872007986 */ /* 0x0001e8000c101d06 */
[----:B------:R0:W-:Y:S01]  /*c200*/  STG.E.64 [R110.64], R112 ;  /* 0x000000706e007986 */ /* 0x0001e2000c101b06 */
[----:B------:R-:W-:Y:S05]  /*c210*/  @!P6 BRA `(.L_x_3585) ;  /* 0x000001400000e947 */ /* 0x000fea0003800000 */
[----:B0-----:R-:W-:Y:S02]  /*c220*/  SHF.L.U32 R41, R83, 0x10, RZ ;  /* 0x0000001053297819 */ /* 0x001fe400000006ff */
[----:B------:R-:W-:Y:S02]  /*c230*/  LOP3.LUT R40, R84, 0xffff, RZ, 0xc0, !PT ;  /* 0x0000ffff54287812 */ /* 0x000fe400078ec0ff */
[----:B------:R-:W-:Y:S02]  /*c240*/  LOP3.LUT R41, R41, 0xff0000, RZ, 0xc0, !PT ;  /* 0x00ff000029297812 */ /* 0x000fe400078ec0ff */
[----:B------:R-:W-:-:S02]  /*c250*/  PRMT R43, R82, 0x7104, RZ ;  /* 0x00007104522b7816 */ /* 0x000fc400000000ff */
[----:B------:R-:W-:Y:S02]  /*c260*/  PRMT R40, R41, 0x4210, R40 ;  /* 0x0000421029287816 */ /* 0x000fe40000000028 */
[----:B------:R-:W-:Y:S02]  /*c270*/  LOP3.LUT R110, R68, 0xff, RZ, 0xc0, !PT ;  /* 0x000000ff446e7812 */ /* 0x000fe400078ec0ff */
[----:B------:R-:W-:Y:S02]  /*c280*/  LOP3.LUT R42, R69, 0xff, RZ, 0xc0, !PT ;  /* 0x000000ff452a7812 */ /* 0x000fe400078ec0ff */
[----:B------:R-:W-:Y:S01]  /*c290*/  LOP3.LUT R41, R70, 0xff, RZ, 0xc0, !PT ;  /* 0x000000ff46297812 */ /* 0x000fe200078ec0ff */
[----:B------:R-:W-:Y:S01]  /*c2a0*/  IMAD.WIDE.U32 R110, R110, 0x1000000, RZ ;  /* 0x010000006e6e7825 */ /* 0x000fe200078e00ff */
[----:B------:R-:W-:Y:S02]  /*c2b0*/  LOP3.LUT R113, R40, 0xff00, R43, 0xf8, !PT ;  /* 0x0000ff0028717812 */ /* 0x000fe400078ef82b */
[----:B------:R-:W-:Y:S01]  /*c2c0*/  IADD3 R112, P0, R116, c[0x0][0x198], RZ ;  /* 0x0000660074707a10 */ /* 0x000fe20007f1e0ff */
[----:B------:R-:W-:Y:S01]  /*c2d0*/  IMAD.WIDE.U32 R42, R42, 0x10000, RZ ;  /* 0x000100002a2a7825 */ /* 0x000fe200078e00ff */
[----:B------:R-:W-:-:S03]  /*c2e0*/  LOP3.LUT R113, R113, 0xff, R80, 0xf8, !PT ;  /* 0x000000ff71717812 */ /* 0x000fc600078ef850 */
[----:B------:R-:W-:Y:S01]  /*c2f0*/  IMAD.WIDE.U32 R40, R41, 0x100, RZ ;  /* 0x0000010029287825 */ /* 0x000fe200078e00ff */
[----:B------:R-:W-:Y:S02]  /*c300*/  LOP3.LUT R43, R43, R113, R111, 0xfe, !PT ;  /* 0x000000712b2b7212 */ /* 0x000fe400078efe6f */
[----:B------:R-:W-:Y:S02]  /*c310*/  IADD3.X R113, R117, c[0x0][0x19c], RZ, P0, !PT ;  /* 0x0000670075717a10 */ /* 0x000fe400007fe4ff */
[----:B------:R-:W-:Y:S02]  /*c320*/  LOP3.LUT R40, R40, R110, R42, 0xfe, !PT ;  /* 0x0000006e28287212 */ /* 0x000fe400078efe2a */
[----:B------:R-:W-:Y:S02]  /*c330*/  LOP3.LUT R41, R43, R41, RZ, 0xfc, !PT ;  /* 0x000000292b297212 */ /* 0x000fe400078efcff */
[----:B------:R-:W-:-:S05]  /*c340*/  LOP3.LUT R40, R40, 0xff, R71, 0xf8, !PT ;  /* 0x000000ff28287812 */ /* 0x000fca00078ef847 */
[----:B------:R0:W-:Y:S02]  /*c350*/  STG.E.64 [R112.64], R40 ;  /* 0x0000002870007986 */ /* 0x0001e4000c101b06 */
.L_x_3585:
[----:B------:R-:W-:Y:S02]  /*c360*/  IADD3 R109, R109, 0x20, RZ ;  /* 0x000000206d6d7810 */ /* 0x000fe40007ffe0ff */
.L_x_3456:
[----:B------:R-:W-:Y:S05]  /*c370*/  BSYNC B1 ;  /* 0x0000000000017941 */ /* 0x000fea0003800000 */
.L_x_3455:
        /* <DEDUP_REMOVED lines=29> */
.L_x_3589:
[----:B0-----:R-:W-:Y:S02]  /*c550*/  IMAD.MOV.U32 R91, RZ, RZ, R76 ;  /* 0x000000ffff5b7224 */ /* 0x001fe400078e004c */
.L_x_3590:
[----:B------:R-:W-:Y:S05]  /*c560*/  BSYNC B2 ;  /* 0x0000000000027941 */ /* 0x000fea0003800000 */
.L_x_3588:
        /* <DEDUP_REMOVED lines=16> */
.L_x_3594:
[----:B------:R-:W-:Y:S05]  /*c670*/  BSYNC B3 ;  /* 0x0000000000037941 */ /* 0x000fea0003800000 */
.L_x_3593:
        /* <DEDUP_REMOVED lines=42> */
[----:B------:R-:W-:Y:S02]  /*c920*/  MOV R78, R110 ;  /* 0x0000006e004e7202 */ /* 0x000fe40000000f00 */
.L_x_3592:
[----:B------:R-:W-:Y:S05]  /*c930*/  BSYNC B2 ;  /* 0x0000000000027941 */ /* 0x000fea0003800000 */
.L_x_3591:
        /* <DEDUP_REMOVED lines=17> */
.L_x_3595:
        /* <DEDUP_REMOVED lines=12> */
.L_x_3598:
[----:B------:R-:W-:Y:S02]  /*cb10*/  IMAD.MOV.U32 R75, RZ, RZ, R76 ;  /* 0x000000ffff4b7224 */ /* 0x000fe400078e004c */
.L_x_3599:
[----:B------:R-:W-:Y:S05]  /*cb20*/  BSYNC B2 ;  /* 0x0000000000027941 */ /* 0x000fea0003800000 */
.L_x_3597:
        /* <DEDUP_REMOVED lines=16> */
.L_x_3603:
[----:B------:R-:W-:Y:S05]  /*cc30*/  BSYNC B3 ;  /* 0x0000000000037941 */ /* 0x000fea0003800000 */
.L_x_3602:
        /* <DEDUP_REMOVED lines=43> */
.L_x_3601:
[----:B------:R-:W-:Y:S05]  /*cef0*/  BSYNC B2 ;  /* 0x0000000000027941 */ /* 0x000fea0003800000 */
.L_x_3600:
        /* <DEDUP_REMOVED lines=10> */
.L_x_3596:
        /* <DEDUP_REMOVED lines=12> */
.L_x_3605:
[----:B------:R-:W-:Y:S02]  /*d060*/  IMAD.MOV.U32 R75, RZ, RZ, R76 ;  /* 0x000000ffff4b7224 */ /* 0x000fe400078e004c */
.L_x_3606:
[----:B------:R-:W-:Y:S05]  /*d070*/  BSYNC B2 ;  /* 0x0000000000027941 */ /* 0x000fea0003800000 */
.L_x_3604:
        /* <DEDUP_REMOVED lines=16> */
.L_x_3610:
[----:B------:R-:W-:Y:S05]  /*d180*/  BSYNC B3 ;  /* 0x0000000000037941 */ /* 0x000fea0003800000 */
.L_x_3609:
        /* <DEDUP_REMOVED lines=43> */
.L_x_3608:
[----:B------:R-:W-:Y:S05]  /*d440*/  BSYNC B2 ;  /* 0x0000000000027941 */ /* 0x000fea0003800000 */
.L_x_3607:
        /* <DEDUP_REMOVED lines=14> */
.L_x_3611:
        /* <DEDUP_REMOVED lines=12> */
.L_x_3614:
[----:B------:R-:W-:Y:S02]  /*d5f0*/  IMAD.MOV.U32 R40, RZ, RZ, R76 ;  /* 0x000000ffff287224 */ /* 0x000fe400078e004c */
.L_x_3615:
[----:B------:R-:W-:Y:S05]  /*d600*/  BSYNC B2 ;  /* 0x0000000000027941 */ /* 0x000fea0003800000 */
.L_x_3613:
        /* <DEDUP_REMOVED lines=16> */
.L_x_3619:
[----:B------:R-:W-:Y:S05]  /*d710*/  BSYNC B3 ;  /* 0x0000000000037941 */ /* 0x000fea0003800000 */
.L_x_3618:
        /* <DEDUP_REMOVED lines=43> */
.L_x_3617:
[----:B------:R-:W-:Y:S05]  /*d9d0*/  BSYNC B2 ;  /* 0x0000000000027941 */ /* 0x000fea0003800000 */
.L_x_3616:
        /* <DEDUP_REMOVED lines=10> */
.L_x_3612:
        /* <DEDUP_REMOVED lines=12> */
.L_x_3621:
[----:B------:R-:W-:Y:S02]  /*db40*/  IMAD.MOV.U32 R40, RZ, RZ, R76 ;  /* 0x000000ffff287224 */ /* 0x000fe400078e004c */
.L_x_3622:
[----:B------:R-:W-:Y:S05]  /*db50*/  BSYNC B2 ;  /* 0x0000000000027941 */ /* 0x000fea0003800000 */
.L_x_3620:
        /* <DEDUP_REMOVED lines=16> */
.L_x_3626:
[----:B------:R-:W-:Y:S05]  /*dc60*/  BSYNC B3 ;  /* 0x0000000000037941 */ /* 0x000fea0003800000 */
.L_x_3625:
        /* <DEDUP_REMOVED lines=43> */
.L_x_3624:
[----:B------:R-:W-:Y:S05]  /*df20*/  BSYNC B2 ;  /* 0x0000000000027941 */ /* 0x000fea0003800000 */
.L_x_3623:
        /* <DEDUP_REMOVED lines=14> */
.L_x_3627:
        /* <DEDUP_REMOVED lines=12> */
.L_x_3630:
[----:B------:R-:W-:Y:S02]  /*e0d0*/  IMAD.MOV.U32 R40, RZ, RZ, R76 ;  /* 0x000000ffff287224 */ /* 0x000fe400078e004c */
.L_x_3631:
[----:B------:R-:W-:Y:S05]  /*e0e0*/  BSYNC B2 ;  /* 0x0000000000027941 */ /* 0x000fea0003800000 */
.L_x_3629:
        /* <DEDUP_REMOVED lines=16> */
.L_x_3635:
[----:B------:R-:W-:Y:S05]  /*e1f0*/  BSYNC B3 ;  /* 0x0000000000037941 */ /* 0x000fea0003800000 */
.L_x_3634:
        /* <DEDUP_REMOVED lines=43> */
.L_x_3633:
[----:B------:R-:W-:Y:S05]  /*e4b0*/  BSYNC B2 ;  /* 0x0000000000027941 */ /* 0x000fea0003800000 */
.L_x_3632:
        /* <DEDUP_REMOVED lines=10> */
.L_x_3628:
        /* <DEDUP_REMOVED lines=12> */
.L_x_3637:
[----:B------:R-:W-:Y:S02]  /*e620*/  IMAD.MOV.U32 R40, RZ, RZ, R76 ;  /* 0x000000ffff287224 */ /* 0x000fe400078e004c */
.L_x_3638:
[----:B------:R-:W-:Y:S05]  /*e630*/  BSYNC B2 ;  /* 0x0000000000027941 */ /* 0x000fea0003800000 */
.L_x_3636:
        /* <DEDUP_REMOVED lines=16> */
.L_x_3642:
[----:B------:R-:W-:Y:S05]  /*e740*/  BSYNC B3 ;  /* 0x0000000000037941 */ /* 0x000fea0003800000 */
.L_x_3641:
        /* <DEDUP_REMOVED lines=43> */
.L_x_3640:
[----:B------:R-:W-:Y:S05]  /*ea00*/  BSYNC B2 ;  /* 0x0000000000027941 */ /* 0x000fea0003800000 */
.L_x_3639:
        /* <DEDUP_REMOVED lines=14> */
.L_x_3643:
        /* <DEDUP_REMOVED lines=12> */
.L_x_3646:
[----:B------:R-:W-:Y:S02]  /*ebb0*/  IMAD.MOV.U32 R75, RZ, RZ, R76 ;  /* 0x000000ffff4b7224 */ /* 0x000fe400078e004c */
.L_x_3647:
[----:B------:R-:W-:Y:S05]  /*ebc0*/  BSYNC B2 ;  /* 0x0000000000027941 */ /* 0x000fea0003800000 */
.L_x_3645:
        /* <DEDUP_REMOVED lines=16> */
.L_x_3651:
[----:B------:R-:W-:Y:S05]  /*ecd0*/  BSYNC B3 ;  /* 0x0000000000037941 */ /* 0x000fea0003800000 */
.L_x_3650:
        /* <DEDUP_REMOVED lines=43> */
.L_x_3649:
[----:B------:R-:W-:Y:S05]  /*ef90*/  BSYNC B2 ;  /* 0x0000000000027941 */ /* 0x000fea0003800000 */
.L_x_3648:
        /* <DEDUP_REMOVED lines=10> */
.L_x_3644:
        /* <DEDUP_REMOVED lines=12> */
.L_x_3653:
[----:B------:R-:W-:Y:S02]  /*f100*/  IMAD.MOV.U32 R75, RZ, RZ, R76 ;  /* 0x000000ffff4b7224 */ /* 0x000fe400078e004c */
.L_x_3654:
[----:B------:R-:W-:Y:S05]  /*f110*/  BSYNC B2 ;  /* 0x0000000000027941 */ /* 0x000fea0003800000 */
.L_x_3652:
        /* <DEDUP_REMOVED lines=16> */
.L_x_3658:
[----:B------:R-:W-:Y:S05]  /*f220*/  BSYNC B3 ;  /* 0x0000000000037941 */ /* 0x000fea0003800000 */
.L_x_3657:
        /* <DEDUP_REMOVED lines=43> */
.L_x_3656:
[----:B------:R-:W-:Y:S05]  /*f4e0*/  BSYNC B2 ;  /* 0x0000000000027941 */ /* 0x000fea0003800000 */
.L_x_3655:
        /* <DEDUP_REMOVED lines=13> */
.L_x_3659:
        /* <DEDUP_REMOVED lines=12> */
.L_x_3662:
[----:B------:R-:W-:Y:S02]  /*f680*/  IMAD.MOV.U32 R75, RZ, RZ, R76 ;  /* 0x000000ffff4b7224 */ /* 0x000fe400078e004c */
.L_x_3663:
[----:B------:R-:W-:Y:S05]  /*f690*/  BSYNC B2 ;  /* 0x0000000000027941 */ /* 0x000fea0003800000 */
.L_x_3661:
        /* <DEDUP_REMOVED lines=16> */
.L_x_3667:
[----:B------:R-:W-:Y:S05]  /*f7a0*/  BSYNC B3 ;  /* 0x0000000000037941 */ /* 0x000fea0003800000 */
.L_x_3666:
        /* <DEDUP_REMOVED lines=43> */
.L_x_3665:
[----:B------:R-:W-:Y:S05]  /*fa60*/  BSYNC B2 ;  /* 0x0000000000027941 */ /* 0x000fea0003800000 */
.L_x_3664:
        /* <DEDUP_REMOVED lines=10> */
.L_x_3660:
        /* <DEDUP_REMOVED lines=12> */
.L_x_3669:
[----:B------:R-:W-:Y:S02]  /*fbd0*/  IMAD.MOV.U32 R75, RZ, RZ, R76 ;  /* 0x000000ffff4b7224 */ /* 0x000fe400078e004c */
.L_x_3670:
[----:B------:R-:W-:Y:S05]  /*fbe0*/  BSYNC B2 ;  /* 0x0000000000027941 */ /* 0x000fea0003800000 */
.L_x_3668:
        /* <DEDUP_REMOVED lines=16> */
.L_x_3674:
[----:B------:R-:W-:Y:S05]  /*fcf0*/  BSYNC B3 ;  /* 0x0000000000037941 */ /* 0x000fea0003800000 */
.L_x_3673:
        /* <DEDUP_REMOVED lines=43> */
.L_x_3672:
[----:B------:R-:W-:Y:S05]  /*ffb0*/  BSYNC B2 ;  /* 0x0000000000027941 */ /* 0x000fea0003800000 */
.L_x_3671:
        /* <DEDUP_REMOVED lines=13> */
.L_x_3675:
        /* <DEDUP_REMOVED lines=12> */
.L_x_3678:
[----:B------:R-:W-:Y:S02]  /*10150*/  MOV R42, R76 ;  /* 0x0000004c002a7202 */ /* 0x000fe40000000f00 */
.L_x_3679:
[----:B------:R-:W-:Y:S05]  /*10160*/  BSYNC B2 ;  /* 0x0000000000027941 */ /* 0x000fea0003800000 */
.L_x_3677:
        /* <DEDUP_REMOVED lines=16> */
.L_x_3683:
[----:B------:R-:W-:Y:S05]  /*10270*/  BSYNC B3 ;  /* 0x0000000000037941 */ /* 0x000fea0003800000 */
.L_x_3682:
        /* <DEDUP_REMOVED lines=43> */
.L_x_3681:
[----:B------:R-:W-:Y:S05]  /*10530*/  BSYNC B2 ;  /* 0x0000000000027941 */ /* 0x000fea0003800000 */
.L_x_3680:
        /* <DEDUP_REMOVED lines=10> */
.L_x_3676:
        /* <DEDUP_REMOVED lines=12> */
.L_x_3685:
[----:B------:R-:W-:Y:S02]  /*106a0*/  MOV R42, R76 ;  /* 0x0000004c002a7202 */ /* 0x000fe40000000f00 */
.L_x_3686:
[----:B------:R-:W-:Y:S05]  /*106b0*/  BSYNC B2 ;  /* 0x0000000000027941 */ /* 0x000fea0003800000 */
.L_x_3684:
        /* <DEDUP_REMOVED lines=16> */
.L_x_3690:
[----:B------:R-:W-:Y:S05]  /*107c0*/  BSYNC B3 ;  /* 0x0000000000037941 */ /* 0x000fea0003800000 */
.L_x_3689:
        /* <DEDUP_REMOVED lines=43> */
.L_x_3688:
[----:B------:R-:W-:Y:S05]  /*10a80*/  BSYNC B2 ;  /* 0x0000000000027941 */ /* 0x000fea0003800000 */
.L_x_3687:
        /* <DEDUP_REMOVED lines=13> */
.L_x_3691:
        /* <DEDUP_REMOVED lines=12> */
.L_x_3694:
[----:B------:R-:W-:Y:S02]  /*10c20*/  IMAD.MOV.U32 R42, RZ, RZ, R76 ;  /* 0x000000ffff2a7224 */ /* 0x000fe400078e004c */
.L_x_3695:
[----:B------:R-:W-:Y:S05]  /*10c30*/  BSYNC B2 ;  /* 0x0000000000027941 */ /* 0x000fea0003800000 */
.L_x_3693:
        /* <DEDUP_REMOVED lines=16> */
.L_x_3699:
[----:B------:R-:W-:Y:S05]  /*10d40*/  BSYNC B3 ;  /* 0x0000000000037941 */ /* 0x000fea0003800000 */
.L_x_3698:
        /* <DEDUP_REMOVED lines=43> */
.L_x_3697:
[----:B------:R-:W-:Y:S05]  /*11000*/  BSYNC B2 ;  /* 0x0000000000027941 */ /* 0x000fea0003800000 */
.L_x_3696:
        /* <DEDUP_REMOVED lines=10> */
.L_x_3692:
        /* <DEDUP_REMOVED lines=12> */
.L_x_3701:
[----:B------:R-:W-:Y:S02]  /*11170*/  IMAD.MOV.U32 R42, RZ, RZ, R76 ;  /* 0x000000ffff2a7224 */ /* 0x000fe400078e004c */
.L_x_3702:
[----:B------:R-:W-:Y:S05]  /*11180*/  BSYNC B2 ;  /* 0x0000000000027941 */ /* 0x000fea0003800000 */
.L_x_3700:
        /* <DEDUP_REMOVED lines=16> */
.L_x_3706:
[----:B------:R-:W-:Y:S05]  /*11290*/  BSYNC B3 ;  /* 0x0000000000037941 */ /* 0x000fea0003800000 */
.L_x_3705:
        /* <DEDUP_REMOVED lines=43> */
.L_x_3704:
[----:B------:R-:W-:Y:S05]  /*11550*/  BSYNC B2 ;  /* 0x0000000000027941 */ /* 0x000fea0003800000 */
.L_x_3703:
        /* <DEDUP_REMOVED lines=13> */
.L_x_3707:
        /* <DEDUP_REMOVED lines=12> */
.L_x_3710:
[----:B------:R-:W-:Y:S02]  /*116f0*/  IMAD.MOV.U32 R110, RZ, RZ, R76 ;  /* 0x000000ffff6e7224 */ /* 0x000fe400078e004c */
.L_x_3711:
[----:B------:R-:W-:Y:S05]  /*11700*/  BSYNC B2 ;  /* 0x0000000000027941 */ /* 0x000fea0003800000 */
.L_x_3709:
        /* <DEDUP_REMOVED lines=16> */
.L_x_3715:
[----:B------:R-:W-:Y:S05]  /*11810*/  BSYNC B3 ;  /* 0x0000000000037941 */ /* 0x000fea0003800000 */
.L_x_3714:
        /* <DEDUP_REMOVED lines=9> */
[----:B------:R-:W-:Y:S01]  /*118b0*/  LOP3.LUT R42, R77, UR10, R75, 0x96, !PT ;  /* 0x0000000a4d2a7c12 */ /* 0x000fe2000f8e964b */
[----:B------:R-:W-:-:S03]  /*118c0*/  HFMA2.MMA R75, -RZ, RZ, 0, 0 ;  /* 0x00000000ff4b7435 */ /* 0x000fc600000001ff */
        /* <DEDUP_REMOVED lines=32> */
.L_x_3713:
[----:B------:R-:W-:Y:S05]  /*11ad0*/  BSYNC B2 ;  /* 0x0000000000027941 */ /* 0x000fea0003800000 */
.L_x_3712:
        /* <DEDUP_REMOVED lines=10> */
.L_x_3708:
[----:B------:R-:W-:Y:S02]  /*11b80*/  SEL R41, RZ, 0x10000, P4 ;  /* 0x00010000ff297807 */ /* 0x000fe40002000000 */
[----:B------:R-:W-:Y:S02]  /*11b90*/  ISETP.NE.AND P4, PT, R117, RZ, PT ;  /* 0x000000ff7500720c */ /* 0x000fe40003f85270 */
[----:B------:R-:W-:Y:S02]  /*11ba0*/  SEL R43, RZ, 0x1000000, P5 ;  /* 0x01000000ff2b7807 */ /* 0x000fe40002800000 */
        /* <DEDUP_REMOVED lines=15> */
[----:B------:R-:W-:Y:S02]  /*11ca0*/  LEA R114, P0, R109, c[0x0][0x188], 0x4 ;  /* 0x000062006d727a11 */ /* 0x000fe400078020ff */
[----:B------:R-:W-:Y:S02]  /*11cb0*/  SEL R119, RZ, 0x1, P1 ;  /* 0x00000001ff777807 */ /* 0x000fe40000800000 */
[----:B------:R-:W-:Y:S02]  /*11cc0*/  LOP3.LUT R112, R112, R42, R40, 0xfe, !PT ;  /* 0x0000002a70707212 */ /* 0x000fe400078efe28 */
[----:B------:R-:W-:Y:S02]  /*11cd0*/  SHF.R.U32.HI R117, RZ, 0x1d, R109 ;  /* 0x0000001dff757819 */ /* 0x000fe4000001166d */
[----:B------:R-:W-:-:S02]  /*11ce0*/  IADD3 R110, P1, R116, c[0x0][0x190], RZ ;  /* 0x00006400746e7a10 */ /* 0x000fc40007f3e0ff */
[----:B------:R-:W-:Y:S02]  /*11cf0*/  LOP3.LUT R113, R113, R43, R41, 0xfe, !PT ;  /* 0x0000002b71717212 */ /* 0x000fe400078efe29 */
[----:B------:R-:W-:Y:S02]  /*11d00*/  F2FP.PACK_AB R43, R107, R104 ;  /* 0x000000686b2b723e */ /* 0x000fe400000000ff */
[----:B------:R-:W-:Y:S02]  /*11d10*/  F2FP.PACK_AB R42, R103, R98 ;  /* 0x00000062672a723e */ /* 0x000fe400000000ff */
[----:B------:R-:W-:Y:S02]  /*11d20*/  F2FP.PACK_AB R41, R97, R92 ;  /* 0x0000005c6129723e */ /* 0x000fe400000000ff */
[----:B------:R-:W-:Y:S02]  /*11d30*/  LEA.HI.X R115, R109, c[0x0][0x18c], RZ, 0x4, P0 ;  /* 0x000063006d737a11 */ /* 0x000fe400000f24ff */
[----:B------:R-:W-:-:S02]  /*11d40*/  F2FP.PACK_AB R40, R91, R86 ;  /* 0x000000565b28723e */ /* 0x000fc400000000ff */
        /* <DEDUP_REMOVED lines=25> */
.L_x_3587:
[----:B------:R-:W-:Y:S05]  /*11ee0*/  BSYNC B1 ;  /* 0x0000000000017941 */ /* 0x000fea0003800000 */
.L_x_3586:
        /* <DEDUP_REMOVED lines=31> */
.L_x_3726:
        /* <DEDUP_REMOVED lines=70> */
.L_x_3727:
[----:B------:R-:W-:Y:S01]  /*12540*/  FMUL.FTZ R40, R109, R109 ;  /* 0x0000006d6d287220 */ /* 0x000fe20000410000 */
[----:B------:R-:W-:Y:S01]  /*12550*/  ISETP.NE.AND P0, PT, RZ, UR8, PT ;  /* 0x00000008ff007c0c */ /* 0x000fe2000bf05270 */
[----:B------:R-:W-:Y:S01]  /*12560*/  IMAD.MOV.U32 R42, RZ, RZ, c[0x0][0x1e0] ;  /* 0x00007800ff2a7624 */ /* 0x000fe200078e00ff */
[----:B------:R-:W-:Y:S01]  /*12570*/  ISETP.NE.AND P2, PT, R23, RZ, PT ;  /* 0x000000ff1700720c */ /* 0x000fe20003f45270 */
[----:B-1----:R-:W-:Y:S01]  /*12580*/  FADD.FTZ R111, R111, R108 ;  /* 0x0000006c6f6f7221 */ /* 0x002fe20000010000 */
[----:B------:R-:W-:Y:S01]  /*12590*/  FSEL R41, R40, RZ, P0 ;  /* 0x000000ff28297208 */ /* 0x000fe20000000000 */
[----:B------:R-:W-:Y:S01]  /*125a0*/  @!P1 IMAD.MOV.U32 R43, RZ, RZ, 0x4 ;  /* 0x00000004ff2b9424 */ /* 0x000fe200078e00ff */
[----:B------:R-:W-:Y:S01]  /*125b0*/  BSSY B1, `(.L_x_3718) ;  /* 0x000002b000017945 */ /* 0x000fe20003800000 */
[----:B------:R-:W-:Y:S01]  /*125c0*/  FFMA.FTZ R40, R111, R42, c[0x0][0x228] ;  /* 0x00008a006f287623 */ /* 0x000fe2000001002a */
[----:B------:R-:W-:Y:S01]  /*125d0*/  FSEL R110, R109, RZ, !P0 ;  /* 0x000000ff6d6e7208 */ /* 0x000fe20004000000 */
[----:B------:R-:W-:-:S04]  /*125e0*/  @!P1 IMAD.WIDE R42, R18, R43, c[0x0][0x1a0] ;  /* 0x00006800122a9625 */ /* 0x000fc800078e022b */
[----:B------:R-:W-:Y:S01]  /*125f0*/  FADD.FTZ R111, R40, R41 ;  /* 0x00000029286f7221 */ /* 0x000fe20000010000 */
[----:B------:R1:W-:Y:S01]  /*12600*/  @!P1 STG.E [R42.64], R109 ;  /* 0x0000006d2a009986 */ /* 0x0003e2000c101906 */
[----:B------:R-:W-:-:S04]  /*12610*/  @!P1 IMAD.MOV.U32 R41, RZ, RZ, 0x4 ;  /* 0x00000004ff299424 */ /* 0x000fc800078e00ff */
[----:B------:R-:W2:Y:S01]  /*12620*/  MUFU.RSQ R111, R111 ;  /* 0x0000006f006f7308 */ /* 0x000ea20000001400 */
[----:B------:R-:W-:-:S05]  /*12630*/  @!P1 IMAD.WIDE R40, R18, R41, c[0x0][0x1a8] ;  /* 0x00006a0012289625 */ /* 0x000fca00078e0229 */
[----:B--2---:R1:W-:Y:S01]  /*12640*/  @!P1 STG.E [R40.64], R111 ;  /* 0x0000006f28009986 */ /* 0x0043e2000c101906 */
[----:B------:R-:W-:Y:S05]  /*12650*/  @!P2 BRA `(.L_x_3719) ;  /* 0x000002000000a947 */ /* 0x000fea0003800000 */
[--C-:B-1----:R-:W-:Y:S02]  /*12660*/  FADD.FTZ R40, R72, -R110.reuse ;  /* 0x8000006e48287221 */ /* 0x102fe40000010000 */
[--C-:B------:R-:W-:Y:S02]  /*12670*/  FADD.FTZ R42, R89, -R110.reuse ;  /* 0x8000006e592a7221 */ /* 0x100fe40000010000 */
[--C-:B0-----:R-:W-:Y:S02]  /*12680*/  FADD.FTZ R108, R87, -R110.reuse ;  /* 0x8000006e576c7221 */ /* 0x101fe40000010000 */
        /* <DEDUP_REMOVED lines=24> */
[----:B------:R-:W-:-:S03]  /*12810*/  IMAD.MOV.U32 R112, RZ, RZ, 0x10 ;  /* 0x00000010ff707424 */ /* 0x000fc600078e00ff */
[----:B------:R-:W-:Y:S01]  /*12820*/  F2FP.PACK_AB R43, R113, R118 ;  /* 0x00000076712b723e */ /* 0x000fe200000000ff */
[C---:B------:R-:W-:Y:S01]  /*12830*/  IMAD.WIDE.U32 R108, R73.reuse, R112, c[0x0][0x208] ;  /* 0x00008200496c7625 */ /* 0x040fe200078e0070 */
[----:B------:R-:W-:-:S04]  /*12840*/  IADD3 R73, R73, 0x20, RZ ;  /* 0x0000002049497810 */ /* 0x000fc80007ffe0ff */
[----:B------:R0:W-:Y:S03]  /*12850*/  STG.E.128 [R108.64], R40 ;  /* 0x000000286c007986 */ /* 0x0001e6000c101d06 */
.L_x_3719:
[----:B------:R-:W-:Y:S05]  /*12860*/  BSYNC B1 ;  /* 0x0000000000017941 */ /* 0x000fea0003800000 */
.L_x_3718:
[----:B------:R-:W-:Y:S01]  /*12870*/  ISETP.NE.AND P0, PT, R24, RZ, PT ;  /* 0x000000ff1800720c */ /* 0x000fe20003f05270 */
[----:B------:R-:W-:-:S12]  /*12880*/  BSSY B1, `(.L_x_3720) ;  /* 0x0000022000017945 */ /* 0x000fd80003800000 */
        /* <DEDUP_REMOVED lines=33> */
.L_x_3721:
[----:B------:R-:W-:Y:S05]  /*12aa0*/  BSYNC B1 ;  /* 0x0000000000017941 */ /* 0x000fea0003800000 */
.L_x_3720:
        /* <DEDUP_REMOVED lines=29> */
[----:B------:R-:W-:Y:S01]  /*12c80*/  IMAD.MOV.U32 R108, RZ, RZ, 0x10 ;  /* 0x00000010ff6c7424 */ /* 0x000fe200078e00ff */
[----:B------:R-:W-:-:S02]  /*12c90*/  F2FP.PACK_AB R42, R111, R114 ;  /* 0x000000726f2a723e */ /* 0x000fc400000000ff */
[----:B------:R-:W-:Y:S01]  /*12ca0*/  F2FP.PACK_AB R41, R112, R41 ;  /* 0x000000297029723e */ /* 0x000fe200000000ff */
[----:B------:R-:W-:-:S05]  /*12cb0*/  IMAD.WIDE.U32 R108, R73, R108, c[0x0][0x208] ;  /* 0x00008200496c7625 */ /* 0x000fca00078e006c */
[----:B------:R0:W-:Y:S02]  /*12cc0*/  STG.E.128 [R108.64], R40 ;  /* 0x000000286c007986 */ /* 0x0001e4000c101d06 */
.L_x_3723:
[----:B------:R-:W-:Y:S05]  /*12cd0*/  BSYNC B1 ;  /* 0x0000000000017941 */ /* 0x000fea0003800000 */
.L_x_3722:
[----:B01----:R-:W-:-:S05]  /*12ce0*/  MOV R41, 0x4 ;  /* 0x0000000400297802 */ /* 0x003fca0000000f00 */
[----:B------:R-:W-:-:S05]  /*12cf0*/  IMAD R18, R41, c[0x0][0x160], R18 ;  /* 0x0000580029127a24 */ /* 0x000fca00078e0212 */
[----:B------:R-:W-:-:S13]  /*12d00*/  ISETP.GE.AND P0, PT, R18, c[0x0][0x164], PT ;  /* 0x0000590012007a0c */ /* 0x000fda0003f06270 */
[----:B------:R-:W-:Y:S01]  /*12d10*/  @P0 CALL.REL.NOINC `(.L_x_3724) ;  /* 0x0000001000000944 */ /* 0x000fe20003c00000 */
[----:B------:R-:W-:Y:S05]  /*12d20*/  BRA `(.L_x_3725) ;  /* 0xfffedee000007947 */ /* 0x000fea000383ffff */
.L_x_3724:
[----:B------:R-:W-:Y:S05]  /*12d30*/  BSYNC B0 ;  /* 0x0000000000007941 */ /* 0x000fea0003800000 */
.L_x_3323:
[----:B------:R-:W-:Y:S05]  /*12d40*/  EXIT ;  /* 0x000000000000794d */ /* 0x000fea0003800000 */
.L_x_3716:
[----:B------:R-:W-:Y:S01]  /*12d50*/  IMAD.MOV.U32 R111, RZ, RZ, 0x1 ;  /* 0x00000001ff6f7424 */ /* 0x000fe200078e00ff */
[----:B------:R-:W-:Y:S01]  /*12d60*/  MOV R40, 0x12da0 ;  /* 0x00012da000287802 */ /* 0x000fe20000000f00 */
[----:B------:R-:W-:Y:S02]  /*12d70*/  IMAD.MOV.U32 R43, RZ, RZ, 0x1f ;  /* 0x0000001fff2b7424 */ /* 0x000fe400078e00ff */
[----:B------:R-:W-:Y:S02]  /*12d80*/  IMAD.MOV.U32 R110, RZ, RZ, -0x1 ;  /* 0xffffffffff6e7424 */ /* 0x000fe400078e00ff */
[----:B------:R-:W-:Y:S05]  /*12d90*/  CALL.REL.NOINC `($__internal_14_$__cuda_sm70_shflsync_bfly_p) ;  /* 0x000006d000007944 */ /* 0x000fea0003c00000 */
[----:B-1----:R-:W-:Y:S01]  /*12da0*/  IMAD.MOV.U32 R41, RZ, RZ, R111 ;  /* 0x000000ffff297224 */ /* 0x002fe200078e006f */
[----:B0-----:R-:W-:Y:S05]  /*12db0*/  BRA `(.L_x_3726) ;  /* 0xfffff32000007947 */ /* 0x001fea000383ffff */
.L_x_3717:
[----:B0-----:R-:W-:Y:S01]  /*12dc0*/  IMAD.MOV.U32 R42, RZ, RZ, R112 ;  /* 0x000000ffff2a7224 */ /* 0x001fe200078e0070 */
[----:B------:R-:W-:Y:S01]  /*12dd0*/  MOV R40, 0x12e20 ;  /* 0x00012e2000287802 */ /* 0x000fe20000000f00 */
[----:B------:R-:W-:Y:S02]  /*12de0*/  IMAD.MOV.U32 R111, RZ, RZ, 0x2 ;  /* 0x00000002ff6f7424 */ /* 0x000fe400078e00ff */
[----:B------:R-:W-:Y:S02]  /*12df0*/  IMAD.MOV.U32 R43, RZ, RZ, 0x1f ;  /* 0x0000001fff2b7424 */ /* 0x000fe400078e00ff */
[----:B------:R-:W-:-:S02]  /*12e00*/  IMAD.MOV.U32 R110, RZ, RZ, -0x1 ;  /* 0xffffffffff6e7424 */ /* 0x000fc400078e00ff */
[----:B------:R-:W-:Y:S05]  /*12e10*/  CALL.REL.NOINC `($__internal_14_$__cuda_sm70_shflsync_bfly_p) ;  /* 0x0000065000007944 */ /* 0x000fea0003c00000 */
[----:B01----:R-:W-:Y:S01]  /*12e20*/  FADD.FTZ R42, R112, R111 ;  /* 0x0000006f702a7221 */ /* 0x003fe20000010000 */
[----:B------:R-:W-:Y:S01]  /*12e30*/  HFMA2.MMA R111, -RZ, RZ, 0, 2.384185791015625e-07 ;  /* 0x00000004ff6f7435 */ /* 0x000fe200000001ff */
[----:B------:R-:W-:Y:S01]  /*12e40*/  IMAD.MOV.U32 R43, RZ, RZ, 0x1f ;  /* 0x0000001fff2b7424 */ /* 0x000fe200078e00ff */
[----:B------:R-:W-:Y:S01]  /*12e50*/  MOV R40, 0x12e80 ;  /* 0x00012e8000287802 */ /* 0x000fe20000000f00 */
[----:B------:R-:W-:-:S03]  /*12e60*/  IMAD.MOV.U32 R110, RZ, RZ, -0x1 ;  /* 0xffffffffff6e7424 */ /* 0x000fc600078e00ff */
[----:B------:R-:W-:Y:S05]  /*12e70*/  CALL.REL.NOINC `($__internal_14_$__cuda_sm70_shflsync_bfly_p) ;  /* 0x000005f000007944 */ /* 0x000fea0003c00000 */
[----:B01----:R-:W-:Y:S01]  /*12e80*/  FADD.FTZ R42, R42, R111 ;  /* 0x0000006f2a2a7221 */ /* 0x003fe20000010000 */
[----:B------:R-:W-:Y:S01]  /*12e90*/  MOV R40, 0x12ee0 ;  /* 0x00012ee000287802 */ /* 0x000fe20000000f00 */
[----:B------:R-:W-:-:S02]  /*12ea0*/  IMAD.MOV.U32 R111, RZ, RZ, 0x8 ;  /* 0x00000008ff6f7424 */ /* 0x000fc400078e00ff */
[----:B------:R-:W-:Y:S02]  /*12eb0*/  IMAD.MOV.U32 R43, RZ, RZ, 0x1f ;  /* 0x0000001fff2b7424 */ /* 0x000fe400078e00ff */
[----:B------:R-:W-:Y:S02]  /*12ec0*/  IMAD.MOV.U32 R110, RZ, RZ, -0x1 ;  /* 0xffffffffff6e7424 */ /* 0x000fe400078e00ff */
[----:B------:R-:W-:Y:S05]  /*12ed0*/  CALL.REL.NOINC `($__internal_14_$__cuda_sm70_shflsync_bfly_p) ;  /* 0x0000059000007944 */ /* 0x000fea0003c00000 */
[----:B01----:R-:W-:Y:S01]  /*12ee0*/  FADD.FTZ R42, R42, R111 ;  /* 0x0000006f2a2a7221 */ /* 0x003fe20000010000 */
[----:B------:R-:W-:Y:S01]  /*12ef0*/  MOV R40, 0x12f40 ;  /* 0x00012f4000287802 */ /* 0x000fe20000000f00 */
[----:B------:R-:W-:Y:S02]  /*12f00*/  IMAD.MOV.U32 R111, RZ, RZ, 0x10 ;  /* 0x00000010ff6f7424 */ /* 0x000fe400078e00ff */
[----:B------:R-:W-:Y:S02]  /*12f10*/  IMAD.MOV.U32 R43, RZ, RZ, 0x1f ;  /* 0x0000001fff2b7424 */ /* 0x000fe400078e00ff */
[----:B------:R-:W-:Y:S02]  /*12f20*/  IMAD.MOV.U32 R110, RZ, RZ, -0x1 ;  /* 0xffffffffff6e7424 */ /* 0x000fe400078e00ff */
[----:B------:R-:W-:Y:S05]  /*12f30*/  CALL.REL.NOINC `($__internal_14_$__cuda_sm70_shflsync_bfly_p) ;  /* 0x0000053000007944 */ /* 0x000fea0003c00000 */
[----:B-1----:R-:W-:Y:S01]  /*12f40*/  FADD.FTZ R109, R42, R111 ;  /* 0x0000006f2a6d7221 */ /* 0x002fe20000010000 */
[----:B------:R-:W-:Y:S01]  /*12f50*/  ISETP.NE.AND P3, PT, R23, RZ, PT ;  /* 0x000000ff1700720c */ /* 0x000fe20003f65270 */
[----:B0-----:R-:W-:Y:S01]  /*12f60*/  IMAD.MOV.U32 R110, RZ, RZ, -0x1 ;  /* 0xffffffffff6e7424 */ /* 0x001fe200078e00ff */
[----:B------:R-:W-:Y:S01]  /*12f70*/  MOV R111, 0x1 ;  /* 0x00000001006f7802 */ /* 0x000fe20000000f00 */
        /* <DEDUP_REMOVED lines=52> */
[----:B------:R-:W-:Y:S05]  /*132c0*/  CALL.REL.NOINC `($__internal_14_$__cuda_sm70_shflsync_bfly_p) ;  /* 0x000001a000007944 */ /* 0x000fea0003c00000 */
[----:B01----:R-:W-:Y:S01]  /*132d0*/  FADD.FTZ R42, R42, R111 ;  /* 0x0000006f2a2a7221 */ /* 0x003fe20000010000 */
[----:B------:R-:W-:Y:S01]  /*132e0*/  MOV R40, 0x13330 ;  /* 0x0001333000287802 */ /* 0x000fe20000000f00 */
[----:B------:R-:W-:Y:S02]  /*132f0*/  IMAD.MOV.U32 R111, RZ, RZ, 0x2 ;  /* 0x00000002ff6f7424 */ /* 0x000fe400078e00ff */
[----:B------:R-:W-:Y:S02]  /*13300*/  IMAD.MOV.U32 R43, RZ, RZ, 0x1f ;  /* 0x0000001fff2b7424 */ /* 0x000fe400078e00ff */
[----:B------:R-:W-:Y:S02]  /*13310*/  IMAD.MOV.U32 R110, RZ, RZ, -0x1 ;  /* 0xffffffffff6e7424 */ /* 0x000fe400078e00ff */
        /* <DEDUP_REMOVED lines=8> */
[----:B------:R-:W-:Y:S01]  /*133a0*/  HFMA2.MMA R111, -RZ, RZ, 0, 4.76837158203125e-07 ;  /* 0x00000008ff6f7435 */ /* 0x000fe200000001ff */
[----:B------:R-:W-:Y:S01]  /*133b0*/  IMAD.MOV.U32 R43, RZ, RZ, 0x1f ;  /* 0x0000001fff2b7424 */ /* 0x000fe200078e00ff */
[----:B------:R-:W-:Y:S01]  /*133c0*/  MOV R40, 0x133f0 ;  /* 0x000133f000287802 */ /* 0x000fe20000000f00 */
[----:B------:R-:W-:-:S03]  /*133d0*/  IMAD.MOV.U32 R110, RZ, RZ, -0x1 ;  /* 0xffffffffff6e7424 */ /* 0x000fc600078e00ff */
[----:B------:R-:W-:Y:S05]  /*133e0*/  CALL.REL.NOINC `($__internal_14_$__cuda_sm70_shflsync_bfly_p) ;  /* 0x0000008000007944 */ /* 0x000fea0003c00000 */
[----:B-1----:R-:W-:Y:S01]  /*133f0*/  FADD.FTZ R108, R42, R111 ;  /* 0x0000006f2a6c7221 */ /* 0x002fe20000010000 */
[----:B------:R-:W-:Y:S01]  /*13400*/  MOV R40, 0x13460 ;  /* 0x0001346000287802 */ /* 0x000fe20000000f00 */
[----:B------:R-:W-:Y:S02]  /*13410*/  IMAD.MOV.U32 R111, RZ, RZ, 0x10 ;  /* 0x00000010ff6f7424 */ /* 0x000fe400078e00ff */
[----:B0-----:R-:W-:-:S02]  /*13420*/  IMAD.MOV.U32 R43, RZ, RZ, 0x1f ;  /* 0x0000001fff2b7424 */ /* 0x001fc400078e00ff */
[----:B------:R-:W-:Y:S02]  /*13430*/  IMAD.MOV.U32 R110, RZ, RZ, -0x1 ;  /* 0xffffffffff6e7424 */ /* 0x000fe400078e00ff */
[----:B------:R-:W-:Y:S02]  /*13440*/  IMAD.MOV.U32 R42, RZ, RZ, R108 ;  /* 0x000000ffff2a7224 */ /* 0x000fe400078e006c */
[----:B------:R-:W-:Y:S05]  /*13450*/  CALL.REL.NOINC `($__internal_14_$__cuda_sm70_shflsync_bfly_p) ;  /* 0x0000001000007944 */ /* 0x000fea0003c00000 */
[----:B01----:R-:W-:Y:S05]  /*13460*/  BRA `(.L_x_3727) ;  /* 0xfffff0d000007947 */ /* 0x003fea000383ffff */
        .weak           $__internal_14_$__cuda_sm70_shflsync_bfly_p
        .type           $__internal_14_$__cuda_sm70_shflsync_bfly_p,@function
        .size           $__internal_14_$__cuda_sm70_shflsync_bfly_p,(.L_x_20030 - $__internal_14_$__cuda_sm70_shflsync_bfly_p)
$__internal_14_$__cuda_sm70_shflsync_bfly_p:
[----:B------:R-:W-:Y:S01]  /*13470*/  IMAD.MOV.U32 R41, RZ, RZ, 0x0 ;  /* 0x00000000ff297424 */ /* 0x000fe200078e00ff */
[----:B------:R-:W-:Y:S04]  /*13480*/  WARPSYNC R110 ;  /* 0x0000006e00007348 */ /* 0x000fe80003800000 */
[----:B------:R0:W1:Y:S01]  /*13490*/  SHFL.BFLY PT, R111, R42, R111, R43 ;  /* 0x0c00006f2a6f7389 */ /* 0x00006200000e002b */
[----:B------:R-:W-:Y:S05]  /*134a0*/  RET.REL.NODEC R40 `(_ZN10layer_norm31ln_parallel_residual_fwd_kernelINS_13Kernel_traitsI6__halfS2_S2_S2_fjLj768ELj1ELj4ELj1ELj16ENS_18Kernel_traits_baseILj768ES2_S2_S2_S2_fjLj128EEEEELb1ELb1ELb0EEEvNS_9FwdParamsE) ;  /* 0xfffecb5028007950 */ /* 0x000fea0003c3ffff */
.L_x_3728:
        /* <DEDUP_REMOVED lines=13> */
.L_x_20030:


//--------------------- .text._ZN10layer_norm31ln_parallel_residual_fwd_kernelINS_13Kernel_traitsI6__halfS2_S2_S2_fjLj768ELj1ELj4ELj1ELj16ENS_18Kernel_traits_baseILj768ES2_S2_S2_S2_fjLj128EEEEELb1ELb1ELb1EEEvNS_9FwdParamsE --------------------------
	.section	.text._ZN10layer_norm31ln_parallel_residual_fwd_kernelINS_13Kernel_traitsI6__halfS2_S2_S2_fjLj768ELj1ELj4ELj1ELj16ENS_18Kernel_traits_baseILj768ES2_S2_S2_S2_fjLj128EEEEELb1ELb1ELb1EEEvNS_9FwdParamsE,"ax",@progbits
	.sectioninfo	@"SHI_REGISTERS=127"
	.align	128
        .global         _ZN10layer_norm31ln_parallel_residual_fwd_kernelINS_13Kernel_traitsI6__halfS2_S2_S2_fjLj768ELj1ELj4ELj1ELj16ENS_18Kernel_traits_baseILj768ES2_S2_S2_S2_fjLj128EEEEELb1ELb1ELb1EEEvNS_9FwdParamsE
        .type           _ZN10layer_norm31ln_parallel_residual_fwd_kernelINS_13Kernel_traitsI6__halfS2_S2_S2_fjLj768ELj1ELj4ELj1ELj16ENS_18Kernel_traits_baseILj768ES2_S2_S2_S2_fjLj128EEEEELb1ELb1ELb1EEEvNS_9FwdParamsE,@function
        .size           _ZN10layer_norm31ln_parallel_residual_fwd_kernelINS_13Kernel_traitsI6__halfS2_S2_S2_fjLj768ELj1ELj4ELj1ELj16ENS_18Kernel_traits_baseILj768ES2_S2_S2_S2_fjLj128EEEEELb1ELb1ELb1EEEvNS_9FwdParamsE,(.L_x_20031 - _ZN10layer_norm31ln_parallel_residual_fwd_kernelINS_13Kernel_traitsI6__halfS2_S2_S2_fjLj768ELj1ELj4ELj1ELj16ENS_18Kernel_traits_baseILj768ES2_S2_S2_S2_fjLj128EEEEELb1ELb1ELb1EEEvNS_9FwdParamsE)
        .other          _ZN10layer_norm31ln_parallel_residual_fwd_kernelINS_13Kernel_traitsI6__halfS2_S2_S2_fjLj768ELj1ELj4ELj1ELj16ENS_18Kernel_traits_baseILj768ES2_S2_S2_S2_fjLj128EEEEELb1ELb1ELb1EEEvNS_9FwdParamsE,@"STO_CUDA_ENTRY STV_DEFAULT"
_ZN10layer_norm31ln_parallel_residual_fwd_kernelINS_13Kernel_traitsI6__halfS2_S2_S2_fjLj768ELj1ELj4ELj1ELj16ENS_18Kernel_traits_baseILj768ES2_S2_S2_S2_fjLj128EEEEELb1ELb1ELb1EEEvNS_9FwdParamsE:
.text._ZN10layer_norm31ln_parallel_residual_fwd_kernelINS_13Kernel_traitsI6__halfS2_S2_S2_fjLj768ELj1ELj4ELj1ELj16ENS_18Kernel_traits_baseILj768ES2_S2_S2_S2_fjLj128EEEEELb1ELb1ELb1EEEvNS_9FwdParamsE:
[----:B------:R-:W-:Y:S02]  /*0000*/  IMAD.MOV.U32 R1, RZ, RZ, c[0x0][0x28] ;  /* 0x00000a00ff017624 */ /* 0x000fe400078e00ff */
[----:B------:R-:W-:Y:S01]  /*0010*/  ULDC.U8 UR4, c[0x0][0x244] ;  /* 0x0000910000047ab9 */ /* 0x000fe20000000000 */
[----:B------:R-:W-:Y:S01]  /*0020*/  IMAD.MOV.U32 R40, RZ, RZ, c[0x0][0x238] ;  /* 0x00008e00ff287624 */ /* 0x000fe200078e00ff */
[----:B------:R-:W-:Y:S01]  /*0030*/  ISETP.NE.AND P0, PT, RZ, UR4, PT ;  /* 0x00000004ff007c0c */ /* 0x000fe2000bf05270 */
[----:B------:R-:W-:Y:S01]  /*0040*/  ULDC.64 UR4, c[0x0][0x230] ;  /* 0x00008c0000047ab9 */ /* 0x000fe20000000a00 */
[----:B------:R-:W-:Y:S01]  /*0050*/  IMAD.MOV.U32 R41, RZ, RZ, c[0x0][0x23c] ;  /* 0x00008f00ff297624 */ /* 0x000fe200078e00ff */
[----:B------:R-:W-:Y:S01]  /*0060*/  ULDC.64 UR6, c[0x0][0x118] ;  /* 0x0000460000067ab9 */ /* 0x000fe20000000a00 */
[----:B------:R-:W-:Y:S02]  /*0070*/  IMAD.U32 R2, RZ, RZ, UR4 ;  /* 0x00000004ff027e24 */ /* 0x000fe4000f8e00ff */
[----:B------:R-:W-:-:S07]  /*0080*/  IMAD.U32 R3, RZ, RZ, UR5 ;  /* 0x00000005ff037e24 */ /* 0x000fce000f8e00ff */
[----:B------:R-:W2:Y:S01]  /*0090*/  @P0 LDG.E.64 R2, [R2.64] ;  /* 0x0000000602020981 */ /* 0x000ea2000c1e1b00 */
[----:B------:R-:W-:Y:S01]  /*00a0*/  @P0 IMAD.MOV.U32 R8, RZ, RZ, R40 ;  /* 0x000000ffff080224 */ /* 0x000fe200078e0028 */
[----:B------:R-:W-:-:S05]  /*00b0*/  @P0 MOV R9, R41 ;  /* 0x0000002900090202 */ /* 0x000fca0000000f00 */
[----:B------:R-:W3:Y:S04]  /*00c0*/  @P0 LDG.E.64 R4, [R8.64] ;  /* 0x0000000608040981 */ /* 0x000ee8000c1e1b00 */
[----:B------:R-:W0:Y:S04]  /*00d0*/  S2R R20, SR_TID.X ;  /* 0x0000000000147919 */ /* 0x000e280000002100 */
[----:B------:R-:W0:Y:S02]  /*00e0*/  S2R R21, SR_CTAID.X ;  /* 0x0000000000157919 */ /* 0x000e240000002500 */
[----:B0-----:R-:W-:-:S04]  /*00f0*/  IMAD R58, R21, c[0x0][0x0], R20 ;  /* 0x00000000153a7a24 */ /* 0x001fc800078e0214 */
[----:B------:R-:W-:Y:S01]  /*0100*/  IMAD.WIDE.U32 R6, R58, -0x326172a9, RZ ;  /* 0xcd9e8d573a067825 */ /* 0x000fe200078e00ff */
[----:B--2---:R-:W0:Y:S01]  /*0110*/  @P0 R2UR UR4, R2 ;  /* 0x00000000020403c2 */ /* 0x004e2200000e0000 */
[----:B---3--:R-:W-:-:S07]  /*0120*/  @P0 IADD3 R40, P1, R4, c[0x0][0x240], RZ ;  /* 0x0000900004280a10 */ /* 0x008fce0007f3e0ff */
[----:B------:R1:W2:Y:S01]  /*0130*/  @P0 R2UR UR5, R3 ;  /* 0x00000000030503c2 */ /* 0x0002a200000e0000 */
        /* <DEDUP_REMOVED lines=22> */
[----:B------:R-:W-:-:S04]  /*02a0*/  IMAD.WIDE.U32 R6, R7, -0x326172a9, RZ ;  /* 0xcd9e8d5707067825 */ /* 0x000fc800078e00ff */
[----:B------:R-:W-:Y:S01]  /*02b0*/  IMAD.WIDE.U32 R4, R4, -0x2daee0ad, RZ ;  /* 0xd2511f5304047825 */ /* 0x000fe200078e00ff */
[----:B------:R-:W-:-:S04]  /*02c0*/  LOP3.LUT R12, R7, UR11, R8, 0x96, !PT ;  /* 0x0000000b070c7c12 */ /* 0x000fc8000f8e9608 */
[----:B------:R-:W-:Y:S01]  /*02d0*/  LOP3.LUT R14, R5, UR12, R2, 0x96, !PT ;  /* 0x0000000c050e7c12 */ /* 0x000fe2000f8e9602 */
[----:B------:R-:W-:Y:S01]  /*02e0*/  IMAD.WIDE.U32 R12, R12, -0x2daee0ad, RZ ;  /* 0xd2511f530c0c7825 */ /* 0x000fe200078e00ff */
[----:B------:R-:W-:Y:S01]  /*02f0*/  UIADD3 UR18, UR5, -0x56f99767, URZ ;  /* 0xa906689905127890 */ /* 0x000fe2000fffe03f */
[----:B------:R-:W-:Y:S02]  /*0300*/  IADD3 R2, P1, R22, c[0x0][0x218], RZ ;  /* 0x0000860016027a10 */ /* 0x000fe40007f3e0ff */
[----:B------:R-:W-:Y:S01]  /*0310*/  IMAD.WIDE.U32 R14, R14, -0x326172a9, RZ ;  /* 0xcd9e8d570e0e7825 */ /* 0x000fe200078e00ff */
[----:B------:R-:W-:Y:S01]  /*0320*/  LOP3.LUT R7, R13, UR14, R4, 0x96, !PT ;  /* 0x0000000e0d077c12 */ /* 0x000fe2000f8e9604 */
[----:B------:R-:W-:Y:S01]  /*0330*/  UIADD3 UR17, UR4, 0x1715609d, URZ ;  /* 0x1715609d04117890 */ /* 0x000fe2000fffe03f */
[----:B------:R-:W-:Y:S01]  /*0340*/  SHF.R.U32.HI R0, RZ, 0x5, R20 ;  /* 0x00000005ff007819 */ /* 0x000fe20000011614 */
[----:B------:R-:W-:Y:S01]  /*0350*/  UIADD3 UR19, UR4, -0x4ab325aa, URZ ;  /* 0xb54cda5604137890 */ /* 0x000fe2000fffe03f */
[----:B------:R-:W-:Y:S01]  /*0360*/  LOP3.LUT R4, R15, UR13, R6, 0x96, !PT ;  /* 0x0000000d0f047c12 */ /* 0x000fe2000f8e9606 */
[----:B------:R-:W-:-:S04]  /*0370*/  IMAD.WIDE.U32 R6, R7, -0x326172a9, RZ ;  /* 0xcd9e8d5707067825 */ /* 0x000fc800078e00ff */
[----:B------:R-:W-:Y:S01]  /*0380*/  IMAD.WIDE.U32 R4, R4, -0x2daee0ad, RZ ;  /* 0xd2511f5304047825 */ /* 0x000fe200078e00ff */
[----:B------:R-:W-:Y:S01]  /*0390*/  LOP3.LUT R13, R7, UR15, R14, 0x96, !PT ;  /* 0x0000000f070d7c12 */ /* 0x000fe2000f8e960e */
[----:B------:R-:W-:Y:S02]  /*03a0*/  UIADD3 UR20, UR5, 0x646e171e, URZ ;  /* 0x646e171e05147890 */ /* 0x000fe4000fffe03f */
[----:B------:R-:W-:Y:S01]  /*03b0*/  IMAD.X R3, RZ, RZ, c[0x0][0x21c], P1 ;  /* 0x00008700ff037624 */ /* 0x000fe200008e06ff */
[----:B------:R-:W-:Y:S01]  /*03c0*/  LOP3.LUT R14, R5, UR16, R12, 0x96, !PT ;  /* 0x00000010050e7c12 */ /* 0x000fe2000f8e960c */
[----:B------:R-:W-:Y:S01]  /*03d0*/  IMAD.WIDE.U32 R12, R13, -0x2daee0ad, RZ ;  /* 0xd2511f530d0c7825 */ /* 0x000fe200078e00ff */
[----:B------:R-:W-:Y:S02]  /*03e0*/  UIADD3 UR21, UR4, 0x5384540f, URZ ;  /* 0x5384540f04157890 */ /* 0x000fe4000fffe03f */
[----:B------:R0:W5:Y:S01]  /*03f0*/  @P0 LDG.E.128 R8, [R2.64] ;  /* 0x0000000602080981 */ /* 0x000162000c1e1d00 */
[----:B------:R-:W-:Y:S01]  /*0400*/  IMAD.WIDE.U32 R14, R14, -0x326172a9, RZ ;  /* 0xcd9e8d570e0e7825 */ /* 0x000fe200078e00ff */
[----:B------:R-:W-:Y:S01]  /*0410*/  LOP3.LUT R7, R13, UR18, R4, 0x96, !PT ;  /* 0x000000120d077c12 */ /* 0x000fe2000f8e9604 */
[----:B------:R-:W-:Y:S01]  /*0420*/  UIADD3 UR22, UR5, 0x1fd5c5a3, URZ ;  /* 0x1fd5c5a305167890 */ /* 0x000fe2000fffe03f */
[----:B------:R0:W5:Y:S02]  /*0430*/  @P0 LDG.E.128 R16, [R2.64+0x200] ;  /* 0x0002000602100981 */ /* 0x000164000c1e1d00 */
[----:B------:R-:W-:Y:S01]  /*0440*/  LOP3.LUT R4, R15, UR17, R6, 0x96, !PT ;  /* 0x000000110f047c12 */ /* 0x000fe2000f8e9606 */
[----:B------:R-:W-:Y:S01]  /*0450*/  IMAD.WIDE.U32 R6, R7, -0x326172a9, RZ ;  /* 0xcd9e8d5707067825 */ /* 0x000fe200078e00ff */
[----:B------:R0:W5:Y:S01]  /*0460*/  @P0 LDG.E.128 R36, [R2.64+0x400] ;  /* 0x0004000602240981 */ /* 0x000162000c1e1d00 */
[----:B------:R-:W-:-:S02]  /*0470*/  UIADD3 UR23, UR4, -0xe443238, URZ ;  /* 0xf1bbcdc804177890 */ /* 0x000fc4000fffe03f */
[----:B------:R-:W-:Y:S01]  /*0480*/  IMAD.WIDE.U32 R4, R4, -0x2daee0ad, RZ ;  /* 0xd2511f5304047825 */ /* 0x000fe200078e00ff */
[----:B------:R-:W-:Y:S01]  /*0490*/  LOP3.LUT R14, R7, UR19, R14, 0x96, !PT ;  /* 0x00000013070e7c12 */ /* 0x000fe2000f8e960e */
[----:B------:R-:W-:Y:S02]  /*04a0*/  UIADD3 UR24, UR5, -0x24c28bd8, URZ ;  /* 0xdb3d742805187890 */ /* 0x000fe4000fffe03f */
[----:B------:R-:W-:Y:S01]  /*04b0*/  IMAD R0, R21, 0x4, R0 ;  /* 0x0000000415007824 */ /* 0x000fe200078e0200 */
[----:B------:R-:W-:Y:S01]  /*04c0*/  LOP3.LUT R12, R5, UR20, R12, 0x96, !PT ;  /* 0x00000014050c7c12 */ /* 0x000fe2000f8e960c */
[----:B------:R-:W-:-:S03]  /*04d0*/  IMAD.WIDE.U32 R14, R14, -0x2daee0ad, RZ ;  /* 0xd2511f530e0e7825 */ /* 0x000fc600078e00ff */
[----:B------:R-:W-:Y:S01]  /*04e0*/  ISETP.GE.AND P1, PT, R0, c[0x0][0x164], PT ;  /* 0x0000590000007a0c */ /* 0x000fe20003f26270 */
[----:B0-----:R-:W-:Y:S01]  /*04f0*/  IMAD.WIDE.U32 R2, R12, -0x326172a9, RZ ;  /* 0xcd9e8d570c027825 */ /* 0x001fe200078e00ff */
[----:B------:R-:W-:Y:S02]  /*0500*/  LOP3.LUT R41, R15, UR22, R4, 0x96, !PT ;  /* 0x000000160f297c12 */ /* 0x000fe4000f8e9604 */
[----:B------:R-:W-:Y:S02]  /*0510*/  IADD3 R12, P2, R22, c[0x0][0x1b0], RZ ;  /* 0x00006c00160c7a10 */ /* 0x000fe40007f5e0ff */
[----:B------:R-:W-:Y:S01]  /*0520*/  LOP3.LUT R23, R3, UR21, R6, 0x96, !PT ;  /* 0x0000001503177c12 */ /* 0x000fe2000f8e9606 */
        /* <DEDUP_REMOVED lines=12> */
[--C-:B------:R-:W-:Y:S02]  /*05f0*/  HADD2.F32 R2, -RZ, R8.reuse.H0_H0 ;  /* 0x20000008ff027230 */ /* 0x100fe40000004100 */
[----:B------:R-:W-:Y:S01]  /*0600*/  HADD2.F32 R3, -RZ, R8.H1_H1 ;  /* 0x30000008ff037230 */ /* 0x000fe20000004100 */
[----:B------:R0:W5:Y:S01]  /*0610*/  LDG.E.128 R28, [R12.64+0x200] ;  /* 0x000200060c1c7981 */ /* 0x000162000c1e1d00 */
[----:B------:R-:W-:-:S02]  /*0620*/  HADD2.F32 R4, -RZ, R9.H0_H0 ;  /* 0x20000009ff047230 */ /* 0x000fc40000004100 */
[----:B------:R-:W-:Y:S01]  /*0630*/  HADD2.F32 R5, -RZ, R9.H1_H1 ;  /* 0x30000009ff057230 */ /* 0x000fe20000004100 */
[----:B------:R0:W5:Y:S01]  /*0640*/  LDG.E.128 R24, [R12.64+0x400] ;  /* 0x000400060c187981 */ /* 0x000162000c1e1d00 */
[--C-:B------:R-:W-:Y:S01]  /*0650*/  HADD2.F32 R6, -RZ, R10.reuse.H0_H0 ;  /* 0x2000000aff067230 */ /* 0x100fe20000004100 */
[----:B------:R-:W-:Y:S01]  /*0660*/  @!P0 CS2R R38, SRZ ;  /* 0x0000000000268805 */ /* 0x000fe2000001ff00 */
[----:B------:R-:W-:Y:S01]  /*0670*/  HADD2.F32 R7, -RZ, R10.H1_H1 ;  /* 0x3000000aff077230 */ /* 0x000fe20000004100 */
[----:B------:R-:W-:Y:S01]  /*0680*/  UIADD3 UR25, UR4, -0x700cb87f, URZ ;  /* 0x8ff3478104197890 */ /* 0x000fe2000fffe03f */
[--C-:B------:R-:W-:Y:S01]  /*0690*/  HADD2.F32 R8, -RZ, R11.reuse.H0_H0 ;  /* 0x2000000bff087230 */ /* 0x100fe20000004100 */
[----:B------:R-:W-:Y:S01]  /*06a0*/  UIADD3 UR26, UR5, -0x695add53, URZ ;  /* 0x96a522ad051a7890 */ /* 0x000fe2000fffe03f */
[----:B------:R-:W-:Y:S01]  /*06b0*/  HADD2.F32 R9, -RZ, R11.H1_H1 ;  /* 0x3000000bff097230 */ /* 0x000fe20000004100 */
[----:B------:R-:W-:Y:S01]  /*06c0*/  IMAD.HI.U32 R75, R76, -0x326172a9, RZ ;  /* 0xcd9e8d574c4b7827 */ /* 0x000fe200078e00ff */
[--C-:B------:R-:W-:Y:S01]  /*06d0*/  HADD2.F32 R10, -RZ, R16.reuse.H0_H0 ;  /* 0x20000010ff0a7230 */ /* 0x100fe20000004100 */
[----:B------:R-:W-:Y:S01]  /*06e0*/  BSSY B0, `(.L_x_3729) ;  /* 0x00011d1000007945 */ /* 0x000fe20003800000 */
[----:B------:R-:W-:Y:S01]  /*06f0*/  HADD2.F32 R11, -RZ, R16.H1_H1 ;  /* 0x30000010ff0b7230 */ /* 0x000fe20000004100 */
[----:B------:R-:W-:Y:S01]  /*0700*/  IMAD.WIDE.U32 R78, R78, -0x2daee0ad, RZ ;  /* 0xd2511f534e4e7825 */ /* 0x000fe200078e00ff */
[--C-:B0-----:R-:W-:Y:S01]  /*0710*/  HADD2.F32 R12, -RZ, R17.reuse.H0_H0 ;  /* 0x20000011ff0c7230 */ /* 0x101fe20000004100 */
[----:B------:R-:W-:Y:S01]  /*0720*/  LOP3.LUT R77, R40, 0x3, RZ, 0xc0, !PT ;  /* 0x00000003284d7812 */ /* 0x000fe200078ec0ff */
        /* <DEDUP_REMOVED lines=8> */
[--C-:B------:R-:W-:Y:S02]  /*07b0*/  HADD2.F32 R18, -RZ, R36.reuse.H0_H0 ;  /* 0x20000024ff127230 */ /* 0x100fe40000004100 */
[----:B------:R-:W-:Y:S01]  /*07c0*/  HADD2.F32 R19, -RZ, R36.H1_H1 ;  /* 0x30000024ff137230 */ /* 0x000fe20000004100 */
[----:B------:R-:W-:Y:S01]  /*07d0*/  IMAD R36, R41, -0x326172a9, RZ ;  /* 0xcd9e8d5729247824 */ /* 0x000fe200078e02ff */
[--C-:B------:R-:W-:Y:S02]  /*07e0*/  HADD2.F32 R20, -RZ, R37.reuse.H0_H0 ;  /* 0x20000025ff147230 */ /* 0x100fe40000004100 */
[----:B------:R-:W-:Y:S01]  /*07f0*/  HADD2.F32 R21, -RZ, R37.H1_H1 ;  /* 0x30000025ff157230 */ /* 0x000fe20000004100 */
[----:B------:R-:W-:Y:S01]  /*0800*/  IMAD R37, R23, -0x2daee0ad, RZ ;  /* 0xd2511f5317257824 */ /* 0x000fe200078e02ff */
[--C-:B------:R-:W-:Y:S01]  /*0810*/  HADD2.F32 R22, -RZ, R38.reuse.H0_H0 ;  /* 0x20000026ff167230 */ /* 0x100fe20000004100 */
[----:B------:R-:W-:Y:S01]  /*0820*/  LOP3.LUT R75, R75, UR25, R36, 0x96, !PT ;  /* 0x000000194b4b7c12 */ /* 0x000fe2000f8e9624 */
[----:B------:R-:W-:-:S02]  /*0830*/  HADD2.F32 R23, -RZ, R38.H1_H1 ;  /* 0x30000026ff177230 */ /* 0x000fc40000004100 */
[--C-:B------:R-:W-:Y:S01]  /*0840*/  HADD2.F32 R56, -RZ, R39.reuse.H0_H0 ;  /* 0x20000027ff387230 */ /* 0x100fe20000004100 */
[----:B------:R-:W-:Y:S01]  /*0850*/  LOP3.LUT R74, R79, UR26, R37, 0x96, !PT ;  /* 0x0000001a4f4a7c12 */ /* 0x000fe2000f8e9625 */
[----:B------:R-:W-:Y:S02]  /*0860*/  HADD2.F32 R57, -RZ, R39.H1_H1 ;  /* 0x30000027ff397230 */ /* 0x000fe40000004100 */
.L_x_4120:
[----:B------:R-:W0:Y:S01]  /*0870*/  S2R R49, SR_TID.X ;  /* 0x0000000000317919 */ /* 0x000e220000002100 */
[----:B------:R-:W-:Y:S01]  /*0880*/  IMAD R44, R0, c[0x0][0x168], RZ ;  /* 0x00005a00002c7a24 */ /* 0x000fe200078e02ff */
[----:B------:R-:W-:Y:S01]  /*0890*/  ISETP.NE.U32.AND P0, PT, RZ, c[0x0][0x178], PT ;  /* 0x00005e00ff007a0c */ /* 0x000fe20003f05070 */
[----:B------:R-:W-:Y:S01]  /*08a0*/  HFMA2.MMA R71, -RZ, RZ, 0, 9.5367431640625e-07 ;  /* 0x00000010ff477435 */ /* 0x000fe200000001ff */
[----:B------:R-:W-:Y:S02]  /*08b0*/  ISETP.NE.U32.AND P1, PT, RZ, c[0x0][0x180], PT ;  /* 0x00006000ff007a0c */ /* 0x000fe40003f25070 */
[----:B------:R-:W-:Y:S02]  /*08c0*/  SHF.R.S32.HI R45, RZ, 0x1f, R44 ;  /* 0x0000001fff2d7819 */ /* 0x000fe4000001142c */
[----:B------:R-:W-:-:S02]  /*08d0*/  ISETP.NE.AND.EX P2, PT, RZ, c[0x0][0x17c], PT, P0 ;  /* 0x00005f00ff007a0c */ /* 0x000fc40003f45300 */
[----:B------:R-:W-:Y:S02]  /*08e0*/  ISETP.NE.AND.EX P0, PT, RZ, c[0x0][0x184], PT, P1 ;  /* 0x00006100ff007a0c */ /* 0x000fe40003f05310 */
[----:B------:R-:W-:Y:S02]  /*08f0*/  LEA.HI R52, R45, R44, RZ, 0x3 ;  /* 0x0000002c2d347211 */ /* 0x000fe400078f18ff */
[----:B0-----:R-:W-:Y:S01]  /*0900*/  LOP3.LUT R49, R49, 0x1f, RZ, 0xc0, !PT ;  /* 0x0000001f31317812 */ /* 0x001fe200078ec0ff */
        /* <DEDUP_REMOVED lines=20> */
.L_x_3731:
[----:B0-----:R-:W-:Y:S02]  /*0a50*/  IMAD.MOV.U32 R53, RZ, RZ, R76 ;  /* 0x000000ffff357224 */ /* 0x001fe400078e004c */
.L_x_3732:
[----:B------:R-:W-:Y:S05]  /*0a60*/  BSYNC B1 ;  /* 0x0000000000017941 */ /* 0x000fea0003800000 */
.L_x_3730:
        /* <DEDUP_REMOVED lines=16> */
.L_x_3736:
[----:B------:R-:W-:Y:S05]  /*0b70*/  BSYNC B2 ;  /* 0x0000000000027941 */ /* 0x000fea0003800000 */
.L_x_3735:
        /* <DEDUP_REMOVED lines=42> */
.L_x_3734:
[----:B------:R-:W-:Y:S05]  /*0e20*/  BSYNC B1 ;  /* 0x0000000000017941 */ /* 0x000fea0003800000 */
.L_x_3733:
        /* <DEDUP_REMOVED lines=17> */
.L_x_3737:
        /* <DEDUP_REMOVED lines=12> */
.L_x_3740:
[----:B------:R-:W-:Y:S02]  /*1000*/  IMAD.MOV.U32 R53, RZ, RZ, R76 ;  /* 0x000000ffff357224 */ /* 0x000fe400078e004c */
.L_x_3741:
[----:B------:R-:W-:Y:S05]  /*1010*/  BSYNC B1 ;  /* 0x0000000000017941 */ /* 0x000fea0003800000 */
.L_x_3739:
        /* <DEDUP_REMOVED lines=16> */
.L_x_3745:
[----:B------:R-:W-:Y:S05]  /*1120*/  BSYNC B2 ;  /* 0x0000000000027941 */ /* 0x000fea0003800000 */
.L_x_3744:
        /* <DEDUP_REMOVED lines=43> */
.L_x_3743:
[----:B------:R-:W-:Y:S05]  /*13e0*/  BSYNC B1 ;  /* 0x0000000000017941 */ /* 0x000fea0003800000 */
.L_x_3742:
        /* <DEDUP_REMOVED lines=10> */
.L_x_3738:
        /* <DEDUP_REMOVED lines=12> */
.L_x_3747:
[----:B------:R-:W-:Y:S02]  /*1550*/  IMAD.MOV.U32 R53, RZ, RZ, R76 ;  /* 0x000000ffff357224 */ /* 0x000fe400078e004c */
.L_x_3748:
[----:B------:R-:W-:Y:S05]  /*1560*/  BSYNC B1 ;  /* 0x0000000000017941 */ /* 0x000fea0003800000 */
.L_x_3746:
        /* <DEDUP_REMOVED lines=16> */
.L_x_3752:
[----:B------:R-:W-:Y:S05]  /*1670*/  BSYNC B2 ;  /* 0x0000000000027941 */ /* 0x000fea0003800000 */
.L_x_3751:
        /* <DEDUP_REMOVED lines=31> */
[----:B------:R-:W-:Y:S01]  /*1870*/  LOP3.LUT R74, R77, UR21, R54, 0x96, !PT ;  /* 0x000000154d4a7c12 */ /* 0x000fe2000f8e9636 */
[----:B------:R-:W-:-:S03]  /*1880*/  HFMA2.MMA R54, -RZ, RZ, 0, 0 ;  /* 0x00000000ff367435 */ /* 0x000fc600000001ff */
        /* <DEDUP_REMOVED lines=9> */
.L_x_3750:
[----:B------:R-:W-:Y:S05]  /*1920*/  BSYNC B1 ;  /* 0x0000000000017941 */ /* 0x000fea0003800000 */
.L_x_3749:
        /* <DEDUP_REMOVED lines=14> */
.L_x_3753:
        /* <DEDUP_REMOVED lines=12> */
.L_x_3756:
[----:B------:R-:W-:Y:S02]  /*1ad0*/  IMAD.MOV.U32 R44, RZ, RZ, R76 ;  /* 0x000000ffff2c7224 */ /* 0x000fe400078e004c */
.L_x_3757:
[----:B------:R-:W-:Y:S05]  /*1ae0*/  BSYNC B1 ;  /* 0x0000000000017941 */ /* 0x000fea0003800000 */
.L_x_3755:
        /* <DEDUP_REMOVED lines=16> */
.L_x_3761:
[----:B------:R-:W-:Y:S05]  /*1bf0*/  BSYNC B2 ;  /* 0x0000000000027941 */ /* 0x000fea0003800000 */
.L_x_3760:
        /* <DEDUP_REMOVED lines=43> */
.L_x_3759:
[----:B------:R-:W-:Y:S05]  /*1eb0*/  BSYNC B1 ;  /* 0x0000000000017941 */ /* 0x000fea0003800000 */
.L_x_3758:
        /* <DEDUP_REMOVED lines=10> */
.L_x_3754:
        /* <DEDUP_REMOVED lines=12> */
.L_x_3763:
[----:B------:R-:W-:Y:S02]  /*2020*/  IMAD.MOV.U32 R44, RZ, RZ, R76 ;  /* 0x000000ffff2c7224 */ /* 0x000fe400078e004c */
.L_x_3764:
[----:B------:R-:W-:Y:S05]  /*2030*/  BSYNC B1 ;  /* 0x0000000000017941 */ /* 0x000fea0003800000 */
.L_x_3762:
        /* <DEDUP_REMOVED lines=16> */
.L_x_3768:
[----:B------:R-:W-:Y:S05]  /*2140*/  BSYNC B2 ;  /* 0x0000000000027941 */ /* 0x000fea0003800000 */
.L_x_3767:
        /* <DEDUP_REMOVED lines=42> */
.L_x_3766:
[----:B------:R-:W-:Y:S05]  /*23f0*/  BSYNC B1 ;  /* 0x0000000000017941 */ /* 0x000fea0003800000 */
.L_x_3765:
        /* <DEDUP_REMOVED lines=14> */
.L_x_3769:
        /* <DEDUP_REMOVED lines=12> */
.L_x_3772:
[----:B------:R-:W-:Y:S02]  /*25a0*/  IMAD.MOV.U32 R44, RZ, RZ, R76 ;  /* 0x000000ffff2c7224 */ /* 0x000fe400078e004c */
.L_x_3773:
[----:B------:R-:W-:Y:S05]  /*25b0*/  BSYNC B1 ;  /* 0x0000000000017941 */ /* 0x000fea0003800000 */
.L_x_3771:
        /* <DEDUP_REMOVED lines=16> */
.L_x_3777:
[----:B------:R-:W-:Y:S05]  /*26c0*/  BSYNC B2 ;  /* 0x0000000000027941 */ /* 0x000fea0003800000 */
.L_x_3776:
        /* <DEDUP_REMOVED lines=42> */
.L_x_3775:
[----:B------:R-:W-:Y:S05]  /*2970*/  BSYNC B1 ;  /* 0x0000000000017941 */ /* 0x000fea0003800000 */
.L_x_3774:
        /* <DEDUP_REMOVED lines=10> */
.L_x_3770:
        /* <DEDUP_REMOVED lines=12> */
.L_x_3779:
[----:B------:R-:W-:Y:S02]  /*2ae0*/  IMAD.MOV.U32 R44, RZ, RZ, R76 ;  /* 0x000000ffff2c7224 */ /* 0x000fe400078e004c */
.L_x_3780:
[----:B------:R-:W-:Y:S05]  /*2af0*/  BSYNC B1 ;  /* 0x0000000000017941 */ /* 0x000fea0003800000 */
.L_x_3778:
        /* <DEDUP_REMOVED lines=16> */
.L_x_3784:
[----:B------:R-:W-:Y:S05]  /*2c00*/  BSYNC B2 ;  /* 0x0000000000027941 */ /* 0x000fea0003800000 */
.L_x_3783:
        /* <DEDUP_REMOVED lines=42> */
.L_x_3782:
[----:B------:R-:W-:Y:S05]  /*2eb0*/  BSYNC B1 ;  /* 0x0000000000017941 */ /* 0x000fea0003800000 */
.L_x_3781:
        /* <DEDUP_REMOVED lines=14> */
.L_x_3785:
        /* <DEDUP_REMOVED lines=12> */
.L_x_3788:
[----:B------:R-:W-:Y:S02]  /*3060*/  IMAD.MOV.U32 R53, RZ, RZ, R76 ;  /* 0x000000ffff357224 */ /* 0x000fe400078e004c */
.L_x_3789:
[----:B------:R-:W-:Y:S05]  /*3070*/  BSYNC B1 ;  /* 0x0000000000017941 */ /* 0x000fea0003800000 */
.L_x_3787:
        /* <DEDUP_REMOVED lines=16> */
.L_x_3793:
[----:B------:R-:W-:Y:S05]  /*3180*/  BSYNC B2 ;  /* 0x0000000000027941 */ /* 0x000fea0003800000 */
.L_x_3792:
        /* <DEDUP_REMOVED lines=42> */
.L_x_3791:
[----:B------:R-:W-:Y:S05]  /*3430*/  BSYNC B1 ;  /* 0x0000000000017941 */ /* 0x000fea0003800000 */
.L_x_3790:
        /* <DEDUP_REMOVED lines=10> */
.L_x_3786:
        /* <DEDUP_REMOVED lines=12> */
.L_x_3795:
[----:B------:R-:W-:Y:S02]  /*35a0*/  IMAD.MOV.U32 R54, RZ, RZ, R76 ;  /* 0x000000ffff367224 */ /* 0x000fe400078e004c */
.L_x_3796:
[----:B------:R-:W-:Y:S05]  /*35b0*/  BSYNC B1 ;  /* 0x0000000000017941 */ /* 0x000fea0003800000 */
.L_x_3794:
        /* <DEDUP_REMOVED lines=16> */
.L_x_3800:
[----:B------:R-:W-:Y:S05]  /*36c0*/  BSYNC B2 ;  /* 0x0000000000027941 */ /* 0x000fea0003800000 */
.L_x_3799:
        /* <DEDUP_REMOVED lines=42> */
.L_x_3798:
[----:B------:R-:W-:Y:S05]  /*3970*/  BSYNC B1 ;  /* 0x0000000000017941 */ /* 0x000fea0003800000 */
.L_x_3797:
        /* <DEDUP_REMOVED lines=13> */
.L_x_3801:
        /* <DEDUP_REMOVED lines=12> */
.L_x_3804:
[----:B------:R-:W-:Y:S02]  /*3b10*/  IMAD.MOV.U32 R54, RZ, RZ, R76 ;  /* 0x000000ffff367224 */ /* 0x000fe400078e004c */
.L_x_3805:
[----:B------:R-:W-:Y:S05]  /*3b20*/  BSYNC B1 ;  /* 0x0000000000017941 */ /* 0x000fea0003800000 */
.L_x_3803:
        /* <DEDUP_REMOVED lines=16> */
.L_x_3809:
[----:B------:R-:W-:Y:S05]  /*3c30*/  BSYNC B2 ;  /* 0x0000000000027941 */ /* 0x000fea0003800000 */
.L_x_3808:
        /* <DEDUP_REMOVED lines=42> */
.L_x_3807:
[----:B------:R-:W-:Y:S05]  /*3ee0*/  BSYNC B1 ;  /* 0x0000000000017941 */ /* 0x000fea0003800000 */
.L_x_3806:
        /* <DEDUP_REMOVED lines=10> */
.L_x_3802:
        /* <DEDUP_REMOVED lines=12> */
.L_x_3811:
[----:B------:R-:W-:Y:S02]  /*4050*/  IMAD.MOV.U32 R54, RZ, RZ, R76 ;  /* 0x000000ffff367224 */ /* 0x000fe400078e004c */
.L_x_3812:
[----:B------:R-:W-:Y:S05]  /*4060*/  BSYNC B1 ;  /* 0x0000000000017941 */ /* 0x000fea0003800000 */
.L_x_3810:
        /* <DEDUP_REMOVED lines=16> */
.L_x_3816:
[----:B------:R-:W-:Y:S05]  /*4170*/  BSYNC B2 ;  /* 0x0000000000027941 */ /* 0x000fea0003800000 */
.L_x_3815:
        /* <DEDUP_REMOVED lines=42> */
.L_x_3814:
[----:B------:R-:W-:Y:S05]  /*4420*/  BSYNC B1 ;  /* 0x0000000000017941 */ /* 0x000fea0003800000 */
.L_x_3813:
        /* <DEDUP_REMOVED lines=13> */
.L_x_3817:
        /* <DEDUP_REMOVED lines=12> */
.L_x_3820:
[----:B------:R-:W-:Y:S02]  /*45c0*/  IMAD.MOV.U32 R46, RZ, RZ, R76 ;  /* 0x000000ffff2e7224 */ /* 0x000fe400078e004c */
.L_x_3821:
[----:B------:R-:W-:Y:S05]  /*45d0*/  BSYNC B1 ;  /* 0x0000000000017941 */ /* 0x000fea0003800000 */
.L_x_3819:
        /* <DEDUP_REMOVED lines=16> */
.L_x_3825:
[----:B------:R-:W-:Y:S05]  /*46e0*/  BSYNC B2 ;  /* 0x0000000000027941 */ /* 0x000fea0003800000 */
.L_x_3824:
        /* <DEDUP_REMOVED lines=42> */
.L_x_3823:
[----:B------:R-:W-:Y:S05]  /*4990*/  BSYNC B1 ;  /* 0x0000000000017941 */ /* 0x000fea0003800000 */
.L_x_3822:
        /* <DEDUP_REMOVED lines=10> */
.L_x_3818:
        /* <DEDUP_REMOVED lines=12> */
.L_x_3827:
[----:B------:R-:W-:Y:S02]  /*4b00*/  IMAD.MOV.U32 R46, RZ, RZ, R76 ;  /* 0x000000ffff2e7224 */ /* 0x000fe400078e004c */
.L_x_3828:
[----:B------:R-:W-:Y:S05]  /*4b10*/  BSYNC B1 ;  /* 0x0000000000017941 */ /* 0x000fea0003800000 */
.L_x_3826:
        /* <DEDUP_REMOVED lines=16> */
.L_x_3832:
[----:B------:R-:W-:Y:S05]  /*4c20*/  BSYNC B2 ;  /* 0x0000000000027941 */ /* 0x000fea0003800000 */
.L_x_3831:
        /* <DEDUP_REMOVED lines=38> */
[----:B------:R-:W-:-:S03]  /*4e90*/  HFMA2.MMA R45, -RZ, RZ, 0, 0 ;  /* 0x00000000ff2d7435 */ /* 0x000fc600000001ff */
[----:B------:R-:W-:Y:S01]  /*4ea0*/  IMAD.WIDE.U32 R78, R78, -0x2daee0ad, RZ ;  /* 0xd2511f534e4e7825 */ /* 0x000fe200078e00ff */
[----:B------:R-:W-:-:S04]  /*4eb0*/  LOP3.LUT R75, R77, UR25, R44, 0x96, !PT ;  /* 0x000000194d4b7c12 */ /* 0x000fc8000f8e962c */
[----:B------:R-:W-:Y:S02]  /*4ec0*/  LOP3.LUT R74, R79, UR26, R74, 0x96, !PT ;  /* 0x0000001a4f4a7c12 */ /* 0x000fe4000f8e964a */
.L_x_3830:
[----:B------:R-:W-:Y:S05]  /*4ed0*/  BSYNC B1 ;  /* 0x0000000000017941 */ /* 0x000fea0003800000 */
.L_x_3829:
        /* <DEDUP_REMOVED lines=13> */
.L_x_3833:
        /* <DEDUP_REMOVED lines=12> */
.L_x_3836:
[----:B------:R-:W-:Y:S02]  /*5070*/  IMAD.MOV.U32 R46, RZ, RZ, R76 ;  /* 0x000000ffff2e7224 */ /* 0x000fe400078e004c */
.L_x_3837:
[----:B------:R-:W-:Y:S05]  /*5080*/  BSYNC B1 ;  /* 0x0000000000017941 */ /* 0x000fea0003800000 */
.L_x_3835:
        /* <DEDUP_REMOVED lines=16> */
.L_x_3841:
[----:B------:R-:W-:Y:S05]  /*5190*/  BSYNC B2 ;  /* 0x0000000000027941 */ /* 0x000fea0003800000 */
.L_x_3840:
        /* <DEDUP_REMOVED lines=42> */
.L_x_3839:
[----:B------:R-:W-:Y:S05]  /*5440*/  BSYNC B1 ;  /* 0x0000000000017941 */ /* 0x000fea0003800000 */
.L_x_3838:
        /* <DEDUP_REMOVED lines=10> */
.L_x_3834:
        /* <DEDUP_REMOVED lines=12> */
.L_x_3843:
[----:B------:R-:W-:Y:S02]  /*55b0*/  MOV R46, R76 ;  /* 0x0000004c002e7202 */ /* 0x000fe40000000f00 */
.L_x_3844:
[----:B------:R-:W-:Y:S05]  /*55c0*/  BSYNC B1 ;  /* 0x0000000000017941 */ /* 0x000fea0003800000 */
.L_x_3842:
        /* <DEDUP_REMOVED lines=16> */
.L_x_3848:
[----:B------:R-:W-:Y:S05]  /*56d0*/  BSYNC B2 ;  /* 0x0000000000027941 */ /* 0x000fea0003800000 */
.L_x_3847:
        /* <DEDUP_REMOVED lines=42> */
.L_x_3846:
[----:B------:R-:W-:Y:S05]  /*5980*/  BSYNC B1 ;  /* 0x0000000000017941 */ /* 0x000fea0003800000 */
.L_x_3845:
        /* <DEDUP_REMOVED lines=13> */
.L_x_3849:
        /* <DEDUP_REMOVED lines=12> */
.L_x_3852:
[----:B------:R-:W-:Y:S02]  /*5b20*/  IMAD.MOV.U32 R85, RZ, RZ, R76 ;  /* 0x000000ffff557224 */ /* 0x000fe400078e004c */
.L_x_3853:
[----:B------:R-:W-:Y:S05]  /*5b30*/  BSYNC B1 ;  /* 0x0000000000017941 */ /* 0x000fea0003800000 */
.L_x_3851:
        /* <DEDUP_REMOVED lines=18> */
.L_x_3857:
[----:B------:R-:W-:Y:S05]  /*5c60*/  BSYNC B2 ;  /* 0x0000000000027941 */ /* 0x000fea0003800000 */
.L_x_3856:
        /* <DEDUP_REMOVED lines=41> */
[----:B------:R-:W-:-:S03]  /*5f00*/  LOP3.LUT R74, R79, UR26, R74, 0x96, !PT ;  /* 0x0000001a4f4a7c12 */ /* 0x000fc6000f8e964a */
.L_x_3855:
[----:B------:R-:W-:Y:S05]  /*5f10*/  BSYNC B1 ;  /* 0x0000000000017941 */ /* 0x000fea0003800000 */
.L_x_3854:
        /* <DEDUP_REMOVED lines=10> */
.L_x_3850:
        /* <DEDUP_REMOVED lines=18> */
[----:B------:R-:W-:Y:S01]  /*60e0*/  F2FP.PACK_AB R47, R81, R54 ;  /* 0x00000036512f723e */ /* 0x000fe200000000ff */
        /* <DEDUP_REMOVED lines=35> */
.L_x_3858:
        /* <DEDUP_REMOVED lines=15> */
.L_x_3860:
[----:B-1----:R-:W-:Y:S02]  /*6410*/  IMAD.MOV.U32 R70, RZ, RZ, R76 ;  /* 0x000000ffff467224 */ /* 0x002fe400078e004c */
.L_x_3861:
[----:B------:R-:W-:Y:S05]  /*6420*/  BSYNC B1 ;  /* 0x0000000000017941 */ /* 0x000fea0003800000 */
.L_x_3859:
        /* <DEDUP_REMOVED lines=16> */
.L_x_3865:
[----:B------:R-:W-:Y:S05]  /*6530*/  BSYNC B2 ;  /* 0x0000000000027941 */ /* 0x000fea0003800000 */
.L_x_3864:
        /* <DEDUP_REMOVED lines=42> */
.L_x_3863:
[----:B------:R-:W-:Y:S05]  /*67e0*/  BSYNC B1 ;  /* 0x0000000000017941 */ /* 0x000fea0003800000 */
.L_x_3862:
        /* <DEDUP_REMOVED lines=14> */
.L_x_3866:
        /* <DEDUP_REMOVED lines=12> */
.L_x_3869:
[----:B------:R-:W-:Y:S02]  /*6990*/  IMAD.MOV.U32 R86, RZ, RZ, R76 ;  /* 0x000000ffff567224 */ /* 0x000fe400078e004c */
.L_x_3870:
[----:B------:R-:W-:Y:S05]  /*69a0*/  BSYNC B1 ;  /* 0x0000000000017941 */ /* 0x000fea0003800000 */
.L_x_3868:
        /* <DEDUP_REMOVED lines=16> */
.L_x_3874:
[----:B------:R-:W-:Y:S05]  /*6ab0*/  BSYNC B2 ;  /* 0x0000000000027941 */ /* 0x000fea0003800000 */
.L_x_3873:
        /* <DEDUP_REMOVED lines=42> */
.L_x_3872:
[----:B------:R-:W-:Y:S05]  /*6d60*/  BSYNC B1 ;  /* 0x0000000000017941 */ /* 0x000fea0003800000 */
.L_x_3871:
        /* <DEDUP_REMOVED lines=10> */
.L_x_3867:
        /* <DEDUP_REMOVED lines=12> */
.L_x_3876:
[----:B------:R-:W-:Y:S02]  /*6ed0*/  IMAD.MOV.U32 R86, RZ, RZ, R76 ;  /* 0x000000ffff567224 */ /* 0x000fe400078e004c */
.L_x_3877:
[----:B------:R-:W-:Y:S05]  /*6ee0*/  BSYNC B1 ;  /* 0x0000000000017941 */ /* 0x000fea0003800000 */
.L_x_3875:
        /* <DEDUP_REMOVED lines=16> */
.L_x_3881:
[----:B------:R-:W-:Y:S05]  /*6ff0*/  BSYNC B2 ;  /* 0x0000000000027941 */ /* 0x000fea0003800000 */
.L_x_3880:
        /* <DEDUP_REMOVED lines=42> */
.L_x_3879:
[----:B------:R-:W-:Y:S05]  /*72a0*/  BSYNC B1 ;  /* 0x0000000000017941 */ /* 0x000fea0003800000 */
.L_x_3878:
        /* <DEDUP_REMOVED lines=14> */
.L_x_3882:
        /* <DEDUP_REMOVED lines=12> */
.L_x_3885:
[----:B------:R-:W-:Y:S02]  /*7450*/  IMAD.MOV.U32 R44, RZ, RZ, R76 ;  /* 0x000000ffff2c7224 */ /* 0x000fe400078e004c */
.L_x_3886:
[----:B------:R-:W-:Y:S05]  /*7460*/  BSYNC B1 ;  /* 0x0000000000017941 */ /* 0x000fea0003800000 */
.L_x_3884:
        /* <DEDUP_REMOVED lines=16> */
.L_x_3890:
[----:B------:R-:W-:Y:S05]  /*7570*/  BSYNC B2 ;  /* 0x0000000000027941 */ /* 0x000fea0003800000 */
.L_x_3889:
        /* <DEDUP_REMOVED lines=42> */
.L_x_3888:
[----:B------:R-:W-:Y:S05]  /*7820*/  BSYNC B1 ;  /* 0x0000000000017941 */ /* 0x000fea0003800000 */
.L_x_3887:
        /* <DEDUP_REMOVED lines=10> */
.L_x_3883:
        /* <DEDUP_REMOVED lines=12> */
.L_x_3892:
[----:B------:R-:W-:Y:S02]  /*7990*/  MOV R44, R76 ;  /* 0x0000004c002c7202 */ /* 0x000fe40000000f00 */
.L_x_3893:
[----:B------:R-:W-:Y:S05]  /*79a0*/  BSYNC B1 ;  /* 0x0000000000017941 */ /* 0x000fea0003800000 */
.L_x_3891:
        /* <DEDUP_REMOVED lines=16> */
.L_x_3897:
[----:B------:R-:W-:Y:S05]  /*7ab0*/  BSYNC B2 ;  /* 0x0000000000027941 */ /* 0x000fea0003800000 */
.L_x_3896:
        /* <DEDUP_REMOVED lines=42> */
.L_x_3895:
[----:B------:R-:W-:Y:S05]  /*7d60*/  BSYNC B1 ;  /* 0x0000000000017941 */ /* 0x000fea0003800000 */
.L_x_3894:
        /* <DEDUP_REMOVED lines=14> */
.L_x_3898:
        /* <DEDUP_REMOVED lines=12> */
.L_x_3901:
[----:B------:R-:W-:Y:S02]  /*7f10*/  IMAD.MOV.U32 R44, RZ, RZ, R76 ;  /* 0x000000ffff2c7224 */ /* 0x000fe400078e004c */
.L_x_3902:
[----:B------:R-:W-:Y:S05]  /*7f20*/  BSYNC B1 ;  /* 0x0000000000017941 */ /* 0x000fea0003800000 */
.L_x_3900:
        /* <DEDUP_REMOVED lines=16> */
.L_x_3906:
[----:B------:R-:W-:Y:S05]  /*8030*/  BSYNC B2 ;  /* 0x0000000000027941 */ /* 0x000fea0003800000 */
.L_x_3905:
        /* <DEDUP_REMOVED lines=42> */
.L_x_3904:
[----:B------:R-:W-:Y:S05]  /*82e0*/  BSYNC B1 ;  /* 0x0000000000017941 */ /* 0x000fea0003800000 */
.L_x_3903:
        /* <DEDUP_REMOVED lines=10> */
.L_x_3899:
        /* <DEDUP_REMOVED lines=12> */
.L_x_3908:
[----:B------:R-:W-:Y:S02]  /*8450*/  IMAD.MOV.U32 R44, RZ, RZ, R76 ;  /* 0x000000ffff2c7224 */ /* 0x000fe400078e004c */
.L_x_3909:
[----:B------:R-:W-:Y:S05]  /*8460*/  BSYNC B1 ;  /* 0x0000000000017941 */ /* 0x000fea0003800000 */
.L_x_3907:
        /* <DEDUP_REMOVED lines=16> */
.L_x_3913:
[----:B------:R-:W-:Y:S05]  /*8570*/  BSYNC B2 ;  /* 0x0000000000027941 */ /* 0x000fea0003800000 */
.L_x_3912:
        /* <DEDUP_REMOVED lines=42> */
.L_x_3911:
[----:B------:R-:W-:Y:S05]  /*8820*/  BSYNC B1 ;  /* 0x0000000000017941 */ /* 0x000fea0003800000 */
.L_x_3910:
        /* <DEDUP_REMOVED lines=14> */
.L_x_3914:
        /* <DEDUP_REMOVED lines=12> */
.L_x_3917:
[----:B------:R-:W-:Y:S02]  /*89d0*/  MOV R86, R76 ;  /* 0x0000004c00567202 */ /* 0x000fe40000000f00 */
.L_x_3918:
[----:B------:R-:W-:Y:S05]  /*89e0*/  BSYNC B1 ;  /* 0x0000000000017941 */ /* 0x000fea0003800000 */
.L_x_3916:
        /* <DEDUP_REMOVED lines=16> */
.L_x_3922:
[----:B------:R-:W-:Y:S05]  /*8af0*/  BSYNC B2 ;  /* 0x0000000000027941 */ /* 0x000fea0003800000 */
.L_x_3921:
        /* <DEDUP_REMOVED lines=42> */
.L_x_3920:
[----:B------:R-:W-:Y:S05]  /*8da0*/  BSYNC B1 ;  /* 0x0000000000017941 */ /* 0x000fea0003800000 */
.L_x_3919:
        /* <DEDUP_REMOVED lines=10> */
.L_x_3915:
        /* <DEDUP_REMOVED lines=12> */
.L_x_3924:
[----:B------:R-:W-:Y:S02]  /*8f10*/  IMAD.MOV.U32 R88, RZ, RZ, R76 ;  /* 0x000000ffff587224 */ /* 0x000fe400078e004c */
.L_x_3925:
[----:B------:R-:W-:Y:S05]  /*8f20*/  BSYNC B1 ;  /* 0x0000000000017941 */ /* 0x000fea0003800000 */
.L_x_3923:
        /* <DEDUP_REMOVED lines=16> */
.L_x_3929:
[----:B------:R-:W-:Y:S05]  /*9030*/  BSYNC B2 ;  /* 0x0000000000027941 */ /* 0x000fea0003800000 */
.L_x_3928:
        /* <DEDUP_REMOVED lines=42> */
.L_x_3927:
[----:B------:R-:W-:Y:S05]  /*92e0*/  BSYNC B1 ;  /* 0x0000000000017941 */ /* 0x000fea0003800000 */
.L_x_3926:
        /* <DEDUP_REMOVED lines=13> */
.L_x_3930:
        /* <DEDUP_REMOVED lines=12> */
.L_x_3933:
[----:B------:R-:W-:Y:S02]  /*9480*/  IMAD.MOV.U32 R88, RZ, RZ, R76 ;  /* 0x000000ffff587224 */ /* 0x000fe400078e004c */
.L_x_3934:
[----:B------:R-:W-:Y:S05]  /*9490*/  BSYNC B1 ;  /* 0x0000000000017941 */ /* 0x000fea0003800000 */
.L_x_3932:
        /* <DEDUP_REMOVED lines=16> */
.L_x_3938:
[----:B------:R-:W-:Y:S05]  /*95a0*/  BSYNC B2 ;  /* 0x0000000000027941 */ /* 0x000fea0003800000 */
.L_x_3937:
        /* <DEDUP_REMOVED lines=42> */
.L_x_3936:
[----:B------:R-:W-:Y:S05]  /*9850*/  BSYNC B1 ;  /* 0x0000000000017941 */ /* 0x000fea0003800000 */
.L_x_3935:
        /* <DEDUP_REMOVED lines=10> */
.L_x_3931:
        /* <DEDUP_REMOVED lines=12> */
.L_x_3940:
[----:B------:R-:W-:Y:S02]  /*99c0*/  IMAD.MOV.U32 R88, RZ, RZ, R76 ;  /* 0x000000ffff587224 */ /* 0x000fe400078e004c */
.L_x_3941:
[----:B------:R-:W-:Y:S05]  /*99d0*/  BSYNC B1 ;  /* 0x0000000000017941 */ /* 0x000fea0003800000 */
.L_x_3939:
        /* <DEDUP_REMOVED lines=16> */
.L_x_3945:
[----:B------:R-:W-:Y:S05]  /*9ae0*/  BSYNC B2 ;  /* 0x0000000000027941 */ /* 0x000fea0003800000 */
.L_x_3944:
        /* <DEDUP_REMOVED lines=42> */
.L_x_3943:
[----:B------:R-:W-:Y:S05]  /*9d90*/  BSYNC B1 ;  /* 0x0000000000017941 */ /* 0x000fea0003800000 */
.L_x_3942:
        /* <DEDUP_REMOVED lines=13> */
.L_x_3946:
        /* <DEDUP_REMOVED lines=12> */
.L_x_3949:
[----:B------:R-:W-:Y:S02]  /*9f30*/  IMAD.MOV.U32 R46, RZ, RZ, R76 ;  /* 0x000000ffff2e7224 */ /* 0x000fe400078e004c */
.L_x_3950:
[----:B------:R-:W-:Y:S05]  /*9f40*/  BSYNC B1 ;  /* 0x0000000000017941 */ /* 0x000fea0003800000 */
.L_x_3948:
        /* <DEDUP_REMOVED lines=16> */
.L_x_3954:
[----:B------:R-:W-:Y:S05]  /*a050*/  BSYNC B2 ;  /* 0x0000000000027941 */ /* 0x000fea0003800000 */
.L_x_3953:
        /* <DEDUP_REMOVED lines=42> */
.L_x_3952:
[----:B------:R-:W-:Y:S05]  /*a300*/  BSYNC B1 ;  /* 0x0000000000017941 */ /* 0x000fea0003800000 */
.L_x_3951:
        /* <DEDUP_REMOVED lines=10> */
.L_x_3947:
        /* <DEDUP_REMOVED lines=12> */
.L_x_3956:
[----:B------:R-:W-:Y:S02]  /*a470*/  IMAD.MOV.U32 R46, RZ, RZ, R76 ;  /* 0x000000ffff2e7224 */ /* 0x000fe400078e004c */
.L_x_3957:
[----:B------:R-:W-:Y:S05]  /*a480*/  BSYNC B1 ;  /* 0x0000000000017941 */ /* 0x000fea0003800000 */
.L_x_3955:
        /* <DEDUP_REMOVED lines=16> */
.L_x_3961:
[----:B------:R-:W-:Y:S05]  /*a590*/  BSYNC B2 ;  /* 0x0000000000027941 */ /* 0x000fea0003800000 */
.L_x_3960:
        /* <DEDUP_REMOVED lines=42> */
.L_x_3959:
[----:B------:R-:W-:Y:S05]  /*a840*/  BSYNC B1 ;  /* 0x0000000000017941 */ /* 0x000fea0003800000 */
.L_x_3958:
        /* <DEDUP_REMOVED lines=13> */
.L_x_3962:
        /* <DEDUP_REMOVED lines=12> */
.L_x_3965:
[----:B------:R-:W-:Y:S02]  /*a9e0*/  IMAD.MOV.U32 R46, RZ, RZ, R76 ;  /* 0x000000ffff2e7224 */ /* 0x000fe400078e004c */
.L_x_3966:
[----:B------:R-:W-:Y:S05]  /*a9f0*/  BSYNC B1 ;  /* 0x0000000000017941 */ /* 0x000fea0003800000 */
.L_x_3964:
        /* <DEDUP_REMOVED lines=16> */
.L_x_3970:
[----:B------:R-:W-:Y:S05]  /*ab00*/  BSYNC B2 ;  /* 0x0000000000027941 */ /* 0x000fea0003800000 */
.L_x_3969:
        /* <DEDUP_REMOVED lines=42> */
.L_x_3968:
[----:B------:R-:W-:Y:S05]  /*adb0*/  BSYNC B1 ;  /* 0x0000000000017941 */ /* 0x000fea0003800000 */
.L_x_3967:
        /* <DEDUP_REMOVED lines=10> */
.L_x_3963:
        /* <DEDUP_REMOVED lines=12> */
.L_x_3972:
[----:B------:R-:W-:Y:S02]  /*af20*/  IMAD.MOV.U32 R46, RZ, RZ, R76 ;  /* 0x000000ffff2e7224 */ /* 0x000fe400078e004c */
.L_x_3973:
[----:B------:R-:W-:Y:S05]  /*af30*/  BSYNC B1 ;  /* 0x0000000000017941 */ /* 0x000fea0003800000 */
.L_x_3971:
        /* <DEDUP_REMOVED lines=16> */
.L_x_3977:
[----:B------:R-:W-:Y:S05]  /*b040*/  BSYNC B2 ;  /* 0x0000000000027941 */ /* 0x000fea0003800000 */
.L_x_3976:
        /* <DEDUP_REMOVED lines=42> */
.L_x_3975:
[----:B------:R-:W-:Y:S05]  /*b2f0*/  BSYNC B1 ;  /* 0x0000000000017941 */ /* 0x000fea0003800000 */
.L_x_3974:
        /* <DEDUP_REMOVED lines=13> */
.L_x_3978:
        /* <DEDUP_REMOVED lines=12> */
.L_x_3981:
[----:B------:R-:W-:Y:S02]  /*b490*/  IMAD.MOV.U32 R95, RZ, RZ, R76 ;  /* 0x000000ffff5f7224 */ /* 0x000fe400078e004c */
.L_x_3982:
[----:B------:R-:W-:Y:S05]  /*b4a0*/  BSYNC B1 ;  /* 0x0000000000017941 */ /* 0x000fea0003800000 */
.L_x_3980:
        /* <DEDUP_REMOVED lines=18> */
.L_x_3986:
[----:B------:R-:W-:Y:S05]  /*b5d0*/  BSYNC B2 ;  /* 0x0000000000027941 */ /* 0x000fea0003800000 */
.L_x_3985:
        /* <DEDUP_REMOVED lines=42> */
.L_x_3984:
[----:B------:R-:W-:Y:S05]  /*b880*/  BSYNC B1 ;  /* 0x0000000000017941 */ /* 0x000fea0003800000 */
.L_x_3983:
        /* <DEDUP_REMOVED lines=10> */
.L_x_3979:
        /* <DEDUP_REMOVED lines=34> */
[----:B0-----:R-:W-:Y:S02]  /*bb50*/  SHF.L.U32 R45, R68, 0x10, RZ ;  /* 0x00000010442d7819 */ /* 0x001fe400000006ff */
[----:B------:R-:W-:Y:S02]  /*bb60*/  LOP3.LUT R44, R69, 0xffff, RZ, 0xc0, !PT ;  /* 0x0000ffff452c7812 */ /* 0x000fe400078ec0ff */
[----:B------:R-:W-:Y:S02]  /*bb70*/  LOP3.LUT R45, R45, 0xff0000, RZ, 0xc0, !PT ;  /* 0x00ff00002d2d7812 */ /* 0x000fe400078ec0ff */
[----:B------:R-:W-:Y:S02]  /*bb80*/  PRMT R47, R67, 0x7104, RZ ;  /* 0x00007104432f7816 */ /* 0x000fe400000000ff */
[----:B------:R-:W-:Y:S02]  /*bb90*/  PRMT R44, R45, 0x4210, R44 ;  /* 0x000042102d2c7816 */ /* 0x000fe4000000002c */
[----:B------:R-:W-:-:S02]  /*bba0*/  LOP3.LUT R92, R65, 0xff, RZ, 0xc0, !PT ;  /* 0x000000ff415c7812 */ /* 0x000fc400078ec0ff */
[----:B------:R-:W-:Y:S02]  /*bbb0*/  LOP3.LUT R46, R64, 0xff, RZ, 0xc0, !PT ;  /* 0x000000ff402e7812 */ /* 0x000fe400078ec0ff */
[----:B------:R-:W-:Y:S01]  /*bbc0*/  LOP3.LUT R45, R63, 0xff, RZ, 0xc0, !PT ;  /* 0x000000ff3f2d7812 */ /* 0x000fe200078ec0ff */
[----:B------:R-:W-:Y:S01]  /*bbd0*/  IMAD.WIDE.U32 R92, R92, 0x1000000, RZ ;  /* 0x010000005c5c7825 */ /* 0x000fe200078e00ff */
[----:B------:R-:W-:-:S03]  /*bbe0*/  LOP3.LUT R79, R44, 0xff00, R47, 0xf8, !PT ;  /* 0x0000ff002c4f7812 */ /* 0x000fc600078ef82f */
[----:B------:R-:W-:Y:S01]  /*bbf0*/  IMAD.WIDE.U32 R46, R46, 0x10000, RZ ;  /* 0x000100002e2e7825 */ /* 0x000fe200078e00ff */
[----:B------:R-:W-:-:S03]  /*bc00*/  LOP3.LUT R79, R79, 0xff, R66, 0xf8, !PT ;  /* 0x000000ff4f4f7812 */ /* 0x000fc600078ef842 */
[----:B------:R-:W-:Y:S01]  /*bc10*/  IMAD.WIDE.U32 R44, R45, 0x100, RZ ;  /* 0x000001002d2c7825 */ /* 0x000fe200078e00ff */
[----:B------:R-:W-:-:S04]  /*bc20*/  LOP3.LUT R79, R47, R79, R93, 0xfe, !PT ;  /* 0x0000004f2f4f7212 */ /* 0x000fc800078efe5d */
[----:B------:R-:W-:Y:S01]  /*bc30*/  LOP3.LUT R101, R44, R92, R46, 0xfe, !PT ;  /* 0x0000005c2c657212 */ /* 0x000fe200078efe2e */
[----:B------:R-:W-:Y:S01]  /*bc40*/  IMAD.WIDE.U32 R46, R90, R83, c[0x0][0x198] ;  /* 0x000066005a2e7625 */ /* 0x000fe200078e0053 */
[----:B------:R-:W-:Y:S02]  /*bc50*/  LOP3.LUT R45, R79, R45, RZ, 0xfc, !PT ;  /* 0x0000002d4f2d7212 */ /* 0x000fe400078efcff */
[----:B------:R-:W-:-:S05]  /*bc60*/  LOP3.LUT R44, R101, 0xff, R62, 0xf8, !PT ;  /* 0x000000ff652c7812 */ /* 0x000fca00078ef83e */
[----:B------:R0:W-:Y:S02]  /*bc70*/  STG.E.64 [R46.64], R44 ;  /* 0x0000002c2e007986 */ /* 0x0001e4000c101b06 */
.L_x_3987:
        /* <DEDUP_REMOVED lines=15> */
.L_x_3989:
[----:B-1----:R-:W-:Y:S02]  /*bd70*/  IMAD.MOV.U32 R94, RZ, RZ, R76 ;  /* 0x000000ffff5e7224 */ /* 0x002fe400078e004c */
.L_x_3990:
[----:B------:R-:W-:Y:S05]  /*bd80*/  BSYNC B1 ;  /* 0x0000000000017941 */ /* 0x000fea0003800000 */
.L_x_3988:
        /* <DEDUP_REMOVED lines=16> */
.L_x_3994:
[----:B------:R-:W-:Y:S05]  /*be90*/  BSYNC B2 ;  /* 0x0000000000027941 */ /* 0x000fea0003800000 */
.L_x_3993:
        /* <DEDUP_REMOVED lines=42> */
.L_x_3992:
[----:B------:R-:W-:Y:S05]  /*c140*/  BSYNC B1 ;  /* 0x0000000000017941 */ /* 0x000fea0003800000 */
.L_x_3991:
        /* <DEDUP_REMOVED lines=14> */
.L_x_3995:
        /* <DEDUP_REMOVED lines=12> */
.L_x_3998:
[----:B------:R-:W-:Y:S02]  /*c2f0*/  MOV R94, R76 ;  /* 0x0000004c005e7202 */ /* 0x000fe40000000f00 */
.L_x_3999:
[----:B------:R-:W-:Y:S05]  /*c300*/  BSYNC B1 ;  /* 0x0000000000017941 */ /* 0x000fea0003800000 */
.L_x_3997:
        /* <DEDUP_REMOVED lines=16> */
.L_x_4003:
[----:B------:R-:W-:Y:S05]  /*c410*/  BSYNC B2 ;  /* 0x0000000000027941 */ /* 0x000fea0003800000 */
.L_x_4002:
        /* <DEDUP_REMOVED lines=42> */
.L_x_4001:
[----:B------:R-:W-:Y:S05]  /*c6c0*/  BSYNC B1 ;  /* 0x0000000000017941 */ /* 0x000fea0003800000 */
.L_x_4000:
        /* <DEDUP_REMOVED lines=10> */
.L_x_3996:
        /* <DEDUP_REMOVED lines=12> */
.L_x_4005:
[----:B------:R-:W-:Y:S02]  /*c830*/  IMAD.MOV.U32 R94, RZ, RZ, R76 ;  /* 0x000000ffff5e7224 */ /* 0x000fe400078e004c */
.L_x_4006:
[----:B------:R-:W-:Y:S05]  /*c840*/  BSYNC B1 ;  /* 0x0000000000017941 */ /* 0x000fea0003800000 */
.L_x_4004:
        /* <DEDUP_REMOVED lines=16> */
.L_x_4010:
[----:B------:R-:W-:Y:S05]  /*c950*/  BSYNC B2 ;  /* 0x0000000000027941 */ /* 0x000fea0003800000 */
.L_x_4009:
        /* <DEDUP_REMOVED lines=42> */
.L_x_4008:
[----:B------:R-:W-:Y:S05]  /*cc00*/  BSYNC B1 ;  /* 0x0000000000017941 */ /* 0x000fea0003800000 */
.L_x_4007:
        /* <DEDUP_REMOVED lines=14> */
.L_x_4011:
        /* <DEDUP_REMOVED lines=12> */
.L_x_4014:
[----:B------:R-:W-:Y:S02]  /*cdb0*/  IMAD.MOV.U32 R44, RZ, RZ, R76 ;  /* 0x000000ffff2c7224 */ /* 0x000fe400078e004c */
.L_x_4015:
[----:B------:R-:W-:Y:S05]  /*cdc0*/  BSYNC B1 ;  /* 0x0000000000017941 */ /* 0x000fea0003800000 */
.L_x_4013:
        /* <DEDUP_REMOVED lines=16> */
.L_x_4019:
[----:B------:R-:W-:Y:S05]  /*ced0*/  BSYNC B2 ;  /* 0x0000000000027941 */ /* 0x000fea0003800000 */
.L_x_4018:
        /* <DEDUP_REMOVED lines=42> */
.L_x_4017:
[----:B------:R-:W-:Y:S05]  /*d180*/  BSYNC B1 ;  /* 0x0000000000017941 */ /* 0x000fea0003800000 */
.L_x_4016:
        /* <DEDUP_REMOVED lines=10> */
.L_x_4012:
        /* <DEDUP_REMOVED lines=12> */
.L_x_4021:
[----:B------:R-:W-:Y:S02]  /*d2f0*/  IMAD.MOV.U32 R44, RZ, RZ, R76 ;  /* 0x000000ffff2c7224 */ /* 0x000fe400078e004c */
.L_x_4022:
[----:B------:R-:W-:Y:S05]  /*d300*/  BSYNC B1 ;  /* 0x0000000000017941 */ /* 0x000fea0003800000 */
.L_x_4020:
        /* <DEDUP_REMOVED lines=16> */
.L_x_4026:
[----:B------:R-:W-:Y:S05]  /*d410*/  BSYNC B2 ;  /* 0x0000000000027941 */ /* 0x000fea0003800000 */
.L_x_4025:
        /* <DEDUP_REMOVED lines=42> */
.L_x_4024:
[----:B------:R-:W-:Y:S05]  /*d6c0*/  BSYNC B1 ;  /* 0x0000000000017941 */ /* 0x000fea0003800000 */
.L_x_4023:
        /* <DEDUP_REMOVED lines=14> */
.L_x_4027:
        /* <DEDUP_REMOVED lines=12> */
.L_x_4030:
[----:B------:R-:W-:Y:S02]  /*d870*/  IMAD.MOV.U32 R44, RZ, RZ, R76 ;  /* 0x000000ffff2c7224 */ /* 0x000fe400078e004c */
.L_x_4031:
[----:B------:R-:W-:Y:S05]  /*d880*/  BSYNC B1 ;  /* 0x0000000000017941 */ /* 0x000fea0003800000 */
.L_x_4029:
        /* <DEDUP_REMOVED lines=16> */
.L_x_4035:
[----:B------:R-:W-:Y:S05]  /*d990*/  BSYNC B2 ;  /* 0x0000000000027941 */ /* 0x000fea0003800000 */
.L_x_4034:
        /* <DEDUP_REMOVED lines=42> */
.L_x_4033:
[----:B------:R-:W-:Y:S05]  /*dc40*/  BSYNC B1 ;  /* 0x0000000000017941 */ /* 0x000fea0003800000 */
.L_x_4032:
        /* <DEDUP_REMOVED lines=10> */
.L_x_4028:
        /* <DEDUP_REMOVED lines=12> */
.L_x_4037:
[----:B------:R-:W-:Y:S02]  /*ddb0*/  IMAD.MOV.U32 R44, RZ, RZ, R76 ;  /* 0x000000ffff2c7224 */ /* 0x000fe400078e004c */
.L_x_4038:
[----:B------:R-:W-:Y:S05]  /*ddc0*/  BSYNC B1 ;  /* 0x0000000000017941 */ /* 0x000fea0003800000 */
.L_x_4036:
        /* <DEDUP_REMOVED lines=16> */
.L_x_4042:
[----:B------:R-:W-:Y:S05]  /*ded0*/  BSYNC B2 ;  /* 0x0000000000027941 */ /* 0x000fea0003800000 */
.L_x_4041:
        /* <DEDUP_REMOVED lines=42> */
.L_x_4040:
[----:B------:R-:W-:Y:S05]  /*e180*/  BSYNC B1 ;  /* 0x0000000000017941 */ /* 0x000fea0003800000 */
.L_x_4039:
        /* <DEDUP_REMOVED lines=14> */
.L_x_4043:
        /* <DEDUP_REMOVED lines=12> */
.L_x_4046:
[----:B------:R-:W-:Y:S02]  /*e330*/  IMAD.MOV.U32 R94, RZ, RZ, R76 ;  /* 0x000000ffff5e7224 */ /* 0x000fe400078e004c */
.L_x_4047:
[----:B------:R-:W-:Y:S05]  /*e340*/  BSYNC B1 ;  /* 0x0000000000017941 */ /* 0x000fea0003800000 */
.L_x_4045:
        /* <DEDUP_REMOVED lines=16> */
.L_x_4051:
[----:B------:R-:W-:Y:S05]  /*e450*/  BSYNC B2 ;  /* 0x0000000000027941 */ /* 0x000fea0003800000 */
.L_x_4050:
        /* <DEDUP_REMOVED lines=42> */
.L_x_4049:
[----:B------:R-:W-:Y:S05]  /*e700*/  BSYNC B1 ;  /* 0x0000000000017941 */ /* 0x000fea0003800000 */
.L_x_4048:
        /* <DEDUP_REMOVED lines=10> */
.L_x_4044:
        /* <DEDUP_REMOVED lines=12> */
.L_x_4053:
[----:B------:R-:W-:Y:S02]  /*e870*/  IMAD.MOV.U32 R96, RZ, RZ, R76 ;  /* 0x000000ffff607224 */ /* 0x000fe400078e004c */
.L_x_4054:
[----:B------:R-:W-:Y:S05]  /*e880*/  BSYNC B1 ;  /* 0x0000000000017941 */ /* 0x000fea0003800000 */
.L_x_4052:
        /* <DEDUP_REMOVED lines=16> */
.L_x_4058:
[----:B------:R-:W-:Y:S05]  /*e990*/  BSYNC B2 ;  /* 0x0000000000027941 */ /* 0x000fea0003800000 */
.L_x_4057:
        /* <DEDUP_REMOVED lines=42> */
.L_x_4056:
[----:B------:R-:W-:Y:S05]  /*ec40*/  BSYNC B1 ;  /* 0x0000000000017941 */ /* 0x000fea0003800000 */
.L_x_4055:
        /* <DEDUP_REMOVED lines=13> */
.L_x_4059:
        /* <DEDUP_REMOVED lines=12> */
.L_x_4062:
[----:B------:R-:W-:Y:S02]  /*ede0*/  IMAD.MOV.U32 R96, RZ, RZ, R76 ;  /* 0x000000ffff607224 */ /* 0x000fe400078e004c */
.L_x_4063:
[----:B------:R-:W-:Y:S05]  /*edf0*/  BSYNC B1 ;  /* 0x0000000000017941 */ /* 0x000fea0003800000 */
.L_x_4061:
        /* <DEDUP_REMOVED lines=16> */
.L_x_4067:
[----:B------:R-:W-:Y:S05]  /*ef00*/  BSYNC B2 ;  /* 0x0000000000027941 */ /* 0x000fea0003800000 */
.L_x_4066:
        /* <DEDUP_REMOVED lines=42> */
.L_x_4065:
[----:B------:R-:W-:Y:S05]  /*f1b0*/  BSYNC B1 ;  /* 0x0000000000017941 */ /* 0x000fea0003800000 */
.L_x_4064:
        /* <DEDUP_REMOVED lines=10> */
.L_x_4060:
        /* <DEDUP_REMOVED lines=12> */
.L_x_4069:
[----:B------:R-:W-:Y:S02]  /*f320*/  IMAD.MOV.U32 R96, RZ, RZ, R76 ;  /* 0x000000ffff607224 */ /* 0x000fe400078e004c */
.L_x_4070:
[----:B------:R-:W-:Y:S05]  /*f330*/  BSYNC B1 ;  /* 0x0000000000017941 */ /* 0x000fea0003800000 */
.L_x_4068:
        /* <DEDUP_REMOVED lines=16> */
.L_x_4074:
[----:B------:R-:W-:Y:S05]  /*f440*/  BSYNC B2 ;  /* 0x0000000000027941 */ /* 0x000fea0003800000 */
.L_x_4073:
        /* <DEDUP_REMOVED lines=42> */
.L_x_4072:
[----:B------:R-:W-:Y:S05]  /*f6f0*/  BSYNC B1 ;  /* 0x0000000000017941 */ /* 0x000fea0003800000 */
.L_x_4071:
        /* <DEDUP_REMOVED lines=13> */
.L_x_4075:
        /* <DEDUP_REMOVED lines=12> */
.L_x_4078:
[----:B------:R-:W-:Y:S02]  /*f890*/  IMAD.MOV.U32 R46, RZ, RZ, R76 ;  /* 0x000000ffff2e7224 */ /* 0x000fe400078e004c */
.L_x_4079:
[----:B------:R-:W-:Y:S05]  /*f8a0*/  BSYNC B1 ;  /* 0x0000000000017941 */ /* 0x000fea0003800000 */
.L_x_4077:
        /* <DEDUP_REMOVED lines=16> */
.L_x_4083:
[----:B------:R-:W-:Y:S05]  /*f9b0*/  BSYNC B2 ;  /* 0x0000000000027941 */ /* 0x000fea0003800000 */
.L_x_4082:
        /* <DEDUP_REMOVED lines=42> */
.L_x_4081:
[----:B------:R-:W-:Y:S05]  /*fc60*/  BSYNC B1 ;  /* 0x0000000000017941 */ /* 0x000fea0003800000 */
.L_x_4080:
        /* <DEDUP_REMOVED lines=10> */
.L_x_4076:
        /* <DEDUP_REMOVED lines=12> */
.L_x_4085:
[----:B------:R-:W-:Y:S02]  /*fdd0*/  MOV R46, R76 ;  /* 0x0000004c002e7202 */ /* 0x000fe40000000f00 */
.L_x_4086:
[----:B------:R-:W-:Y:S05]  /*fde0*/  BSYNC B1 ;  /* 0x0000000000017941 */ /* 0x000fea0003800000 */
.L_x_4084:
        /* <DEDUP_REMOVED lines=16> */
.L_x_4090:
[----:B------:R-:W-:Y:S05]  /*fef0*/  BSYNC B2 ;  /* 0x0000000000027941 */ /* 0x000fea0003800000 */
.L_x_4089:
        /* <DEDUP_REMOVED lines=42> */
.L_x_4088:
[----:B------:R-:W-:Y:S05]  /*101a0*/  BSYNC B1 ;  /* 0x0000000000017941 */ /* 0x000fea0003800000 */
.L_x_4087:
        /* <DEDUP_REMOVED lines=13> */
.L_x_4091:
        /* <DEDUP_REMOVED lines=12> */
.L_x_4094:
[----:B------:R-:W-:Y:S02]  /*10340*/  IMAD.MOV.U32 R46, RZ, RZ, R76 ;  /* 0x000000ffff2e7224 */ /* 0x000fe400078e004c */
.L_x_4095:
[----:B------:R-:W-:Y:S05]  /*10350*/  BSYNC B1 ;  /* 0x0000000000017941 */ /* 0x000fea0003800000 */
.L_x_4093:
        /* <DEDUP_REMOVED lines=16> */
.L_x_4099:
[----:B------:R-:W-:Y:S05]  /*10460*/  BSYNC B2 ;  /* 0x0000000000027941 */ /* 0x000fea0003800000 */
.L_x_4098:
        /* <DEDUP_REMOVED lines=42> */
.L_x_4097:
[----:B------:R-:W-:Y:S05]  /*10710*/  BSYNC B1 ;  /* 0x0000000000017941 */ /* 0x000fea0003800000 */
.L_x_4096:
        /* <DEDUP_REMOVED lines=10> */
.L_x_4092:
        /* <DEDUP_REMOVED lines=12> */
.L_x_4101:
[----:B------:R-:W-:Y:S02]  /*10880*/  IMAD.MOV.U32 R46, RZ, RZ, R76 ;  /* 0x000000ffff2e7224 */ /* 0x000fe400078e004c */
.L_x_4102:
[----:B------:R-:W-:Y:S05]  /*10890*/  BSYNC B1 ;  /* 0x0000000000017941 */ /* 0x000fea0003800000 */
.L_x_4100:
        /* <DEDUP_REMOVED lines=16> */
.L_x_4106:
[----:B------:R-:W-:Y:S05]  /*109a0*/  BSYNC B2 ;  /* 0x0000000000027941 */ /* 0x000fea0003800000 */
.L_x_4105:
        /* <DEDUP_REMOVED lines=42> */
.L_x_4104:
[----:B------:R-:W-:Y:S05]  /*10c50*/  BSYNC B1 ;  /* 0x0000000000017941 */ /* 0x000fea0003800000 */
.L_x_4103:
        /* <DEDUP_REMOVED lines=13> */
.L_x_4107:
        /* <DEDUP_REMOVED lines=12> */
.L_x_4110:
[----:B------:R-:W-:Y:S02]  /*10df0*/  MOV R102, R76 ;  /* 0x0000004c00667202 */ /* 0x000fe40000000f00 */
.L_x_4111:
[----:B------:R-:W-:Y:S05]  /*10e00*/  BSYNC B1 ;  /* 0x0000000000017941 */ /* 0x000fea0003800000 */
.L_x_4109:
        /* <DEDUP_REMOVED lines=16> */
.L_x_4115:
[----:B------:R-:W-:Y:S05]  /*10f10*/  BSYNC B2 ;  /* 0x0000000000027941 */ /* 0x000fea0003800000 */
.L_x_4114:
        /* <DEDUP_REMOVED lines=42> */
.L_x_4113:
[----:B------:R-:W-:Y:S05]  /*111c0*/  BSYNC B1 ;  /* 0x0000000000017941 */ /* 0x000fea0003800000 */
.L_x_4112:
        /* <DEDUP_REMOVED lines=10> */
.L_x_4108:
[----:B------:R-:W-:Y:S01]  /*11270*/  FADD.FTZ R44, RZ, R48 ;  /* 0x00000030ff2c7221 */ /* 0x000fe20000010000 */
[----:B------:R-:W-:Y:S01]  /*11280*/  ISETP.NE.AND P0, PT, R101, RZ, PT ;  /* 0x000000ff6500720c */ /* 0x000fe20003f05270 */
[----:B------:R-:W-:Y:S01]  /*11290*/  IMAD.WIDE.U32 R104, R70, R71, c[0x0][0x188] ;  /* 0x0000620046687625 */ /* 0x000fe200078e0047 */
[----:B------:R-:W-:Y:S02]  /*112a0*/  SEL R73, RZ, 0x1000000, P5 ;  /* 0x01000000ff497807 */ /* 0x000fe40002800000 */
[----:B------:R-:W-:Y:S01]  /*112b0*/  ISETP.NE.AND P5, PT, R100, RZ, PT ;  /* 0x000000ff6400720c */ /* 0x000fe20003fa5270 */
[----:B------:R-:W-:Y:S01]  /*112c0*/  FADD.FTZ R45, R44, R51 ;  /* 0x000000332c2d7221 */ /* 0x000fe20000010000 */
[----:B------:R-:W-:Y:S02]  /*112d0*/  SEL R46, RZ, 0x1, P0 ;  /* 0x00000001ff2e7807 */ /* 0x000fe40000000000 */
[----:B------:R-:W-:Y:S01]  /*112e0*/  SEL R47, RZ, 0x10000, P4 ;  /* 0x00010000ff2f7807 */ /* 0x000fe20002000000 */
[----:B------:R-:W-:Y:S01]  /*112f0*/  FADD.FTZ R44, R45, R50 ;  /* 0x000000322d2c7221 */ /* 0x000fe20000010000 */
[----:B------:R-:W-:-:S02]  /*11300*/  SEL R100, RZ, 0x100, P3 ;  /* 0x00000100ff647807 */ /* 0x000fc40001800000 */
[----:B------:R-:W-:Y:S01]  /*11310*/  ISETP.NE.AND P0, PT, R80, RZ, PT ;  /* 0x000000ff5000720c */ /* 0x000fe20003f05270 */
[----:B------:R-:W-:Y:S01]  /*11320*/  FADD.FTZ R44, R44, R55 ;  /* 0x000000372c2c7221 */ /* 0x000fe20000010000 */
[----:B------:R-:W-:Y:S02]  /*11330*/  ISETP.NE.AND P6, PT, R99, RZ, PT ;  /* 0x000000ff6300720c */ /* 0x000fe40003fc5270 */
[----:B------:R-:W-:Y:S01]  /*11340*/  LOP3.LUT R100, R100, R73, R47, 0xfe, !PT ;  /* 0x0000004964647212 */ /* 0x000fe200078efe2f */
[----:B------:R-:W-:Y:S01]  /*11350*/  FADD.FTZ R45, R44, R53 ;  /* 0x000000352c2d7221 */ /* 0x000fe20000010000 */
[----:B------:R-:W-:Y:S01]  /*11360*/  ISETP.NE.AND P1, PT, R98, RZ, PT ;  /* 0x000000ff6200720c */ /* 0x000fe20003f25270 */
[----:B------:R-:W-:Y:S01]  /*11370*/  IMAD.WIDE.U32 R46, R46, 0x1000000, RZ ;  /* 0x010000002e2e7825 */ /* 0x000fe200078e00ff */
[----:B------:R-:W-:Y:S02]  /*11380*/  SEL R98, RZ, 0x1, P6 ;  /* 0x00000001ff627807 */ /* 0x000fe40003000000 */
[----:B------:R-:W-:Y:S01]  /*11390*/  SEL R79, RZ, 0x1, P2 ;  /* 0x00000001ff4f7807 */ /* 0x000fe20001000000 */
[----:B------:R-:W-:-:S02]  /*113a0*/  FADD.FTZ R45, R45, R72 ;  /* 0x000000482d2d7221 */ /* 0x000fc40000010000 */
[----:B------:R-:W-:Y:S01]  /*113b0*/  IMAD.WIDE.U32 R98, R98, 0x100, RZ ;  /* 0x0000010062627825 */ /* 0x000fe200078e00ff */
[----:B------:R-:W-:-:S03]  /*113c0*/  LOP3.LUT R79, R47, R100, R79, 0xfe, !PT ;  /* 0x000000642f4f7212 */ /* 0x000fc600078efe4f */
[----:B------:R-:W-:Y:S02]  /*113d0*/  FADD.FTZ R44, R45, R54 ;  /* 0x000000362d2c7221 */ /* 0x000fe40000010000 */
[----:B------:R-:W-:-:S04]  /*113e0*/  IMAD.WIDE.U32 R100, R70, R83, c[0x0][0x190] ;  /* 0x0000640046647625 */ /* 0x000fc800078e0053 */
        /* <DEDUP_REMOVED lines=8> */
[----:B------:R-:W-:Y:S01]  /*11470*/  FADD.FTZ R73, R80, R89 ;  /* 0x0000005950497221 */ /* 0x000fe20000010000 */
[----:B------:R-:W-:Y:S02]  /*11480*/  LOP3.LUT R99, R99, R79, R45, 0xfe, !PT ;  /* 0x0000004f63637212 */ /* 0x000fe400078efe2d */
[----:B------:R-:W-:Y:S01]  /*11490*/  F2FP.PACK_AB R45, R95, R92 ;  /* 0x0000005c5f2d723e */ /* 0x000fe200000000ff */
[----:B------:R-:W-:Y:S01]  /*114a0*/  FADD.FTZ R80, R73, R88 ;  /* 0x0000005849507221 */ /* 0x000fe20000010000 */
[----:B------:R-:W-:Y:S02]  /*114b0*/  LOP3.LUT R73, R98, R46, R44, 0xfe, !PT ;  /* 0x0000002e62497212 */ /* 0x000fe400078efe2c */
[----:B------:R-:W-:Y:S01]  /*114c0*/  SEL R98, RZ, 0x1, P1 ;  /* 0x00000001ff627807 */ /* 0x000fe20000800000 */
[----:B------:R-:W-:Y:S01]  /*114d0*/  FADD.FTZ R47, R80, R91 ;  /* 0x0000005b502f7221 */ /* 0x000fe20000010000 */
[----:B------:R-:W-:Y:S02]  /*114e0*/  F2FP.PACK_AB R46, R97, R94 ;  /* 0x0000005e612e723e */ /* 0x000fe400000000ff */
[----:B------:R-:W-:Y:S01]  /*114f0*/  LOP3.LUT R98, R73, R98, RZ, 0xfc, !PT ;  /* 0x0000006249627212 */ /* 0x000fe200078efcff */
[----:B------:R-:W-:Y:S01]  /*11500*/  FADD.FTZ R44, R47, R90 ;  /* 0x0000005a2f2c7221 */ /* 0x000fe20000010000 */
[----:B------:R-:W-:-:S02]  /*11510*/  F2FP.PACK_AB R47, R103, R96 ;  /* 0x00000060672f723e */ /* 0x000fc400000000ff */
[----:B------:R-:W-:Y:S01]  /*11520*/  ISETP.NE.AND P1, PT, R49, RZ, PT ;  /* 0x000000ff3100720c */ /* 0x000fe20003f25270 */
[----:B------:R-:W-:Y:S01]  /*11530*/  FADD.FTZ R71, R44, R93 ;  /* 0x0000005d2c477221 */ /* 0x000fe20000010000 */
[----:B------:R-:W-:-:S03]  /*11540*/  F2FP.PACK_AB R44, R93, R90 ;  /* 0x0000005a5d2c723e */ /* 0x000fc600000000ff */
[----:B------:R-:W-:Y:S02]  /*11550*/  FADD.FTZ R80, R71, R92 ;  /* 0x0000005c47507221 */ /* 0x000fe40000010000 */
        /* <DEDUP_REMOVED lines=26> */
.L_x_4116:
[----:B------:R-:W-:Y:S01]  /*11700*/  FADD.FTZ R73, R80, R103 ;  /* 0x0000006750497221 */ /* 0x000fe20000010000 */
[----:B------:R-:W-:Y:S05]  /*11710*/  BRA.DIV ~URZ, `(.L_x_4117) ;  /* 0x00000cf27f007947 */ /* 0x000fea000b800000 */
[----:B0-----:R0:W1:Y:S02]  /*11720*/  SHFL.BFLY PT, R44, R73, 0x1, 0x1f ;  /* 0x0c201f00492c7f89 */ /* 0x00106400000e0000 */
.L_x_4121:
        /* <DEDUP_REMOVED lines=68> */
.L_x_4122:
[----:B------:R-:W-:Y:S01]  /*11b70*/  HFMA2.MMA R71, -RZ, RZ, 0, 2.384185791015625e-07 ;  /* 0x00000004ff477435 */ /* 0x000fe200000001ff */
[----:B------:R-:W-:Y:S01]  /*11b80*/  FMUL.FTZ R44, R49, R49 ;  /* 0x00000031312c7220 */ /* 0x000fe20000410000 */
[----:B------:R-:W-:Y:S01]  /*11b90*/  ISETP.NE.AND P0, PT, RZ, UR8, PT ;  /* 0x00000008ff007c0c */ /* 0x000fe2000bf05270 */
[----:B------:R-:W-:Y:S02]  /*11ba0*/  IMAD.MOV.U32 R79, RZ, RZ, c[0x0][0x1e0] ;  /* 0x00007800ff4f7624 */ /* 0x000fe400078e00ff */
[----:B-1----:R-:W-:Y:S01]  /*11bb0*/  FADD.FTZ R80, R80, R73 ;  /* 0x0000004950507221 */ /* 0x002fe20000010000 */
[----:B------:R-:W-:-:S03]  /*11bc0*/  FSEL R45, R44, RZ, P0 ;  /* 0x000000ff2c2d7208 */ /* 0x000fc60000000000 */
[----:B------:R-:W-:Y:S01]  /*11bd0*/  FFMA.FTZ R44, R80, R79, c[0x0][0x228] ;  /* 0x00008a00502c7623 */ /* 0x000fe2000001004f */
[----:B------:R-:W-:Y:S01]  /*11be0*/  FSEL R79, R49, RZ, !P0 ;  /* 0x000000ff314f7208 */ /* 0x000fe20004000000 */
[----:B------:R-:W-:-:S04]  /*11bf0*/  @!P1 IMAD.WIDE R46, R0, R71, c[0x0][0x1a0] ;  /* 0x00006800002e9625 */ /* 0x000fc800078e0247 */
[----:B0-----:R-:W-:Y:S01]  /*11c00*/  FADD.FTZ R73, R44, R45 ;  /* 0x0000002d2c497221 */ /* 0x001fe20000010000 */
[----:B------:R0:W-:Y:S01]  /*11c10*/  @!P1 STG.E [R46.64], R49 ;  /* 0x000000312e009986 */ /* 0x0001e2000c101906 */
[C---:B------:R-:W-:Y:S02]  /*11c20*/  FADD.FTZ R100, -R79.reuse, R53 ;  /* 0x000000354f647221 */ /* 0x040fe40000010100 */
[----:B------:R-:W-:Y:S02]  /*11c30*/  FADD.FTZ R72, -R79, R72 ;  /* 0x000000484f487221 */ /* 0x000fe40000010100 */
[----:B------:R-:W-:-:S04]  /*11c40*/  @!P1 IMAD.WIDE R44, R0, R71, c[0x0][0x1a8] ;  /* 0x00006a00002c9625 */ /* 0x000fc800078e0247 */
[C---:B------:R-:W-:Y:S02]  /*11c50*/  FADD.FTZ R54, -R79.reuse, R54 ;  /* 0x000000364f367221 */ /* 0x040fe40000010100 */
[C---:B------:R-:W-:Y:S01]  /*11c60*/  FADD.FTZ R98, -R79.reuse, R55 ;  /* 0x000000374f627221 */ /* 0x040fe20000010100 */
[----:B0-----:R-:W0:Y:S01]  /*11c70*/  MUFU.RSQ R47, R73 ;  /* 0x00000049002f7308 */ /* 0x001e220000001400 */
[C---:B------:R-:W-:Y:S01]  /*11c80*/  FADD.FTZ R46, -R79.reuse, R82 ;  /* 0x000000524f2e7221 */ /* 0x040fe20000010100 */
[--C-:B------:R-:W-:Y:S01]  /*11c90*/  HADD2.F32 R82, -RZ, R34.reuse.H0_H0 ;  /* 0x20000022ff527230 */ /* 0x100fe20000004100 */
[C---:B------:R-:W-:Y:S01]  /*11ca0*/  FADD.FTZ R104, -R79.reuse, R85 ;  /* 0x000000554f687221 */ /* 0x040fe20000010100 */
[----:B------:R-:W-:Y:S01]  /*11cb0*/  HADD2.F32 R85, -RZ, R34.H1_H1 ;  /* 0x30000022ff557230 */ /* 0x000fe20000004100 */
[C---:B------:R-:W-:Y:S02]  /*11cc0*/  FADD.FTZ R48, -R79.reuse, R48 ;  /* 0x000000304f307221 */ /* 0x040fe40000010100 */
[----:B------:R-:W-:-:S02]  /*11cd0*/  FADD.FTZ R50, -R79, R50 ;  /* 0x000000324f327221 */ /* 0x000fc40000010100 */
[C---:B------:R-:W-:Y:S02]  /*11ce0*/  FADD.FTZ R106, -R79.reuse, R84 ;  /* 0x000000544f6a7221 */ /* 0x040fe40000010100 */
[C---:B------:R-:W-:Y:S01]  /*11cf0*/  FADD.FTZ R110, -R79.reuse, R86 ;  /* 0x000000564f6e7221 */ /* 0x040fe20000010100 */
[----:B------:R-:W-:Y:S01]  /*11d00*/  HADD2.F32 R86, -RZ, R35.H0_H0 ;  /* 0x20000023ff567230 */ /* 0x000fe20000004100 */
[C---:B------:R-:W-:Y:S02]  /*11d10*/  FADD.FTZ R80, -R79.reuse, R51 ;  /* 0x000000334f507221 */ /* 0x040fe40000010100 */
[----:B------:R-:W-:Y:S01]  /*11d20*/  FADD.FTZ R102, -R79, R81 ;  /* 0x000000514f667221 */ /* 0x000fe20000010100 */
[----:B0-----:R0:W-:Y:S01]  /*11d30*/  @!P1 STG.E [R44.64], R47 ;  /* 0x0000002f2c009986 */ /* 0x0011e2000c101906 */
[----:B------:R-:W-:Y:S02]  /*11d40*/  FMUL.FTZ R55, R47, R100 ;  /* 0x000000642f377220 */ /* 0x000fe40000410000 */
        /* <DEDUP_REMOVED lines=8> */
[----:B------:R-:W-:-:S02]  /*11dd0*/  FADD.FTZ R92, -R79, R92 ;  /* 0x0000005c4f5c7221 */ /* 0x000fc40000010100 */
[C---:B------:R-:W-:Y:S02]  /*11de0*/  FADD.FTZ R120, -R79.reuse, R95 ;  /* 0x0000005f4f787221 */ /* 0x040fe40000010100 */
[C---:B------:R-:W-:Y:S02]  /*11df0*/  FADD.FTZ R94, -R79.reuse, R94 ;  /* 0x0000005e4f5e7221 */ /* 0x040fe40000010100 */
[C---:B------:R-:W-:Y:S02]  /*11e00*/  FADD.FTZ R122, -R79.reuse, R97 ;  /* 0x000000614f7a7221 */ /* 0x040fe40000010100 */
[C---:B------:R-:W-:Y:S02]  /*11e10*/  FADD.FTZ R96, -R79.reuse, R96 ;  /* 0x000000604f607221 */ /* 0x040fe40000010100 */
[----:B------:R-:W-:Y:S02]  /*11e20*/  FADD.FTZ R124, -R79, R103 ;  /* 0x000000674f7c7221 */ /* 0x000fe40000010100 */
[----:B------:R-:W-:-:S02]  /*11e30*/  FMUL.FTZ R84, R47, R72 ;  /* 0x000000482f547220 */ /* 0x000fc40000410000 */
[C---:B------:R-:W-:Y:S02]  /*11e40*/  FMUL.FTZ R87, R47.reuse, R54 ;  /* 0x000000362f577220 */ /* 0x040fe40000410000 */
[C---:B------:R-:W-:Y:S02]  /*11e50*/  FMUL.FTZ R73, R47.reuse, R48 ;  /* 0x000000302f497220 */ /* 0x040fe40000410000 */
[C---:B------:R-:W-:Y:S02]  /*11e60*/  FMUL.FTZ R79, R47.reuse, R50 ;  /* 0x000000322f4f7220 */ /* 0x040fe40000410000 */
[----:B0-----:R-:W-:Y:S02]  /*11e70*/  FMUL.FTZ R45, R47, R46 ;  /* 0x0000002e2f2d7220 */ /* 0x001fe40000410000 */
[----:B------:R-:W-:Y:S02]  /*11e80*/  FFMA.FTZ R55, R55, R82, R6 ;  /* 0x0000005237377223 */ /* 0x000fe40000010006 */
        /* <DEDUP_REMOVED lines=9> */
[C---:B------:R-:W-:Y:S02]  /*11f20*/  FMUL.FTZ R116, R47.reuse, R116 ;  /* 0x000000742f747220 */ /* 0x040fe40000410000 */
[C---:B------:R-:W-:Y:S01]  /*11f30*/  FMUL.FTZ R49, R47.reuse, R90 ;  /* 0x0000005a2f317220 */ /* 0x040fe20000410000 */
[----:B------:R-:W-:Y:S01]  /*11f40*/  HADD2.F32 R90, -RZ, R31.H1_H1 ;  /* 0x3000001fff5a7230 */ /* 0x000fe20000004100 */
[C---:B------:R-:W-:Y:S02]  /*11f50*/  FMUL.FTZ R46, R47.reuse, R118 ;  /* 0x000000762f2e7220 */ /* 0x040fe40000410000 */
[C---:B------:R-:W-:Y:S01]  /*11f60*/  FMUL.FTZ R51, R47.reuse, R92 ;  /* 0x0000005c2f337220 */ /* 0x040fe20000410000 */
[----:B------:R-:W-:Y:S01]  /*11f70*/  HADD2.F32 R92, -RZ, R27.H0_H0 ;  /* 0x2000001bff5c7230 */ /* 0x000fe20000004100 */
[----:B------:R-:W-:-:S02]  /*11f80*/  FMUL.FTZ R48, R47, R120 ;  /* 0x000000782f307220 */ /* 0x000fc40000410000 */
[C---:B------:R-:W-:Y:S02]  /*11f90*/  FMUL.FTZ R81, R47.reuse, R94 ;  /* 0x0000005e2f517220 */ /* 0x040fe40000410000 */
[C---:B------:R-:W-:Y:S02]  /*11fa0*/  FMUL.FTZ R50, R47.reuse, R122 ;  /* 0x0000007a2f327220 */ /* 0x040fe40000410000 */
[C---:B------:R-:W-:Y:S02]  /*11fb0*/  FMUL.FTZ R83, R47.reuse, R96 ;  /* 0x000000602f537220 */ /* 0x040fe40000410000 */
[----:B------:R-:W-:Y:S02]  /*11fc0*/  FMUL.FTZ R124, R47, R124 ;  /* 0x0000007c2f7c7220 */ /* 0x000fe40000410000 */
        /* <DEDUP_REMOVED lines=23> */
[--C-:B------:R-:W-:Y:S01]  /*12140*/  HADD2.F32 R89, -RZ, R25.reuse.H1_H1 ;  /* 0x30000019ff597230 */ /* 0x100fe20000004100 */
[----:B------:R-:W-:Y:S01]  /*12150*/  FFMA.FTZ R53, R45, R53, R10 ;  /* 0x000000352d357223 */ /* 0x000fe2000001000a */
[--C-:B------:R-:W-:Y:S01]  /*12160*/  HADD2.F32 R45, -RZ, R24.reuse.H1_H1 ;  /* 0x30000018ff2d7230 */ /* 0x100fe20000004100 */
[----:B------:R-:W-:Y:S01]  /*12170*/  FFMA.FTZ R72, R44, R72, R11 ;  /* 0x000000482c487223 */ /* 0x000fe2000001000b */
[----:B------:R-:W-:Y:S01]  /*12180*/  HADD2.F32 R44, -RZ, R24.H0_H0 ;  /* 0x20000018ff2c7230 */ /* 0x000fe20000004100 */
[----:B------:R-:W-:Y:S01]  /*12190*/  FFMA.FTZ R95, R83, R92, R56 ;  /* 0x0000005c535f7223 */ /* 0x000fe20000010038 */
[----:B------:R-:W-:Y:S01]  /*121a0*/  HADD2.F32 R83, -RZ, R26.H1_H1 ;  /* 0x3000001aff537230 */ /* 0x000fe20000004100 */
        /* <DEDUP_REMOVED lines=8> */
[----:B------:R-:W-:Y:S01]  /*12230*/  FFMA.FTZ R92, R46, R45, R19 ;  /* 0x0000002d2e5c7223 */ /* 0x000fe20000010013 */
[----:B------:R-:W-:Y:S01]  /*12240*/  F2FP.PACK_AB R46, R82, R55 ;  /* 0x00000037522e723e */ /* 0x000fe200000000ff */
[----:B------:R-:W-:Y:S01]  /*12250*/  FFMA.FTZ R83, R51, R81, R20 ;  /* 0x0000005133537223 */ /* 0x000fe20000010014 */
[----:B------:R-:W-:Y:S01]  /*12260*/  IADD3 R82, R52, 0x20, RZ ;  /* 0x0000002034527810 */ /* 0x000fe20007ffe0ff */
[----:B------:R-:W-:Y:S01]  /*12270*/  FFMA.FTZ R90, R116, R90, R17 ;  /* 0x0000005a745a7223 */ /* 0x000fe20000010011 */
[----:B------:R-:W-:Y:S01]  /*12280*/  LEA R80, P0, R52, c[0x0][0x208], 0x4 ;  /* 0x0000820034507a11 */ /* 0x000fe200078020ff */
[----:B------:R-:W-:Y:S01]  /*12290*/  FFMA.FTZ R88, R112, R88, R15 ;  /* 0x0000005870587223 */ /* 0x000fe2000001000f */
[----:B------:R-:W-:Y:S01]  /*122a0*/  LEA R72, P1, R70, c[0x0][0x208], 0x4 ;  /* 0x0000820046487a11 */ /* 0x000fe200078220ff */
[----:B------:R-:W-:Y:S01]  /*122b0*/  IMAD.MOV.U32 R73, RZ, RZ, 0x10 ;  /* 0x00000010ff497424 */ /* 0x000fe200078e00ff */
[----:B------:R-:W-:Y:S01]  /*122c0*/  F2FP.PACK_AB R47, R54, R47 ;  /* 0x0000002f362f723e */ /* 0x000fe200000000ff */
[----:B------:R-:W-:Y:S01]  /*122d0*/  IMAD R0, R71, c[0x0][0x160], R0 ;  /* 0x0000580047007a24 */ /* 0x000fe200078e0200 */
[----:B------:R-:W-:-:S02]  /*122e0*/  F2FP.PACK_AB R45, R84, R79 ;  /* 0x0000004f542d723e */ /* 0x000fc400000000ff */
[----:B------:R-:W-:Y:S02]  /*122f0*/  LEA.HI.X R81, R52, c[0x0][0x20c], RZ, 0x4, P0 ;  /* 0x0000830034517a11 */ /* 0x000fe400000f24ff */
[----:B------:R-:W-:Y:S01]  /*12300*/  F2FP.PACK_AB R53, R94, R83 ;  /* 0x000000535e35723e */ /* 0x000fe200000000ff */
[----:B------:R-:W-:Y:S01]  /*12310*/  IMAD.WIDE.U32 R82, R82, R73, c[0x0][0x208] ;  /* 0x0000820052527625 */ /* 0x000fe200078e0049 */
[----:B------:R-:W-:Y:S01]  /*12320*/  F2FP.PACK_AB R51, R90, R91 ;  /* 0x0000005b5a33723e */ /* 0x000fe200000000ff */
[----:B------:R0:W-:Y:S01]  /*12330*/  STG.E.128 [R80.64], R44 ;  /* 0x0000002c50007986 */ /* 0x0001e2000c101d06 */
[----:B------:R-:W-:Y:S02]  /*12340*/  F2FP.PACK_AB R50, R88, R87 ;  /* 0x000000575832723e */ /* 0x000fe400000000ff */
[----:B------:R-:W-:Y:S02]  /*12350*/  F2FP.PACK_AB R49, R86, R85 ;  /* 0x000000555631723e */ /* 0x000fe400000000ff */
[----:B------:R-:W-:-:S02]  /*12360*/  F2FP.PACK_AB R55, R124, R95 ;  /* 0x0000005f7c37723e */ /* 0x000fc400000000ff */
[----:B------:R-:W-:Y:S01]  /*12370*/  F2FP.PACK_AB R54, R96, R93 ;  /* 0x0000005d6036723e */ /* 0x000fe200000000ff */
[----:B------:R0:W-:Y:S01]  /*12380*/  STG.E.128 [R82.64], R48 ;  /* 0x0000003052007986 */ /* 0x0001e2000c101d06 */
[----:B------:R-:W-:Y:S02]  /*12390*/  LEA.HI.X R73, R70, c[0x0][0x20c], RZ, 0x4, P1 ;  /* 0x0000830046497a11 */ /* 0x000fe400008f24ff */
[----:B------:R-:W-:Y:S02]  /*123a0*/  F2FP.PACK_AB R52, R92, R89 ;  /* 0x000000595c34723e */ /* 0x000fe400000000ff */
[----:B------:R-:W-:-:S03]  /*123b0*/  ISETP.GE.AND P0, PT, R0, c[0x0][0x164], PT ;  /* 0x0000590000007a0c */ /* 0x000fc60003f06270 */
[----:B------:R0:W-:Y:S10]  /*123c0*/  STG.E.128 [R72.64], R52 ;  /* 0x0000003448007986 */ /* 0x0001f4000c101d06 */
[----:B0-----:R-:W-:Y:S01]  /*123d0*/  @P0 CALL.REL.NOINC `(.L_x_4119) ;  /* 0x0000001000000944 */ /* 0x001fe20003c00000 */
[----:B------:R-:W-:Y:S05]  /*123e0*/  BRA `(.L_x_4120) ;  /* 0xfffee48000007947 */ /* 0x000fea000383ffff */
.L_x_4119:
[----:B------:R-:W-:Y:S05]  /*123f0*/  BSYNC B0 ;  /* 0x0000000000007941 */ /* 0x000fea0003800000 */
.L_x_3729:
[----:B------:R-:W-:Y:S05]  /*12400*/  EXIT ;  /* 0x000000000000794d */ /* 0x000fea0003800000 */
.L_x_4117:
[----:B------:R-:W-:Y:S01]  /*12410*/  IMAD.MOV.U32 R80, RZ, RZ, 0x1 ;  /* 0x00000001ff507424 */ /* 0x000fe200078e00ff */
[----:B0-----:R-:W-:Y:S01]  /*12420*/  MOV R44, 0x12460 ;  /* 0x00012460002c7802 */ /* 0x001fe20000000f00 */
[----:B------:R-:W-:-:S02]  /*12430*/  IMAD.MOV.U32 R46, RZ, RZ, 0x1f ;  /* 0x0000001fff2e7424 */ /* 0x000fc400078e00ff */
[----:B------:R-:W-:Y:S02]  /*12440*/  IMAD.MOV.U32 R47, RZ, RZ, -0x1 ;  /* 0xffffffffff2f7424 */ /* 0x000fe400078e00ff */
[----:B------:R-:W-:Y:S05]  /*12450*/  CALL.REL.NOINC `($__internal_15_$__cuda_sm70_shflsync_bfly_p) ;  /* 0x0000069000007944 */ /* 0x000fea0003c00000 */
[----:B-1----:R-:W-:Y:S01]  /*12460*/  MOV R44, R80 ;  /* 0x00000050002c7202 */ /* 0x002fe20000000f00 */
[----:B0-----:R-:W-:Y:S05]  /*12470*/  BRA `(.L_x_4121) ;  /* 0xfffff2b000007947 */ /* 0x001fea000383ffff */
.L_x_4118:
[----:B------:R-:W-:Y:S01]  /*12480*/  IMAD.MOV.U32 R80, RZ, RZ, 0x2 ;  /* 0x00000002ff507424 */ /* 0x000fe200078e00ff */
[----:B------:R-:W-:Y:S01]  /*12490*/  MOV R44, 0x124d0 ;  /* 0x000124d0002c7802 */ /* 0x000fe20000000f00 */
[----:B------:R-:W-:Y:S02]  /*124a0*/  IMAD.MOV.U32 R46, RZ, RZ, 0x1f ;  /* 0x0000001fff2e7424 */ /* 0x000fe400078e00ff */
[----:B------:R-:W-:Y:S02]  /*124b0*/  IMAD.MOV.U32 R47, RZ, RZ, -0x1 ;  /* 0xffffffffff2f7424 */ /* 0x000fe400078e00ff */
[----:B------:R-:W-:Y:S05]  /*124c0*/  CALL.REL.NOINC `($__internal_15_$__cuda_sm70_shflsync_bfly_p) ;  /* 0x0000062000007944 */ /* 0x000fea0003c00000 */
[----:B01----:R-:W-:Y:S01]  /*124d0*/  FADD.FTZ R73, R73, R80 ;  /* 0x0000005049497221 */ /* 0x003fe20000010000 */
[----:B------:R-:W-:Y:S01]  /*124e0*/  MOV R47, 0xffffffff ;  /* 0xffffffff002f7802 */ /* 0x000fe20000000f00 */
[----:B------:R-:W-:Y:S01]  /*124f0*/  IMAD.MOV.U32 R80, RZ, RZ, 0x4 ;  /* 0x00000004ff507424 */ /* 0x000fe200078e00ff */
[----:B------:R-:W-:Y:S01]  /*12500*/  MOV R44, 0x12530 ;  /* 0x00012530002c7802 */ /* 0x000fe20000000f00 */
[----:B------:R-:W-:Y:S02]  /*12510*/  IMAD.MOV.U32 R46, RZ, RZ, 0x1f ;  /* 0x0000001fff2e7424 */ /* 0x000fe400078e00ff */
[----:B------:R-:W-:Y:S05]  /*12520*/  CALL.REL.NOINC `($__internal_15_$__cuda_sm70_shflsync_bfly_p) ;  /* 0x000005c000007944 */ /* 0x000fea0003c00000 */
[----:B01----:R-:W-:Y:S01]  /*12530*/  FADD.FTZ R73, R73, R80 ;  /* 0x0000005049497221 */ /* 0x003fe20000010000 */
[----:B------:R-:W-:Y:S01]  /*12540*/  MOV R44, 0x12590 ;  /* 0x00012590002c7802 */ /* 0x000fe20000000f00 */
[----:B------:R-:W-:-:S02]  /*12550*/  IMAD.MOV.U32 R80, RZ, RZ, 0x8 ;  /* 0x00000008ff507424 */ /* 0x000fc400078e00ff */
        /* <DEDUP_REMOVED lines=9> */
[----:B-1----:R-:W-:Y:S02]  /*125f0*/  FADD.FTZ R49, R73, R80 ;  /* 0x0000005049317221 */ /* 0x002fe40000010000 */
[----:B------:R-:W-:Y:S02]  /*12600*/  IMAD.MOV.U32 R80, RZ, RZ, 0x1 ;  /* 0x00000001ff507424 */ /* 0x000fe400078e00ff */
[----:B------:R-:W-:-:S02]  /*12610*/  FMUL.FTZ R49, R49, c[0x0][0x1e0] ;  /* 0x0000780031317a20 */ /* 0x000fc40000410000 */
[----:B0-----:R-:W-:Y:S02]  /*12620*/  IMAD.MOV.U32 R46, RZ, RZ, 0x1f ;  /* 0x0000001fff2e7424 */ /* 0x001fe400078e00ff */
        /* <DEDUP_REMOVED lines=47> */
[----:B------:R-:W-:Y:S02]  /*12920*/  IMAD.MOV.U32 R47, RZ, RZ, -0x1 ;  /* 0xffffffffff2f7424 */ /* 0x000fe400078e00ff */
[----:B------:R-:W-:Y:S01]  /*12930*/  FFMA.FTZ R73, R45, R45, R44 ;  /* 0x0000002d2d497223 */ /* 0x000fe2000001002c */
[----:B------:R-:W-:Y:S02]  /*12940*/  MOV R44, 0x12960 ;  /* 0x00012960002c7802 */ /* 0x000fe40000000f00 */
        /* <DEDUP_REMOVED lines=9> */
[----:B------:R-:W-:Y:S02]  /*129e0*/  IMAD.MOV.U32 R80, RZ, RZ, 0x4 ;  /* 0x00000004ff507424 */ /* 0x000fe400078e00ff */
[----:B------:R-:W-:-:S02]  /*129f0*/  IMAD.MOV.U32 R46, RZ, RZ, 0x1f ;  /* 0x0000001fff2e7424 */ /* 0x000fc400078e00ff */
        /* <DEDUP_REMOVED lines=11> */
[----:B------:R-:W-:Y:S02]  /*12ab0*/  IMAD.MOV.U32 R46, RZ, RZ, 0x1f ;  /* 0x0000001fff2e7424 */ /* 0x000fe400078e00ff */
[----:B------:R-:W-:-:S02]  /*12ac0*/  IMAD.MOV.U32 R47, RZ, RZ, -0x1 ;  /* 0xffffffffff2f7424 */ /* 0x000fc400078e00ff */
[----:B------:R-:W-:Y:S05]  /*12ad0*/  CALL.REL.NOINC `($__internal_15_$__cuda_sm70_shflsync_bfly_p) ;  /* 0x0000001000007944 */ /* 0x000fea0003c00000 */
[----:B01----:R-:W-:Y:S05]  /*12ae0*/  BRA `(.L_x_4122) ;  /* 0xfffff08000007947 */ /* 0x003fea000383ffff */
        .weak           $__internal_15_$__cuda_sm70_shflsync_bfly_p
        .type           $__internal_15_$__cuda_sm70_shflsync_bfly_p,@function
        .size           $__internal_15_$__cuda_sm70_shflsync_bfly_p,(.L_x_20031 - $__internal_15_$__cuda_sm70_shflsync_bfly_p)
$__internal_15_$__cuda_sm70_shflsync_bfly_p:
[----:B------:R-:W-:Y:S01]  /*12af0*/  IMAD.MOV.U32 R45, RZ, RZ, 0x0 ;  /* 0x00000000ff2d7424 */ /* 0x000fe200078e00ff */
[----:B------:R-:W-:Y:S04]  /*12b00*/  WARPSYNC R47 ;  /* 0x0000002f00007348 */ /* 0x000fe80003800000 */
[----:B------:R0:W1:Y:S01]  /*12b10*/  SHFL.BFLY PT, R80, R73, R80, R46 ;  /* 0x0c00005049507389 */ /* 0x00006200000e002e */
[----:B------:R-:W-:Y:S05]  /*12b20*/  RET.REL.NODEC R44 `(_ZN10layer_norm31ln_parallel_residual_fwd_kernelINS_13Kernel_traitsI6__halfS2_S2_S2_fjLj768ELj1ELj4ELj1ELj16ENS_18Kernel_traits_baseILj768ES2_S2_S2_S2_fjLj128EEEEELb1ELb1ELb1EEEvNS_9FwdParamsE) ;  /* 0xfffed4d02c007950 */ /* 0x000fea0003c3ffff */
.L_x_4123:
        /* <DEDUP_REMOVED lines=13> */
.L_x_20031:


//--------------------- .text._ZN10layer_norm31ln_parallel_residual_fwd_kernelINS_13Kernel_traitsIf13__nv_bfloat16S2_S2_fjLj768ELj1ELj4ELj1ELj16ENS_18Kernel_traits_baseILj768EfS2_S2_S2_fjLj128EEEEELb0ELb0ELb0EEEvNS_9FwdParamsE --------------------------
	.section	.text._ZN10layer_norm31ln_parallel_residual_fwd_kernelINS_13Kernel_traitsIf13__nv_bfloat16S2_S2_fjLj768ELj1ELj4ELj1ELj16ENS_18Kernel_traits_baseILj768EfS2_S2_S2_fjLj128EEEEELb0ELb0ELb0EEEvNS_9FwdParamsE,"ax",@progbits
	.sectioninfo	@"SHI_REGISTERS=156"
	.align	128
        .global         _ZN10layer_norm31ln_parallel_residual_fwd_kernelINS_13Kernel_traitsIf13__nv_bfloat16S2_S2_fjLj768ELj1ELj4ELj1ELj16ENS_18Kernel_traits_baseILj768EfS2_S2_S2_fjLj128EEEEELb0ELb0ELb0EEEvNS_9FwdParamsE
        .type           _ZN10layer_norm31ln_parallel_residual_fwd_kernelINS_13Kernel_traitsIf13__nv_bfloat16S2_S2_fjLj768ELj1ELj4ELj1ELj16ENS_18Kernel_traits_baseILj768EfS2_S2_S2_fjLj128EEEEELb0ELb0ELb0EEEvNS_9FwdParamsE,@function
        .size           _ZN10layer_norm31ln_parallel_residual_fwd_kernelINS_13Kernel_traitsIf13__nv_bfloat16S2_S2_fjLj768ELj1ELj4ELj1ELj16ENS_18Kernel_traits_baseILj768EfS2_S2_S2_fjLj128EEEEELb0ELb0ELb0EEEvNS_9FwdParamsE,(.L_x_20032 - _ZN10layer_norm31ln_parallel_residual_fwd_kernelINS_13Kernel_traitsIf13__nv_bfloat16S2_S2_fjLj768ELj1ELj4ELj1ELj16ENS_18Kernel_traits_baseILj768EfS2_S2_S2_fjLj128EEEEELb0ELb0ELb0EEEvNS_9FwdParamsE)
        .other          _ZN10layer_norm31ln_parallel_residual_fwd_kernelINS_13Kernel_traitsIf13__nv_bfloat16S2_S2_fjLj768ELj1ELj4ELj1ELj16ENS_18Kernel_traits_baseILj768EfS2_S2_S2_fjLj128EEEEELb0ELb0ELb0EEEvNS_9FwdParamsE,@"STO_CUDA_ENTRY STV_DEFAULT"
_ZN10layer_norm31ln_parallel_residual_fwd_kernelINS_13Kernel_traitsIf13__nv_bfloat16S2_S2_fjLj768ELj1ELj4ELj1ELj16ENS_18Kernel_traits_baseILj768EfS2_S2_S2_fjLj128EEEEELb0ELb0ELb0EEEvNS_9FwdParamsE:
.text._ZN10layer_norm31ln_parallel_residual_fwd_kernelINS_13Kernel_traitsIf13__nv_bfloat16S2_S2_fjLj768ELj1ELj4ELj1ELj16ENS_18Kernel_traits_baseILj768EfS2_S2_S2_fjLj128EEEEELb0ELb0ELb0EEEvNS_9FwdParamsE:
[----:B------:R-:W-:Y:S02]  /*0000*/  MOV R1, c[0x0][0x28] ;  /* 0x00000a0000017a02 */ /* 0x000fe40000000f00 */
[----:B------:R-:W0:Y:S01]  /*0010*/  S2R R3, SR_TID.X ;  /* 0x0000000000037919 */ /* 0x000e220000002100 */
[----:B------:R-:W-:Y:S01]  /*0020*/  MOV R0, c[0x0][0x168] ;  /* 0x00005a0000007a02 */ /* 0x000fe20000000f00 */
[----:B------:R-:W-:Y:S01]  /*0030*/  ULDC.64 UR4, c[0x0][0x118] ;  /* 0x0000460000047ab9 */ /* 0x000fe20000000a00 */
[----:B------:R-:W-:Y:S01]  /*0040*/  BSSY B0, `(.L_x_4124) ;  /* 0x000002e000007945 */ /* 0x000fe20003800000 */
[----:B------:R-:W1:Y:S01]  /*0050*/  S2R R7, SR_CTAID.X ;  /* 0x0000000000077919 */ /* 0x000e620000002500 */
[----:B------:R-:W-:Y:S02]  /*0060*/  SHF.R.S32.HI R0, RZ, 0x1f, R0 ;  /* 0x0000001fff007819 */ /* 0x000fe40000011400 */
[----:B------:R-:W-:Y:S02]  /*0070*/  MOV R108, c[0x0][0x180] ;  /* 0x00006000006c7a02 */ /* 0x000fe40000000f00 */
[----:B------:R-:W-:Y:S02]  /*0080*/  LEA.HI R0, R0, c[0x0][0x168], RZ, 0x3 ;  /* 0x00005a0000007a11 */ /* 0x000fe400078f18ff */
[----:B0-----:R-:W-:-:S02]  /*0090*/  LOP3.LUT R5, R3, 0x1f, RZ, 0xc, !PT ;  /* 0x0000001f03057812 */ /* 0x001fc400078e0cff */
[----:B------:R-:W-:Y:S02]  /*00a0*/  SHF.R.U32.HI R2, RZ, 0x5, R3 ;  /* 0x00000005ff027819 */ /* 0x000fe40000011603 */
[----:B------:R-:W-:Y:S02]  /*00b0*/  LEA.HI.SX32 R5, R0, R5, 0x1d ;  /* 0x0000000500057211 */ /* 0x000fe400078feaff */
[----:B------:R-:W-:Y:S01]  /*00c0*/  LOP3.LUT R0, R3, 0x1f, RZ, 0xc0, !PT ;  /* 0x0000001f03007812 */ /* 0x000fe200078ec0ff */
[----:B-1----:R-:W-:Y:S01]  /*00d0*/  IMAD R4, R7, 0x4, R2 ;  /* 0x0000000407047824 */ /* 0x002fe200078e0202 */
[C---:B------:R-:W-:Y:S02]  /*00e0*/  LOP3.LUT P5, RZ, R5.reuse, 0xffffffe0, RZ, 0xc0, !PT ;  /* 0xffffffe005ff7812 */ /* 0x040fe400078ac0ff */
[----:B------:R-:W-:Y:S02]  /*00f0*/  ISETP.GE.U32.AND P4, PT, R5, 0x40, PT ;  /* 0x000000400500780c */ /* 0x000fe40003f86070 */
[----:B------:R-:W-:-:S02]  /*0100*/  ISETP.GE.AND P2, PT, R4, c[0x0][0x164], PT ;  /* 0x0000590004007a0c */ /* 0x000fc40003f46270 */
[----:B------:R-:W-:-:S07]  /*0110*/  ISETP.GE.U32.AND P3, PT, R5, 0x60, PT ;  /* 0x000000600500780c */ /* 0x000fce0003f66070 */
[----:B------:R-:W-:Y:S05]  /*0120*/  @!P5 BRA `(.L_x_4125) ;  /* 0x000001f00000d947 */ /* 0x000fea0003800000 */
[----:B------:R-:W-:Y:S01]  /*0130*/  ISETP.NE.U32.AND P0, PT, RZ, c[0x0][0x218], PT ;  /* 0x00008600ff007a0c */ /* 0x000fe20003f05070 */
[----:B------:R-:W-:Y:S01]  /*0140*/  CS2R R14, SRZ ;  /* 0x00000000000e7805 */ /* 0x000fe2000001ff00 */
[----:B------:R-:W-:Y:S01]  /*0150*/  ISETP.NE.U32.AND P1, PT, RZ, c[0x0][0x220], PT ;  /* 0x00008800ff007a0c */ /* 0x000fe20003f25070 */
[----:B------:R-:W-:Y:S01]  /*0160*/  CS2R R12, SRZ ;  /* 0x00000000000c7805 */ /* 0x000fe2000001ff00 */
[----:B------:R-:W-:Y:S01]  /*0170*/  ISETP.NE.AND.EX P0, PT, RZ, c[0x0][0x21c], PT, P0 ;  /* 0x00008700ff007a0c */ /* 0x000fe20003f05300 */
[----:B------:R-:W-:Y:S01]  /*0180*/  CS2R R18, SRZ ;  /* 0x0000000000127805 */ /* 0x000fe2000001ff00 */
[----:B------:R-:W-:Y:S01]  /*0190*/  ISETP.NE.AND.EX P1, PT, RZ, c[0x0][0x224], PT, P1 ;  /* 0x00008900ff007a0c */ /* 0x000fe20003f25310 */
[----:B------:R-:W-:Y:S01]  /*01a0*/  CS2R R16, SRZ ;  /* 0x0000000000107805 */ /* 0x000fe2000001ff00 */
[----:B------:R-:W-:Y:S01]  /*01b0*/  HFMA2.MMA R7, -RZ, RZ, 0, 1.9073486328125e-06 ;  /* 0x00000020ff077435 */ /* 0x000fe200000001ff */
[----:B------:R-:W-:-:S08]  /*01c0*/  IMAD.SHL.U32 R6, R0, 0x20, RZ ;  /* 0x0000002000067824 */ /* 0x000fd000078e00ff */
[----:B------:R-:W-:-:S04]  /*01d0*/  @P0 LEA R2, P6, R0, c[0x0][0x218], 0x5 ;  /* 0x0000860000020a11 */ /* 0x000fc800078c28ff */
[----:B------:R-:W-:Y:S02]  /*01e0*/  @P0 LEA.HI.X R3, R0, c[0x0][0x21c], RZ, 0x5, P6 ;  /* 0x0000870000030a11 */ /* 0x000fe400030f2cff */
[----:B------:R-:W-:Y:S02]  /*01f0*/  @P1 IADD3 R8, P6, R6, c[0x0][0x220], RZ ;  /* 0x0000880006081a10 */ /* 0x000fe40007fde0ff */
[----:B------:R-:W-:Y:S01]  /*0200*/  SHF.L.U64.HI R10, R0, 0x5, RZ ;  /* 0x00000005000a7819 */ /* 0x000fe200000102ff */
[----:B------:R0:W5:Y:S04]  /*0210*/  @P0 LDG.E.128 R12, [R2.64] ;  /* 0x00000004020c0981 */ /* 0x000168000c1e1d00 */
[----:B------:R0:W5:Y:S01]  /*0220*/  @P0 LDG.E.128 R16, [R2.64+0x10] ;  /* 0x0000100402100981 */ /* 0x000162000c1e1d00 */
[----:B------:R-:W-:Y:S01]  /*0230*/  IADD3 R6, P0, R6, c[0x0][0x1b8], RZ ;  /* 0x00006e0006067a10 */ /* 0x000fe20007f1e0ff */
[----:B------:R-:W-:Y:S01]  /*0240*/  CS2R R22, SRZ ;  /* 0x0000000000167805 */ /* 0x000fe2000001ff00 */
[----:B------:R-:W-:Y:S01]  /*0250*/  CS2R R20, SRZ ;  /* 0x0000000000147805 */ /* 0x000fe2000001ff00 */
[----:B------:R-:W-:Y:S01]  /*0260*/  CS2R R26, SRZ ;  /* 0x00000000001a7805 */ /* 0x000fe2000001ff00 */
[----:B------:R-:W-:Y:S01]  /*0270*/  CS2R R24, SRZ ;  /* 0x0000000000187805 */ /* 0x000fe2000001ff00 */
[----:B------:R-:W-:Y:S01]  /*0280*/  @P1 IADD3.X R9, R10, c[0x0][0x224], RZ, P6, !PT ;  /* 0x000089000a091a10 */ /* 0x000fe200037fe4ff */
[----:B0-----:R-:W-:Y:S01]  /*0290*/  IMAD.WIDE.U32 R2, R0, R7, c[0x0][0x1b0] ;  /* 0x00006c0000027625 */ /* 0x001fe200078e0007 */
[----:B------:R-:W-:-:S03]  /*02a0*/  IADD3.X R7, R10, c[0x0][0x1bc], RZ, P0, !PT ;  /* 0x00006f000a077a10 */ /* 0x000fc600007fe4ff */
[----:B------:R0:W5:Y:S04]  /*02b0*/  @P1 LDG.E.128 R20, [R8.64] ;  /* 0x0000000408141981 */ /* 0x000168000c1e1d00 */
[----:B------:R0:W5:Y:S04]  /*02c0*/  @P1 LDG.E.128 R24, [R8.64+0x10] ;  /* 0x0000100408181981 */ /* 0x000168000c1e1d00 */
[----:B------:R0:W5:Y:S04]  /*02d0*/  LDG.E.128 R28, [R2.64] ;  /* 0x00000004021c7981 */ /* 0x000168000c1e1d00 */
[----:B------:R0:W5:Y:S04]  /*02e0*/  LDG.E.128 R32, [R2.64+0x10] ;  /* 0x0000100402207981 */ /* 0x000168000c1e1d00 */
[----:B------:R0:W5:Y:S04]  /*02f0*/  LDG.E.128 R36, [R6.64] ;  /* 0x0000000406247981 */ /* 0x000168000c1e1d00 */
[----:B------:R0:W5:Y:S01]  /*0300*/  LDG.E.128 R40, [R6.64+0x10] ;  /* 0x0000100406287981 */ /* 0x000162000c1e1d00 */
[----:B------:R-:W-:-:S03]  /*0310*/  LOP3.LUT R0, R0, 0x20, RZ, 0xfc, !PT ;  /* 0x0000002000007812 */ /* 0x000fc600078efcff */
.L_x_4125:
[----:B------:R-:W-:Y:S05]  /*0320*/  BSYNC B0 ;  /* 0x0000000000007941 */ /* 0x000fea0003800000 */
.L_x_4124:
[----:B------:R-:W-:Y:S01]  /*0330*/  BSSY B0, `(.L_x_4126) ;  /* 0x0000021000007945 */ /* 0x000fe20003800000 */
        /* <DEDUP_REMOVED lines=9> */
[----:B0-----:R-:W-:-:S09]  /*03d0*/  IMAD.SHL.U32 R7, R0, 0x20, RZ ;  /* 0x0000002000077824 */ /* 0x001fd200078e00ff */
[----:B------:R-:W-:-:S04]  /*03e0*/  @P0 LEA R2, P6, R0, c[0x0][0x218], 0x5 ;  /* 0x0000860000020a11 */ /* 0x000fc800078c28ff */
[C---:B------:R-:W-:Y:S02]  /*03f0*/  @P0 LEA.HI.X R3, R0.reuse, c[0x0][0x21c], RZ, 0x5, P6 ;  /* 0x0000870000030a11 */ /* 0x040fe400030f2cff */
[----:B------:R-:W-:Y:S02]  /*0400*/  MOV R9, 0x20 ;  /* 0x0000002000097802 */ /* 0x000fe40000000f00 */
[----:B------:R-:W-:Y:S01]  /*0410*/  SHF.L.U64.HI R10, R0, 0x5, RZ ;  /* 0x00000005000a7819 */ /* 0x000fe200000102ff */
[----:B------:R0:W5:Y:S01]  /*0420*/  @P0 LDG.E.128 R44, [R2.64] ;  /* 0x00000004022c0981 */ /* 0x000162000c1e1d00 */
[----:B------:R-:W-:-:S03]  /*0430*/  @P1 IADD3 R6, P6, R7, c[0x0][0x220], RZ ;  /* 0x0000880007061a10 */ /* 0x000fc60007fde0ff */
[----:B------:R0:W5:Y:S01]  /*0440*/  @P0 LDG.E.128 R48, [R2.64+0x10] ;  /* 0x0000100402300981 */ /* 0x000162000c1e1d00 */
[----:B------:R-:W-:Y:S01]  /*0450*/  CS2R R54, SRZ ;  /* 0x0000000000367805 */ /* 0x000fe2000001ff00 */
[----:B------:R-:W-:Y:S01]  /*0460*/  CS2R R52, SRZ ;  /* 0x0000000000347805 */ /* 0x000fe2000001ff00 */
[----:B------:R-:W-:Y:S01]  /*0470*/  CS2R R58, SRZ ;  /* 0x00000000003a7805 */ /* 0x000fe2000001ff00 */
[----:B------:R-:W-:Y:S01]  /*0480*/  CS2R R56, SRZ ;  /* 0x0000000000387805 */ /* 0x000fe2000001ff00 */
[----:B------:R-:W-:Y:S01]  /*0490*/  IMAD.WIDE.U32 R8, R0, R9, c[0x0][0x1b0] ;  /* 0x00006c0000087625 */ /* 0x000fe200078e0009 */
[----:B0-----:R-:W-:-:S04]  /*04a0*/  IADD3 R2, P0, R7, c[0x0][0x1b8], RZ ;  /* 0x00006e0007027a10 */ /* 0x001fc80007f1e0ff */
[----:B------:R0:W5:Y:S01]  /*04b0*/  LDG.E.128 R60, [R8.64] ;  /* 0x00000004083c7981 */ /* 0x000162000c1e1d00 */
[C---:B------:R-:W-:Y:S02]  /*04c0*/  @P1 IADD3.X R7, R10.reuse, c[0x0][0x224], RZ, P6, !PT ;  /* 0x000089000a071a10 */ /* 0x040fe400037fe4ff */
[----:B------:R-:W-:Y:S01]  /*04d0*/  IADD3.X R3, R10, c[0x0][0x1bc], RZ, P0, !PT ;  /* 0x00006f000a037a10 */ /* 0x000fe200007fe4ff */
[----:B------:R0:W5:Y:S04]  /*04e0*/  LDG.E.128 R64, [R8.64+0x10] ;  /* 0x0000100408407981 */ /* 0x000168000c1e1d00 */
[----:B------:R0:W5:Y:S04]  /*04f0*/  @P1 LDG.E.128 R52, [R6.64] ;  /* 0x0000000406341981 */ /* 0x000168000c1e1d00 */
[----:B------:R0:W5:Y:S04]  /*0500*/  @P1 LDG.E.128 R56, [R6.64+0x10] ;  /* 0x0000100406381981 */ /* 0x000168000c1e1d00 */
[----:B------:R0:W5:Y:S04]  /*0510*/  LDG.E.128 R68, [R2.64] ;  /* 0x0000000402447981 */ /* 0x000168000c1e1d00 */
[----:B------:R0:W5:Y:S01]  /*0520*/  LDG.E.128 R72, [R2.64+0x10] ;  /* 0x0000100402487981 */ /* 0x000162000c1e1d00 */
[----:B------:R-:W-:-:S03]  /*0530*/  IADD3 R0, R0, 0x20, RZ ;  /* 0x0000002000007810 */ /* 0x000fc60007ffe0ff */
.L_x_4127:
[----:B------:R-:W-:Y:S05]  /*0540*/  BSYNC B0 ;  /* 0x0000000000007941 */ /* 0x000fea0003800000 */
.L_x_4126:
        /* <DEDUP_REMOVED lines=10> */
[----:B0-----:R-:W-:Y:S01]  /*05f0*/  IMAD.SHL.U32 R6, R0, 0x20, RZ ;  /* 0x0000002000067824 */ /* 0x001fe200078e00ff */
[----:B------:R-:W-:-:S08]  /*0600*/  HFMA2.MMA R11, -RZ, RZ, 0, 1.9073486328125e-06 ;  /* 0x00000020ff0b7435 */ /* 0x000fd000000001ff */
[----:B------:R-:W-:-:S04]  /*0610*/  @P0 LEA R2, P6, R0, c[0x0][0x218], 0x5 ;  /* 0x0000860000020a11 */ /* 0x000fc800078c28ff */
[----:B------:R-:W-:Y:S02]  /*0620*/  @P0 LEA.HI.X R3, R0, c[0x0][0x21c], RZ, 0x5, P6 ;  /* 0x0000870000030a11 */ /* 0x000fe400030f2cff */
[----:B------:R-:W-:Y:S02]  /*0630*/  SHF.R.U32.HI R7, RZ, 0x1b, R0 ;  /* 0x0000001bff077819 */ /* 0x000fe40000011600 */
[C---:B------:R-:W-:Y:S01]  /*0640*/  @P1 IADD3 R8, P6, R6.reuse, c[0x0][0x220], RZ ;  /* 0x0000880006081a10 */ /* 0x040fe20007fde0ff */
[----:B------:R0:W5:Y:S04]  /*0650*/  @P0 LDG.E.128 R76, [R2.64] ;  /* 0x00000004024c0981 */ /* 0x000168000c1e1d00 */
[----:B------:R0:W5:Y:S01]  /*0660*/  @P0 LDG.E.128 R80, [R2.64+0x10] ;  /* 0x0000100402500981 */ /* 0x000162000c1e1d00 */
[----:B------:R-:W-:Y:S01]  /*0670*/  IADD3 R6, P0, R6, c[0x0][0x1b8], RZ ;  /* 0x00006e0006067a10 */ /* 0x000fe20007f1e0ff */
[----:B------:R-:W-:Y:S01]  /*0680*/  CS2R R86, SRZ ;  /* 0x0000000000567805 */ /* 0x000fe2000001ff00 */
[----:B------:R-:W-:Y:S01]  /*0690*/  CS2R R84, SRZ ;  /* 0x0000000000547805 */ /* 0x000fe2000001ff00 */
[----:B------:R-:W-:Y:S01]  /*06a0*/  CS2R R90, SRZ ;  /* 0x00000000005a7805 */ /* 0x000fe2000001ff00 */
[C---:B------:R-:W-:Y:S01]  /*06b0*/  @P1 IADD3.X R9, R7.reuse, c[0x0][0x224], RZ, P6, !PT ;  /* 0x0000890007091a10 */ /* 0x040fe200037fe4ff */
[----:B------:R-:W-:Y:S01]  /*06c0*/  CS2R R88, SRZ ;  /* 0x0000000000587805 */ /* 0x000fe2000001ff00 */
[----:B------:R-:W-:Y:S01]  /*06d0*/  IADD3.X R7, R7, c[0x0][0x1bc], RZ, P0, !PT ;  /* 0x00006f0007077a10 */ /* 0x000fe200007fe4ff */
[----:B0-----:R-:W-:-:S02]  /*06e0*/  IMAD.WIDE.U32 R2, R0, R11, c[0x0][0x1b0] ;  /* 0x00006c0000027625 */ /* 0x001fc400078e000b */
[----:B------:R0:W5:Y:S04]  /*06f0*/  @P1 LDG.E.128 R84, [R8.64] ;  /* 0x0000000408541981 */ /* 0x000168000c1e1d00 */
[----:B------:R0:W5:Y:S04]  /*0700*/  @P1 LDG.E.128 R88, [R8.64+0x10] ;  /* 0x0000100408581981 */ /* 0x000168000c1e1d00 */
[----:B------:R0:W5:Y:S04]  /*0710*/  LDG.E.128 R92, [R2.64] ;  /* 0x00000004025c7981 */ /* 0x000168000c1e1d00 */
[----:B------:R0:W5:Y:S04]  /*0720*/  LDG.E.128 R96, [R2.64+0x10] ;  /* 0x0000100402607981 */ /* 0x000168000c1e1d00 */
[----:B------:R0:W5:Y:S04]  /*0730*/  LDG.E.128 R100, [R6.64] ;  /* 0x0000000406647981 */ /* 0x000168000c1e1d00 */
[----:B------:R0:W5:Y:S02]  /*0740*/  LDG.E.128 R104, [R6.64+0x10] ;  /* 0x0000100406687981 */ /* 0x000164000c1e1d00 */
.L_x_4129:
[----:B------:R-:W-:Y:S05]  /*0750*/  BSYNC B0 ;  /* 0x0000000000007941 */ /* 0x000fea0003800000 */
.L_x_4128:
[----:B------:R-:W-:Y:S01]  /*0760*/  IMAD.MOV.U32 R0, RZ, RZ, c[0x0][0x184] ;  /* 0x00006100ff007624 */ /* 0x000fe200078e00ff */
[----:B------:R-:W-:-:S04]  /*0770*/  LOP3.LUT P0, RZ, R108, c[0x0][0x178], RZ, 0xfc, !PT ;  /* 0x00005e006cff7a12 */ /* 0x000fc8000780fcff */
[----:B------:R-:W-:Y:S01]  /*0780*/  LOP3.LUT P0, RZ, R0, c[0x0][0x17c], RZ, 0xfc, P0 ;  /* 0x00005f0000ff7a12 */ /* 0x000fe2000000fcff */
[----:B------:R-:W-:-:S12]  /*0790*/  @P2 EXIT ;  /* 0x000000000000294d */ /* 0x000fd80003800000 */
[----:B------:R-:W-:Y:S02]  /*07a0*/  ULDC.U8 UR6, c[0x0][0x1f0] ;  /* 0x00007c0000067ab9 */ /* 0x000fe40000000000 */
.L_x_4241:
[----:B------:R-:W1:Y:S01]  /*07b0*/  S2R R124, SR_TID.X ;  /* 0x00000000007c7919 */ /* 0x000e620000002100 */
[----:B0-----:R-:W-:Y:S01]  /*07c0*/  IMAD R3, R4, c[0x0][0x168], RZ ;  /* 0x00005a0004037a24 */ /* 0x001fe200078e02ff */
[----:B------:R-:W-:Y:S04]  /*07d0*/  BSSY B0, `(.L_x_4130) ;  /* 0x000009a000007945 */ /* 0x000fe80003800000 */
[----:B------:R-:W-:-:S04]  /*07e0*/  SHF.R.S32.HI R120, RZ, 0x1f, R3 ;  /* 0x0000001fff787819 */ /* 0x000fc80000011403 */
[----:B------:R-:W-:Y:S02]  /*07f0*/  LEA.HI R3, R120, R3, RZ, 0x3 ;  /* 0x0000000378037211 */ /* 0x000fe400078f18ff */
[----:B-1----:R-:W-:-:S04]  /*0800*/  LOP3.LUT R124, R124, 0x1f, RZ, 0xc0, !PT ;  /* 0x0000001f7c7c7812 */ /* 0x002fc800078ec0ff */
[----:B------:R-:W-:-:S04]  /*0810*/  LEA.HI.SX32 R3, R3, R124, 0x1d ;  /* 0x0000007c03037211 */ /* 0x000fc800078feaff */
[----:B------:R-:W-:Y:S01]  /*0820*/  MOV R125, R3 ;  /* 0x00000003007d7202 */ /* 0x000fe20000000f00 */
        /* <DEDUP_REMOVED lines=23> */
.L_x_4133:
[----:B-----5:R-:W-:-:S05]  /*09a0*/  PRMT R11, RZ, 0x5410, R112 ;  /* 0x00005410ff0b7816 */ /* 0x020fca0000000070 */
[----:B------:R-:W-:Y:S01]  /*09b0*/  FADD.FTZ R2, R11, R2 ;  /* 0x000000020b027221 */ /* 0x000fe20000010000 */
[----:B------:R-:W-:Y:S05]  /*09c0*/  BRA `(.L_x_4134) ;  /* 0x0000004000007947 */ /* 0x000fea0003800000 */
.L_x_4132:
[----:B0----5:R-:W-:-:S05]  /*09d0*/  PRMT R11, RZ, 0x5410, R108 ;  /* 0x00005410ff0b7816 */ /* 0x021fca000000006c */
[----:B------:R-:W-:Y:S01]  /*09e0*/  FADD.FTZ R2, R11, R2 ;  /* 0x000000020b027221 */ /* 0x000fe20000010000 */
[----:B------:R-:W-:-:S05]  /*09f0*/  @P1 PRMT R11, RZ, 0x5410, R112 ;  /* 0x00005410ff0b1816 */ /* 0x000fca0000000070 */
[----:B------:R-:W-:-:S05]  /*0a00*/  @P1 FADD.FTZ R2, R11, R2 ;  /* 0x000000020b021221 */ /* 0x000fca0000010000 */
.L_x_4134:
[----:B------:R-:W-:-:S04]  /*0a10*/  F2FP.BF16.PACK_AB R11, RZ, R2 ;  /* 0x00000002ff0b723e */ /* 0x000fc800000010ff */
[----:B------:R-:W-:Y:S02]  /*0a20*/  PRMT R116, R11, 0x7610, R116 ;  /* 0x000076100b747816 */ /* 0x000fe40000000074 */
.L_x_4135:
[----:B------:R-:W-:Y:S01]  /*0a30*/  PRMT R128, RZ, 0x7610, R128 ;  /* 0x00007610ff807816 */ /* 0x000fe20000000080 */
[----:B------:R-:W-:Y:S05]  /*0a40*/  @P2 BRA `(.L_x_4136) ;  /* 0x0000008000002947 */ /* 0x000fea0003800000 */
[----:B------:R-:W-:-:S04]  /*0a50*/  ISETP.NE.U32.AND P6, PT, RZ, c[0x0][0x180], PT ;  /* 0x00006000ff007a0c */ /* 0x000fc80003fc5070 */
[----:B------:R-:W-:-:S13]  /*0a60*/  ISETP.NE.AND.EX P6, PT, RZ, c[0x0][0x184], PT, P6 ;  /* 0x00006100ff007a0c */ /* 0x000fda0003fc5360 */
[----:B------:R-:W-:Y:S05]  /*0a70*/  @P6 BRA `(.L_x_4137) ;  /* 0x0000002000006947 */ /* 0x000fea0003800000 */
[----:B------:R-:W-:Y:S05]  /*0a80*/  @P0 BRA `(.L_x_4138) ;  /* 0x0000008000000947 */ /* 0x000fea0003800000 */
[----:B------:R-:W-:Y:S05]  /*0a90*/  BRA `(.L_x_4139) ;  /* 0x0000009000007947 */ /* 0x000fea0003800000 */
.L_x_4137:
[----:B-----5:R-:W-:-:S05]  /*0aa0*/  PRMT R11, RZ, 0x7610, R112 ;  /* 0x00007610ff0b7816 */ /* 0x020fca0000000070 */
[----:B------:R-:W-:Y:S01]  /*0ab0*/  FADD.FTZ R128, R11, R128 ;  /* 0x000000800b807221 */ /* 0x000fe20000010000 */
[----:B------:R-:W-:Y:S05]  /*0ac0*/  BRA `(.L_x_4138) ;  /* 0x0000004000007947 */ /* 0x000fea0003800000 */
.L_x_4136:
[----:B-----5:R-:W-:-:S05]  /*0ad0*/  PRMT R11, RZ, 0x7610, R108 ;  /* 0x00007610ff0b7816 */ /* 0x020fca000000006c */
[----:B------:R-:W-:Y:S01]  /*0ae0*/  FADD.FTZ R128, R11, R128 ;  /* 0x000000800b807221 */ /* 0x000fe20000010000 */
[----:B------:R-:W-:-:S05]  /*0af0*/  @P1 PRMT R11, RZ, 0x7610, R112 ;  /* 0x00007610ff0b1816 */ /* 0x000fca0000000070 */
[----:B------:R-:W-:-:S05]  /*0b00*/  @P1 FADD.FTZ R128, R11, R128 ;  /* 0x000000800b801221 */ /* 0x000fca0000010000 */
.L_x_4138:
[----:B------:R-:W-:-:S04]  /*0b10*/  F2FP.BF16.PACK_AB R11, RZ, R128 ;  /* 0x00000080ff0b723e */ /* 0x000fc800000010ff */
[----:B------:R-:W-:Y:S02]  /*0b20*/  PRMT R116, R116, 0x5410, R11 ;  /* 0x0000541074747816 */ /* 0x000fe4000000000b */
.L_x_4139:
[----:B------:R-:W-:Y:S01]  /*0b30*/  PRMT R11, RZ, 0x5410, R129 ;  /* 0x00005410ff0b7816 */ /* 0x000fe20000000081 */
[----:B------:R-:W-:Y:S05]  /*0b40*/  @P2 BRA `(.L_x_4140) ;  /* 0x0000008000002947 */ /* 0x000fea0003800000 */
[----:B------:R-:W-:-:S04]  /*0b50*/  ISETP.NE.U32.AND P6, PT, RZ, c[0x0][0x180], PT ;  /* 0x00006000ff007a0c */ /* 0x000fc80003fc5070 */
[----:B------:R-:W-:-:S13]  /*0b60*/  ISETP.NE.AND.EX P6, PT, RZ, c[0x0][0x184], PT, P6 ;  /* 0x00006100ff007a0c */ /* 0x000fda0003fc5360 */
[----:B------:R-:W-:Y:S05]  /*0b70*/  @P6 BRA `(.L_x_4141) ;  /* 0x0000002000006947 */ /* 0x000fea0003800000 */
[----:B------:R-:W-:Y:S05]  /*0b80*/  @P0 BRA `(.L_x_4142) ;  /* 0x0000008000000947 */ /* 0x000fea0003800000 */
[----:B------:R-:W-:Y:S05]  /*0b90*/  BRA `(.L_x_4143) ;  /* 0x0000009000007947 */ /* 0x000fea0003800000 */
.L_x_4141:
[----:B-----5:R-:W-:-:S05]  /*0ba0*/  PRMT R120, RZ, 0x5410, R113 ;  /* 0x00005410ff787816 */ /* 0x020fca0000000071 */
[----:B------:R-:W-:Y:S01]  /*0bb0*/  FADD.FTZ R11, R120, R11 ;  /* 0x0000000b780b7221 */ /* 0x000fe20000010000 */
[----:B------:R-:W-:Y:S05]  /*0bc0*/  BRA `(.L_x_4142) ;  /* 0x0000004000007947 */ /* 0x000fea0003800000 */
.L_x_4140:
[----:B-----5:R-:W-:-:S05]  /*0bd0*/  PRMT R120, RZ, 0x5410, R109 ;  /* 0x00005410ff787816 */ /* 0x020fca000000006d */
[----:B------:R-:W-:Y:S01]  /*0be0*/  FADD.FTZ R11, R120, R11 ;  /* 0x0000000b780b7221 */ /* 0x000fe20000010000 */
[----:B------:R-:W-:-:S05]  /*0bf0*/  @P1 PRMT R120, RZ, 0x5410, R113 ;  /* 0x00005410ff781816 */ /* 0x000fca0000000071 */
[----:B------:R-:W-:-:S05]  /*0c00*/  @P1 FADD.FTZ R11, R120, R11 ;  /* 0x0000000b780b1221 */ /* 0x000fca0000010000 */
.L_x_4142:
[----:B------:R-:W-:-:S04]  /*0c10*/  F2FP.BF16.PACK_AB R120, RZ, R11 ;  /* 0x0000000bff78723e */ /* 0x000fc800000010ff */
[----:B------:R-:W-:Y:S02]  /*0c20*/  PRMT R117, R120, 0x7610, R117 ;  /* 0x0000761078757816 */ /* 0x000fe40000000075 */
.L_x_4143:
[----:B------:R-:W-:Y:S01]  /*0c30*/  PRMT R136, RZ, 0x7610, R129 ;  /* 0x00007610ff887816 */ /* 0x000fe20000000081 */
[----:B------:R-:W-:Y:S05]  /*0c40*/  @P2 BRA `(.L_x_4144) ;  /* 0x0000008000002947 */ /* 0x000fea0003800000 */
[----:B------:R-:W-:-:S04]  /*0c50*/  ISETP.NE.U32.AND P6, PT, RZ, c[0x0][0x180], PT ;  /* 0x00006000ff007a0c */ /* 0x000fc80003fc5070 */
[----:B------:R-:W-:-:S13]  /*0c60*/  ISETP.NE.AND.EX P6, PT, RZ, c[0x0][0x184], PT, P6 ;  /* 0x00006100ff007a0c */ /* 0x000fda0003fc5360 */
[----:B------:R-:W-:Y:S05]  /*0c70*/  @P6 BRA `(.L_x_4145) ;  /* 0x0000002000006947 */ /* 0x000fea0003800000 */
[----:B------:R-:W-:Y:S05]  /*0c80*/  @P0 BRA `(.L_x_4146) ;  /* 0x0000008000000947 */ /* 0x000fea0003800000 */
[----:B------:R-:W-:Y:S05]  /*0c90*/  BRA `(.L_x_4147) ;  /* 0x0000009000007947 */ /* 0x000fea0003800000 */
.L_x_4145:
[----:B-----5:R-:W-:-:S05]  /*0ca0*/  PRMT R121, RZ, 0x7610, R113 ;  /* 0x00007610ff797816 */ /* 0x020fca0000000071 */
[----:B------:R-:W-:Y:S01]  /*0cb0*/  FADD.FTZ R136, R121, R136 ;  /* 0x0000008879887221 */ /* 0x000fe20000010000 */
[----:B------:R-:W-:Y:S05]  /*0cc0*/  BRA `(.L_x_4146) ;  /* 0x0000004000007947 */ /* 0x000fea0003800000 */
.L_x_4144:
[----:B-----5:R-:W-:-:S05]  /*0cd0*/  PRMT R121, RZ, 0x7610, R109 ;  /* 0x00007610ff797816 */ /* 0x020fca000000006d */
[----:B------:R-:W-:Y:S01]  /*0ce0*/  FADD.FTZ R136, R121, R136 ;  /* 0x0000008879887221 */ /* 0x000fe20000010000 */
[----:B------:R-:W-:-:S05]  /*0cf0*/  @P1 PRMT R121, RZ, 0x7610, R113 ;  /* 0x00007610ff791816 */ /* 0x000fca0000000071 */
[----:B------:R-:W-:-:S05]  /*0d00*/  @P1 FADD.FTZ R136, R121, R136 ;  /* 0x0000008879881221 */ /* 0x000fca0000010000 */
.L_x_4146:
[----:B------:R-:W-:-:S04]  /*0d10*/  F2FP.BF16.PACK_AB R120, RZ, R136 ;  /* 0x00000088ff78723e */ /* 0x000fc800000010ff */
[----:B------:R-:W-:Y:S02]  /*0d20*/  PRMT R117, R117, 0x5410, R120 ;  /* 0x0000541075757816 */ /* 0x000fe40000000078 */
.L_x_4147:
[----:B------:R-:W-:Y:S01]  /*0d30*/  PRMT R129, RZ, 0x5410, R130 ;  /* 0x00005410ff817816 */ /* 0x000fe20000000082 */
[----:B------:R-:W-:Y:S05]  /*0d40*/  @P2 BRA `(.L_x_4148) ;  /* 0x0000008000002947 */ /* 0x000fea0003800000 */
[----:B------:R-:W-:-:S04]  /*0d50*/  ISETP.NE.U32.AND P6, PT, RZ, c[0x0][0x180], PT ;  /* 0x00006000ff007a0c */ /* 0x000fc80003fc5070 */
[----:B------:R-:W-:-:S13]  /*0d60*/  ISETP.NE.AND.EX P6, PT, RZ, c[0x0][0x184], PT, P6 ;  /* 0x00006100ff007a0c */ /* 0x000fda0003fc5360 */
[----:B------:R-:W-:Y:S05]  /*0d70*/  @P6 BRA `(.L_x_4149) ;  /* 0x0000002000006947 */ /* 0x000fea0003800000 */
[----:B------:R-:W-:Y:S05]  /*0d80*/  @P0 BRA `(.L_x_4150) ;  /* 0x0000008000000947 */ /* 0x000fea0003800000 */
[----:B------:R-:W-:Y:S05]  /*0d90*/  BRA `(.L_x_4151) ;  /* 0x0000009000007947 */ /* 0x000fea0003800000 */
.L_x_4149:
[----:B-----5:R-:W-:-:S05]  /*0da0*/  PRMT R120, RZ, 0x5410, R114 ;  /* 0x00005410ff787816 */ /* 0x020fca0000000072 */
[----:B------:R-:W-:Y:S01]  /*0db0*/  FADD.FTZ R129, R120, R129 ;  /* 0x0000008178817221 */ /* 0x000fe20000010000 */
[----:B------:R-:W-:Y:S05]  /*0dc0*/  BRA `(.L_x_4150) ;  /* 0x0000004000007947 */ /* 0x000fea0003800000 */
.L_x_4148:
[----:B-----5:R-:W-:-:S05]  /*0dd0*/  PRMT R120, RZ, 0x5410, R110 ;  /* 0x00005410ff787816 */ /* 0x020fca000000006e */
[----:B------:R-:W-:Y:S01]  /*0de0*/  FADD.FTZ R129, R120, R129 ;  /* 0x0000008178817221 */ /* 0x000fe20000010000 */
[----:B------:R-:W-:-:S05]  /*0df0*/  @P1 PRMT R120, RZ, 0x5410, R114 ;  /* 0x00005410ff781816 */ /* 0x000fca0000000072 */
[----:B------:R-:W-:-:S05]  /*0e00*/  @P1 FADD.FTZ R129, R120, R129 ;  /* 0x0000008178811221 */ /* 0x000fca0000010000 */
.L_x_4150:
[----:B------:R-:W-:-:S04]  /*0e10*/  F2FP.BF16.PACK_AB R120, RZ, R129 ;  /* 0x00000081ff78723e */ /* 0x000fc800000010ff */
[----:B------:R-:W-:Y:S02]  /*0e20*/  PRMT R118, R120, 0x7610, R118 ;  /* 0x0000761078767816 */ /* 0x000fe40000000076 */
.L_x_4151:
[----:B------:R-:W-:Y:S01]  /*0e30*/  PRMT R137, RZ, 0x7610, R130 ;  /* 0x00007610ff897816 */ /* 0x000fe20000000082 */
[----:B------:R-:W-:Y:S05]  /*0e40*/  @P2 BRA `(.L_x_4152) ;  /* 0x0000008000002947 */ /* 0x000fea0003800000 */
[----:B------:R-:W-:-:S04]  /*0e50*/  ISETP.NE.U32.AND P6, PT, RZ, c[0x0][0x180], PT ;  /* 0x00006000ff007a0c */ /* 0x000fc80003fc5070 */
[----:B------:R-:W-:-:S13]  /*0e60*/  ISETP.NE.AND.EX P6, PT, RZ, c[0x0][0x184], PT, P6 ;  /* 0x00006100ff007a0c */ /* 0x000fda0003fc5360 */
[----:B------:R-:W-:Y:S05]  /*0e70*/  @P6 BRA `(.L_x_4153) ;  /* 0x0000002000006947 */ /* 0x000fea0003800000 */
[----:B------:R-:W-:Y:S05]  /*0e80*/  @P0 BRA `(.L_x_4154) ;  /* 0x0000008000000947 */ /* 0x000fea0003800000 */
[----:B------:R-:W-:Y:S05]  /*0e90*/  BRA `(.L_x_4155) ;  /* 0x0000009000007947 */ /* 0x000fea0003800000 */
.L_x_4153:
[----:B-----5:R-:W-:-:S05]  /*0ea0*/  PRMT R120, RZ, 0x7610, R114 ;  /* 0x00007610ff787816 */ /* 0x020fca0000000072 */
[----:B------:R-:W-:Y:S01]  /*0eb0*/  FADD.FTZ R137, R120, R137 ;  /* 0x0000008978897221 */ /* 0x000fe20000010000 */
[----:B------:R-:W-:Y:S05]  /*0ec0*/  BRA `(.L_x_4154) ;  /* 0x0000004000007947 */ /* 0x000fea0003800000 */
.L_x_4152:
[----:B-----5:R-:W-:-:S05]  /*0ed0*/  PRMT R120, RZ, 0x7610, R110 ;  /* 0x00007610ff787816 */ /* 0x020fca000000006e */
[----:B------:R-:W-:Y:S01]  /*0ee0*/  FADD.FTZ R137, R120, R137 ;  /* 0x0000008978897221 */ /* 0x000fe20000010000 */
[----:B------:R-:W-:-:S05]  /*0ef0*/  @P1 PRMT R120, RZ, 0x7610, R114 ;  /* 0x00007610ff781816 */ /* 0x000fca0000000072 */
[----:B------:R-:W-:-:S05]  /*0f00*/  @P1 FADD.FTZ R137, R120, R137 ;  /* 0x0000008978891221 */ /* 0x000fca0000010000 */
.L_x_4154:
[----:B------:R-:W-:-:S04]  /*0f10*/  F2FP.BF16.PACK_AB R120, RZ, R137 ;  /* 0x00000089ff78723e */ /* 0x000fc800000010ff */
[----:B------:R-:W-:Y:S02]  /*0f20*/  PRMT R118, R118, 0x5410, R120 ;  /* 0x0000541076767816 */ /* 0x000fe40000000078 */
.L_x_4155:
[----:B------:R-:W-:Y:S01]  /*0f30*/  PRMT R130, RZ, 0x5410, R131 ;  /* 0x00005410ff827816 */ /* 0x000fe20000000083 */
[----:B------:R-:W-:Y:S05]  /*0f40*/  @P2 BRA `(.L_x_4156) ;  /* 0x0000008000002947 */ /* 0x000fea0003800000 */
[----:B------:R-:W-:-:S04]  /*0f50*/  ISETP.NE.U32.AND P6, PT, RZ, c[0x0][0x180], PT ;  /* 0x00006000ff007a0c */ /* 0x000fc80003fc5070 */
[----:B------:R-:W-:-:S13]  /*0f60*/  ISETP.NE.AND.EX P6, PT, RZ, c[0x0][0x184], PT, P6 ;  /* 0x00006100ff007a0c */ /* 0x000fda0003fc5360 */
[----:B------:R-:W-:Y:S05]  /*0f70*/  @P6 BRA `(.L_x_4157) ;  /* 0x0000002000006947 */ /* 0x000fea0003800000 */
[----:B------:R-:W-:Y:S05]  /*0f80*/  @P0 BRA `(.L_x_4158) ;  /* 0x0000008000000947 */ /* 0x000fea0003800000 */
[----:B------:R-:W-:Y:S05]  /*0f90*/  BRA `(.L_x_4159) ;  /* 0x0000009000007947 */ /* 0x000fea0003800000 */
.L_x_4157:
[----:B-----5:R-:W-:-:S05]  /*0fa0*/  PRMT R121, RZ, 0x5410, R115 ;  /* 0x00005410ff797816 */ /* 0x020fca0000000073 */
[----:B------:R-:W-:Y:S01]  /*0fb0*/  FADD.FTZ R130, R121, R130 ;  /* 0x0000008279827221 */ /* 0x000fe20000010000 */
[----:B------:R-:W-:Y:S05]  /*0fc0*/  BRA `(.L_x_4158) ;  /* 0x0000004000007947 */ /* 0x000fea0003800000 */
.L_x_4156:
[----:B-----5:R-:W-:-:S05]  /*0fd0*/  PRMT R121, RZ, 0x5410, R111 ;  /* 0x00005410ff797816 */ /* 0x020fca000000006f */
[----:B------:R-:W-:Y:S01]  /*0fe0*/  FADD.FTZ R130, R121, R130 ;  /* 0x0000008279827221 */ /* 0x000fe20000010000 */
[----:B------:R-:W-:-:S05]  /*0ff0*/  @P1 PRMT R121, RZ, 0x5410, R115 ;  /* 0x00005410ff791816 */ /* 0x000fca0000000073 */
[----:B------:R-:W-:-:S05]  /*1000*/  @P1 FADD.FTZ R130, R121, R130 ;  /* 0x0000008279821221 */ /* 0x000fca0000010000 */
.L_x_4158:
[----:B------:R-:W-:-:S04]  /*1010*/  F2FP.BF16.PACK_AB R120, RZ, R130 ;  /* 0x00000082ff78723e */ /* 0x000fc800000010ff */
[----:B------:R-:W-:Y:S02]  /*1020*/  PRMT R119, R120, 0x7610, R119 ;  /* 0x0000761078777816 */ /* 0x000fe40000000077 */
.L_x_4159:
[----:B------:R-:W-:Y:S01]  /*1030*/  PRMT R131, RZ, 0x7610, R131 ;  /* 0x00007610ff837816 */ /* 0x000fe20000000083 */
[----:B------:R-:W-:Y:S05]  /*1040*/  @P2 BRA `(.L_x_4160) ;  /* 0x0000008000002947 */ /* 0x000fea0003800000 */
[----:B------:R-:W-:-:S04]  /*1050*/  ISETP.NE.U32.AND P1, PT, RZ, c[0x0][0x180], PT ;  /* 0x00006000ff007a0c */ /* 0x000fc80003f25070 */
[----:B------:R-:W-:-:S13]  /*1060*/  ISETP.NE.AND.EX P1, PT, RZ, c[0x0][0x184], PT, P1 ;  /* 0x00006100ff007a0c */ /* 0x000fda0003f25310 */
[----:B------:R-:W-:Y:S05]  /*1070*/  @P1 BRA `(.L_x_4161) ;  /* 0x0000002000001947 */ /* 0x000fea0003800000 */
[----:B------:R-:W-:Y:S05]  /*1080*/  @P0 BRA `(.L_x_4162) ;  /* 0x0000008000000947 */ /* 0x000fea0003800000 */
[----:B------:R-:W-:Y:S05]  /*1090*/  BRA `(.L_x_4163) ;  /* 0x0000009000007947 */ /* 0x000fea0003800000 */
.L_x_4161:
[----:B-----5:R-:W-:-:S05]  /*10a0*/  PRMT R120, RZ, 0x7610, R115 ;  /* 0x00007610ff787816 */ /* 0x020fca0000000073 */
[----:B------:R-:W-:Y:S01]  /*10b0*/  FADD.FTZ R131, R120, R131 ;  /* 0x0000008378837221 */ /* 0x000fe20000010000 */
[----:B------:R-:W-:Y:S05]  /*10c0*/  BRA `(.L_x_4162) ;  /* 0x0000004000007947 */ /* 0x000fea0003800000 */
.L_x_4160:
[----:B-----5:R-:W-:-:S05]  /*10d0*/  PRMT R120, RZ, 0x7610, R111 ;  /* 0x00007610ff787816 */ /* 0x020fca000000006f */
[----:B------:R-:W-:Y:S01]  /*10e0*/  FADD.FTZ R131, R120, R131 ;  /* 0x0000008378837221 */ /* 0x000fe20000010000 */
[----:B------:R-:W-:-:S05]  /*10f0*/  @P1 PRMT R120, RZ, 0x7610, R115 ;  /* 0x00007610ff781816 */ /* 0x000fca0000000073 */
[----:B------:R-:W-:-:S05]  /*1100*/  @P1 FADD.FTZ R131, R120, R131 ;  /* 0x0000008378831221 */ /* 0x000fca0000010000 */
.L_x_4162:
[----:B------:R-:W-:-:S04]  /*1110*/  F2FP.BF16.PACK_AB R120, RZ, R131 ;  /* 0x00000083ff78723e */ /* 0x000fc800000010ff */
[----:B------:R-:W-:Y:S02]  /*1120*/  PRMT R119, R119, 0x5410, R120 ;  /* 0x0000541077777816 */ /* 0x000fe40000000078 */
.L_x_4163:
[C---:B------:R-:W-:Y:S02]  /*1130*/  @P0 LEA R120, P1, R3.reuse, c[0x0][0x188], 0x4 ;  /* 0x0000620003780a11 */ /* 0x040fe400078220ff */
[C---:B------:R-:W-:Y:S02]  /*1140*/  IADD3 R125, R3.reuse, 0x20, RZ ;  /* 0x00000020037d7810 */ /* 0x040fe40007ffe0ff */
[----:B------:R-:W-:-:S05]  /*1150*/  @P0 LEA.HI.X R121, R3, c[0x0][0x18c], RZ, 0x4, P1 ;  /* 0x0000630003790a11 */ /* 0x000fca00008f24ff */
[----:B------:R0:W-:Y:S04]  /*1160*/  @P0 STG.E.128 [R120.64], R116 ;  /* 0x0000007478000986 */ /* 0x0001e8000c101d04 */
.L_x_4131:
[----:B------:R-:W-:Y:S05]  /*1170*/  BSYNC B0 ;  /* 0x0000000000007941 */ /* 0x000fea0003800000 */
.L_x_4130:
        /* <DEDUP_REMOVED lines=24> */
.L_x_4167:
[----:B-----5:R-:W-:-:S05]  /*1300*/  PRMT R9, RZ, 0x5410, R112 ;  /* 0x00005410ff097816 */ /* 0x020fca0000000070 */
[----:B------:R-:W-:Y:S01]  /*1310*/  FADD.FTZ R0, R9, R0 ;  /* 0x0000000009007221 */ /* 0x000fe20000010000 */
[----:B------:R-:W-:Y:S05]  /*1320*/  BRA `(.L_x_4168) ;  /* 0x0000004000007947 */ /* 0x000fea0003800000 */
.L_x_4166:
[----:B0----5:R-:W-:-:S05]  /*1330*/  PRMT R9, RZ, 0x5410, R108 ;  /* 0x00005410ff097816 */ /* 0x021fca000000006c */
[----:B------:R-:W-:Y:S01]  /*1340*/  FADD.FTZ R0, R9, R0 ;  /* 0x0000000009007221 */ /* 0x000fe20000010000 */
[----:B------:R-:W-:-:S05]  /*1350*/  @P1 PRMT R9, RZ, 0x5410, R112 ;  /* 0x00005410ff091816 */ /* 0x000fca0000000070 */
[----:B------:R-:W-:-:S05]  /*1360*/  @P1 FADD.FTZ R0, R9, R0 ;  /* 0x0000000009001221 */ /* 0x000fca0000010000 */
.L_x_4168:
[----:B------:R-:W-:-:S04]  /*1370*/  F2FP.BF16.PACK_AB R9, RZ, R0 ;  /* 0x00000000ff09723e */ /* 0x000fc800000010ff */
[----:B------:R-:W-:Y:S02]  /*1380*/  PRMT R116, R9, 0x7610, R116 ;  /* 0x0000761009747816 */ /* 0x000fe40000000074 */
.L_x_4169:
[----:B------:R-:W-:Y:S01]  /*1390*/  PRMT R10, RZ, 0x7610, R120 ;  /* 0x00007610ff0a7816 */ /* 0x000fe20000000078 */
[----:B------:R-:W-:Y:S05]  /*13a0*/  @P2 BRA `(.L_x_4170) ;  /* 0x0000008000002947 */ /* 0x000fea0003800000 */
[----:B------:R-:W-:-:S04]  /*13b0*/  ISETP.NE.U32.AND P6, PT, RZ, c[0x0][0x180], PT ;  /* 0x00006000ff007a0c */ /* 0x000fc80003fc5070 */
[----:B------:R-:W-:-:S13]  /*13c0*/  ISETP.NE.AND.EX P6, PT, RZ, c[0x0][0x184], PT, P6 ;  /* 0x00006100ff007a0c */ /* 0x000fda0003fc5360 */
[----:B------:R-:W-:Y:S05]  /*13d0*/  @P6 BRA `(.L_x_4171) ;  /* 0x0000002000006947 */ /* 0x000fea0003800000 */
[----:B------:R-:W-:Y:S05]  /*13e0*/  @P0 BRA `(.L_x_4172) ;  /* 0x0000008000000947 */ /* 0x000fea0003800000 */
[----:B------:R-:W-:Y:S05]  /*13f0*/  BRA `(.L_x_4173) ;  /* 0x0000009000007947 */ /* 0x000fea0003800000 */
.L_x_4171:
[----:B-----5:R-:W-:-:S05]  /*1400*/  PRMT R9, RZ, 0x7610, R112 ;  /* 0x00007610ff097816 */ /* 0x020fca0000000070 */
[----:B------:R-:W-:Y:S01]  /*1410*/  FADD.FTZ R10, R9, R10 ;  /* 0x0000000a090a7221 */ /* 0x000fe20000010000 */
[----:B------:R-:W-:Y:S05]  /*1420*/  BRA `(.L_x_4172) ;  /* 0x0000004000007947 */ /* 0x000fea0003800000 */
.L_x_4170:
[----:B-----5:R-:W-:-:S05]  /*1430*/  PRMT R9, RZ, 0x7610, R108 ;  /* 0x00007610ff097816 */ /* 0x020fca000000006c */
[----:B------:R-:W-:Y:S01]  /*1440*/  FADD.FTZ R10, R9, R10 ;  /* 0x0000000a090a7221 */ /* 0x000fe20000010000 */
[----:B------:R-:W-:-:S05]  /*1450*/  @P1 PRMT R9, RZ, 0x7610, R112 ;  /* 0x00007610ff091816 */ /* 0x000fca0000000070 */
[----:B------:R-:W-:-:S05]  /*1460*/  @P1 FADD.FTZ R10, R9, R10 ;  /* 0x0000000a090a1221 */ /* 0x000fca0000010000 */
.L_x_4172:
[----:B------:R-:W-:-:S04]  /*1470*/  F2FP.BF16.PACK_AB R9, RZ, R10 ;  /* 0x0000000aff09723e */ /* 0x000fc800000010ff */
[----:B------:R-:W-:Y:S02]  /*1480*/  PRMT R116, R116, 0x5410, R9 ;  /* 0x0000541074747816 */ /* 0x000fe40000000009 */
.L_x_4173:
[----:B------:R-:W-:Y:S01]  /*1490*/  PRMT R9, RZ, 0x5410, R121 ;  /* 0x00005410ff097816 */ /* 0x000fe20000000079 */
[----:B------:R-:W-:Y:S05]  /*14a0*/  @P2 BRA `(.L_x_4174) ;  /* 0x0000008000002947 */ /* 0x000fea0003800000 */
[----:B------:R-:W-:-:S04]  /*14b0*/  ISETP.NE.U32.AND P6, PT, RZ, c[0x0][0x180], PT ;  /* 0x00006000ff007a0c */ /* 0x000fc80003fc5070 */
[----:B------:R-:W-:-:S13]  /*14c0*/  ISETP.NE.AND.EX P6, PT, RZ, c[0x0][0x184], PT, P6 ;  /* 0x00006100ff007a0c */ /* 0x000fda0003fc5360 */
[----:B------:R-:W-:Y:S05]  /*14d0*/  @P6 BRA `(.L_x_4175) ;  /* 0x0000002000006947 */ /* 0x000fea0003800000 */
[----:B------:R-:W-:Y:S05]  /*14e0*/  @P0 BRA `(.L_x_4176) ;  /* 0x0000008000000947 */ /* 0x000fea0003800000 */
[----:B------:R-:W-:Y:S05]  /*14f0*/  BRA `(.L_x_4177) ;  /* 0x0000009000007947 */ /* 0x000fea0003800000 */
.L_x_4175:
[----:B-----5:R-:W-:-:S05]  /*1500*/  PRMT R120, RZ, 0x5410, R113 ;  /* 0x00005410ff787816 */ /* 0x020fca0000000071 */
[----:B------:R-:W-:Y:S01]  /*1510*/  FADD.FTZ R9, R120, R9 ;  /* 0x0000000978097221 */ /* 0x000fe20000010000 */
[----:B------:R-:W-:Y:S05]  /*1520*/  BRA `(.L_x_4176) ;  /* 0x0000004000007947 */ /* 0x000fea0003800000 */
.L_x_4174:
[----:B-----5:R-:W-:-:S05]  /*1530*/  PRMT R120, RZ, 0x5410, R109 ;  /* 0x00005410ff787816 */ /* 0x020fca000000006d */
[----:B------:R-:W-:Y:S01]  /*1540*/  FADD.FTZ R9, R120, R9 ;  /* 0x0000000978097221 */ /* 0x000fe20000010000 */
[----:B------:R-:W-:-:S05]  /*1550*/  @P1 PRMT R120, RZ, 0x5410, R113 ;  /* 0x00005410ff781816 */ /* 0x000fca0000000071 */
[----:B------:R-:W-:-:S05]  /*1560*/  @P1 FADD.FTZ R9, R120, R9 ;  /* 0x0000000978091221 */ /* 0x000fca0000010000 */
.L_x_4176:
[----:B------:R-:W-:-:S04]  /*1570*/  F2FP.BF16.PACK_AB R120, RZ, R9 ;  /* 0x00000009ff78723e */ /* 0x000fc800000010ff */
[----:B------:R-:W-:Y:S02]  /*1580*/  PRMT R117, R120, 0x7610, R117 ;  /* 0x0000761078757816 */ /* 0x000fe40000000075 */
.L_x_4177:
[----:B------:R-:W-:Y:S01]  /*1590*/  PRMT R135, RZ, 0x7610, R121 ;  /* 0x00007610ff877816 */ /* 0x000fe20000000079 */
[----:B------:R-:W-:Y:S05]  /*15a0*/  @P2 BRA `(.L_x_4178) ;  /* 0x0000008000002947 */ /* 0x000fea0003800000 */
[----:B------:R-:W-:-:S04]  /*15b0*/  ISETP.NE.U32.AND P6, PT, RZ, c[0x0][0x180], PT ;  /* 0x00006000ff007a0c */ /* 0x000fc80003fc5070 */
[----:B------:R-:W-:-:S13]  /*15c0*/  ISETP.NE.AND.EX P6, PT, RZ, c[0x0][0x184], PT, P6 ;  /* 0x00006100ff007a0c */ /* 0x000fda0003fc5360 */
[----:B------:R-:W-:Y:S05]  /*15d0*/  @P6 BRA `(.L_x_4179) ;  /* 0x0000002000006947 */ /* 0x000fea0003800000 */
[----:B------:R-:W-:Y:S05]  /*15e0*/  @P0 BRA `(.L_x_4180) ;  /* 0x0000008000000947 */ /* 0x000fea0003800000 */
[----:B------:R-:W-:Y:S05]  /*15f0*/  BRA `(.L_x_4181) ;  /* 0x0000009000007947 */ /* 0x000fea0003800000 */
.L_x_4179:
[----:B-----5:R-:W-:-:S05]  /*1600*/  PRMT R120, RZ, 0x7610, R113 ;  /* 0x00007610ff787816 */ /* 0x020fca0000000071 */
[----:B------:R-:W-:Y:S01]  /*1610*/  FADD.FTZ R135, R120, R135 ;  /* 0x0000008778877221 */ /* 0x000fe20000010000 */
[----:B------:R-:W-:Y:S05]  /*1620*/  BRA `(.L_x_4180) ;  /* 0x0000004000007947 */ /* 0x000fea0003800000 */
.L_x_4178:
[----:B-----5:R-:W-:-:S05]  /*1630*/  PRMT R120, RZ, 0x7610, R109 ;  /* 0x00007610ff787816 */ /* 0x020fca000000006d */
[----:B------:R-:W-:Y:S01]  /*1640*/  FADD.FTZ R135, R120, R135 ;  /* 0x0000008778877221 */ /* 0x000fe20000010000 */
[----:B------:R-:W-:-:S05]  /*1650*/  @P1 PRMT R120, RZ, 0x7610, R113 ;  /* 0x00007610ff781816 */ /* 0x000fca0000000071 */
[----:B------:R-:W-:-:S05]  /*1660*/  @P1 FADD.FTZ R135, R120, R135 ;  /* 0x0000008778871221 */ /* 0x000fca0000010000 */
.L_x_4180:
[----:B------:R-:W-:-:S04]  /*1670*/  F2FP.BF16.PACK_AB R120, RZ, R135 ;  /* 0x00000087ff78723e */ /* 0x000fc800000010ff */
[----:B------:R-:W-:Y:S02]  /*1680*/  PRMT R117, R117, 0x5410, R120 ;  /* 0x0000541075757816 */ /* 0x000fe40000000078 */
.L_x_4181:
[----:B------:R-:W-:Y:S01]  /*1690*/  PRMT R134, RZ, 0x5410, R122 ;  /* 0x00005410ff867816 */ /* 0x000fe2000000007a */
[----:B------:R-:W-:Y:S05]  /*16a0*/  @P2 BRA `(.L_x_4182) ;  /* 0x0000008000002947 */ /* 0x000fea0003800000 */
[----:B------:R-:W-:-:S04]  /*16b0*/  ISETP.NE.U32.AND P6, PT, RZ, c[0x0][0x180], PT ;  /* 0x00006000ff007a0c */ /* 0x000fc80003fc5070 */
[----:B------:R-:W-:-:S13]  /*16c0*/  ISETP.NE.AND.EX P6, PT, RZ, c[0x0][0x184], PT, P6 ;  /* 0x00006100ff007a0c */ /* 0x000fda0003fc5360 */
[----:B------:R-:W-:Y:S05]  /*16d0*/  @P6 BRA `(.L_x_4183) ;  /* 0x0000002000006947 */ /* 0x000fea0003800000 */
[----:B------:R-:W-:Y:S05]  /*16e0*/  @P0 BRA `(.L_x_4184) ;  /* 0x0000008000000947 */ /* 0x000fea0003800000 */
[----:B------:R-:W-:Y:S05]  /*16f0*/  BRA `(.L_x_4185) ;  /* 0x0000009000007947 */ /* 0x000fea0003800000 */
.L_x_4183:
[----:B-----5:R-:W-:-:S05]  /*1700*/  PRMT R121, RZ, 0x5410, R114 ;  /* 0x00005410ff797816 */ /* 0x020fca0000000072 */
[----:B------:R-:W-:Y:S01]  /*1710*/  FADD.FTZ R134, R121, R134 ;  /* 0x0000008679867221 */ /* 0x000fe20000010000 */
[----:B------:R-:W-:Y:S05]  /*1720*/  BRA `(.L_x_4184) ;  /* 0x0000004000007947 */ /* 0x000fea0003800000 */
.L_x_4182:
[----:B-----5:R-:W-:-:S05]  /*1730*/  PRMT R121, RZ, 0x5410, R110 ;  /* 0x00005410ff797816 */ /* 0x020fca000000006e */
[----:B------:R-:W-:Y:S01]  /*1740*/  FADD.FTZ R134, R121, R134 ;  /* 0x0000008679867221 */ /* 0x000fe20000010000 */
[----:B------:R-:W-:-:S05]  /*1750*/  @P1 PRMT R121, RZ, 0x5410, R114 ;  /* 0x00005410ff791816 */ /* 0x000fca0000000072 */
[----:B------:R-:W-:-:S05]  /*1760*/  @P1 FADD.FTZ R134, R121, R134 ;  /* 0x0000008679861221 */ /* 0x000fca0000010000 */
.L_x_4184:
[----:B------:R-:W-:-:S04]  /*1770*/  F2FP.BF16.PACK_AB R120, RZ, R134 ;  /* 0x00000086ff78723e */ /* 0x000fc800000010ff */
[----:B------:R-:W-:Y:S02]  /*1780*/  PRMT R118, R120, 0x7610, R118 ;  /* 0x0000761078767816 */ /* 0x000fe40000000076 */
.L_x_4185:
[----:B------:R-:W-:Y:S01]  /*1790*/  PRMT R138, RZ, 0x7610, R122 ;  /* 0x00007610ff8a7816 */ /* 0x000fe2000000007a */
[----:B------:R-:W-:Y:S05]  /*17a0*/  @P2 BRA `(.L_x_4186) ;  /* 0x0000008000002947 */ /* 0x000fea0003800000 */
[----:B------:R-:W-:-:S04]  /*17b0*/  ISETP.NE.U32.AND P6, PT, RZ, c[0x0][0x180], PT ;  /* 0x00006000ff007a0c */ /* 0x000fc80003fc5070 */
[----:B------:R-:W-:-:S13]  /*17c0*/  ISETP.NE.AND.EX P6, PT, RZ, c[0x0][0x184], PT, P6 ;  /* 0x00006100ff007a0c */ /* 0x000fda0003fc5360 */
[----:B------:R-:W-:Y:S05]  /*17d0*/  @P6 BRA `(.L_x_4187) ;  /* 0x0000002000006947 */ /* 0x000fea0003800000 */
[----:B------:R-:W-:Y:S05]  /*17e0*/  @P0 BRA `(.L_x_4188) ;  /* 0x0000008000000947 */ /* 0x000fea0003800000 */
[----:B------:R-:W-:Y:S05]  /*17f0*/  BRA `(.L_x_4189) ;  /* 0x0000009000007947 */ /* 0x000fea0003800000 */
.L_x_4187:
[----:B-----5:R-:W-:-:S05]  /*1800*/  PRMT R121, RZ, 0x7610, R114 ;  /* 0x00007610ff797816 */ /* 0x020fca0000000072 */
[----:B------:R-:W-:Y:S01]  /*1810*/  FADD.FTZ R138, R121, R138 ;  /* 0x0000008a798a7221 */ /* 0x000fe20000010000 */
[----:B------:R-:W-:Y:S05]  /*1820*/  BRA `(.L_x_4188) ;  /* 0x0000004000007947 */ /* 0x000fea0003800000 */
.L_x_4186:
[----:B-----5:R-:W-:-:S05]  /*1830*/  PRMT R121, RZ, 0x7610, R110 ;  /* 0x00007610ff797816 */ /* 0x020fca000000006e */
[----:B------:R-:W-:Y:S01]  /*1840*/  FADD.FTZ R138, R121, R138 ;  /* 0x0000008a798a7221 */ /* 0x000fe20000010000 */
[----:B------:R-:W-:-:S05]  /*1850*/  @P1 PRMT R121, RZ, 0x7610, R114 ;  /* 0x00007610ff791816 */ /* 0x000fca0000000072 */
[----:B------:R-:W-:-:S05]  /*1860*/  @P1 FADD.FTZ R138, R121, R138 ;  /* 0x0000008a798a1221 */ /* 0x000fca0000010000 */
.L_x_4188:
[----:B------:R-:W-:-:S04]  /*1870*/  F2FP.BF16.PACK_AB R120, RZ, R138 ;  /* 0x0000008aff78723e */ /* 0x000fc800000010ff */
[----:B------:R-:W-:Y:S02]  /*1880*/  PRMT R118, R118, 0x5410, R120 ;  /* 0x0000541076767816 */ /* 0x000fe40000000078 */
.L_x_4189:
[----:B------:R-:W-:Y:S01]  /*1890*/  PRMT R139, RZ, 0x5410, R123 ;  /* 0x00005410ff8b7816 */ /* 0x000fe2000000007b */
[----:B------:R-:W-:Y:S05]  /*18a0*/  @P2 BRA `(.L_x_4190) ;  /* 0x0000008000002947 */ /* 0x000fea0003800000 */
[----:B------:R-:W-:-:S04]  /*18b0*/  ISETP.NE.U32.AND P6, PT, RZ, c[0x0][0x180], PT ;  /* 0x00006000ff007a0c */ /* 0x000fc80003fc5070 */
[----:B------:R-:W-:-:S13]  /*18c0*/  ISETP.NE.AND.EX P6, PT, RZ, c[0x0][0x184], PT, P6 ;  /* 0x00006100ff007a0c */ /* 0x000fda0003fc5360 */
[----:B------:R-:W-:Y:S05]  /*18d0*/  @P6 BRA `(.L_x_4191) ;  /* 0x0000002000006947 */ /* 0x000fea0003800000 */
[----:B------:R-:W-:Y:S05]  /*18e0*/  @P0 BRA `(.L_x_4192) ;  /* 0x0000008000000947 */ /* 0x000fea0003800000 */
[----:B------:R-:W-:Y:S05]  /*18f0*/  BRA `(.L_x_4193) ;  /* 0x0000009000007947 */ /* 0x000fea0003800000 */
.L_x_4191:
[----:B-----5:R-:W-:-:S05]  /*1900*/  PRMT R120, RZ, 0x5410, R115 ;  /* 0x00005410ff787816 */ /* 0x020fca0000000073 */
[----:B------:R-:W-:Y:S01]  /*1910*/  FADD.FTZ R139, R120, R139 ;  /* 0x0000008b788b7221 */ /* 0x000fe20000010000 */
[----:B------:R-:W-:Y:S05]  /*1920*/  BRA `(.L_x_4192) ;  /* 0x0000004000007947 */ /* 0x000fea0003800000 */
.L_x_4190:
[----:B-----5:R-:W-:-:S05]  /*1930*/  PRMT R120, RZ, 0x5410, R111 ;  /* 0x00005410ff787816 */ /* 0x020fca000000006f */
[----:B------:R-:W-:Y:S01]  /*1940*/  FADD.FTZ R139, R120, R139 ;  /* 0x0000008b788b7221 */ /* 0x000fe20000010000 */
[----:B------:R-:W-:-:S05]  /*1950*/  @P1 PRMT R120, RZ, 0x5410, R115 ;  /* 0x00005410ff781816 */ /* 0x000fca0000000073 */
[----:B------:R-:W-:-:S05]  /*1960*/  @P1 FADD.FTZ R139, R120, R139 ;  /* 0x0000008b788b1221 */ /* 0x000fca0000010000 */
.L_x_4192:
[----:B------:R-:W-:-:S04]  /*1970*/  F2FP.BF16.PACK_AB R120, RZ, R139 ;  /* 0x0000008bff78723e */ /* 0x000fc800000010ff */
[----:B------:R-:W-:Y:S02]  /*1980*/  PRMT R119, R120, 0x7610, R119 ;  /* 0x0000761078777816 */ /* 0x000fe40000000077 */
.L_x_4193:
[----:B------:R-:W-:Y:S01]  /*1990*/  PRMT R142, RZ, 0x7610, R123 ;  /* 0x00007610ff8e7816 */ /* 0x000fe2000000007b */
[----:B------:R-:W-:Y:S05]  /*19a0*/  @P2 BRA `(.L_x_4194) ;  /* 0x0000008000002947 */ /* 0x000fea0003800000 */
[----:B------:R-:W-:-:S04]  /*19b0*/  ISETP.NE.U32.AND P1, PT, RZ, c[0x0][0x180], PT ;  /* 0x00006000ff007a0c */ /* 0x000fc80003f25070 */
[----:B------:R-:W-:-:S13]  /*19c0*/  ISETP.NE.AND.EX P1, PT, RZ, c[0x0][0x184], PT, P1 ;  /* 0x00006100ff007a0c */ /* 0x000fda0003f25310 */
[----:B------:R-:W-:Y:S05]  /*19d0*/  @P1 BRA `(.L_x_4195) ;  /* 0x0000002000001947 */ /* 0x000fea0003800000 */
[----:B------:R-:W-:Y:S05]  /*19e0*/  @P0 BRA `(.L_x_4196) ;  /* 0x0000008000000947 */ /* 0x000fea0003800000 */
[----:B------:R-:W-:Y:S05]  /*19f0*/  BRA `(.L_x_4197) ;  /* 0x0000009000007947 */ /* 0x000fea0003800000 */
.L_x_4195:
[----:B-----5:R-:W-:-:S05]  /*1a00*/  PRMT R121, RZ, 0x7610, R115 ;  /* 0x00007610ff797816 */ /* 0x020fca0000000073 */
[----:B------:R-:W-:Y:S01]  /*1a10*/  FADD.FTZ R142, R121, R142 ;  /* 0x0000008e798e7221 */ /* 0x000fe20000010000 */
[----:B------:R-:W-:Y:S05]  /*1a20*/  BRA `(.L_x_4196) ;  /* 0x0000004000007947 */ /* 0x000fea0003800000 */
.L_x_4194:
[----:B-----5:R-:W-:-:S05]  /*1a30*/  PRMT R121, RZ, 0x7610, R111 ;  /* 0x00007610ff797816 */ /* 0x020fca000000006f */
[----:B------:R-:W-:Y:S01]  /*1a40*/  FADD.FTZ R142, R121, R142 ;  /* 0x0000008e798e7221 */ /* 0x000fe20000010000 */
[----:B------:R-:W-:-:S05]  /*1a50*/  @P1 PRMT R121, RZ, 0x7610, R115 ;  /* 0x00007610ff791816 */ /* 0x000fca0000000073 */
[----:B------:R-:W-:-:S05]  /*1a60*/  @P1 FADD.FTZ R142, R121, R142 ;  /* 0x0000008e798e1221 */ /* 0x000fca0000010000 */
.L_x_4196:
[----:B------:R-:W-:-:S04]  /*1a70*/  F2FP.BF16.PACK_AB R120, RZ, R142 ;  /* 0x0000008eff78723e */ /* 0x000fc800000010ff */
[----:B------:R-:W-:Y:S02]  /*1a80*/  PRMT R119, R119, 0x5410, R120 ;  /* 0x0000541077777816 */ /* 0x000fe40000000078 */
.L_x_4197:
[----:B------:R-:W-:-:S04]  /*1a90*/  @P0 LEA R120, P1, R125, c[0x0][0x188], 0x4 ;  /* 0x000062007d780a11 */ /* 0x000fc800078220ff */
[C---:B------:R-:W-:Y:S02]  /*1aa0*/  @P0 LEA.HI.X R121, R125.reuse, c[0x0][0x18c], RZ, 0x4, P1 ;  /* 0x000063007d790a11 */ /* 0x040fe400008f24ff */
[----:B------:R-:W-:-:S03]  /*1ab0*/  IADD3 R125, R125, 0x20, RZ ;  /* 0x000000207d7d7810 */ /* 0x000fc60007ffe0ff */
[----:B------:R0:W-:Y:S04]  /*1ac0*/  @P0 STG.E.128 [R120.64], R116 ;  /* 0x0000007478000986 */ /* 0x0001e8000c101d04 */
.L_x_4165:
[----:B------:R-:W-:Y:S05]  /*1ad0*/  BSYNC B0 ;  /* 0x0000000000007941 */ /* 0x000fea0003800000 */
.L_x_4164:
        /* <DEDUP_REMOVED lines=24> */
.L_x_4201:
[----:B-----5:R-:W-:-:S05]  /*1c60*/  PRMT R7, RZ, 0x5410, R112 ;  /* 0x00005410ff077816 */ /* 0x020fca0000000070 */
[----:B------:R-:W-:Y:S01]  /*1c70*/  FADD.FTZ R6, R7, R6 ;  /* 0x0000000607067221 */ /* 0x000fe20000010000 */
[----:B------:R-:W-:Y:S05]  /*1c80*/  BRA `(.L_x_4202) ;  /* 0x0000004000007947 */ /* 0x000fea0003800000 */
.L_x_4200:
[----:B0----5:R-:W-:-:S05]  /*1c90*/  PRMT R7, RZ, 0x5410, R108 ;  /* 0x00005410ff077816 */ /* 0x021fca000000006c */
[----:B------:R-:W-:Y:S01]  /*1ca0*/  FADD.FTZ R6, R7, R6 ;  /* 0x0000000607067221 */ /* 0x000fe20000010000 */
[----:B------:R-:W-:-:S05]  /*1cb0*/  @P1 PRMT R7, RZ, 0x5410, R112 ;  /* 0x00005410ff071816 */ /* 0x000fca0000000070 */
[----:B------:R-:W-:-:S05]  /*1cc0*/  @P1 FADD.FTZ R6, R7, R6 ;  /* 0x0000000607061221 */ /* 0x000fca0000010000 */
.L_x_4202:
[----:B------:R-:W-:-:S04]  /*1cd0*/  F2FP.BF16.PACK_AB R7, RZ, R6 ;  /* 0x00000006ff07723e */ /* 0x000fc800000010ff */
[----:B------:R-:W-:Y:S02]  /*1ce0*/  PRMT R116, R7, 0x7610, R116 ;  /* 0x0000761007747816 */ /* 0x000fe40000000074 */
.L_x_4203:
[----:B------:R-:W-:Y:S01]  /*1cf0*/  PRMT R8, RZ, 0x7610, R120 ;  /* 0x00007610ff087816 */ /* 0x000fe20000000078 */
[----:B------:R-:W-:Y:S05]  /*1d00*/  @P2 BRA `(.L_x_4204) ;  /* 0x0000008000002947 */ /* 0x000fea0003800000 */
[----:B------:R-:W-:-:S04]  /*1d10*/  ISETP.NE.U32.AND P6, PT, RZ, c[0x0][0x180], PT ;  /* 0x00006000ff007a0c */ /* 0x000fc80003fc5070 */
[----:B------:R-:W-:-:S13]  /*1d20*/  ISETP.NE.AND.EX P6, PT, RZ, c[0x0][0x184], PT, P6 ;  /* 0x00006100ff007a0c */ /* 0x000fda0003fc5360 */
[----:B------:R-:W-:Y:S05]  /*1d30*/  @P6 BRA `(.L_x_4205) ;  /* 0x0000002000006947 */ /* 0x000fea0003800000 */
[----:B------:R-:W-:Y:S05]  /*1d40*/  @P0 BRA `(.L_x_4206) ;  /* 0x0000008000000947 */ /* 0x000fea0003800000 */
[----:B------:R-:W-:Y:S05]  /*1d50*/  BRA `(.L_x_4207) ;  /* 0x0000009000007947 */ /* 0x000fea0003800000 */
.L_x_4205:
[----:B-----5:R-:W-:-:S05]  /*1d60*/  PRMT R7, RZ, 0x7610, R112 ;  /* 0x00007610ff077816 */ /* 0x020fca0000000070 */
[----:B------:R-:W-:Y:S01]  /*1d70*/  FADD.FTZ R8, R7, R8 ;  /* 0x0000000807087221 */ /* 0x000fe20000010000 */
[----:B------:R-:W-:Y:S05]  /*1d80*/  BRA `(.L_x_4206) ;  /* 0x0000004000007947 */ /* 0x000fea0003800000 */
.L_x_4204:
[----:B-----5:R-:W-:-:S05]  /*1d90*/  PRMT R7, RZ, 0x7610, R108 ;  /* 0x00007610ff077816 */ /* 0x020fca000000006c */
[----:B------:R-:W-:Y:S01]  /*1da0*/  FADD.FTZ R8, R7, R8 ;  /* 0x0000000807087221 */ /* 0x000fe20000010000 */
[----:B------:R-:W-:-:S05]  /*1db0*/  @P1 PRMT R7, RZ, 0x7610, R112 ;  /* 0x00007610ff071816 */ /* 0x000fca0000000070 */
[----:B------:R-:W-:-:S05]  /*1dc0*/  @P1 FADD.FTZ R8, R7, R8 ;  /* 0x0000000807081221 */ /* 0x000fca0000010000 */
.L_x_4206:
[----:B------:R-:W-:-:S04]  /*1dd0*/  F2FP.BF16.PACK_AB R7, RZ, R8 ;  /* 0x00000008ff07723e */ /* 0x000fc800000010ff */
[----:B------:R-:W-:Y:S02]  /*1de0*/  PRMT R116, R116, 0x5410, R7 ;  /* 0x0000541074747816 */ /* 0x000fe40000000007 */
.L_x_4207:
[----:B------:R-:W-:Y:S01]  /*1df0*/  PRMT R7, RZ, 0x5410, R121 ;  /* 0x00005410ff077816 */ /* 0x000fe20000000079 */
[----:B------:R-:W-:Y:S05]  /*1e00*/  @P2 BRA `(.L_x_4208) ;  /* 0x0000008000002947 */ /* 0x000fea0003800000 */
[----:B------:R-:W-:-:S04]  /*1e10*/  ISETP.NE.U32.AND P6, PT, RZ, c[0x0][0x180], PT ;  /* 0x00006000ff007a0c */ /* 0x000fc80003fc5070 */
[----:B------:R-:W-:-:S13]  /*1e20*/  ISETP.NE.AND.EX P6, PT, RZ, c[0x0][0x184], PT, P6 ;  /* 0x00006100ff007a0c */ /* 0x000fda0003fc5360 */
[----:B------:R-:W-:Y:S05]  /*1e30*/  @P6 BRA `(.L_x_4209) ;  /* 0x0000002000006947 */ /* 0x000fea0003800000 */
[----:B------:R-:W-:Y:S05]  /*1e40*/  @P0 BRA `(.L_x_4210) ;  /* 0x0000008000000947 */ /* 0x000fea0003800000 */
[----:B------:R-:W-:Y:S05]  /*1e50*/  BRA `(.L_x_4211) ;  /* 0x0000009000007947 */ /* 0x000fea0003800000 */
.L_x_4209:
[----:B-----5:R-:W-:-:S05]  /*1e60*/  PRMT R120, RZ, 0x5410, R113 ;  /* 0x00005410ff787816 */ /* 0x020fca0000000071 */
[----:B------:R-:W-:Y:S01]  /*1e70*/  FADD.FTZ R7, R120, R7 ;  /* 0x0000000778077221 */ /* 0x000fe20000010000 */
[----:B------:R-:W-:Y:S05]  /*1e80*/  BRA `(.L_x_4210) ;  /* 0x0000004000007947 */ /* 0x000fea0003800000 */
.L_x_4208:
[----:B-----5:R-:W-:-:S05]  /*1e90*/  PRMT R120, RZ, 0x5410, R109 ;  /* 0x00005410ff787816 */ /* 0x020fca000000006d */
[----:B------:R-:W-:Y:S01]  /*1ea0*/  FADD.FTZ R7, R120, R7 ;  /* 0x0000000778077221 */ /* 0x000fe20000010000 */
[----:B------:R-:W-:-:S05]  /*1eb0*/  @P1 PRMT R120, RZ, 0x5410, R113 ;  /* 0x00005410ff781816 */ /* 0x000fca0000000071 */
[----:B------:R-:W-:-:S05]  /*1ec0*/  @P1 FADD.FTZ R7, R120, R7 ;  /* 0x0000000778071221 */ /* 0x000fca0000010000 */
.L_x_4210:
[----:B------:R-:W-:-:S04]  /*1ed0*/  F2FP.BF16.PACK_AB R120, RZ, R7 ;  /* 0x00000007ff78723e */ /* 0x000fc800000010ff */
[----:B------:R-:W-:Y:S02]  /*1ee0*/  PRMT R117, R120, 0x7610, R117 ;  /* 0x0000761078757816 */ /* 0x000fe40000000075 */
.L_x_4211:
[----:B------:R-:W-:Y:S01]  /*1ef0*/  PRMT R133, RZ, 0x7610, R121 ;  /* 0x00007610ff857816 */ /* 0x000fe20000000079 */
[----:B------:R-:W-:Y:S05]  /*1f00*/  @P2 BRA `(.L_x_4212) ;  /* 0x0000008000002947 */ /* 0x000fea0003800000 */
[----:B------:R-:W-:-:S04]  /*1f10*/  ISETP.NE.U32.AND P6, PT, RZ, c[0x0][0x180], PT ;  /* 0x00006000ff007a0c */ /* 0x000fc80003fc5070 */
[----:B------:R-:W-:-:S13]  /*1f20*/  ISETP.NE.AND.EX P6, PT, RZ, c[0x0][0x184], PT, P6 ;  /* 0x00006100ff007a0c */ /* 0x000fda0003fc5360 */
[----:B------:R-:W-:Y:S05]  /*1f30*/  @P6 BRA `(.L_x_4213) ;  /* 0x0000002000006947 */ /* 0x000fea0003800000 */
[----:B------:R-:W-:Y:S05]  /*1f40*/  @P0 BRA `(.L_x_4214) ;  /* 0x0000008000000947 */ /* 0x000fea0003800000 */
[----:B------:R-:W-:Y:S05]  /*1f50*/  BRA `(.L_x_4215) ;  /* 0x0000009000007947 */ /* 0x000fea0003800000 */
.L_x_4213:
[----:B-----5:R-:W-:-:S05]  /*1f60*/  PRMT R120, RZ, 0x7610, R113 ;  /* 0x00007610ff787816 */ /* 0x020fca0000000071 */
[----:B------:R-:W-:Y:S01]  /*1f70*/  FADD.FTZ R133, R120, R133 ;  /* 0x0000008578857221 */ /* 0x000fe20000010000 */
[----:B------:R-:W-:Y:S05]  /*1f80*/  BRA `(.L_x_4214) ;  /* 0x0000004000007947 */ /* 0x000fea0003800000 */
.L_x_4212:
[----:B-----5:R-:W-:-:S05]  /*1f90*/  PRMT R120, RZ, 0x7610, R109 ;  /* 0x00007610ff787816 */ /* 0x020fca000000006d */
[----:B------:R-:W-:Y:S01]  /*1fa0*/  FADD.FTZ R133, R120, R133 ;  /* 0x0000008578857221 */ /* 0x000fe20000010000 */
[----:B------:R-:W-:-:S05]  /*1fb0*/  @P1 PRMT R120, RZ, 0x7610, R113 ;  /* 0x00007610ff781816 */ /* 0x000fca0000000071 */
[----:B------:R-:W-:-:S05]  /*1fc0*/  @P1 FADD.FTZ R133, R120, R133 ;  /* 0x0000008578851221 */ /* 0x000fca0000010000 */
.L_x_4214:
[----:B------:R-:W-:-:S04]  /*1fd0*/  F2FP.BF16.PACK_AB R120, RZ, R133 ;  /* 0x00000085ff78723e */ /* 0x000fc800000010ff */
[----:B------:R-:W-:Y:S02]  /*1fe0*/  PRMT R117, R117, 0x5410, R120 ;  /* 0x0000541075757816 */ /* 0x000fe40000000078 */
.L_x_4215:
[----:B------:R-:W-:Y:S01]  /*1ff0*/  PRMT R132, RZ, 0x5410, R122 ;  /* 0x00005410ff847816 */ /* 0x000fe2000000007a */
[----:B------:R-:W-:Y:S05]  /*2000*/  @P2 BRA `(.L_x_4216) ;  /* 0x0000008000002947 */ /* 0x000fea0003800000 */
[----:B------:R-:W-:-:S04]  /*2010*/  ISETP.NE.U32.AND P6, PT, RZ, c[0x0][0x180], PT ;  /* 0x00006000ff007a0c */ /* 0x000fc80003fc5070 */
[----:B------:R-:W-:-:S13]  /*2020*/  ISETP.NE.AND.EX P6, PT, RZ, c[0x0][0x184], PT, P6 ;  /* 0x00006100ff007a0c */ /* 0x000fda0003fc5360 */
[----:B------:R-:W-:Y:S05]  /*2030*/  @P6 BRA `(.L_x_4217) ;  /* 0x0000002000006947 */ /* 0x000fea0003800000 */
[----:B------:R-:W-:Y:S05]  /*2040*/  @P0 BRA `(.L_x_4218) ;  /* 0x0000008000000947 */ /* 0x000fea0003800000 */
[----:B------:R-:W-:Y:S05]  /*2050*/  BRA `(.L_x_4219) ;  /* 0x0000009000007947 */ /* 0x000fea0003800000 */
.L_x_4217:
[----:B-----5:R-:W-:-:S05]  /*2060*/  PRMT R121, RZ, 0x5410, R114 ;  /* 0x00005410ff797816 */ /* 0x020fca0000000072 */
[----:B------:R-:W-:Y:S01]  /*2070*/  FADD.FTZ R132, R121, R132 ;  /* 0x0000008479847221 */ /* 0x000fe20000010000 */
[----:B------:R-:W-:Y:S05]  /*2080*/  BRA `(.L_x_4218) ;  /* 0x0000004000007947 */ /* 0x000fea0003800000 */
.L_x_4216:
[----:B-----5:R-:W-:-:S05]  /*2090*/  PRMT R121, RZ, 0x5410, R110 ;  /* 0x00005410ff797816 */ /* 0x020fca000000006e */
[----:B------:R-:W-:Y:S01]  /*20a0*/  FADD.FTZ R132, R121, R132 ;  /* 0x0000008479847221 */ /* 0x000fe20000010000 */
[----:B------:R-:W-:-:S05]  /*20b0*/  @P1 PRMT R121, RZ, 0x5410, R114 ;  /* 0x00005410ff791816 */ /* 0x000fca0000000072 */
[----:B------:R-:W-:-:S05]  /*20c0*/  @P1 FADD.FTZ R132, R121, R132 ;  /* 0x0000008479841221 */ /* 0x000fca0000010000 */
.L_x_4218:
[----:B------:R-:W-:-:S04]  /*20d0*/  F2FP.BF16.PACK_AB R120, RZ, R132 ;  /* 0x00000084ff78723e */ /* 0x000fc800000010ff */
[----:B------:R-:W-:Y:S02]  /*20e0*/  PRMT R118, R120, 0x7610, R118 ;  /* 0x0000761078767816 */ /* 0x000fe40000000076 */
.L_x_4219:
[----:B------:R-:W-:Y:S01]  /*20f0*/  PRMT R140, RZ, 0x7610, R122 ;  /* 0x00007610ff8c7816 */ /* 0x000fe2000000007a */
[----:B------:R-:W-:Y:S05]  /*2100*/  @P2 BRA `(.L_x_4220) ;  /* 0x0000008000002947 */ /* 0x000fea0003800000 */
[----:B------:R-:W-:-:S04]  /*2110*/  ISETP.NE.U32.AND P6, PT, RZ, c[0x0][0x180], PT ;  /* 0x00006000ff007a0c */ /* 0x000fc80003fc5070 */
[----:B------:R-:W-:-:S13]  /*2120*/  ISETP.NE.AND.EX P6, PT, RZ, c[0x0][0x184], PT, P6 ;  /* 0x00006100ff007a0c */ /* 0x000fda0003fc5360 */
[----:B------:R-:W-:Y:S05]  /*2130*/  @P6 BRA `(.L_x_4221) ;  /* 0x0000002000006947 */ /* 0x000fea0003800000 */
[----:B------:R-:W-:Y:S05]  /*2140*/  @P0 BRA `(.L_x_4222) ;  /* 0x0000008000000947 */ /* 0x000fea0003800000 */
[----:B------:R-:W-:Y:S05]  /*2150*/  BRA `(.L_x_4223) ;  /* 0x0000009000007947 */ /* 0x000fea0003800000 */
.L_x_4221:
[----:B-----5:R-:W-:-:S05]  /*2160*/  PRMT R121, RZ, 0x7610, R114 ;  /* 0x00007610ff797816 */ /* 0x020fca0000000072 */
[----:B------:R-:W-:Y:S01]  /*2170*/  FADD.FTZ R140, R121, R140 ;  /* 0x0000008c798c7221 */ /* 0x000fe20000010000 */
[----:B------:R-:W-:Y:S05]  /*2180*/  BRA `(.L_x_4222) ;  /* 0x0000004000007947 */ /* 0x000fea0003800000 */
.L_x_4220:
[----:B-----5:R-:W-:-:S05]  /*2190*/  PRMT R121, RZ, 0x7610, R110 ;  /* 0x00007610ff797816 */ /* 0x020fca000000006e */
[----:B------:R-:W-:Y:S01]  /*21a0*/  FADD.FTZ R140, R121, R140 ;  /* 0x0000008c798c7221 */ /* 0x000fe20000010000 */
[----:B------:R-:W-:-:S05]  /*21b0*/  @P1 PRMT R121, RZ, 0x7610, R114 ;  /* 0x00007610ff791816 */ /* 0x000fca0000000072 */
[----:B------:R-:W-:-:S05]  /*21c0*/  @P1 FADD.FTZ R140, R121, R140 ;  /* 0x0000008c798c1221 */ /* 0x000fca0000010000 */
.L_x_4222:
[----:B------:R-:W-:-:S04]  /*21d0*/  F2FP.BF16.PACK_AB R120, RZ, R140 ;  /* 0x0000008cff78723e */ /* 0x000fc800000010ff */
[----:B------:R-:W-:Y:S02]  /*21e0*/  PRMT R118, R118, 0x5410, R120 ;  /* 0x0000541076767816 */ /* 0x000fe40000000078 */
.L_x_4223:
[----:B------:R-:W-:Y:S01]  /*21f0*/  PRMT R141, RZ, 0x5410, R123 ;  /* 0x00005410ff8d7816 */ /* 0x000fe2000000007b */
[----:B------:R-:W-:Y:S05]  /*2200*/  @P2 BRA `(.L_x_4224) ;  /* 0x0000008000002947 */ /* 0x000fea0003800000 */
[----:B------:R-:W-:-:S04]  /*2210*/  ISETP.NE.U32.AND P6, PT, RZ, c[0x0][0x180], PT ;  /* 0x00006000ff007a0c */ /* 0x000fc80003fc5070 */
[----:B------:R-:W-:-:S13]  /*2220*/  ISETP.NE.AND.EX P6, PT, RZ, c[0x0][0x184], PT, P6 ;  /* 0x00006100ff007a0c */ /* 0x000fda0003fc5360 */
[----:B------:R-:W-:Y:S05]  /*2230*/  @P6 BRA `(.L_x_4225) ;  /* 0x0000002000006947 */ /* 0x000fea0003800000 */
[----:B------:R-:W-:Y:S05]  /*2240*/  @P0 BRA `(.L_x_4226) ;  /* 0x0000008000000947 */ /* 0x000fea0003800000 */
[----:B------:R-:W-:Y:S05]  /*2250*/  BRA `(.L_x_4227) ;  /* 0x0000009000007947 */ /* 0x000fea0003800000 */
.L_x_4225:
[----:B-----5:R-:W-:-:S05]  /*2260*/  PRMT R120, RZ, 0x5410, R115 ;  /* 0x00005410ff787816 */ /* 0x020fca0000000073 */
[----:B------:R-:W-:Y:S01]  /*2270*/  FADD.FTZ R141, R120, R141 ;  /* 0x0000008d788d7221 */ /* 0x000fe20000010000 */
[----:B------:R-:W-:Y:S05]  /*2280*/  BRA `(.L_x_4226) ;  /* 0x0000004000007947 */ /* 0x000fea0003800000 */
.L_x_4224:
[----:B-----5:R-:W-:-:S05]  /*2290*/  PRMT R120, RZ, 0x5410, R111 ;  /* 0x00005410ff787816 */ /* 0x020fca000000006f */
[----:B------:R-:W-:Y:S01]  /*22a0*/  FADD.FTZ R141, R120, R141 ;  /* 0x0000008d788d7221 */ /* 0x000fe20000010000 */
[----:B------:R-:W-:-:S05]  /*22b0*/  @P1 PRMT R120, RZ, 0x5410, R115 ;  /* 0x00005410ff781816 */ /* 0x000fca0000000073 */
[----:B------:R-:W-:-:S05]  /*22c0*/  @P1 FADD.FTZ R141, R120, R141 ;  /* 0x0000008d788d1221 */ /* 0x000fca0000010000 */
.L_x_4226:
[----:B------:R-:W-:-:S04]  /*22d0*/  F2FP.BF16.PACK_AB R120, RZ, R141 ;  /* 0x0000008dff78723e */ /* 0x000fc800000010ff */
[----:B------:R-:W-:Y:S02]  /*22e0*/  PRMT R119, R120, 0x7610, R119 ;  /* 0x0000761078777816 */ /* 0x000fe40000000077 */
.L_x_4227:
[----:B------:R-:W-:Y:S01]  /*22f0*/  PRMT R143, RZ, 0x7610, R123 ;  /* 0x00007610ff8f7816 */ /* 0x000fe2000000007b */
[----:B------:R-:W-:Y:S05]  /*2300*/  @P2 BRA `(.L_x_4228) ;  /* 0x0000008000002947 */ /* 0x000fea0003800000 */
[----:B------:R-:W-:-:S04]  /*2310*/  ISETP.NE.U32.AND P1, PT, RZ, c[0x0][0x180], PT ;  /* 0x00006000ff007a0c */ /* 0x000fc80003f25070 */
[----:B------:R-:W-:-:S13]  /*2320*/  ISETP.NE.AND.EX P1, PT, RZ, c[0x0][0x184], PT, P1 ;  /* 0x00006100ff007a0c */ /* 0x000fda0003f25310 */
[----:B------:R-:W-:Y:S05]  /*2330*/  @P1 BRA `(.L_x_4229) ;  /* 0x0000002000001947 */ /* 0x000fea0003800000 */
[----:B------:R-:W-:Y:S05]  /*2340*/  @P0 BRA `(.L_x_4230) ;  /* 0x0000008000000947 */ /* 0x000fea0003800000 */
[----:B------:R-:W-:Y:S05]  /*2350*/  BRA `(.L_x_4231) ;  /* 0x0000009000007947 */ /* 0x000fea0003800000 */
.L_x_4229:
[----:B-----5:R-:W-:-:S05]  /*2360*/  PRMT R120, RZ, 0x7610, R115 ;  /* 0x00007610ff787816 */ /* 0x020fca0000000073 */
[----:B------:R-:W-:Y:S01]  /*2370*/  FADD.FTZ R143, R120, R143 ;  /* 0x0000008f788f7221 */ /* 0x000fe20000010000 */
[----:B------:R-:W-:Y:S05]  /*2380*/  BRA `(.L_x_4230) ;  /* 0x0000004000007947 */ /* 0x000fea0003800000 */
.L_x_4228:
[----:B-----5:R-:W-:-:S05]  /*2390*/  PRMT R120, RZ, 0x7610, R111 ;  /* 0x00007610ff787816 */ /* 0x020fca000000006f */
[----:B------:R-:W-:Y:S01]  /*23a0*/  FADD.FTZ R143, R120, R143 ;  /* 0x0000008f788f7221 */ /* 0x000fe20000010000 */
[----:B------:R-:W-:-:S05]  /*23b0*/  @P1 PRMT R120, RZ, 0x7610, R115 ;  /* 0x00007610ff781816 */ /* 0x000fca0000000073 */
[----:B------:R-:W-:-:S05]  /*23c0*/  @P1 FADD.FTZ R143, R120, R143 ;  /* 0x0000008f788f1221 */ /* 0x000fca0000010000 */
.L_x_4230:
[----:B------:R-:W-:-:S04]  /*23d0*/  F2FP.BF16.PACK_AB R120, RZ, R143 ;  /* 0x0000008fff78723e */ /* 0x000fc800000010ff */
[----:B------:R-:W-:Y:S02]  /*23e0*/  PRMT R119, R119, 0x5410, R120 ;  /* 0x0000541077777816 */ /* 0x000fe40000000078 */
.L_x_4231:
[----:B------:R-:W-:-:S04]  /*23f0*/  @P0 LEA R120, P1, R125, c[0x0][0x188], 0x4 ;  /* 0x000062007d780a11 */ /* 0x000fc800078220ff */
[----:B------:R-:W-:-:S05]  /*2400*/  @P0 LEA.HI.X R121, R125, c[0x0][0x18c], RZ, 0x4, P1 ;  /* 0x000063007d790a11 */ /* 0x000fca00008f24ff */
[----:B------:R0:W-:Y:S04]  /*2410*/  @P0 STG.E.128 [R120.64], R116 ;  /* 0x0000007478000986 */ /* 0x0001e8000c101d04 */
.L_x_4199:
[----:B------:R-:W-:Y:S05]  /*2420*/  BSYNC B0 ;  /* 0x0000000000007941 */ /* 0x000fea0003800000 */
.L_x_4198:
        /* <DEDUP_REMOVED lines=30> */
.L_x_4242:
        /* <DEDUP_REMOVED lines=69> */
.L_x_4243:
[----:B------:R-:W-:Y:S01]  /*2a60*/  FMUL.FTZ R120, R125, R125 ;  /* 0x0000007d7d787220 */ /* 0x000fe20000410000 */
[----:B------:R-:W-:Y:S01]  /*2a70*/  ISETP.NE.AND P2, PT, RZ, UR6, PT ;  /* 0x00000006ff007c0c */ /* 0x000fe2000bf45270 */
[----:B-1----:R-:W-:Y:S01]  /*2a80*/  FADD.FTZ R127, R127, R124 ;  /* 0x0000007c7f7f7221 */ /* 0x002fe20000010000 */
[----:B------:R-:W-:Y:S01]  /*2a90*/  MOV R122, c[0x0][0x1e0] ;  /* 0x00007800007a7a02 */ /* 0x000fe20000000f00 */
[----:B------:R-:W-:Y:S01]  /*2aa0*/  @!P1 IMAD.MOV.U32 R123, RZ, RZ, 0x4 ;  /* 0x00000004ff7b9424 */ /* 0x000fe200078e00ff */
[----:B------:R-:W-:Y:S01]  /*2ab0*/  FSEL R121, R120, RZ, P2 ;  /* 0x000000ff78797208 */ /* 0x000fe20001000000 */
[----:B------:R-:W-:Y:S01]  /*2ac0*/  BSSY B0, `(.L_x_4234) ;  /* 0x0000039000007945 */ /* 0x000fe20003800000 */
[----:B------:R-:W-:Y:S01]  /*2ad0*/  FSEL R151, R125, RZ, !P2 ;  /* 0x000000ff7d977208 */ /* 0x000fe20005000000 */
[----:B------:R-:W-:Y:S02]  /*2ae0*/  FFMA.FTZ R120, R127, R122, c[0x0][0x228] ;  /* 0x00008a007f787623 */ /* 0x000fe4000001007a */
[----:B------:R-:W-:-:S04]  /*2af0*/  @!P1 IMAD.WIDE R122, R4, R123, c[0x0][0x1a0] ;  /* 0x00006800047a9625 */ /* 0x000fc800078e027b */
[----:B------:R-:W-:Y:S01]  /*2b00*/  FADD.FTZ R149, R120, R121 ;  /* 0x0000007978957221 */ /* 0x000fe20000010000 */
[----:B------:R-:W-:Y:S01]  /*2b10*/  @!P1 MOV R121, 0x4 ;  /* 0x0000000400799802 */ /* 0x000fe20000000f00 */
[----:B------:R1:W-:Y:S04]  /*2b20*/  @!P1 STG.E [R122.64], R125 ;  /* 0x0000007d7a009986 */ /* 0x0003e8000c101904 */
[----:B------:R-:W2:Y:S01]  /*2b30*/  MUFU.RSQ R149, R149 ;  /* 0x0000009500957308 */ /* 0x000ea20000001400 */
[----:B------:R-:W-:-:S05]  /*2b40*/  @!P1 IMAD.WIDE R120, R4, R121, c[0x0][0x1a8] ;  /* 0x00006a0004789625 */ /* 0x000fca00078e0279 */
[----:B--2---:R1:W-:Y:S01]  /*2b50*/  @!P1 STG.E [R120.64], R149 ;  /* 0x0000009578009986 */ /* 0x0043e2000c101904 */
[----:B------:R-:W-:Y:S05]  /*2b60*/  @!P5 BRA `(.L_x_4235) ;  /* 0x000002e00000d947 */ /* 0x000fea0003800000 */
[--C-:B-1----:R-:W-:Y:S02]  /*2b70*/  FADD.FTZ R122, R130, -R151.reuse ;  /* 0x80000097827a7221 */ /* 0x102fe40000010000 */
[--C-:B------:R-:W-:Y:S02]  /*2b80*/  FADD.FTZ R126, R131, -R151.reuse ;  /* 0x80000097837e7221 */ /* 0x100fe40000010000 */
[C---:B------:R-:W-:Y:S02]  /*2b90*/  FMUL.FTZ R127, R149.reuse, R122 ;  /* 0x0000007a957f7220 */ /* 0x040fe40000410000 */
[----:B------:R-:W-:Y:S02]  /*2ba0*/  FMUL.FTZ R150, R149, R126 ;  /* 0x0000007e95967220 */ /* 0x000fe40000410000 */
[--C-:B------:R-:W-:Y:S02]  /*2bb0*/  FADD.FTZ R120, R2, -R151.reuse ;  /* 0x8000009702787221 */ /* 0x100fe40000010000 */
[----:B0-----:R-:W-:-:S02]  /*2bc0*/  FADD.FTZ R124, R128, -R151 ;  /* 0x80000097807c7221 */ /* 0x001fc40000010000 */
[----:B-----5:R-:W-:Y:S02]  /*2bd0*/  FFMA.FTZ R123, R34, R127, R18 ;  /* 0x0000007f227b7223 */ /* 0x020fe40000010012 */
[----:B------:R-:W-:Y:S02]  /*2be0*/  FFMA.FTZ R126, R35, R150, R19 ;  /* 0x00000096237e7223 */ /* 0x000fe40000010013 */
[C---:B------:R-:W-:Y:S02]  /*2bf0*/  FMUL.FTZ R125, R149.reuse, R120 ;  /* 0x00000078957d7220 */ /* 0x040fe40000410000 */
[----:B------:R-:W-:Y:S01]  /*2c00*/  FMUL.FTZ R124, R149, R124 ;  /* 0x0000007c957c7220 */ /* 0x000fe20000410000 */
[----:B------:R-:W-:Y:S01]  /*2c10*/  F2FP.BF16.PACK_AB R123, R126, R123 ;  /* 0x0000007b7e7b723e */ /* 0x000fe200000010ff */
[--C-:B------:R-:W-:Y:S02]  /*2c20*/  FADD.FTZ R122, R11, -R151.reuse ;  /* 0x800000970b7a7221 */ /* 0x100fe40000010000 */
[----:B------:R-:W-:-:S02]  /*2c30*/  FADD.FTZ R126, R136, -R151 ;  /* 0x80000097887e7221 */ /* 0x000fc40000010000 */
[--C-:B------:R-:W-:Y:S02]  /*2c40*/  FADD.FTZ R144, R129, -R151.reuse ;  /* 0x8000009781907221 */ /* 0x100fe40000010000 */
        /* <DEDUP_REMOVED lines=17> */
[----:B------:R-:W-:Y:S01]  /*2d60*/  FFMA.FTZ R144, R36, R125, R20 ;  /* 0x0000007d24907223 */ /* 0x000fe20000010014 */
[----:B------:R-:W-:Y:S01]  /*2d70*/  F2FP.BF16.PACK_AB R127, R153, R148 ;  /* 0x00000094997f723e */ /* 0x000fe200000010ff */
[----:B------:R-:W-:Y:S02]  /*2d80*/  FFMA.FTZ R148, R41, R146, R25 ;  /* 0x0000009229947223 */ /* 0x000fe40000010019 */
[----:B------:R-:W-:Y:S02]  /*2d90*/  FFMA.FTZ R125, R38, R145, R22 ;  /* 0x00000091267d7223 */ /* 0x000fe40000010016 */
[----:B------:R-:W-:Y:S01]  /*2da0*/  FFMA.FTZ R146, R39, R126, R23 ;  /* 0x0000007e27927223 */ /* 0x000fe20000010017 */
[----:B------:R-:W-:Y:S01]  /*2db0*/  F2FP.BF16.PACK_AB R126, R148, R147 ;  /* 0x00000093947e723e */ /* 0x000fe200000010ff */
[----:B------:R-:W-:-:S02]  /*2dc0*/  FFMA.FTZ R145, R37, R124, R21 ;  /* 0x0000007c25917223 */ /* 0x000fc40000010015 */
[----:B------:R-:W-:Y:S01]  /*2dd0*/  IMAD.MOV.U32 R150, RZ, RZ, 0x10 ;  /* 0x00000010ff967424 */ /* 0x000fe200078e00ff */
[----:B------:R-:W-:Y:S02]  /*2de0*/  F2FP.BF16.PACK_AB R125, R146, R125 ;  /* 0x0000007d927d723e */ /* 0x000fe400000010ff */
[----:B------:R-:W-:Y:S01]  /*2df0*/  F2FP.BF16.PACK_AB R124, R145, R144 ;  /* 0x00000090917c723e */ /* 0x000fe200000010ff */
[----:B------:R-:W-:-:S04]  /*2e00*/  IMAD.WIDE.U32 R146, R3, R150, c[0x0][0x208] ;  /* 0x0000820003927625 */ /* 0x000fc800078e0096 */
[C---:B------:R-:W-:Y:S01]  /*2e10*/  IMAD.WIDE.U32 R144, R3.reuse, R150, c[0x0][0x210] ;  /* 0x0000840003907625 */ /* 0x040fe200078e0096 */
[----:B------:R0:W-:Y:S01]  /*2e20*/  STG.E.128 [R146.64], R120 ;  /* 0x0000007892007986 */ /* 0x0001e2000c101d04 */
[----:B------:R-:W-:-:S03]  /*2e30*/  IADD3 R3, R3, 0x20, RZ ;  /* 0x0000002003037810 */ /* 0x000fc60007ffe0ff */
[----:B------:R0:W-:Y:S04]  /*2e40*/  STG.E.128 [R144.64], R124 ;  /* 0x0000007c90007986 */ /* 0x0001e8000c101d04 */
.L_x_4235:
[----:B------:R-:W-:Y:S05]  /*2e50*/  BSYNC B0 ;  /* 0x0000000000007941 */ /* 0x000fea0003800000 */
.L_x_4234:
[----:B------:R-:W-:Y:S01]  /*2e60*/  BSSY B0, `(.L_x_4236) ;  /* 0x0000030000007945 */ /* 0x000fe20003800000 */
[----:B------:R-:W-:Y:S05]  /*2e70*/  @!P4 BRA `(.L_x_4237) ;  /* 0x000002e00000c947 */ /* 0x000fea0003800000 */
[--C-:B01----:R-:W-:Y:S02]  /*2e80*/  FADD.FTZ R122, R139, -R151.reuse ;  /* 0x800000978b7a7221 */ /* 0x103fe40000010000 */
[--C-:B------:R-:W-:Y:S02]  /*2e90*/  FADD.FTZ R126, R142, -R151.reuse ;  /* 0x800000978e7e7221 */ /* 0x100fe40000010000 */
[C---:B------:R-:W-:Y:S02]  /*2ea0*/  FMUL.FTZ R127, R149.reuse, R122 ;  /* 0x0000007a957f7220 */ /* 0x040fe40000410000 */
[----:B------:R-:W-:Y:S02]  /*2eb0*/  FMUL.FTZ R150, R149, R126 ;  /* 0x0000007e95967220 */ /* 0x000fe40000410000 */
[--C-:B------:R-:W-:Y:S02]  /*2ec0*/  FADD.FTZ R120, R0, -R151.reuse ;  /* 0x8000009700787221 */ /* 0x100fe40000010000 */
[----:B------:R-:W-:-:S02]  /*2ed0*/  FADD.FTZ R124, R10, -R151 ;  /* 0x800000970a7c7221 */ /* 0x000fc40000010000 */
        /* <DEDUP_REMOVED lines=22> */
[----:B------:R-:W-:Y:S01]  /*3040*/  FFMA.FTZ R153, R75, R150, R59 ;  /* 0x000000964b997223 */ /* 0x000fe2000001003b */
[----:B------:R-:W-:Y:S01]  /*3050*/  HFMA2.MMA R150, -RZ, RZ, 0, 9.5367431640625e-07 ;  /* 0x00000010ff967435 */ /* 0x000fe200000001ff */
[----:B------:R-:W-:Y:S01]  /*3060*/  FFMA.FTZ R147, R72, R147, R56 ;  /* 0x0000009348937223 */ /* 0x000fe20000010038 */
[----:B------:R-:W-:Y:S01]  /*3070*/  F2FP.BF16.PACK_AB R122, R144, R127 ;  /* 0x0000007f907a723e */ /* 0x000fe200000010ff */
[----:B------:R-:W-:Y:S01]  /*3080*/  FFMA.FTZ R144, R68, R125, R52 ;  /* 0x0000007d44907223 */ /* 0x000fe20000010034 */
[----:B------:R-:W-:Y:S01]  /*3090*/  F2FP.BF16.PACK_AB R127, R153, R148 ;  /* 0x00000094997f723e */ /* 0x000fe200000010ff */
[----:B------:R-:W-:-:S02]  /*30a0*/  FFMA.FTZ R148, R73, R146, R57 ;  /* 0x0000009249947223 */ /* 0x000fc40000010039 */
[----:B------:R-:W-:Y:S02]  /*30b0*/  FFMA.FTZ R125, R70, R145, R54 ;  /* 0x00000091467d7223 */ /* 0x000fe40000010036 */
[----:B------:R-:W-:Y:S01]  /*30c0*/  FFMA.FTZ R146, R71, R126, R55 ;  /* 0x0000007e47927223 */ /* 0x000fe20000010037 */
[----:B------:R-:W-:Y:S01]  /*30d0*/  F2FP.BF16.PACK_AB R126, R148, R147 ;  /* 0x00000093947e723e */ /* 0x000fe200000010ff */
[----:B------:R-:W-:-:S03]  /*30e0*/  FFMA.FTZ R145, R69, R124, R53 ;  /* 0x0000007c45917223 */ /* 0x000fc60000010035 */
[----:B------:R-:W-:Y:S01]  /*30f0*/  F2FP.BF16.PACK_AB R125, R146, R125 ;  /* 0x0000007d927d723e */ /* 0x000fe200000010ff */
[----:B------:R-:W-:Y:S01]  /*3100*/  IMAD.WIDE.U32 R146, R3, R150, c[0x0][0x208] ;  /* 0x0000820003927625 */ /* 0x000fe200078e0096 */
[----:B------:R-:W-:-:S03]  /*3110*/  F2FP.BF16.PACK_AB R124, R145, R144 ;  /* 0x00000090917c723e */ /* 0x000fc600000010ff */
[C---:B------:R-:W-:Y:S01]  /*3120*/  IMAD.WIDE.U32 R144, R3.reuse, R150, c[0x0][0x210] ;  /* 0x0000840003907625 */ /* 0x040fe200078e0096 */
[----:B------:R0:W-:Y:S01]  /*3130*/  STG.E.128 [R146.64], R120 ;  /* 0x0000007892007986 */ /* 0x0001e2000c101d04 */
[----:B------:R-:W-:-:S03]  /*3140*/  IADD3 R3, R3, 0x20, RZ ;  /* 0x0000002003037810 */ /* 0x000fc60007ffe0ff */
[----:B------:R0:W-:Y:S04]  /*3150*/  STG.E.128 [R144.64], R124 ;  /* 0x0000007c90007986 */ /* 0x0001e8000c101d04 */
.L_x_4237:
[----:B------:R-:W-:Y:S05]  /*3160*/  BSYNC B0 ;  /* 0x0000000000007941 */ /* 0x000fea0003800000 */
.L_x_4236:
        /* <DEDUP_REMOVED lines=12> */
[----:B-----5:R-:W-:Y:S02]  /*3230*/  FFMA.FTZ R120, R92, R125, R76 ;  /* 0x0000007d5c787223 */ /* 0x020fe4000001004c */
[----:B------:R-:W-:-:S02]  /*3240*/  FFMA.FTZ R121, R93, R124, R77 ;  /* 0x0000007c5d797223 */ /* 0x000fc4000001004d */
[C---:B------:R-:W-:Y:S02]  /*3250*/  FMUL.FTZ R127, R149.reuse, R122 ;  /* 0x0000007a957f7220 */ /* 0x040fe40000410000 */
[----:B------:R-:W-:Y:S01]  /*3260*/  FMUL.FTZ R126, R149, R126 ;  /* 0x0000007e957e7220 */ /* 0x000fe20000410000 */
[----:B------:R-:W-:Y:S01]  /*3270*/  F2FP.BF16.PACK_AB R120, R121, R120 ;  /* 0x000000787978723e */ /* 0x000fe200000010ff */
        /* <DEDUP_REMOVED lines=17> */
[----:B------:R-:W-:Y:S02]  /*3390*/  FFMA.FTZ R145, R101, R124, R85 ;  /* 0x0000007c65917223 */ /* 0x000fe40000010055 */
[----:B------:R-:W-:Y:S01]  /*33a0*/  FFMA.FTZ R146, R103, R126, R87 ;  /* 0x0000007e67927223 */ /* 0x000fe20000010057 */
[----:B------:R-:W-:Y:S01]  /*33b0*/  F2FP.BF16.PACK_AB R126, R148, R147 ;  /* 0x00000093947e723e */ /* 0x000fe200000010ff */
        /* <DEDUP_REMOVED lines=10> */
.L_x_4239:
[----:B------:R-:W-:Y:S05]  /*3460*/  BSYNC B0 ;  /* 0x0000000000007941 */ /* 0x000fea0003800000 */
.L_x_4238:
[----:B------:R-:W-:-:S05]  /*3470*/  MOV R3, 0x4 ;  /* 0x0000000400037802 */ /* 0x000fca0000000f00 */
[----:B------:R-:W-:-:S05]  /*3480*/  IMAD R4, R3, c[0x0][0x160], R4 ;  /* 0x0000580003047a24 */ /* 0x000fca00078e0204 */
[----:B------:R-:W-:-:S13]  /*3490*/  ISETP.GE.AND P1, PT, R4, c[0x0][0x164], PT ;  /* 0x0000590004007a0c */ /* 0x000fda0003f26270 */
[----:B01---5:R-:W-:Y:S01]  /*34a0*/  @P1 CALL.REL.NOINC `(.L_x_4240) ;  /* 0x0000001000001944 */ /* 0x023fe20003c00000 */
[----:B------:R-:W-:Y:S05]  /*34b0*/  BRA `(.L_x_4241) ;  /* 0xffffd2f000007947 */ /* 0x000fea000383ffff */
.L_x_4240:
[----:B------:R-:W-:Y:S05]  /*34c0*/  EXIT ;  /* 0x000000000000794d */ /* 0x000fea0003800000 */
.L_x_4232:
[----:B------:R-:W-:Y:S01]  /*34d0*/  HFMA2.MMA R127, -RZ, RZ, 0, 5.9604644775390625e-08 ;  /* 0x00000001ff7f7435 */ /* 0x000fe200000001ff */
[----:B------:R-:W-:Y:S01]  /*34e0*/  IMAD.MOV.U32 R122, RZ, RZ, R123 ;  /* 0x000000ffff7a7224 */ /* 0x000fe200078e007b */
[----:B------:R-:W-:Y:S01]  /*34f0*/  MOV R145, 0xffffffff ;  /* 0xffffffff00917802 */ /* 0x000fe20000000f00 */
[----:B------:R-:W-:Y:S01]  /*3500*/  IMAD.MOV.U32 R126, RZ, RZ, 0x1f ;  /* 0x0000001fff7e7424 */ /* 0x000fe200078e00ff */
[----:B------:R-:W-:Y:S02]  /*3510*/  MOV R120, 0x3530 ;  /* 0x0000353000787802 */ /* 0x000fe40000000f00 */
[----:B-----5:R-:W-:Y:S05]  /*3520*/  CALL.REL.NOINC `($__internal_16_$__cuda_sm70_shflsync_bfly_p) ;  /* 0x000006c000007944 */ /* 0x020fea0003c00000 */
[----:B-1----:R-:W-:Y:S01]  /*3530*/  IMAD.MOV.U32 R120, RZ, RZ, R127 ;  /* 0x000000ffff787224 */ /* 0x002fe200078e007f */
[----:B0-----:R-:W-:Y:S05]  /*3540*/  BRA `(.L_x_4242) ;  /* 0xfffff0c000007947 */ /* 0x001fea000383ffff */
.L_x_4233:
[----:B------:R-:W-:Y:S01]  /*3550*/  HFMA2.MMA R126, -RZ, RZ, 0, 1.847743988037109375e-06 ;  /* 0x0000001fff7e7435 */ /* 0x000fe200000001ff */
[----:B------:R-:W-:Y:S01]  /*3560*/  MOV R122, R144 ;  /* 0x00000090007a7202 */ /* 0x000fe20000000f00 */
[----:B------:R-:W-:Y:S01]  /*3570*/  IMAD.MOV.U32 R127, RZ, RZ, 0x2 ;  /* 0x00000002ff7f7424 */ /* 0x000fe200078e00ff */
[----:B------:R-:W-:Y:S01]  /*3580*/  MOV R120, 0x35b0 ;  /* 0x000035b000787802 */ /* 0x000fe20000000f00 */
[----:B------:R-:W-:Y:S02]  /*3590*/  IMAD.MOV.U32 R145, RZ, RZ, -0x1 ;  /* 0xffffffffff917424 */ /* 0x000fe400078e00ff */
[----:B0----5:R-:W-:Y:S05]  /*35a0*/  CALL.REL.NOINC `($__internal_16_$__cuda_sm70_shflsync_bfly_p) ;  /* 0x0000064000007944 */ /* 0x021fea0003c00000 */
[----:B01----:R-:W-:Y:S01]  /*35b0*/  FADD.FTZ R122, R144, R127 ;  /* 0x0000007f907a7221 */ /* 0x003fe20000010000 */
[----:B------:R-:W-:Y:S01]  /*35c0*/  MOV R127, 0x4 ;  /* 0x00000004007f7802 */ /* 0x000fe20000000f00 */
[----:B------:R-:W-:Y:S01]  /*35d0*/  IMAD.MOV.U32 R126, RZ, RZ, 0x1f ;  /* 0x0000001fff7e7424 */ /* 0x000fe200078e00ff */
[----:B------:R-:W-:-:S02]  /*35e0*/  MOV R145, 0xffffffff ;  /* 0xffffffff00917802 */ /* 0x000fc40000000f00 */
[----:B------:R-:W-:Y:S02]  /*35f0*/  MOV R120, 0x3610 ;  /* 0x0000361000787802 */ /* 0x000fe40000000f00 */
[----:B------:R-:W-:Y:S05]  /*3600*/  CALL.REL.NOINC `($__internal_16_$__cuda_sm70_shflsync_bfly_p) ;  /* 0x000005e000007944 */ /* 0x000fea0003c00000 */
[----:B0-----:R-:W-:Y:S01]  /*3610*/  HFMA2.MMA R126, -RZ, RZ, 0, 1.847743988037109375e-06 ;  /* 0x0000001fff7e7435 */ /* 0x001fe200000001ff */
[----:B-1----:R-:W-:Y:S01]  /*3620*/  FADD.FTZ R122, R122, R127 ;  /* 0x0000007f7a7a7221 */ /* 0x002fe20000010000 */
[----:B------:R-:W-:Y:S01]  /*3630*/  MOV R120, 0x3670 ;  /* 0x0000367000787802 */ /* 0x000fe20000000f00 */
[----:B------:R-:W-:Y:S02]  /*3640*/  IMAD.MOV.U32 R127, RZ, RZ, 0x8 ;  /* 0x00000008ff7f7424 */ /* 0x000fe400078e00ff */
[----:B------:R-:W-:Y:S02]  /*3650*/  IMAD.MOV.U32 R145, RZ, RZ, -0x1 ;  /* 0xffffffffff917424 */ /* 0x000fe400078e00ff */
[----:B------:R-:W-:Y:S05]  /*3660*/  CALL.REL.NOINC `($__internal_16_$__cuda_sm70_shflsync_bfly_p) ;  /* 0x0000058000007944 */ /* 0x000fea0003c00000 */
[----:B01----:R-:W-:Y:S01]  /*3670*/  FADD.FTZ R122, R122, R127 ;  /* 0x0000007f7a7a7221 */ /* 0x003fe20000010000 */
[----:B------:R-:W-:Y:S01]  /*3680*/  MOV R127, 0x10 ;  /* 0x00000010007f7802 */ /* 0x000fe20000000f00 */
[----:B------:R-:W-:Y:S01]  /*3690*/  IMAD.MOV.U32 R126, RZ, RZ, 0x1f ;  /* 0x0000001fff7e7424 */ /* 0x000fe200078e00ff */
[----:B------:R-:W-:Y:S02]  /*36a0*/  MOV R145, 0xffffffff ;  /* 0xffffffff00917802 */ /* 0x000fe40000000f00 */
[----:B------:R-:W-:-:S02]  /*36b0*/  MOV R120, 0x36d0 ;  /* 0x000036d000787802 */ /* 0x000fc40000000f00 */
[----:B------:R-:W-:Y:S05]  /*36c0*/  CALL.REL.NOINC `($__internal_16_$__cuda_sm70_shflsync_bfly_p) ;  /* 0x0000052000007944 */ /* 0x000fea0003c00000 */
[----:B-1----:R-:W-:Y:S01]  /*36d0*/  FADD.FTZ R125, R122, R127 ;  /* 0x0000007f7a7d7221 */ /* 0x002fe20000010000 */
[----:B0-----:R-:W-:Y:S01]  /*36e0*/  HFMA2.MMA R126, -RZ, RZ, 0, 1.847743988037109375e-06 ;  /* 0x0000001fff7e7435 */ /* 0x001fe200000001ff */
[----:B------:R-:W-:-:S02]  /*36f0*/  IMAD.MOV.U32 R127, RZ, RZ, 0x1 ;  /* 0x00000001ff7f7424 */ /* 0x000fc400078e00ff */
[----:B------:R-:W-:Y:S02]  /*3700*/  FMUL.FTZ R125, R125, c[0x0][0x1e0] ;  /* 0x000078007d7d7a20 */ /* 0x000fe40000410000 */
[----:B------:R-:W-:Y:S02]  /*3710*/  IMAD.MOV.U32 R145, RZ, RZ, -0x1 ;  /* 0xffffffffff917424 */ /* 0x000fe400078e00ff */
[--C-:B------:R-:W-:Y:S02]  /*3720*/  FADD.FTZ R120, R2, -R125.reuse ;  /* 0x8000007d02787221 */ /* 0x100fe40000010000 */
[--C-:B------:R-:W-:Y:S02]  /*3730*/  FADD.FTZ R121, R128, -R125.reuse ;  /* 0x8000007d80797221 */ /* 0x100fe40000010000 */
[----:B------:R-:W-:Y:S02]  /*3740*/  FFMA.FTZ R120, R120, R120, RZ ;  /* 0x0000007878787223 */ /* 0x000fe400000100ff */
        /* <DEDUP_REMOVED lines=47> */
[----:B------:R-:W-:Y:S05]  /*3a40*/  CALL.REL.NOINC `($__internal_16_$__cuda_sm70_shflsync_bfly_p) ;  /* 0x000001a000007944 */ /* 0x000fea0003c00000 */
[----:B01----:R-:W-:Y:S01]  /*3a50*/  FADD.FTZ R122, R122, R127 ;  /* 0x0000007f7a7a7221 */ /* 0x003fe20000010000 */
[----:B------:R-:W-:Y:S01]  /*3a60*/  MOV R127, 0x2 ;  /* 0x00000002007f7802 */ /* 0x000fe20000000f00 */
[----:B------:R-:W-:Y:S01]  /*3a70*/  IMAD.MOV.U32 R126, RZ, RZ, 0x1f ;  /* 0x0000001fff7e7424 */ /* 0x000fe200078e00ff */
[----:B------:R-:W-:Y:S02]  /*3a80*/  MOV R145, 0xffffffff ;  /* 0xffffffff00917802 */ /* 0x000fe40000000f00 */
[----:B------:R-:W-:Y:S02]  /*3a90*/  MOV R120, 0x3ab0 ;  /* 0x00003ab000787802 */ /* 0x000fe40000000f00 */
[----:B------:R-:W-:Y:S05]  /*3aa0*/  CALL.REL.NOINC `($__internal_16_$__cuda_sm70_shflsync_bfly_p) ;  /* 0x0000014000007944 */ /* 0x000fea0003c00000 */
[----:B0-----:R-:W-:Y:S01]  /*3ab0*/  HFMA2.MMA R126, -RZ, RZ, 0, 1.847743988037109375e-06 ;  /* 0x0000001fff7e7435 */ /* 0x001fe200000001ff */
[----:B-1----:R-:W-:Y:S01]  /*3ac0*/  FADD.FTZ R122, R122, R127 ;  /* 0x0000007f7a7a7221 */ /* 0x002fe20000010000 */
[----:B------:R-:W-:Y:S01]  /*3ad0*/  MOV R120, 0x3b10 ;  /* 0x00003b1000787802 */ /* 0x000fe20000000f00 */
[----:B------:R-:W-:Y:S02]  /*3ae0*/  IMAD.MOV.U32 R127, RZ, RZ, 0x4 ;  /* 0x00000004ff7f7424 */ /* 0x000fe400078e00ff */
[----:B------:R-:W-:-:S02]  /*3af0*/  IMAD.MOV.U32 R145, RZ, RZ, -0x1 ;  /* 0xffffffffff917424 */ /* 0x000fc400078e00ff */
[----:B------:R-:W-:Y:S05]  /*3b00*/  CALL.REL.NOINC `($__internal_16_$__cuda_sm70_shflsync_bfly_p) ;  /* 0x000000e000007944 */ /* 0x000fea0003c00000 */
[----:B01----:R-:W-:Y:S01]  /*3b10*/  FADD.FTZ R122, R122, R127 ;  /* 0x0000007f7a7a7221 */ /* 0x003fe20000010000 */
[----:B------:R-:W-:Y:S01]  /*3b20*/  MOV R127, 0x8 ;  /* 0x00000008007f7802 */ /* 0x000fe20000000f00 */
[----:B------:R-:W-:Y:S01]  /*3b30*/  IMAD.MOV.U32 R126, RZ, RZ, 0x1f ;  /* 0x0000001fff7e7424 */ /* 0x000fe200078e00ff */
[----:B------:R-:W-:-:S02]  /*3b40*/  MOV R145, 0xffffffff ;  /* 0xffffffff00917802 */ /* 0x000fc40000000f00 */
[----:B------:R-:W-:Y:S02]  /*3b50*/  MOV R120, 0x3b70 ;  /* 0x00003b7000787802 */ /* 0x000fe40000000f00 */
[----:B------:R-:W-:Y:S05]  /*3b60*/  CALL.REL.NOINC `($__internal_16_$__cuda_sm70_shflsync_bfly_p) ;  /* 0x0000008000007944 */ /* 0x000fea0003c00000 */
[----:B-1----:R-:W-:Y:S01]  /*3b70*/  FADD.FTZ R124, R122, R127 ;  /* 0x0000007f7a7c7221 */ /* 0x002fe20000010000 */
[----:B0-----:R-:W-:Y:S01]  /*3b80*/  HFMA2.MMA R126, -RZ, RZ, 0, 1.847743988037109375e-06 ;  /* 0x0000001fff7e7435 */ /* 0x001fe200000001ff */
[----:B------:R-:W-:Y:S01]  /*3b90*/  IMAD.MOV.U32 R127, RZ, RZ, 0x10 ;  /* 0x00000010ff7f7424 */ /* 0x000fe200078e00ff */
[----:B------:R-:W-:Y:S01]  /*3ba0*/  MOV R120, 0x3be0 ;  /* 0x00003be000787802 */ /* 0x000fe20000000f00 */
[----:B------:R-:W-:Y:S01]  /*3bb0*/  IMAD.MOV.U32 R145, RZ, RZ, -0x1 ;  /* 0xffffffffff917424 */ /* 0x000fe200078e00ff */
[----:B------:R-:W-:Y:S02]  /*3bc0*/  MOV R122, R124 ;  /* 0x0000007c007a7202 */ /* 0x000fe40000000f00 */
[----:B------:R-:W-:Y:S05]  /*3bd0*/  CALL.REL.NOINC `($__internal_16_$__cuda_sm70_shflsync_bfly_p) ;  /* 0x0000001000007944 */ /* 0x000fea0003c00000 */
[----:B01----:R-:W-:Y:S05]  /*3be0*/  BRA `(.L_x_4243) ;  /* 0xffffee7000007947 */ /* 0x003fea000383ffff */
        .weak           $__internal_16_$__cuda_sm70_shflsync_bfly_p
        .type           $__internal_16_$__cuda_sm70_shflsync_bfly_p,@function
        .size           $__internal_16_$__cuda_sm70_shflsync_bfly_p,(.L_x_20032 - $__internal_16_$__cuda_sm70_shflsync_bfly_p)
$__internal_16_$__cuda_sm70_shflsync_bfly_p:
[----:B------:R-:W-:Y:S01]  /*3bf0*/  IMAD.MOV.U32 R121, RZ, RZ, 0x0 ;  /* 0x00000000ff797424 */ /* 0x000fe200078e00ff */
[----:B------:R-:W-:Y:S04]  /*3c00*/  WARPSYNC R145 ;  /* 0x0000009100007348 */ /* 0x000fe80003800000 */
[----:B------:R0:W1:Y:S01]  /*3c10*/  SHFL.BFLY PT, R127, R122, R127, R126 ;  /* 0x0c00007f7a7f7389 */ /* 0x00006200000e007e */
[----:B------:R-:W-:Y:S05]  /*3c20*/  RET.REL.NODEC R120 `(_ZN10layer_norm31ln_parallel_residual_fwd_kernelINS_13Kernel_traitsIf13__nv_bfloat16S2_S2_fjLj768ELj1ELj4ELj1ELj16ENS_18Kernel_traits_baseILj768EfS2_S2_S2_fjLj128EEEEELb0ELb0ELb0EEEvNS_9FwdParamsE) ;  /* 0xffffc3d078007950 */ /* 0x000fea0003c3ffff */
.L_x_4244:
        /* <DEDUP_REMOVED lines=13> */
.L_x_20032:


//--------------------- .text._ZN10layer_norm31ln_parallel_residual_fwd_kernelINS_13Kernel_traitsIf13__nv_bfloat16S2_S2_fjLj768ELj1ELj4ELj1ELj16ENS_18Kernel_traits_baseILj768EfS2_S2_S2_fjLj128EEEEELb0ELb0ELb1EEEvNS_9FwdParamsE --------------------------
	.section	.text._ZN10layer_norm31ln_parallel_residual_fwd_kernelINS_13Kernel_traitsIf13__nv_bfloat16S2_S2_fjLj768ELj1ELj4ELj1ELj16ENS_18Kernel_traits_baseILj768EfS2_S2_S2_fjLj128EEEEELb0ELb0ELb1EEEvNS_9FwdParamsE,"ax",@progbits
	.sectioninfo	@"SHI_REGISTERS=167"
	.align	128
        .global         _ZN10layer_norm31ln_parallel_residual_fwd_kernelINS_13Kernel_traitsIf13__nv_bfloat16S2_S2_fjLj768ELj1ELj4ELj1ELj16ENS_18Kernel_traits_baseILj768EfS2_S2_S2_fjLj128EEEEELb0ELb0ELb1EEEvNS_9FwdParamsE
        .type           _ZN10layer_norm31ln_parallel_residual_fwd_kernelINS_13Kernel_traitsIf13__nv_bfloat16S2_S2_fjLj768ELj1ELj4ELj1ELj16ENS_18Kernel_traits_baseILj768EfS2_S2_S2_fjLj128EEEEELb0ELb0ELb1EEEvNS_9FwdParamsE,@function
        .size           _ZN10layer_norm31ln_parallel_residual_fwd_kernelINS_13Kernel_traitsIf13__nv_bfloat16S2_S2_fjLj768ELj1ELj4ELj1ELj16ENS_18Kernel_traits_baseILj768EfS2_S2_S2_fjLj128EEEEELb0ELb0ELb1EEEvNS_9FwdParamsE,(.L_x_20033 - _ZN10layer_norm31ln_parallel_residual_fwd_kernelINS_13Kernel_traitsIf13__nv_bfloat16S2_S2_fjLj768ELj1ELj4ELj1ELj16ENS_18Kernel_traits_baseILj768EfS2_S2_S2_fjLj128EEEEELb0ELb0ELb1EEEvNS_9FwdParamsE)
        .other          _ZN10layer_norm31ln_parallel_residual_fwd_kernelINS_13Kernel_traitsIf13__nv_bfloat16S2_S2_fjLj768ELj1ELj4ELj1ELj16ENS_18Kernel_traits_baseILj768EfS2_S2_S2_fjLj128EEEEELb0ELb0ELb1EEEvNS_9FwdParamsE,@"STO_CUDA_ENTRY STV_DEFAULT"
_ZN10layer_norm31ln_parallel_residual_fwd_kernelINS_13Kernel_traitsIf13__nv_bfloat16S2_S2_fjLj768ELj1ELj4ELj1ELj16ENS_18Kernel_traits_baseILj768EfS2_S2_S2_fjLj128EEEEELb0ELb0ELb1EEEvNS_9FwdParamsE:
.text._ZN10layer_norm31ln_parallel_residual_fwd_kernelINS_13Kernel_traitsIf13__nv_bfloat16S2_S2_fjLj768ELj1ELj4ELj1ELj16ENS_18Kernel_traits_baseILj768EfS2_S2_S2_fjLj128EEEEELb0ELb0ELb1EEEvNS_9FwdParamsE:
[----:B------:R-:W-:Y:S02]  /*0000*/  MOV R1, c[0x0][0x28] ;  /* 0x00000a0000017a02 */ /* 0x000fe40000000f00 */
[----:B------:R-:W0:Y:S01]  /*0010*/  S2R R4, SR_TID.X ;  /* 0x0000000000047919 */ /* 0x000e220000002100 */
[----:B------:R-:W-:Y:S01]  /*0020*/  ISETP.NE.U32.AND P0, PT, RZ, c[0x0][0x218], PT ;  /* 0x00008600ff007a0c */ /* 0x000fe20003f05070 */
[----:B------:R-:W-:Y:S01]  /*0030*/  CS2R R96, SRZ ;  /* 0x0000000000607805 */ /* 0x000fe2000001ff00 */
[----:B------:R-:W-:Y:S01]  /*0040*/  CS2R R98, SRZ ;  /* 0x0000000000627805 */ /* 0x000fe2000001ff00 */
[----:B------:R-:W1:Y:S01]  /*0050*/  S2R R3, SR_CTAID.X ;  /* 0x0000000000037919 */ /* 0x000e620000002500 */
[----:B------:R-:W-:Y:S01]  /*0060*/  ISETP.NE.AND.EX P0, PT, RZ, c[0x0][0x21c], PT, P0 ;  /* 0x00008700ff007a0c */ /* 0x000fe20003f05300 */
[----:B------:R-:W-:Y:S01]  /*0070*/  CS2R R92, SRZ ;  /* 0x00000000005c7805 */ /* 0x000fe2000001ff00 */
        /* <DEDUP_REMOVED lines=9> */
[----:B------:R-:W-:Y:S01]  /*0110*/  ULDC.64 UR4, c[0x0][0x118] ;  /* 0x0000460000047ab9 */ /* 0x000fe20000000a00 */
[----:B0-----:R-:W-:-:S04]  /*0120*/  SHF.R.U32.HI R0, RZ, 0x5, R4 ;  /* 0x00000005ff007819 */ /* 0x001fc80000011604 */
[----:B-1----:R-:W-:Y:S02]  /*0130*/  LEA R104, R3, R0, 0x2 ;  /* 0x0000000003687211 */ /* 0x002fe400078e10ff */
[----:B------:R-:W-:-:S04]  /*0140*/  SHF.L.U32 R0, R4, 0x5, RZ ;  /* 0x0000000504007819 */ /* 0x000fc800000006ff */
[----:B------:R-:W-:-:S04]  /*0150*/  LOP3.LUT R0, R0, 0x3e0, RZ, 0xc0, !PT ;  /* 0x000003e000007812 */ /* 0x000fc800078ec0ff */
[----:B------:R-:W-:-:S05]  /*0160*/  IADD3 R2, P1, R0, c[0x0][0x218], RZ ;  /* 0x0000860000027a10 */ /* 0x000fca0007f3e0ff */
[----:B------:R-:W-:-:S05]  /*0170*/  IMAD.X R3, RZ, RZ, c[0x0][0x21c], P1 ;  /* 0x00008700ff037624 */ /* 0x000fca00008e06ff */
[----:B------:R0:W5:Y:S04]  /*0180*/  @P0 LDG.E.128 R96, [R2.64] ;  /* 0x0000000402600981 */ /* 0x000168000c1e1d00 */
[----:B------:R0:W5:Y:S04]  /*0190*/  @P0 LDG.E.128 R92, [R2.64+0x10] ;  /* 0x00001004025c0981 */ /* 0x000168000c1e1d00 */
[----:B------:R0:W5:Y:S04]  /*01a0*/  @P0 LDG.E.128 R88, [R2.64+0x400] ;  /* 0x0004000402580981 */ /* 0x000168000c1e1d00 */
[----:B------:R0:W5:Y:S04]  /*01b0*/  @P0 LDG.E.128 R84, [R2.64+0x410] ;  /* 0x0004100402540981 */ /* 0x000168000c1e1d00 */
[----:B------:R0:W5:Y:S04]  /*01c0*/  @P0 LDG.E.128 R80, [R2.64+0x800] ;  /* 0x0008000402500981 */ /* 0x000168000c1e1d00 */
[----:B------:R0:W5:Y:S01]  /*01d0*/  @P0 LDG.E.128 R76, [R2.64+0x810] ;  /* 0x00081004024c0981 */ /* 0x000162000c1e1d00 */
[----:B------:R-:W-:Y:S01]  /*01e0*/  ISETP.NE.U32.AND P0, PT, RZ, c[0x0][0x220], PT ;  /* 0x00008800ff007a0c */ /* 0x000fe20003f05070 */
[----:B------:R-:W-:Y:S01]  /*01f0*/  CS2R R74, SRZ ;  /* 0x00000000004a7805 */ /* 0x000fe2000001ff00 */
[----:B------:R-:W-:Y:S01]  /*0200*/  CS2R R72, SRZ ;  /* 0x0000000000487805 */ /* 0x000fe2000001ff00 */
[----:B------:R-:W-:Y:S01]  /*0210*/  CS2R R70, SRZ ;  /* 0x0000000000467805 */ /* 0x000fe2000001ff00 */
[----:B------:R-:W-:Y:S01]  /*0220*/  ISETP.NE.AND.EX P0, PT, RZ, c[0x0][0x224], PT, P0 ;  /* 0x00008900ff007a0c */ /* 0x000fe20003f05300 */
[----:B------:R-:W-:Y:S01]  /*0230*/  CS2R R68, SRZ ;  /* 0x0000000000447805 */ /* 0x000fe2000001ff00 */
[----:B------:R-:W-:Y:S01]  /*0240*/  CS2R R66, SRZ ;  /* 0x0000000000427805 */ /* 0x000fe2000001ff00 */
[----:B------:R-:W-:Y:S01]  /*0250*/  CS2R R64, SRZ ;  /* 0x0000000000407805 */ /* 0x000fe2000001ff00 */
[----:B------:R-:W-:Y:S01]  /*0260*/  CS2R R62, SRZ ;  /* 0x00000000003e7805 */ /* 0x000fe2000001ff00 */
[----:B0-----:R-:W-:Y:S01]  /*0270*/  LOP3.LUT R2, R4, 0x1f, RZ, 0xc0, !PT ;  /* 0x0000001f04027812 */ /* 0x001fe200078ec0ff */
[----:B------:R-:W-:Y:S01]  /*0280*/  CS2R R60, SRZ ;  /* 0x00000000003c7805 */ /* 0x000fe2000001ff00 */
[----:B------:R-:W-:Y:S01]  /*0290*/  CS2R R58, SRZ ;  /* 0x00000000003a7805 */ /* 0x000fe2000001ff00 */
[----:B------:R-:W-:Y:S01]  /*02a0*/  CS2R R56, SRZ ;  /* 0x0000000000387805 */ /* 0x000fe2000001ff00 */
[----:B------:R-:W-:Y:S01]  /*02b0*/  SHF.L.U32 R102, R2, 0x5, RZ ;  /* 0x0000000502667819 */ /* 0x000fe200000006ff */
[----:B------:R-:W-:Y:S01]  /*02c0*/  CS2R R54, SRZ ;  /* 0x0000000000367805 */ /* 0x000fe2000001ff00 */
[----:B------:R-:W-:Y:S01]  /*02d0*/  CS2R R52, SRZ ;  /* 0x0000000000347805 */ /* 0x000fe2000001ff00 */
[----:B------:R-:W-:-:S02]  /*02e0*/  IADD3 R100, P2, R0, c[0x0][0x1b0], RZ ;  /* 0x00006c0000647a10 */ /* 0x000fc40007f5e0ff */
[C---:B------:R-:W-:Y:S02]  /*02f0*/  IADD3 R4, P1, R102.reuse, c[0x0][0x220], RZ ;  /* 0x0000880066047a10 */ /* 0x040fe40007f3e0ff */
[----:B------:R-:W-:Y:S02]  /*0300*/  IADD3 R102, P3, R102, c[0x0][0x1b8], RZ ;  /* 0x00006e0066667a10 */ /* 0x000fe40007f7e0ff */
[----:B------:R-:W-:Y:S02]  /*0310*/  IADD3.X R5, RZ, c[0x0][0x224], RZ, P1, !PT ;  /* 0x00008900ff057a10 */ /* 0x000fe40000ffe4ff */
[----:B------:R-:W-:Y:S01]  /*0320*/  ISETP.GE.AND P1, PT, R104, c[0x0][0x164], PT ;  /* 0x0000590068007a0c */ /* 0x000fe20003f26270 */
[----:B------:R-:W-:Y:S01]  /*0330*/  IMAD.X R103, RZ, RZ, c[0x0][0x1bc], P3 ;  /* 0x00006f00ff677624 */ /* 0x000fe200018e06ff */
[----:B------:R-:W-:Y:S01]  /*0340*/  IADD3.X R101, RZ, c[0x0][0x1b4], RZ, P2, !PT ;  /* 0x00006d00ff657a10 */ /* 0x000fe200017fe4ff */
[----:B------:R0:W5:Y:S04]  /*0350*/  @P0 LDG.E.128 R72, [R4.64] ;  /* 0x0000000404480981 */ /* 0x000168000c1e1d00 */
[----:B------:R0:W5:Y:S04]  /*0360*/  @P0 LDG.E.128 R68, [R4.64+0x10] ;  /* 0x0000100404440981 */ /* 0x000168000c1e1d00 */
[----:B------:R0:W5:Y:S04]  /*0370*/  @P0 LDG.E.128 R64, [R4.64+0x400] ;  /* 0x0004000404400981 */ /* 0x000168000c1e1d00 */
[----:B------:R0:W5:Y:S04]  /*0380*/  @P0 LDG.E.128 R60, [R4.64+0x410] ;  /* 0x00041004043c0981 */ /* 0x000168000c1e1d00 */
[----:B------:R0:W5:Y:S04]  /*0390*/  @P0 LDG.E.128 R56, [R4.64+0x800] ;  /* 0x0008000404380981 */ /* 0x000168000c1e1d00 */
[----:B------:R0:W5:Y:S01]  /*03a0*/  @P0 LDG.E.128 R52, [R4.64+0x810] ;  /* 0x0008100404340981 */ /* 0x000162000c1e1d00 */
[----:B------:R-:W-:Y:S05]  /*03b0*/  @P1 EXIT ;  /* 0x000000000000194d */ /* 0x000fea0003800000 */
[----:B------:R1:W5:Y:S04]  /*03c0*/  LDG.E.128 R48, [R100.64] ;  /* 0x0000000464307981 */ /* 0x000368000c1e1d00 */
[----:B------:R1:W5:Y:S04]  /*03d0*/  LDG.E.128 R44, [R100.64+0x10] ;  /* 0x00001004642c7981 */ /* 0x000368000c1e1d00 */
[----:B------:R1:W5:Y:S04]  /*03e0*/  LDG.E.128 R40, [R100.64+0x400] ;  /* 0x0004000464287981 */ /* 0x000368000c1e1d00 */
[----:B------:R1:W5:Y:S04]  /*03f0*/  LDG.E.128 R36, [R100.64+0x410] ;  /* 0x0004100464247981 */ /* 0x000368000c1e1d00 */
[----:B------:R1:W5:Y:S04]  /*0400*/  LDG.E.128 R32, [R100.64+0x800] ;  /* 0x0008000464207981 */ /* 0x000368000c1e1d00 */
[----:B------:R1:W5:Y:S04]  /*0410*/  LDG.E.128 R28, [R100.64+0x810] ;  /* 0x00081004641c7981 */ /* 0x000368000c1e1d00 */
[----:B------:R1:W5:Y:S04]  /*0420*/  LDG.E.128 R24, [R102.64] ;  /* 0x0000000466187981 */ /* 0x000368000c1e1d00 */
[----:B------:R1:W5:Y:S04]  /*0430*/  LDG.E.128 R20, [R102.64+0x10] ;  /* 0x0000100466147981 */ /* 0x000368000c1e1d00 */
[----:B------:R1:W5:Y:S04]  /*0440*/  LDG.E.128 R16, [R102.64+0x400] ;  /* 0x0004000466107981 */ /* 0x000368000c1e1d00 */
[----:B------:R1:W5:Y:S04]  /*0450*/  LDG.E.128 R12, [R102.64+0x410] ;  /* 0x00041004660c7981 */ /* 0x000368000c1e1d00 */
[----:B------:R1:W5:Y:S04]  /*0460*/  LDG.E.128 R8, [R102.64+0x800] ;  /* 0x0008000466087981 */ /* 0x000368000c1e1d00 */
[----:B0-----:R1:W5:Y:S01]  /*0470*/  LDG.E.128 R4, [R102.64+0x810] ;  /* 0x0008100466047981 */ /* 0x001362000c1e1d00 */
[----:B------:R-:W-:Y:S01]  /*0480*/  MOV R0, c[0x0][0x180] ;  /* 0x0000600000007a02 */ /* 0x000fe20000000f00 */
[----:B------:R-:W-:-:S03]  /*0490*/  ULDC.U8 UR6, c[0x0][0x1f0] ;  /* 0x00007c0000067ab9 */ /* 0x000fc60000000000 */
[----:B------:R-:W-:Y:S02]  /*04a0*/  LOP3.LUT P0, RZ, R0, c[0x0][0x178], RZ, 0xfc, !PT ;  /* 0x00005e0000ff7a12 */ /* 0x000fe4000780fcff */
[----:B------:R-:W-:-:S04]  /*04b0*/  MOV R0, c[0x0][0x184] ;  /* 0x0000610000007a02 */ /* 0x000fc80000000f00 */
[----:B------:R-:W-:Y:S02]  /*04c0*/  LOP3.LUT P0, RZ, R0, c[0x0][0x17c], RZ, 0xfc, P0 ;  /* 0x00005f0000ff7a12 */ /* 0x000fe4000000fcff */
[----:B-1----:R-:W-:-:S05]  /*04d0*/  MOV R0, R104 ;  /* 0x0000006800007202 */ /* 0x002fca0000000f00 */
.L_x_4344:
[----:B------:R-:W-:Y:S01]  /*04e0*/  IMAD R3, R0, c[0x0][0x168], RZ ;  /* 0x00005a0000037a24 */ /* 0x000fe200078e02ff */
[----:B------:R-:W-:Y:S01]  /*04f0*/  ISETP.NE.U32.AND P1, PT, RZ, c[0x0][0x178], PT ;  /* 0x00005e00ff007a0c */ /* 0x000fe20003f25070 */
[----:B------:R-:W-:Y:S01]  /*0500*/  IMAD.MOV.U32 R117, RZ, RZ, 0x10 ;  /* 0x00000010ff757424 */ /* 0x000fe200078e00ff */
        /* <DEDUP_REMOVED lines=12> */
[----:B-----5:R0:W5:Y:S04]  /*05d0*/  @P1 LDG.E.128 R100, [R118.64] ;  /* 0x0000000476641981 */ /* 0x020168000c1e1d00 */
        /* <DEDUP_REMOVED lines=10> */
.L_x_4246:
[----:B-----5:R-:W-:-:S05]  /*0680*/  PRMT R3, RZ, 0x5410, R104 ;  /* 0x00005410ff037816 */ /* 0x020fca0000000068 */
[----:B------:R-:W-:Y:S01]  /*0690*/  FADD.FTZ R150, R150, R3 ;  /* 0x0000000396967221 */ /* 0x000fe20000010000 */
[----:B------:R-:W-:Y:S05]  /*06a0*/  BRA `(.L_x_4247) ;  /* 0x0000004000007947 */ /* 0x000fea0003800000 */
.L_x_4245:
[----:B0----5:R-:W-:-:S05]  /*06b0*/  PRMT R3, RZ, 0x5410, R100 ;  /* 0x00005410ff037816 */ /* 0x021fca0000000064 */
[----:B------:R-:W-:Y:S01]  /*06c0*/  FADD.FTZ R150, R150, R3 ;  /* 0x0000000396967221 */ /* 0x000fe20000010000 */
[----:B------:R-:W-:-:S05]  /*06d0*/  @P2 PRMT R3, RZ, 0x5410, R104 ;  /* 0x00005410ff032816 */ /* 0x000fca0000000068 */
[----:B------:R-:W-:-:S05]  /*06e0*/  @P2 FADD.FTZ R150, R150, R3 ;  /* 0x0000000396962221 */ /* 0x000fca0000010000 */
.L_x_4247:
[----:B------:R-:W-:-:S04]  /*06f0*/  F2FP.BF16.PACK_AB R3, RZ, R150 ;  /* 0x00000096ff03723e */ /* 0x000fc800000010ff */
[----:B------:R-:W-:Y:S02]  /*0700*/  PRMT R108, R3, 0x7610, R108 ;  /* 0x00007610036c7816 */ /* 0x000fe4000000006c */
.L_x_4248:
[----:B------:R-:W-:Y:S01]  /*0710*/  PRMT R152, RZ, 0x7610, R112 ;  /* 0x00007610ff987816 */ /* 0x000fe20000000070 */
[----:B------:R-:W-:Y:S05]  /*0720*/  @P3 BRA `(.L_x_4249) ;  /* 0x0000008000003947 */ /* 0x000fea0003800000 */
[----:B------:R-:W-:-:S04]  /*0730*/  ISETP.NE.U32.AND P4, PT, RZ, c[0x0][0x180], PT ;  /* 0x00006000ff007a0c */ /* 0x000fc80003f85070 */
[----:B------:R-:W-:-:S13]  /*0740*/  ISETP.NE.AND.EX P4, PT, RZ, c[0x0][0x184], PT, P4 ;  /* 0x00006100ff007a0c */ /* 0x000fda0003f85340 */
[----:B------:R-:W-:Y:S05]  /*0750*/  @P4 BRA `(.L_x_4250) ;  /* 0x0000002000004947 */ /* 0x000fea0003800000 */
[----:B------:R-:W-:Y:S05]  /*0760*/  @P0 BRA `(.L_x_4251) ;  /* 0x0000008000000947 */ /* 0x000fea0003800000 */
[----:B------:R-:W-:Y:S05]  /*0770*/  BRA `(.L_x_4252) ;  /* 0x0000009000007947 */ /* 0x000fea0003800000 */
.L_x_4250:
[----:B-----5:R-:W-:-:S05]  /*0780*/  PRMT R3, RZ, 0x7610, R104 ;  /* 0x00007610ff037816 */ /* 0x020fca0000000068 */
[----:B------:R-:W-:Y:S01]  /*0790*/  FADD.FTZ R152, R152, R3 ;  /* 0x0000000398987221 */ /* 0x000fe20000010000 */
[----:B------:R-:W-:Y:S05]  /*07a0*/  BRA `(.L_x_4251) ;  /* 0x0000004000007947 */ /* 0x000fea0003800000 */
.L_x_4249:
[----:B-----5:R-:W-:-:S05]  /*07b0*/  PRMT R3, RZ, 0x7610, R100 ;  /* 0x00007610ff037816 */ /* 0x020fca0000000064 */
[----:B------:R-:W-:Y:S01]  /*07c0*/  FADD.FTZ R152, R152, R3 ;  /* 0x0000000398987221 */ /* 0x000fe20000010000 */
[----:B------:R-:W-:-:S05]  /*07d0*/  @P2 PRMT R3, RZ, 0x7610, R104 ;  /* 0x00007610ff032816 */ /* 0x000fca0000000068 */
[----:B------:R-:W-:-:S05]  /*07e0*/  @P2 FADD.FTZ R152, R152, R3 ;  /* 0x0000000398982221 */ /* 0x000fca0000010000 */
.L_x_4251:
[----:B------:R-:W-:-:S04]  /*07f0*/  F2FP.BF16.PACK_AB R3, RZ, R152 ;  /* 0x00000098ff03723e */ /* 0x000fc800000010ff */
[----:B------:R-:W-:Y:S02]  /*0800*/  PRMT R108, R108, 0x5410, R3 ;  /* 0x000054106c6c7816 */ /* 0x000fe40000000003 */
.L_x_4252:
[----:B------:R-:W-:Y:S01]  /*0810*/  PRMT R154, RZ, 0x5410, R113 ;  /* 0x00005410ff9a7816 */ /* 0x000fe20000000071 */
[----:B------:R-:W-:Y:S05]  /*0820*/  @P3 BRA `(.L_x_4253) ;  /* 0x0000008000003947 */ /* 0x000fea0003800000 */
[----:B------:R-:W-:-:S04]  /*0830*/  ISETP.NE.U32.AND P4, PT, RZ, c[0x0][0x180], PT ;  /* 0x00006000ff007a0c */ /* 0x000fc80003f85070 */
[----:B------:R-:W-:-:S13]  /*0840*/  ISETP.NE.AND.EX P4, PT, RZ, c[0x0][0x184], PT, P4 ;  /* 0x00006100ff007a0c */ /* 0x000fda0003f85340 */
[----:B------:R-:W-:Y:S05]  /*0850*/  @P4 BRA `(.L_x_4254) ;  /* 0x0000002000004947 */ /* 0x000fea0003800000 */
[----:B------:R-:W-:Y:S05]  /*0860*/  @P0 BRA `(.L_x_4255) ;  /* 0x0000008000000947 */ /* 0x000fea0003800000 */
[----:B------:R-:W-:Y:S05]  /*0870*/  BRA `(.L_x_4256) ;  /* 0x0000009000007947 */ /* 0x000fea0003800000 */
.L_x_4254:
[----:B-----5:R-:W-:-:S05]  /*0880*/  PRMT R3, RZ, 0x5410, R105 ;  /* 0x00005410ff037816 */ /* 0x020fca0000000069 */
[----:B------:R-:W-:Y:S01]  /*0890*/  FADD.FTZ R154, R154, R3 ;  /* 0x000000039a9a7221 */ /* 0x000fe20000010000 */
[----:B------:R-:W-:Y:S05]  /*08a0*/  BRA `(.L_x_4255) ;  /* 0x0000004000007947 */ /* 0x000fea0003800000 */
.L_x_4253:
[----:B-----5:R-:W-:-:S05]  /*08b0*/  PRMT R3, RZ, 0x5410, R101 ;  /* 0x00005410ff037816 */ /* 0x020fca0000000065 */
[----:B------:R-:W-:Y:S01]  /*08c0*/  FADD.FTZ R154, R154, R3 ;  /* 0x000000039a9a7221 */ /* 0x000fe20000010000 */
[----:B------:R-:W-:-:S05]  /*08d0*/  @P2 PRMT R3, RZ, 0x5410, R105 ;  /* 0x00005410ff032816 */ /* 0x000fca0000000069 */
[----:B------:R-:W-:-:S05]  /*08e0*/  @P2 FADD.FTZ R154, R154, R3 ;  /* 0x000000039a9a2221 */ /* 0x000fca0000010000 */
.L_x_4255:
[----:B------:R-:W-:-:S04]  /*08f0*/  F2FP.BF16.PACK_AB R3, RZ, R154 ;  /* 0x0000009aff03723e */ /* 0x000fc800000010ff */
[----:B------:R-:W-:Y:S02]  /*0900*/  PRMT R109, R3, 0x7610, R109 ;  /* 0x00007610036d7816 */ /* 0x000fe4000000006d */
.L_x_4256:
[----:B------:R-:W-:Y:S01]  /*0910*/  PRMT R156, RZ, 0x7610, R113 ;  /* 0x00007610ff9c7816 */ /* 0x000fe20000000071 */
[----:B------:R-:W-:Y:S05]  /*0920*/  @P3 BRA `(.L_x_4257) ;  /* 0x0000008000003947 */ /* 0x000fea0003800000 */
[----:B------:R-:W-:-:S04]  /*0930*/  ISETP.NE.U32.AND P4, PT, RZ, c[0x0][0x180], PT ;  /* 0x00006000ff007a0c */ /* 0x000fc80003f85070 */
[----:B------:R-:W-:-:S13]  /*0940*/  ISETP.NE.AND.EX P4, PT, RZ, c[0x0][0x184], PT, P4 ;  /* 0x00006100ff007a0c */ /* 0x000fda0003f85340 */
[----:B------:R-:W-:Y:S05]  /*0950*/  @P4 BRA `(.L_x_4258) ;  /* 0x0000002000004947 */ /* 0x000fea0003800000 */
[----:B------:R-:W-:Y:S05]  /*0960*/  @P0 BRA `(.L_x_4259) ;  /* 0x0000008000000947 */ /* 0x000fea0003800000 */
[----:B------:R-:W-:Y:S05]  /*0970*/  BRA `(.L_x_4260) ;  /* 0x0000009000007947 */ /* 0x000fea0003800000 */
.L_x_4258:
[----:B-----5:R-:W-:-:S05]  /*0980*/  PRMT R3, RZ, 0x7610, R105 ;  /* 0x00007610ff037816 */ /* 0x020fca0000000069 */
[----:B------:R-:W-:Y:S01]  /*0990*/  FADD.FTZ R156, R156, R3 ;  /* 0x000000039c9c7221 */ /* 0x000fe20000010000 */
[----:B------:R-:W-:Y:S05]  /*09a0*/  BRA `(.L_x_4259) ;  /* 0x0000004000007947 */ /* 0x000fea0003800000 */
.L_x_4257:
[----:B-----5:R-:W-:-:S05]  /*09b0*/  PRMT R3, RZ, 0x7610, R101 ;  /* 0x00007610ff037816 */ /* 0x020fca0000000065 */
[----:B------:R-:W-:Y:S01]  /*09c0*/  FADD.FTZ R156, R156, R3 ;  /* 0x000000039c9c7221 */ /* 0x000fe20000010000 */
[----:B------:R-:W-:-:S05]  /*09d0*/  @P2 PRMT R3, RZ, 0x7610, R105 ;  /* 0x00007610ff032816 */ /* 0x000fca0000000069 */
[----:B------:R-:W-:-:S05]  /*09e0*/  @P2 FADD.FTZ R156, R156, R3 ;  /* 0x000000039c9c2221 */ /* 0x000fca0000010000 */
.L_x_4259:
[----:B------:R-:W-:-:S04]  /*09f0*/  F2FP.BF16.PACK_AB R3, RZ, R156 ;  /* 0x0000009cff03723e */ /* 0x000fc800000010ff */
[----:B------:R-:W-:Y:S02]  /*0a00*/  PRMT R109, R109, 0x5410, R3 ;  /* 0x000054106d6d7816 */ /* 0x000fe40000000003 */
.L_x_4260:
[----:B------:R-:W-:Y:S01]  /*0a10*/  PRMT R130, RZ, 0x5410, R114 ;  /* 0x00005410ff827816 */ /* 0x000fe20000000072 */
[----:B------:R-:W-:Y:S05]  /*0a20*/  @P3 BRA `(.L_x_4261) ;  /* 0x0000008000003947 */ /* 0x000fea0003800000 */
[----:B------:R-:W-:-:S04]  /*0a30*/  ISETP.NE.U32.AND P4, PT, RZ, c[0x0][0x180], PT ;  /* 0x00006000ff007a0c */ /* 0x000fc80003f85070 */
[----:B------:R-:W-:-:S13]  /*0a40*/  ISETP.NE.AND.EX P4, PT, RZ, c[0x0][0x184], PT, P4 ;  /* 0x00006100ff007a0c */ /* 0x000fda0003f85340 */
[----:B------:R-:W-:Y:S05]  /*0a50*/  @P4 BRA `(.L_x_4262) ;  /* 0x0000002000004947 */ /* 0x000fea0003800000 */
[----:B------:R-:W-:Y:S05]  /*0a60*/  @P0 BRA `(.L_x_4263) ;  /* 0x0000008000000947 */ /* 0x000fea0003800000 */
[----:B------:R-:W-:Y:S05]  /*0a70*/  BRA `(.L_x_4264) ;  /* 0x0000009000007947 */ /* 0x000fea0003800000 */
.L_x_4262:
[----:B-----5:R-:W-:-:S05]  /*0a80*/  PRMT R3, RZ, 0x5410, R106 ;  /* 0x00005410ff037816 */ /* 0x020fca000000006a */
[----:B------:R-:W-:Y:S01]  /*0a90*/  FADD.FTZ R130, R130, R3 ;  /* 0x0000000382827221 */ /* 0x000fe20000010000 */
[----:B------:R-:W-:Y:S05]  /*0aa0*/  BRA `(.L_x_4263) ;  /* 0x0000004000007947 */ /* 0x000fea0003800000 */
.L_x_4261:
[----:B-----5:R-:W-:-:S05]  /*0ab0*/  PRMT R3, RZ, 0x5410, R102 ;  /* 0x00005410ff037816 */ /* 0x020fca0000000066 */
[----:B------:R-:W-:Y:S01]  /*0ac0*/  FADD.FTZ R130, R130, R3 ;  /* 0x0000000382827221 */ /* 0x000fe20000010000 */
[----:B------:R-:W-:-:S05]  /*0ad0*/  @P2 PRMT R3, RZ, 0x5410, R106 ;  /* 0x00005410ff032816 */ /* 0x000fca000000006a */
[----:B------:R-:W-:-:S05]  /*0ae0*/  @P2 FADD.FTZ R130, R130, R3 ;  /* 0x0000000382822221 */ /* 0x000fca0000010000 */
.L_x_4263:
[----:B------:R-:W-:-:S04]  /*0af0*/  F2FP.BF16.PACK_AB R3, RZ, R130 ;  /* 0x00000082ff03723e */ /* 0x000fc800000010ff */
[----:B------:R-:W-:Y:S02]  /*0b00*/  PRMT R110, R3, 0x7610, R110 ;  /* 0x00007610036e7816 */ /* 0x000fe4000000006e */
.L_x_4264:
[----:B------:R-:W-:Y:S01]  /*0b10*/  PRMT R144, RZ, 0x7610, R114 ;  /* 0x00007610ff907816 */ /* 0x000fe20000000072 */
[----:B------:R-:W-:Y:S05]  /*0b20*/  @P3 BRA `(.L_x_4265) ;  /* 0x0000008000003947 */ /* 0x000fea0003800000 */
[----:B------:R-:W-:-:S04]  /*0b30*/  ISETP.NE.U32.AND P4, PT, RZ, c[0x0][0x180], PT ;  /* 0x00006000ff007a0c */ /* 0x000fc80003f85070 */
[----:B------:R-:W-:-:S13]  /*0b40*/  ISETP.NE.AND.EX P4, PT, RZ, c[0x0][0x184], PT, P4 ;  /* 0x00006100ff007a0c */ /* 0x000fda0003f85340 */
[----:B------:R-:W-:Y:S05]  /*0b50*/  @P4 BRA `(.L_x_4266) ;  /* 0x0000002000004947 */ /* 0x000fea0003800000 */
[----:B------:R-:W-:Y:S05]  /*0b60*/  @P0 BRA `(.L_x_4267) ;  /* 0x0000008000000947 */ /* 0x000fea0003800000 */
[----:B------:R-:W-:Y:S05]  /*0b70*/  BRA `(.L_x_4268) ;  /* 0x0000009000007947 */ /* 0x000fea0003800000 */
.L_x_4266:
[----:B-----5:R-:W-:-:S05]  /*0b80*/  PRMT R3, RZ, 0x7610, R106 ;  /* 0x00007610ff037816 */ /* 0x020fca000000006a */
[----:B------:R-:W-:Y:S01]  /*0b90*/  FADD.FTZ R144, R144, R3 ;  /* 0x0000000390907221 */ /* 0x000fe20000010000 */
[----:B------:R-:W-:Y:S05]  /*0ba0*/  BRA `(.L_x_4267) ;  /* 0x0000004000007947 */ /* 0x000fea0003800000 */
.L_x_4265:
[----:B-----5:R-:W-:-:S05]  /*0bb0*/  PRMT R3, RZ, 0x7610, R102 ;  /* 0x00007610ff037816 */ /* 0x020fca0000000066 */
[----:B------:R-:W-:Y:S01]  /*0bc0*/  FADD.FTZ R144, R144, R3 ;  /* 0x0000000390907221 */ /* 0x000fe20000010000 */
[----:B------:R-:W-:-:S05]  /*0bd0*/  @P2 PRMT R3, RZ, 0x7610, R106 ;  /* 0x00007610ff032816 */ /* 0x000fca000000006a */
[----:B------:R-:W-:-:S05]  /*0be0*/  @P2 FADD.FTZ R144, R144, R3 ;  /* 0x0000000390902221 */ /* 0x000fca0000010000 */
.L_x_4267:
[----:B------:R-:W-:-:S04]  /*0bf0*/  F2FP.BF16.PACK_AB R3, RZ, R144 ;  /* 0x00000090ff03723e */ /* 0x000fc800000010ff */
[----:B------:R-:W-:Y:S02]  /*0c00*/  PRMT R110, R110, 0x5410, R3 ;  /* 0x000054106e6e7816 */ /* 0x000fe40000000003 */
.L_x_4268:
[----:B------:R-:W-:Y:S01]  /*0c10*/  PRMT R146, RZ, 0x5410, R115 ;  /* 0x00005410ff927816 */ /* 0x000fe20000000073 */
[----:B------:R-:W-:Y:S05]  /*0c20*/  @P3 BRA `(.L_x_4269) ;  /* 0x0000008000003947 */ /* 0x000fea0003800000 */
[----:B------:R-:W-:-:S04]  /*0c30*/  ISETP.NE.U32.AND P4, PT, RZ, c[0x0][0x180], PT ;  /* 0x00006000ff007a0c */ /* 0x000fc80003f85070 */
[----:B------:R-:W-:-:S13]  /*0c40*/  ISETP.NE.AND.EX P4, PT, RZ, c[0x0][0x184], PT, P4 ;  /* 0x00006100ff007a0c */ /* 0x000fda0003f85340 */
[----:B------:R-:W-:Y:S05]  /*0c50*/  @P4 BRA `(.L_x_4270) ;  /* 0x0000002000004947 */ /* 0x000fea0003800000 */
[----:B------:R-:W-:Y:S05]  /*0c60*/  @P0 BRA `(.L_x_4271) ;  /* 0x0000008000000947 */ /* 0x000fea0003800000 */
[----:B------:R-:W-:Y:S05]  /*0c70*/  BRA `(.L_x_4272) ;  /* 0x0000009000007947 */ /* 0x000fea0003800000 */
.L_x_4270:
[----:B-----5:R-:W-:-:S05]  /*0c80*/  PRMT R3, RZ, 0x5410, R107 ;  /* 0x00005410ff037816 */ /* 0x020fca000000006b */
[----:B------:R-:W-:Y:S01]  /*0c90*/  FADD.FTZ R146, R146, R3 ;  /* 0x0000000392927221 */ /* 0x000fe20000010000 */
[----:B------:R-:W-:Y:S05]  /*0ca0*/  BRA `(.L_x_4271) ;  /* 0x0000004000007947 */ /* 0x000fea0003800000 */
.L_x_4269:
[----:B-----5:R-:W-:-:S05]  /*0cb0*/  PRMT R3, RZ, 0x5410, R103 ;  /* 0x00005410ff037816 */ /* 0x020fca0000000067 */
[----:B------:R-:W-:Y:S01]  /*0cc0*/  FADD.FTZ R146, R146, R3 ;  /* 0x0000000392927221 */ /* 0x000fe20000010000 */
[----:B------:R-:W-:-:S05]  /*0cd0*/  @P2 PRMT R3, RZ, 0x5410, R107 ;  /* 0x00005410ff032816 */ /* 0x000fca000000006b */
[----:B------:R-:W-:-:S05]  /*0ce0*/  @P2 FADD.FTZ R146, R146, R3 ;  /* 0x0000000392922221 */ /* 0x000fca0000010000 */
.L_x_4271:
[----:B------:R-:W-:-:S04]  /*0cf0*/  F2FP.BF16.PACK_AB R3, RZ, R146 ;  /* 0x00000092ff03723e */ /* 0x000fc800000010ff */
[----:B------:R-:W-:Y:S02]  /*0d00*/  PRMT R111, R3, 0x7610, R111 ;  /* 0x00007610036f7816 */ /* 0x000fe4000000006f */
.L_x_4272:
[----:B------:R-:W-:Y:S01]  /*0d10*/  PRMT R148, RZ, 0x7610, R115 ;  /* 0x00007610ff947816 */ /* 0x000fe20000000073 */
[----:B------:R-:W-:Y:S05]  /*0d20*/  @P3 BRA `(.L_x_4273) ;  /* 0x0000008000003947 */ /* 0x000fea0003800000 */
[----:B------:R-:W-:-:S04]  /*0d30*/  ISETP.NE.U32.AND P4, PT, RZ, c[0x0][0x180], PT ;  /* 0x00006000ff007a0c */ /* 0x000fc80003f85070 */
[----:B------:R-:W-:-:S13]  /*0d40*/  ISETP.NE.AND.EX P4, PT, RZ, c[0x0][0x184], PT, P4 ;  /* 0x00006100ff007a0c */ /* 0x000fda0003f85340 */
[----:B------:R-:W-:Y:S05]  /*0d50*/  @P4 BRA `(.L_x_4274) ;  /* 0x0000002000004947 */ /* 0x000fea0003800000 */
[----:B------:R-:W-:Y:S05]  /*0d60*/  @P0 BRA `(.L_x_4275) ;  /* 0x0000008000000947 */ /* 0x000fea0003800000 */
[----:B------:R-:W-:Y:S05]  /*0d70*/  BRA `(.L_x_4276) ;  /* 0x0000009000007947 */ /* 0x000fea0003800000 */
.L_x_4274:
[----:B-----5:R-:W-:-:S05]  /*0d80*/  PRMT R3, RZ, 0x7610, R107 ;  /* 0x00007610ff037816 */ /* 0x020fca000000006b */
[----:B------:R-:W-:Y:S01]  /*0d90*/  FADD.FTZ R148, R148, R3 ;  /* 0x0000000394947221 */ /* 0x000fe20000010000 */
[----:B------:R-:W-:Y:S05]  /*0da0*/  BRA `(.L_x_4275) ;  /* 0x0000004000007947 */ /* 0x000fea0003800000 */
.L_x_4273:
[----:B-----5:R-:W-:-:S05]  /*0db0*/  PRMT R3, RZ, 0x7610, R103 ;  /* 0x00007610ff037816 */ /* 0x020fca0000000067 */
[----:B------:R-:W-:Y:S01]  /*0dc0*/  FADD.FTZ R148, R148, R3 ;  /* 0x0000000394947221 */ /* 0x000fe20000010000 */
[----:B------:R-:W-:-:S05]  /*0dd0*/  @P2 PRMT R3, RZ, 0x7610, R107 ;  /* 0x00007610ff032816 */ /* 0x000fca000000006b */
[----:B------:R-:W-:-:S05]  /*0de0*/  @P2 FADD.FTZ R148, R148, R3 ;  /* 0x0000000394942221 */ /* 0x000fca0000010000 */
.L_x_4275:
[----:B------:R-:W-:-:S04]  /*0df0*/  F2FP.BF16.PACK_AB R3, RZ, R148 ;  /* 0x00000094ff03723e */ /* 0x000fc800000010ff */
[----:B------:R-:W-:Y:S02]  /*0e00*/  PRMT R111, R111, 0x5410, R3 ;  /* 0x000054106f6f7816 */ /* 0x000fe40000000003 */
.L_x_4276:
[C---:B------:R-:W-:Y:S02]  /*0e10*/  IADD3 R120, R116.reuse, 0x20, RZ ;  /* 0x0000002074787810 */ /* 0x040fe40007ffe0ff */
        /* <DEDUP_REMOVED lines=18> */
.L_x_4278:
[----:B-----5:R-:W-:-:S05]  /*0f40*/  PRMT R3, RZ, 0x5410, R104 ;  /* 0x00005410ff037816 */ /* 0x020fca0000000068 */
[----:B------:R-:W-:Y:S01]  /*0f50*/  FADD.FTZ R132, R3, R132 ;  /* 0x0000008403847221 */ /* 0x000fe20000010000 */
[----:B------:R-:W-:Y:S05]  /*0f60*/  BRA `(.L_x_4279) ;  /* 0x0000004000007947 */ /* 0x000fea0003800000 */
.L_x_4277:
[----:B0----5:R-:W-:-:S05]  /*0f70*/  PRMT R3, RZ, 0x5410, R100 ;  /* 0x00005410ff037816 */ /* 0x021fca0000000064 */
[----:B------:R-:W-:Y:S01]  /*0f80*/  FADD.FTZ R132, R3, R132 ;  /* 0x0000008403847221 */ /* 0x000fe20000010000 */
[----:B------:R-:W-:-:S05]  /*0f90*/  @P2 PRMT R3, RZ, 0x5410, R104 ;  /* 0x00005410ff032816 */ /* 0x000fca0000000068 */
[----:B------:R-:W-:-:S05]  /*0fa0*/  @P2 FADD.FTZ R132, R3, R132 ;  /* 0x0000008403842221 */ /* 0x000fca0000010000 */
.L_x_4279:
[----:B------:R-:W-:-:S04]  /*0fb0*/  F2FP.BF16.PACK_AB R3, RZ, R132 ;  /* 0x00000084ff03723e */ /* 0x000fc800000010ff */
[----:B------:R-:W-:Y:S02]  /*0fc0*/  PRMT R108, R3, 0x7610, R108 ;  /* 0x00007610036c7816 */ /* 0x000fe4000000006c */
.L_x_4280:
[----:B------:R-:W-:Y:S01]  /*0fd0*/  PRMT R134, RZ, 0x7610, R112 ;  /* 0x00007610ff867816 */ /* 0x000fe20000000070 */
[----:B------:R-:W-:Y:S05]  /*0fe0*/  @P3 BRA `(.L_x_4281) ;  /* 0x0000008000003947 */ /* 0x000fea0003800000 */
[----:B------:R-:W-:-:S04]  /*0ff0*/  ISETP.NE.U32.AND P4, PT, RZ, c[0x0][0x180], PT ;  /* 0x00006000ff007a0c */ /* 0x000fc80003f85070 */
[----:B------:R-:W-:-:S13]  /*1000*/  ISETP.NE.AND.EX P4, PT, RZ, c[0x0][0x184], PT, P4 ;  /* 0x00006100ff007a0c */ /* 0x000fda0003f85340 */
[----:B------:R-:W-:Y:S05]  /*1010*/  @P4 BRA `(.L_x_4282) ;  /* 0x0000002000004947 */ /* 0x000fea0003800000 */
[----:B------:R-:W-:Y:S05]  /*1020*/  @P0 BRA `(.L_x_4283) ;  /* 0x0000008000000947 */ /* 0x000fea0003800000 */
[----:B------:R-:W-:Y:S05]  /*1030*/  BRA `(.L_x_4284) ;  /* 0x0000009000007947 */ /* 0x000fea0003800000 */
.L_x_4282:
[----:B-----5:R-:W-:-:S05]  /*1040*/  PRMT R3, RZ, 0x7610, R104 ;  /* 0x00007610ff037816 */ /* 0x020fca0000000068 */
[----:B------:R-:W-:Y:S01]  /*1050*/  FADD.FTZ R134, R3, R134 ;  /* 0x0000008603867221 */ /* 0x000fe20000010000 */
[----:B------:R-:W-:Y:S05]  /*1060*/  BRA `(.L_x_4283) ;  /* 0x0000004000007947 */ /* 0x000fea0003800000 */
.L_x_4281:
[----:B-----5:R-:W-:-:S05]  /*1070*/  PRMT R3, RZ, 0x7610, R100 ;  /* 0x00007610ff037816 */ /* 0x020fca0000000064 */
[----:B------:R-:W-:Y:S01]  /*1080*/  FADD.FTZ R134, R3, R134 ;  /* 0x0000008603867221 */ /* 0x000fe20000010000 */
[----:B------:R-:W-:-:S05]  /*1090*/  @P2 PRMT R3, RZ, 0x7610, R104 ;  /* 0x00007610ff032816 */ /* 0x000fca0000000068 */
[----:B------:R-:W-:-:S05]  /*10a0*/  @P2 FADD.FTZ R134, R3, R134 ;  /* 0x0000008603862221 */ /* 0x000fca0000010000 */
.L_x_4283:
[----:B------:R-:W-:-:S04]  /*10b0*/  F2FP.BF16.PACK_AB R3, RZ, R134 ;  /* 0x00000086ff03723e */ /* 0x000fc800000010ff */
[----:B------:R-:W-:Y:S02]  /*10c0*/  PRMT R108, R108, 0x5410, R3 ;  /* 0x000054106c6c7816 */ /* 0x000fe40000000003 */
.L_x_4284:
[----:B------:R-:W-:Y:S01]  /*10d0*/  PRMT R136, RZ, 0x5410, R113 ;  /* 0x00005410ff887816 */ /* 0x000fe20000000071 */
[----:B------:R-:W-:Y:S05]  /*10e0*/  @P3 BRA `(.L_x_4285) ;  /* 0x0000008000003947 */ /* 0x000fea0003800000 */
[----:B------:R-:W-:-:S04]  /*10f0*/  ISETP.NE.U32.AND P4, PT, RZ, c[0x0][0x180], PT ;  /* 0x00006000ff007a0c */ /* 0x000fc80003f85070 */
[----:B------:R-:W-:-:S13]  /*1100*/  ISETP.NE.AND.EX P4, PT, RZ, c[0x0][0x184], PT, P4 ;  /* 0x00006100ff007a0c */ /* 0x000fda0003f85340 */
[----:B------:R-:W-:Y:S05]  /*1110*/  @P4 BRA `(.L_x_4286) ;  /* 0x0000002000004947 */ /* 0x000fea0003800000 */
[----:B------:R-:W-:Y:S05]  /*1120*/  @P0 BRA `(.L_x_4287) ;  /* 0x0000008000000947 */ /* 0x000fea0003800000 */
[----:B------:R-:W-:Y:S05]  /*1130*/  BRA `(.L_x_4288) ;  /* 0x0000009000007947 */ /* 0x000fea0003800000 */
.L_x_4286:
[----:B-----5:R-:W-:-:S05]  /*1140*/  PRMT R3, RZ, 0x5410, R105 ;  /* 0x00005410ff037816 */ /* 0x020fca0000000069 */
[----:B------:R-:W-:Y:S01]  /*1150*/  FADD.FTZ R136, R3, R136 ;  /* 0x0000008803887221 */ /* 0x000fe20000010000 */
[----:B------:R-:W-:Y:S05]  /*1160*/  BRA `(.L_x_4287) ;  /* 0x0000004000007947 */ /* 0x000fea0003800000 */
.L_x_4285:
[----:B-----5:R-:W-:-:S05]  /*1170*/  PRMT R3, RZ, 0x5410, R101 ;  /* 0x00005410ff037816 */ /* 0x020fca0000000065 */
[----:B------:R-:W-:Y:S01]  /*1180*/  FADD.FTZ R136, R3, R136 ;  /* 0x0000008803887221 */ /* 0x000fe20000010000 */
[----:B------:R-:W-:-:S05]  /*1190*/  @P2 PRMT R3, RZ, 0x5410, R105 ;  /* 0x00005410ff032816 */ /* 0x000fca0000000069 */
[----:B------:R-:W-:-:S05]  /*11a0*/  @P2 FADD.FTZ R136, R3, R136 ;  /* 0x0000008803882221 */ /* 0x000fca0000010000 */
.L_x_4287:
[----:B------:R-:W-:-:S04]  /*11b0*/  F2FP.BF16.PACK_AB R3, RZ, R136 ;  /* 0x00000088ff03723e */ /* 0x000fc800000010ff */
[----:B------:R-:W-:Y:S02]  /*11c0*/  PRMT R109, R3, 0x7610, R109 ;  /* 0x00007610036d7816 */ /* 0x000fe4000000006d */
.L_x_4288:
[----:B------:R-:W-:Y:S01]  /*11d0*/  PRMT R138, RZ, 0x7610, R113 ;  /* 0x00007610ff8a7816 */ /* 0x000fe20000000071 */
[----:B------:R-:W-:Y:S05]  /*11e0*/  @P3 BRA `(.L_x_4289) ;  /* 0x0000008000003947 */ /* 0x000fea0003800000 */
[----:B------:R-:W-:-:S04]  /*11f0*/  ISETP.NE.U32.AND P4, PT, RZ, c[0x0][0x180], PT ;  /* 0x00006000ff007a0c */ /* 0x000fc80003f85070 */
[----:B------:R-:W-:-:S13]  /*1200*/  ISETP.NE.AND.EX P4, PT, RZ, c[0x0][0x184], PT, P4 ;  /* 0x00006100ff007a0c */ /* 0x000fda0003f85340 */
[----:B------:R-:W-:Y:S05]  /*1210*/  @P4 BRA `(.L_x_4290) ;  /* 0x0000002000004947 */ /* 0x000fea0003800000 */
[----:B------:R-:W-:Y:S05]  /*1220*/  @P0 BRA `(.L_x_4291) ;  /* 0x0000008000000947 */ /* 0x000fea0003800000 */
[----:B------:R-:W-:Y:S05]  /*1230*/  BRA `(.L_x_4292) ;  /* 0x0000009000007947 */ /* 0x000fea0003800000 */
.L_x_4290:
[----:B-----5:R-:W-:-:S05]  /*1240*/  PRMT R3, RZ, 0x7610, R105 ;  /* 0x00007610ff037816 */ /* 0x020fca0000000069 */
[----:B------:R-:W-:Y:S01]  /*1250*/  FADD.FTZ R138, R3, R138 ;  /* 0x0000008a038a7221 */ /* 0x000fe20000010000 */
[----:B------:R-:W-:Y:S05]  /*1260*/  BRA `(.L_x_4291) ;  /* 0x0000004000007947 */ /* 0x000fea0003800000 */
.L_x_4289:
[----:B-----5:R-:W-:-:S05]  /*1270*/  PRMT R3, RZ, 0x7610, R101 ;  /* 0x00007610ff037816 */ /* 0x020fca0000000065 */
[----:B------:R-:W-:Y:S01]  /*1280*/  FADD.FTZ R138, R3, R138 ;  /* 0x0000008a038a7221 */ /* 0x000fe20000010000 */
[----:B------:R-:W-:-:S05]  /*1290*/  @P2 PRMT R3, RZ, 0x7610, R105 ;  /* 0x00007610ff032816 */ /* 0x000fca0000000069 */
[----:B------:R-:W-:-:S05]  /*12a0*/  @P2 FADD.FTZ R138, R3, R138 ;  /* 0x0000008a038a2221 */ /* 0x000fca0000010000 */
.L_x_4291:
[----:B------:R-:W-:-:S04]  /*12b0*/  F2FP.BF16.PACK_AB R3, RZ, R138 ;  /* 0x0000008aff03723e */ /* 0x000fc800000010ff */
[----:B------:R-:W-:Y:S02]  /*12c0*/  PRMT R109, R109, 0x5410, R3 ;  /* 0x000054106d6d7816 */ /* 0x000fe40000000003 */
.L_x_4292:
[----:B------:R-:W-:Y:S01]  /*12d0*/  PRMT R140, RZ, 0x5410, R114 ;  /* 0x00005410ff8c7816 */ /* 0x000fe20000000072 */
[----:B------:R-:W-:Y:S05]  /*12e0*/  @P3 BRA `(.L_x_4293) ;  /* 0x0000008000003947 */ /* 0x000fea0003800000 */
[----:B------:R-:W-:-:S04]  /*12f0*/  ISETP.NE.U32.AND P4, PT, RZ, c[0x0][0x180], PT ;  /* 0x00006000ff007a0c */ /* 0x000fc80003f85070 */
[----:B------:R-:W-:-:S13]  /*1300*/  ISETP.NE.AND.EX P4, PT, RZ, c[0x0][0x184], PT, P4 ;  /* 0x00006100ff007a0c */ /* 0x000fda0003f85340 */
[----:B------:R-:W-:Y:S05]  /*1310*/  @P4 BRA `(.L_x_4294) ;  /* 0x0000002000004947 */ /* 0x000fea0003800000 */
[----:B------:R-:W-:Y:S05]  /*1320*/  @P0 BRA `(.L_x_4295) ;  /* 0x0000008000000947 */ /* 0x000fea0003800000 */
[----:B------:R-:W-:Y:S05]  /*1330*/  BRA `(.L_x_4296) ;  /* 0x0000009000007947 */ /* 0x000fea0003800000 */
.L_x_4294:
[----:B-----5:R-:W-:-:S05]  /*1340*/  PRMT R3, RZ, 0x5410, R106 ;  /* 0x00005410ff037816 */ /* 0x020fca000000006a */
[----:B------:R-:W-:Y:S01]  /*1350*/  FADD.FTZ R140, R3, R140 ;  /* 0x0000008c038c7221 */ /* 0x000fe20000010000 */
[----:B------:R-:W-:Y:S05]  /*1360*/  BRA `(.L_x_4295) ;  /* 0x0000004000007947 */ /* 0x000fea0003800000 */
.L_x_4293:
[----:B-----5:R-:W-:-:S05]  /*1370*/  PRMT R3, RZ, 0x5410, R102 ;  /* 0x00005410ff037816 */ /* 0x020fca0000000066 */
[----:B------:R-:W-:Y:S01]  /*1380*/  FADD.FTZ R140, R3, R140 ;  /* 0x0000008c038c7221 */ /* 0x000fe20000010000 */
[----:B------:R-:W-:-:S05]  /*1390*/  @P2 PRMT R3, RZ, 0x5410, R106 ;  /* 0x00005410ff032816 */ /* 0x000fca000000006a */
[----:B------:R-:W-:-:S05]  /*13a0*/  @P2 FADD.FTZ R140, R3, R140 ;  /* 0x0000008c038c2221 */ /* 0x000fca0000010000 */
.L_x_4295:
[----:B------:R-:W-:-:S04]  /*13b0*/  F2FP.BF16.PACK_AB R3, RZ, R140 ;  /* 0x0000008cff03723e */ /* 0x000fc800000010ff */
[----:B------:R-:W-:Y:S02]  /*13c0*/  PRMT R110, R3, 0x7610, R110 ;  /* 0x00007610036e7816 */ /* 0x000fe4000000006e */
.L_x_4296:
[----:B------:R-:W-:Y:S01]  /*13d0*/  PRMT R142, RZ, 0x7610, R114 ;  /* 0x00007610ff8e7816 */ /* 0x000fe20000000072 */
[----:B------:R-:W-:Y:S05]  /*13e0*/  @P3 BRA `(.L_x_4297) ;  /* 0x0000008000003947 */ /* 0x000fea0003800000 */
[----:B------:R-:W-:-:S04]  /*13f0*/  ISETP.NE.U32.AND P4, PT, RZ, c[0x0][0x180], PT ;  /* 0x00006000ff007a0c */ /* 0x000fc80003f85070 */
[----:B------:R-:W-:-:S13]  /*1400*/  ISETP.NE.AND.EX P4, PT, RZ, c[0x0][0x184], PT, P4 ;  /* 0x00006100ff007a0c */ /* 0x000fda0003f85340 */
[----:B------:R-:W-:Y:S05]  /*1410*/  @P4 BRA `(.L_x_4298) ;  /* 0x0000002000004947 */ /* 0x000fea0003800000 */
[----:B------:R-:W-:Y:S05]  /*1420*/  @P0 BRA `(.L_x_4299) ;  /* 0x0000008000000947 */ /* 0x000fea0003800000 */
[----:B------:R-:W-:Y:S05]  /*1430*/  BRA `(.L_x_4300) ;  /* 0x0000009000007947 */ /* 0x000fea0003800000 */
.L_x_4298:
[----:B-----5:R-:W-:-:S05]  /*1440*/  PRMT R3, RZ, 0x7610, R106 ;  /* 0x00007610ff037816 */ /* 0x020fca000000006a */
[----:B------:R-:W-:Y:S01]  /*1450*/  FADD.FTZ R142, R3, R142 ;  /* 0x0000008e038e7221 */ /* 0x000fe20000010000 */
[----:B------:R-:W-:Y:S05]  /*1460*/  BRA `(.L_x_4299) ;  /* 0x0000004000007947 */ /* 0x000fea0003800000 */
.L_x_4297:
[----:B-----5:R-:W-:-:S05]  /*1470*/  PRMT R3, RZ, 0x7610, R102 ;  /* 0x00007610ff037816 */ /* 0x020fca0000000066 */
[----:B------:R-:W-:Y:S01]  /*1480*/  FADD.FTZ R142, R3, R142 ;  /* 0x0000008e038e7221 */ /* 0x000fe20000010000 */
[----:B------:R-:W-:-:S05]  /*1490*/  @P2 PRMT R3, RZ, 0x7610, R106 ;  /* 0x00007610ff032816 */ /* 0x000fca000000006a */
[----:B------:R-:W-:-:S05]  /*14a0*/  @P2 FADD.FTZ R142, R3, R142 ;  /* 0x0000008e038e2221 */ /* 0x000fca0000010000 */
.L_x_4299:
[----:B------:R-:W-:-:S04]  /*14b0*/  F2FP.BF16.PACK_AB R3, RZ, R142 ;  /* 0x0000008eff03723e */ /* 0x000fc800000010ff */
[----:B------:R-:W-:Y:S02]  /*14c0*/  PRMT R110, R110, 0x5410, R3 ;  /* 0x000054106e6e7816 */ /* 0x000fe40000000003 */
.L_x_4300:
[----:B------:R-:W-:Y:S01]  /*14d0*/  PRMT R121, RZ, 0x5410, R115 ;  /* 0x00005410ff797816 */ /* 0x000fe20000000073 */
[----:B------:R-:W-:Y:S05]  /*14e0*/  @P3 BRA `(.L_x_4301) ;  /* 0x0000008000003947 */ /* 0x000fea0003800000 */
[----:B------:R-:W-:-:S04]  /*14f0*/  ISETP.NE.U32.AND P4, PT, RZ, c[0x0][0x180], PT ;  /* 0x00006000ff007a0c */ /* 0x000fc80003f85070 */
[----:B------:R-:W-:-:S13]  /*1500*/  ISETP.NE.AND.EX P4, PT, RZ, c[0x0][0x184], PT, P4 ;  /* 0x00006100ff007a0c */ /* 0x000fda0003f85340 */
[----:B------:R-:W-:Y:S05]  /*1510*/  @P4 BRA `(.L_x_4302) ;  /* 0x0000002000004947 */ /* 0x000fea0003800000 */
[----:B------:R-:W-:Y:S05]  /*1520*/  @P0 BRA `(.L_x_4303) ;  /* 0x0000008000000947 */ /* 0x000fea0003800000 */
[----:B------:R-:W-:Y:S05]  /*1530*/  BRA `(.L_x_4304) ;  /* 0x0000009000007947 */ /* 0x000fea0003800000 */
.L_x_4302:
[----:B-----5:R-:W-:-:S05]  /*1540*/  PRMT R112, RZ, 0x5410, R107 ;  /* 0x00005410ff707816 */ /* 0x020fca000000006b */
[----:B------:R-:W-:Y:S01]  /*1550*/  FADD.FTZ R121, R112, R121 ;  /* 0x0000007970797221 */ /* 0x000fe20000010000 */
[----:B------:R-:W-:Y:S05]  /*1560*/  BRA `(.L_x_4303) ;  /* 0x0000004000007947 */ /* 0x000fea0003800000 */
.L_x_4301:
[----:B-----5:R-:W-:-:S05]  /*1570*/  PRMT R112, RZ, 0x5410, R103 ;  /* 0x00005410ff707816 */ /* 0x020fca0000000067 */
[----:B------:R-:W-:Y:S01]  /*1580*/  FADD.FTZ R121, R112, R121 ;  /* 0x0000007970797221 */ /* 0x000fe20000010000 */
[----:B------:R-:W-:-:S05]  /*1590*/  @P2 PRMT R112, RZ, 0x5410, R107 ;  /* 0x00005410ff702816 */ /* 0x000fca000000006b */
[----:B------:R-:W-:-:S05]  /*15a0*/  @P2 FADD.FTZ R121, R112, R121 ;  /* 0x0000007970792221 */ /* 0x000fca0000010000 */
.L_x_4303:
[----:B------:R-:W-:-:S04]  /*15b0*/  F2FP.BF16.PACK_AB R3, RZ, R121 ;  /* 0x00000079ff03723e */ /* 0x000fc800000010ff */
[----:B------:R-:W-:Y:S02]  /*15c0*/  PRMT R111, R3, 0x7610, R111 ;  /* 0x00007610036f7816 */ /* 0x000fe4000000006f */
.L_x_4304:
[----:B------:R-:W-:Y:S01]  /*15d0*/  PRMT R127, RZ, 0x7610, R115 ;  /* 0x00007610ff7f7816 */ /* 0x000fe20000000073 */
[----:B------:R-:W-:Y:S05]  /*15e0*/  @P3 BRA `(.L_x_4305) ;  /* 0x0000008000003947 */ /* 0x000fea0003800000 */
[----:B------:R-:W-:-:S04]  /*15f0*/  ISETP.NE.U32.AND P4, PT, RZ, c[0x0][0x180], PT ;  /* 0x00006000ff007a0c */ /* 0x000fc80003f85070 */
[----:B------:R-:W-:-:S13]  /*1600*/  ISETP.NE.AND.EX P4, PT, RZ, c[0x0][0x184], PT, P4 ;  /* 0x00006100ff007a0c */ /* 0x000fda0003f85340 */
[----:B------:R-:W-:Y:S05]  /*1610*/  @P4 BRA `(.L_x_4306) ;  /* 0x0000002000004947 */ /* 0x000fea0003800000 */
[----:B------:R-:W-:Y:S05]  /*1620*/  @P0 BRA `(.L_x_4307) ;  /* 0x0000008000000947 */ /* 0x000fea0003800000 */
[----:B------:R-:W-:Y:S05]  /*1630*/  BRA `(.L_x_4308) ;  /* 0x0000009000007947 */ /* 0x000fea0003800000 */
.L_x_4306:
[----:B-----5:R-:W-:-:S05]  /*1640*/  PRMT R112, RZ, 0x7610, R107 ;  /* 0x00007610ff707816 */ /* 0x020fca000000006b */
[----:B------:R-:W-:Y:S01]  /*1650*/  FADD.FTZ R127, R112, R127 ;  /* 0x0000007f707f7221 */ /* 0x000fe20000010000 */
[----:B------:R-:W-:Y:S05]  /*1660*/  BRA `(.L_x_4307) ;  /* 0x0000004000007947 */ /* 0x000fea0003800000 */
.L_x_4305:
[----:B-----5:R-:W-:-:S05]  /*1670*/  PRMT R112, RZ, 0x7610, R103 ;  /* 0x00007610ff707816 */ /* 0x020fca0000000067 */
[----:B------:R-:W-:Y:S01]  /*1680*/  FADD.FTZ R127, R112, R127 ;  /* 0x0000007f707f7221 */ /* 0x000fe20000010000 */
[----:B------:R-:W-:-:S05]  /*1690*/  @P2 PRMT R112, RZ, 0x7610, R107 ;  /* 0x00007610ff702816 */ /* 0x000fca000000006b */
[----:B------:R-:W-:-:S05]  /*16a0*/  @P2 FADD.FTZ R127, R112, R127 ;  /* 0x0000007f707f2221 */ /* 0x000fca0000010000 */
.L_x_4307:
[----:B------:R-:W-:-:S04]  /*16b0*/  F2FP.BF16.PACK_AB R3, RZ, R127 ;  /* 0x0000007fff03723e */ /* 0x000fc800000010ff */
[----:B------:R-:W-:Y:S02]  /*16c0*/  PRMT R111, R111, 0x5410, R3 ;  /* 0x000054106f6f7816 */ /* 0x000fe40000000003 */
.L_x_4308:
[----:B------:R-:W-:Y:S02]  /*16d0*/  IADD3 R3, R116, 0x40, RZ ;  /* 0x0000004074037810 */ /* 0x000fe40007ffe0ff */
        /* <DEDUP_REMOVED lines=18> */
.L_x_4310:
[----:B-----5:R-:W-:-:S05]  /*1800*/  PRMT R118, RZ, 0x5410, R104 ;  /* 0x00005410ff767816 */ /* 0x020fca0000000068 */
[----:B------:R-:W-:Y:S01]  /*1810*/  FADD.FTZ R129, R118, R129 ;  /* 0x0000008176817221 */ /* 0x000fe20000010000 */
[----:B------:R-:W-:Y:S05]  /*1820*/  BRA `(.L_x_4311) ;  /* 0x0000004000007947 */ /* 0x000fea0003800000 */
.L_x_4309:
[----:B0----5:R-:W-:-:S05]  /*1830*/  PRMT R118, RZ, 0x5410, R100 ;  /* 0x00005410ff767816 */ /* 0x021fca0000000064 */
[----:B------:R-:W-:Y:S01]  /*1840*/  FADD.FTZ R129, R118, R129 ;  /* 0x0000008176817221 */ /* 0x000fe20000010000 */
[----:B------:R-:W-:-:S05]  /*1850*/  @P2 PRMT R118, RZ, 0x5410, R104 ;  /* 0x00005410ff762816 */ /* 0x000fca0000000068 */
[----:B------:R-:W-:-:S05]  /*1860*/  @P2 FADD.FTZ R129, R118, R129 ;  /* 0x0000008176812221 */ /* 0x000fca0000010000 */
.L_x_4311:
[----:B------:R-:W-:-:S04]  /*1870*/  F2FP.BF16.PACK_AB R117, RZ, R129 ;  /* 0x00000081ff75723e */ /* 0x000fc800000010ff */
[----:B------:R-:W-:Y:S02]  /*1880*/  PRMT R108, R117, 0x7610, R108 ;  /* 0x00007610756c7816 */ /* 0x000fe4000000006c */
.L_x_4312:
[----:B------:R-:W-:Y:S01]  /*1890*/  PRMT R128, RZ, 0x7610, R112 ;  /* 0x00007610ff807816 */ /* 0x000fe20000000070 */
[----:B------:R-:W-:Y:S05]  /*18a0*/  @P3 BRA `(.L_x_4313) ;  /* 0x0000008000003947 */ /* 0x000fea0003800000 */
[----:B------:R-:W-:-:S04]  /*18b0*/  ISETP.NE.U32.AND P1, PT, RZ, c[0x0][0x180], PT ;  /* 0x00006000ff007a0c */ /* 0x000fc80003f25070 */
[----:B------:R-:W-:-:S13]  /*18c0*/  ISETP.NE.AND.EX P1, PT, RZ, c[0x0][0x184], PT, P1 ;  /* 0x00006100ff007a0c */ /* 0x000fda0003f25310 */
[----:B------:R-:W-:Y:S05]  /*18d0*/  @P1 BRA `(.L_x_4314) ;  /* 0x0000002000001947 */ /* 0x000fea0003800000 */
[----:B------:R-:W-:Y:S05]  /*18e0*/  @P0 BRA `(.L_x_4315) ;  /* 0x0000008000000947 */ /* 0x000fea0003800000 */
[----:B------:R-:W-:Y:S05]  /*18f0*/  BRA `(.L_x_4316) ;  /* 0x0000009000007947 */ /* 0x000fea0003800000 */
.L_x_4314:
[----:B-----5:R-:W-:-:S05]  /*1900*/  PRMT R117, RZ, 0x7610, R104 ;  /* 0x00007610ff757816 */ /* 0x020fca0000000068 */
[----:B------:R-:W-:Y:S01]  /*1910*/  FADD.FTZ R128, R117, R128 ;  /* 0x0000008075807221 */ /* 0x000fe20000010000 */
[----:B------:R-:W-:Y:S05]  /*1920*/  BRA `(.L_x_4315) ;  /* 0x0000004000007947 */ /* 0x000fea0003800000 */
.L_x_4313:
[----:B-----5:R-:W-:-:S05]  /*1930*/  PRMT R117, RZ, 0x7610, R100 ;  /* 0x00007610ff757816 */ /* 0x020fca0000000064 */
[----:B------:R-:W-:Y:S01]  /*1940*/  FADD.FTZ R128, R117, R128 ;  /* 0x0000008075807221 */ /* 0x000fe20000010000 */
[----:B------:R-:W-:-:S05]  /*1950*/  @P2 PRMT R117, RZ, 0x7610, R104 ;  /* 0x00007610ff752816 */ /* 0x000fca0000000068 */
[----:B------:R-:W-:-:S05]  /*1960*/  @P2 FADD.FTZ R128, R117, R128 ;  /* 0x0000008075802221 */ /* 0x000fca0000010000 */
.L_x_4315:
[----:B------:R-:W-:-:S04]  /*1970*/  F2FP.BF16.PACK_AB R112, RZ, R128 ;  /* 0x00000080ff70723e */ /* 0x000fc800000010ff */
[----:B------:R-:W-:Y:S02]  /*1980*/  PRMT R108, R108, 0x5410, R112 ;  /* 0x000054106c6c7816 */ /* 0x000fe40000000070 */
.L_x_4316:
[----:B------:R-:W-:Y:S01]  /*1990*/  PRMT R118, RZ, 0x5410, R113 ;  /* 0x00005410ff767816 */ /* 0x000fe20000000071 */
[----:B------:R-:W-:Y:S05]  /*19a0*/  @P3 BRA `(.L_x_4317) ;  /* 0x0000008000003947 */ /* 0x000fea0003800000 */
[----:B------:R-:W-:-:S04]  /*19b0*/  ISETP.NE.U32.AND P1, PT, RZ, c[0x0][0x180], PT ;  /* 0x00006000ff007a0c */ /* 0x000fc80003f25070 */
[----:B------:R-:W-:-:S13]  /*19c0*/  ISETP.NE.AND.EX P1, PT, RZ, c[0x0][0x184], PT, P1 ;  /* 0x00006100ff007a0c */ /* 0x000fda0003f25310 */
[----:B------:R-:W-:Y:S05]  /*19d0*/  @P1 BRA `(.L_x_4318) ;  /* 0x0000002000001947 */ /* 0x000fea0003800000 */
[----:B------:R-:W-:Y:S05]  /*19e0*/  @P0 BRA `(.L_x_4319) ;  /* 0x0000008000000947 */ /* 0x000fea0003800000 */
[----:B------:R-:W-:Y:S05]  /*19f0*/  BRA `(.L_x_4320) ;  /* 0x0000009000007947 */ /* 0x000fea0003800000 */
.L_x_4318:
[----:B-----5:R-:W-:-:S05]  /*1a00*/  PRMT R117, RZ, 0x5410, R105 ;  /* 0x00005410ff757816 */ /* 0x020fca0000000069 */
[----:B------:R-:W-:Y:S01]  /*1a10*/  FADD.FTZ R118, R117, R118 ;  /* 0x0000007675767221 */ /* 0x000fe20000010000 */
[----:B------:R-:W-:Y:S05]  /*1a20*/  BRA `(.L_x_4319) ;  /* 0x0000004000007947 */ /* 0x000fea0003800000 */
.L_x_4317:
[----:B-----5:R-:W-:-:S05]  /*1a30*/  PRMT R117, RZ, 0x5410, R101 ;  /* 0x00005410ff757816 */ /* 0x020fca0000000065 */
[----:B------:R-:W-:Y:S01]  /*1a40*/  FADD.FTZ R118, R117, R118 ;  /* 0x0000007675767221 */ /* 0x000fe20000010000 */
[----:B------:R-:W-:-:S05]  /*1a50*/  @P2 PRMT R117, RZ, 0x5410, R105 ;  /* 0x00005410ff752816 */ /* 0x000fca0000000069 */
[----:B------:R-:W-:-:S05]  /*1a60*/  @P2 FADD.FTZ R118, R117, R118 ;  /* 0x0000007675762221 */ /* 0x000fca0000010000 */
.L_x_4319:
[----:B------:R-:W-:-:S04]  /*1a70*/  F2FP.BF16.PACK_AB R112, RZ, R118 ;  /* 0x00000076ff70723e */ /* 0x000fc800000010ff */
[----:B------:R-:W-:Y:S02]  /*1a80*/  PRMT R109, R112, 0x7610, R109 ;  /* 0x00007610706d7816 */ /* 0x000fe4000000006d */
.L_x_4320:
[----:B------:R-:W-:Y:S01]  /*1a90*/  PRMT R126, RZ, 0x7610, R113 ;  /* 0x00007610ff7e7816 */ /* 0x000fe20000000071 */
[----:B------:R-:W-:Y:S05]  /*1aa0*/  @P3 BRA `(.L_x_4321) ;  /* 0x0000008000003947 */ /* 0x000fea0003800000 */
[----:B------:R-:W-:-:S04]  /*1ab0*/  ISETP.NE.U32.AND P1, PT, RZ, c[0x0][0x180], PT ;  /* 0x00006000ff007a0c */ /* 0x000fc80003f25070 */
[----:B------:R-:W-:-:S13]  /*1ac0*/  ISETP.NE.AND.EX P1, PT, RZ, c[0x0][0x184], PT, P1 ;  /* 0x00006100ff007a0c */ /* 0x000fda0003f25310 */
[----:B------:R-:W-:Y:S05]  /*1ad0*/  @P1 BRA `(.L_x_4322) ;  /* 0x0000002000001947 */ /* 0x000fea0003800000 */
[----:B------:R-:W-:Y:S05]  /*1ae0*/  @P0 BRA `(.L_x_4323) ;  /* 0x0000008000000947 */ /* 0x000fea0003800000 */
[----:B------:R-:W-:Y:S05]  /*1af0*/  BRA `(.L_x_4324) ;  /* 0x0000009000007947 */ /* 0x000fea0003800000 */
.L_x_4322:
[----:B-----5:R-:W-:-:S05]  /*1b00*/  PRMT R113, RZ, 0x7610, R105 ;  /* 0x00007610ff717816 */ /* 0x020fca0000000069 */
[----:B------:R-:W-:Y:S01]  /*1b10*/  FADD.FTZ R126, R113, R126 ;  /* 0x0000007e717e7221 */ /* 0x000fe20000010000 */
[----:B------:R-:W-:Y:S05]  /*1b20*/  BRA `(.L_x_4323) ;  /* 0x0000004000007947 */ /* 0x000fea0003800000 */
.L_x_4321:
[----:B-----5:R-:W-:-:S05]  /*1b30*/  PRMT R113, RZ, 0x7610, R101 ;  /* 0x00007610ff717816 */ /* 0x020fca0000000065 */
[----:B------:R-:W-:Y:S01]  /*1b40*/  FADD.FTZ R126, R113, R126 ;  /* 0x0000007e717e7221 */ /* 0x000fe20000010000 */
[----:B------:R-:W-:-:S05]  /*1b50*/  @P2 PRMT R113, RZ, 0x7610, R105 ;  /* 0x00007610ff712816 */ /* 0x000fca0000000069 */
[----:B------:R-:W-:-:S05]  /*1b60*/  @P2 FADD.FTZ R126, R113, R126 ;  /* 0x0000007e717e2221 */ /* 0x000fca0000010000 */
.L_x_4323:
[----:B------:R-:W-:-:S04]  /*1b70*/  F2FP.BF16.PACK_AB R112, RZ, R126 ;  /* 0x0000007eff70723e */ /* 0x000fc800000010ff */
[----:B------:R-:W-:Y:S02]  /*1b80*/  PRMT R109, R109, 0x5410, R112 ;  /* 0x000054106d6d7816 */ /* 0x000fe40000000070 */
.L_x_4324:
[----:B------:R-:W-:Y:S01]  /*1b90*/  PRMT R123, RZ, 0x5410, R114 ;  /* 0x00005410ff7b7816 */ /* 0x000fe20000000072 */
[----:B------:R-:W-:Y:S05]  /*1ba0*/  @P3 BRA `(.L_x_4325) ;  /* 0x0000008000003947 */ /* 0x000fea0003800000 */
[----:B------:R-:W-:-:S04]  /*1bb0*/  ISETP.NE.U32.AND P1, PT, RZ, c[0x0][0x180], PT ;  /* 0x00006000ff007a0c */ /* 0x000fc80003f25070 */
[----:B------:R-:W-:-:S13]  /*1bc0*/  ISETP.NE.AND.EX P1, PT, RZ, c[0x0][0x184], PT, P1 ;  /* 0x00006100ff007a0c */ /* 0x000fda0003f25310 */
[----:B------:R-:W-:Y:S05]  /*1bd0*/  @P1 BRA `(.L_x_4326) ;  /* 0x0000002000001947 */ /* 0x000fea0003800000 */
[----:B------:R-:W-:Y:S05]  /*1be0*/  @P0 BRA `(.L_x_4327) ;  /* 0x0000008000000947 */ /* 0x000fea0003800000 */
[----:B------:R-:W-:Y:S05]  /*1bf0*/  BRA `(.L_x_4328) ;  /* 0x0000009000007947 */ /* 0x000fea0003800000 */
.L_x_4326:
[----:B-----5:R-:W-:-:S05]  /*1c00*/  PRMT R112, RZ, 0x5410, R106 ;  /* 0x00005410ff707816 */ /* 0x020fca000000006a */
[----:B------:R-:W-:Y:S01]  /*1c10*/  FADD.FTZ R123, R112, R123 ;  /* 0x0000007b707b7221 */ /* 0x000fe20000010000 */
[----:B------:R-:W-:Y:S05]  /*1c20*/  BRA `(.L_x_4327) ;  /* 0x0000004000007947 */ /* 0x000fea0003800000 */
.L_x_4325:
[----:B-----5:R-:W-:-:S05]  /*1c30*/  PRMT R112, RZ, 0x5410, R102 ;  /* 0x00005410ff707816 */ /* 0x020fca0000000066 */
[----:B------:R-:W-:Y:S01]  /*1c40*/  FADD.FTZ R123, R112, R123 ;  /* 0x0000007b707b7221 */ /* 0x000fe20000010000 */
[----:B------:R-:W-:-:S05]  /*1c50*/  @P2 PRMT R112, RZ, 0x5410, R106 ;  /* 0x00005410ff702816 */ /* 0x000fca000000006a */
[----:B------:R-:W-:-:S05]  /*1c60*/  @P2 FADD.FTZ R123, R112, R123 ;  /* 0x0000007b707b2221 */ /* 0x000fca0000010000 */
.L_x_4327:
[----:B------:R-:W-:-:S04]  /*1c70*/  F2FP.BF16.PACK_AB R112, RZ, R123 ;  /* 0x0000007bff70723e */ /* 0x000fc800000010ff */
[----:B------:R-:W-:Y:S02]  /*1c80*/  PRMT R110, R112, 0x7610, R110 ;  /* 0x00007610706e7816 */ /* 0x000fe4000000006e */
.L_x_4328:
[----:B------:R-:W-:Y:S01]  /*1c90*/  PRMT R124, RZ, 0x7610, R114 ;  /* 0x00007610ff7c7816 */ /* 0x000fe20000000072 */
[----:B------:R-:W-:Y:S05]  /*1ca0*/  @P3 BRA `(.L_x_4329) ;  /* 0x0000008000003947 */ /* 0x000fea0003800000 */
[----:B------:R-:W-:-:S04]  /*1cb0*/  ISETP.NE.U32.AND P1, PT, RZ, c[0x0][0x180], PT ;  /* 0x00006000ff007a0c */ /* 0x000fc80003f25070 */
[----:B------:R-:W-:-:S13]  /*1cc0*/  ISETP.NE.AND.EX P1, PT, RZ, c[0x0][0x184], PT, P1 ;  /* 0x00006100ff007a0c */ /* 0x000fda0003f25310 */
[----:B------:R-:W-:Y:S05]  /*1cd0*/  @P1 BRA `(.L_x_4330) ;  /* 0x0000002000001947 */ /* 0x000fea0003800000 */
[----:B------:R-:W-:Y:S05]  /*1ce0*/  @P0 BRA `(.L_x_4331) ;  /* 0x0000008000000947 */ /* 0x000fea0003800000 */
[----:B------:R-:W-:Y:S05]  /*1cf0*/  BRA `(.L_x_4332) ;  /* 0x0000009000007947 */ /* 0x000fea0003800000 */
.L_x_4330:
[----:B-----5:R-:W-:-:S05]  /*1d00*/  PRMT R113, RZ, 0x7610, R106 ;  /* 0x00007610ff717816 */ /* 0x020fca000000006a */
[----:B------:R-:W-:Y:S01]  /*1d10*/  FADD.FTZ R124, R113, R124 ;  /* 0x0000007c717c7221 */ /* 0x000fe20000010000 */
[----:B------:R-:W-:Y:S05]  /*1d20*/  BRA `(.L_x_4331) ;  /* 0x0000004000007947 */ /* 0x000fea0003800000 */
.L_x_4329:
[----:B-----5:R-:W-:-:S05]  /*1d30*/  PRMT R113, RZ, 0x7610, R102 ;  /* 0x00007610ff717816 */ /* 0x020fca0000000066 */
[----:B------:R-:W-:Y:S01]  /*1d40*/  FADD.FTZ R124, R113, R124 ;  /* 0x0000007c717c7221 */ /* 0x000fe20000010000 */
[----:B------:R-:W-:-:S05]  /*1d50*/  @P2 PRMT R113, RZ, 0x7610, R106 ;  /* 0x00007610ff712816 */ /* 0x000fca000000006a */
[----:B------:R-:W-:-:S05]  /*1d60*/  @P2 FADD.FTZ R124, R113, R124 ;  /* 0x0000007c717c2221 */ /* 0x000fca0000010000 */
.L_x_4331:
[----:B------:R-:W-:-:S04]  /*1d70*/  F2FP.BF16.PACK_AB R112, RZ, R124 ;  /* 0x0000007cff70723e */ /* 0x000fc800000010ff */
[----:B------:R-:W-:Y:S02]  /*1d80*/  PRMT R110, R110, 0x5410, R112 ;  /* 0x000054106e6e7816 */ /* 0x000fe40000000070 */
.L_x_4332:
[----:B------:R-:W-:Y:S01]  /*1d90*/  PRMT R117, RZ, 0x5410, R115 ;  /* 0x00005410ff757816 */ /* 0x000fe20000000073 */
[----:B------:R-:W-:Y:S05]  /*1da0*/  @P3 BRA `(.L_x_4333) ;  /* 0x0000008000003947 */ /* 0x000fea0003800000 */
[----:B------:R-:W-:-:S04]  /*1db0*/  ISETP.NE.U32.AND P1, PT, RZ, c[0x0][0x180], PT ;  /* 0x00006000ff007a0c */ /* 0x000fc80003f25070 */
[----:B------:R-:W-:-:S13]  /*1dc0*/  ISETP.NE.AND.EX P1, PT, RZ, c[0x0][0x184], PT, P1 ;  /* 0x00006100ff007a0c */ /* 0x000fda0003f25310 */
[----:B------:R-:W-:Y:S05]  /*1dd0*/  @P1 BRA `(.L_x_4334) ;  /* 0x0000002000001947 */ /* 0x000fea0003800000 */
[----:B------:R-:W-:Y:S05]  /*1de0*/  @P0 BRA `(.L_x_4335) ;  /* 0x0000008000000947 */ /* 0x000fea0003800000 */
[----:B------:R-:W-:Y:S05]  /*1df0*/  BRA `(.L_x_4336) ;  /* 0x0000009000007947 */ /* 0x000fea0003800000 */
.L_x_4334:
[----:B-----5:R-:W-:-:S05]  /*1e00*/  PRMT R112, RZ, 0x5410, R107 ;  /* 0x00005410ff707816 */ /* 0x020fca000000006b */
[----:B------:R-:W-:Y:S01]  /*1e10*/  FADD.FTZ R117, R112, R117 ;  /* 0x0000007570757221 */ /* 0x000fe20000010000 */
[----:B------:R-:W-:Y:S05]  /*1e20*/  BRA `(.L_x_4335) ;  /* 0x0000004000007947 */ /* 0x000fea0003800000 */
.L_x_4333:
[----:B-----5:R-:W-:-:S05]  /*1e30*/  PRMT R112, RZ, 0x5410, R103 ;  /* 0x00005410ff707816 */ /* 0x020fca0000000067 */
[----:B------:R-:W-:Y:S01]  /*1e40*/  FADD.FTZ R117, R112, R117 ;  /* 0x0000007570757221 */ /* 0x000fe20000010000 */
[----:B------:R-:W-:-:S05]  /*1e50*/  @P2 PRMT R112, RZ, 0x5410, R107 ;  /* 0x00005410ff702816 */ /* 0x000fca000000006b */
[----:B------:R-:W-:-:S05]  /*1e60*/  @P2 FADD.FTZ R117, R112, R117 ;  /* 0x0000007570752221 */ /* 0x000fca0000010000 */
.L_x_4335:
[----:B------:R-:W-:-:S04]  /*1e70*/  F2FP.BF16.PACK_AB R112, RZ, R117 ;  /* 0x00000075ff70723e */ /* 0x000fc800000010ff */
[----:B------:R-:W-:Y:S02]  /*1e80*/  PRMT R111, R112, 0x7610, R111 ;  /* 0x00007610706f7816 */ /* 0x000fe4000000006f */
.L_x_4336:
[----:B------:R-:W-:Y:S01]  /*1e90*/  PRMT R122, RZ, 0x7610, R115 ;  /* 0x00007610ff7a7816 */ /* 0x000fe20000000073 */
[----:B------:R-:W-:Y:S05]  /*1ea0*/  @P3 BRA `(.L_x_4337) ;  /* 0x0000008000003947 */ /* 0x000fea0003800000 */
[----:B------:R-:W-:-:S04]  /*1eb0*/  ISETP.NE.U32.AND P1, PT, RZ, c[0x0][0x180], PT ;  /* 0x00006000ff007a0c */ /* 0x000fc80003f25070 */
[----:B------:R-:W-:-:S13]  /*1ec0*/  ISETP.NE.AND.EX P1, PT, RZ, c[0x0][0x184], PT, P1 ;  /* 0x00006100ff007a0c */ /* 0x000fda0003f25310 */
[----:B------:R-:W-:Y:S05]  /*1ed0*/  @P1 BRA `(.L_x_4338) ;  /* 0x0000002000001947 */ /* 0x000fea0003800000 */
[----:B------:R-:W-:Y:S05]  /*1ee0*/  @P0 BRA `(.L_x_4339) ;  /* 0x0000008000000947 */ /* 0x000fea0003800000 */
[----:B------:R-:W-:Y:S05]  /*1ef0*/  BRA `(.L_x_4340) ;  /* 0x0000009000007947 */ /* 0x000fea0003800000 */
.L_x_4338:
[----:B-----5:R-:W-:-:S05]  /*1f00*/  PRMT R113, RZ, 0x7610, R107 ;  /* 0x00007610ff717816 */ /* 0x020fca000000006b */
[----:B------:R-:W-:Y:S01]  /*1f10*/  FADD.FTZ R122, R113, R122 ;  /* 0x0000007a717a7221 */ /* 0x000fe20000010000 */
[----:B------:R-:W-:Y:S05]  /*1f20*/  BRA `(.L_x_4339) ;  /* 0x0000004000007947 */ /* 0x000fea0003800000 */
.L_x_4337:
[----:B-----5:R-:W-:-:S05]  /*1f30*/  PRMT R113, RZ, 0x7610, R103 ;  /* 0x00007610ff717816 */ /* 0x020fca0000000067 */
[----:B------:R-:W-:Y:S01]  /*1f40*/  FADD.FTZ R122, R113, R122 ;  /* 0x0000007a717a7221 */ /* 0x000fe20000010000 */
[----:B------:R-:W-:-:S05]  /*1f50*/  @P2 PRMT R113, RZ, 0x7610, R107 ;  /* 0x00007610ff712816 */ /* 0x000fca000000006b */
[----:B------:R-:W-:-:S05]  /*1f60*/  @P2 FADD.FTZ R122, R113, R122 ;  /* 0x0000007a717a2221 */ /* 0x000fca0000010000 */
.L_x_4339:
[----:B------:R-:W-:-:S04]  /*1f70*/  F2FP.BF16.PACK_AB R112, RZ, R122 ;  /* 0x0000007aff70723e */ /* 0x000fc800000010ff */
[----:B------:R-:W-:Y:S02]  /*1f80*/  PRMT R111, R111, 0x5410, R112 ;  /* 0x000054106f6f7816 */ /* 0x000fe40000000070 */
.L_x_4340:
        /* <DEDUP_REMOVED lines=30> */
.L_x_4345:
        /* <DEDUP_REMOVED lines=68> */
.L_x_4346:
[----:B------:R-:W-:Y:S01]  /*25b0*/  FMUL.FTZ R114, R133, R133 ;  /* 0x0000008585727220 */ /* 0x000fe20000410000 */
[----:B------:R-:W-:Y:S01]  /*25c0*/  ISETP.NE.AND P1, PT, RZ, UR6, PT ;  /* 0x00000006ff007c0c */ /* 0x000fe2000bf25270 */
[----:B-1----:R-:W-:Y:S01]  /*25d0*/  FADD.FTZ R158, R158, R119 ;  /* 0x000000779e9e7221 */ /* 0x002fe20000010000 */
[----:B------:R-:W-:Y:S01]  /*25e0*/  MOV R131, c[0x0][0x1e0] ;  /* 0x0000780000837a02 */ /* 0x000fe20000000f00 */
[----:B------:R-:W-:Y:S01]  /*25f0*/  HFMA2.MMA R125, -RZ, RZ, 0, 2.384185791015625e-07 ;  /* 0x00000004ff7d7435 */ /* 0x000fe200000001ff */
[----:B------:R-:W-:-:S03]  /*2600*/  FSEL R115, R114, RZ, P1 ;  /* 0x000000ff72737208 */ /* 0x000fc60000800000 */
[----:B------:R-:W-:Y:S01]  /*2610*/  FFMA.FTZ R114, R158, R131, c[0x0][0x228] ;  /* 0x00008a009e727623 */ /* 0x000fe20000010083 */
[----:B------:R-:W-:-:S03]  /*2620*/  FSEL R131, R133, RZ, !P1 ;  /* 0x000000ff85837208 */ /* 0x000fc60004800000 */
[----:B0-----:R-:W-:Y:S02]  /*2630*/  FADD.FTZ R119, R114, R115 ;  /* 0x0000007372777221 */ /* 0x001fe40000010000 */
[----:B------:R-:W-:-:S04]  /*2640*/  @!P2 IMAD.WIDE R112, R0, R125, c[0x0][0x1a0] ;  /* 0x000068000070a625 */ /* 0x000fc800078e027d */
[----:B------:R-:W0:Y:S01]  /*2650*/  MUFU.RSQ R119, R119 ;  /* 0x0000007700777308 */ /* 0x000e220000001400 */
[C---:B------:R-:W-:Y:S01]  /*2660*/  FADD.FTZ R158, -R131.reuse, R150 ;  /* 0x00000096839e7221 */ /* 0x040fe20000010100 */
[----:B------:R1:W-:Y:S01]  /*2670*/  @!P2 STG.E [R112.64], R133 ;  /* 0x000000857000a986 */ /* 0x0003e2000c101904 */
[C---:B------:R-:W-:Y:S02]  /*2680*/  FADD.FTZ R160, -R131.reuse, R152 ;  /* 0x0000009883a07221 */ /* 0x040fe40000010100 */
[C---:B------:R-:W-:Y:S02]  /*2690*/  FADD.FTZ R162, -R131.reuse, R154 ;  /* 0x0000009a83a27221 */ /* 0x040fe40000010100 */
[C---:B------:R-:W-:Y:S02]  /*26a0*/  FADD.FTZ R135, -R131.reuse, R144 ;  /* 0x0000009083877221 */ /* 0x040fe40000010100 */
[C---:B------:R-:W-:Y:S02]  /*26b0*/  FADD.FTZ R164, -R131.reuse, R156 ;  /* 0x0000009c83a47221 */ /* 0x040fe40000010100 */
[----:B------:R-:W-:-:S02]  /*26c0*/  FADD.FTZ R144, -R131, R121 ;  /* 0x0000007983907221 */ /* 0x000fc40000010100 */
[C---:B------:R-:W-:Y:S02]  /*26d0*/  FADD.FTZ R152, -R131.reuse, R118 ;  /* 0x0000007683987221 */ /* 0x040fe40000010100 */
[----:B------:R-:W-:Y:S01]  /*26e0*/  FADD.FTZ R139, -R131, R130 ;  /* 0x00000082838b7221 */ /* 0x000fe20000010100 */
[----:B------:R-:W-:Y:S01]  /*26f0*/  SHF.L.U32 R130, R116, 0x4, RZ ;  /* 0x0000000474827819 */ /* 0x000fe200000006ff */
[C---:B0-----:R-:W-:Y:S02]  /*2700*/  FMUL.FTZ R121, R119.reuse, R158 ;  /* 0x0000009e77797220 */ /* 0x041fe40000410000 */
[----:B------:R-:W-:Y:S02]  /*2710*/  FMUL.FTZ R118, R119, R160 ;  /* 0x000000a077767220 */ /* 0x000fe40000410000 */
[C---:B------:R-:W-:Y:S02]  /*2720*/  FADD.FTZ R141, -R131.reuse, R146 ;  /* 0x00000092838d7221 */ /* 0x040fe40000010100 */
[----:B-1----:R-:W-:-:S02]  /*2730*/  FADD.FTZ R113, -R131, R148 ;  /* 0x0000009483717221 */ /* 0x002fc40000010100 */
[----:B------:R-:W-:-:S04]  /*2740*/  @!P2 IMAD.WIDE R114, R0, R125, c[0x0][0x1a8] ;  /* 0x00006a000072a625 */ /* 0x000fc800078e027d */
[----:B------:R-:W-:Y:S01]  /*2750*/  FMUL.FTZ R137, R119, R162 ;  /* 0x000000a277897220 */ /* 0x000fe20000410000 */
[----:B------:R0:W-:Y:S01]  /*2760*/  @!P2 STG.E [R114.64], R119 ;  /* 0x000000777200a986 */ /* 0x0001e2000c101904 */
[----:B------:R-:W-:Y:S02]  /*2770*/  FADD.FTZ R154, -R131, R123 ;  /* 0x0000007b839a7221 */ /* 0x000fe40000010100 */
[----:B------:R-:W-:Y:S02]  /*2780*/  FMUL.FTZ R162, R119, R164 ;  /* 0x000000a477a27220 */ /* 0x000fe40000410000 */
[----:B------:R-:W-:Y:S02]  /*2790*/  FFMA.FTZ R112, R48, R121, R96 ;  /* 0x0000007930707223 */ /* 0x000fe40000010060 */
[----:B------:R-:W-:Y:S02]  /*27a0*/  FFMA.FTZ R123, R49, R118, R97 ;  /* 0x00000076317b7223 */ /* 0x000fe40000010061 */
[----:B------:R-:W-:-:S02]  /*27b0*/  FMUL.FTZ R139, R119, R139 ;  /* 0x0000008b778b7220 */ /* 0x000fc40000410000 */
[----:B------:R-:W-:Y:S01]  /*27c0*/  FMUL.FTZ R164, R119, R135 ;  /* 0x0000008777a47220 */ /* 0x000fe20000410000 */
[----:B------:R-:W-:Y:S01]  /*27d0*/  F2FP.BF16.PACK_AB R112, R123, R112 ;  /* 0x000000707b70723e */ /* 0x000fe200000010ff */
[C---:B------:R-:W-:Y:S01]  /*27e0*/  FMUL.FTZ R145, R119.reuse, R141 ;  /* 0x0000008d77917220 */ /* 0x040fe20000410000 */
[----:B------:R-:W-:Y:S01]  /*27f0*/  SHF.R.U32.HI R123, RZ, 0x1c, R116 ;  /* 0x0000001cff7b7819 */ /* 0x000fe20000011674 */
[----:B------:R-:W-:Y:S01]  /*2800*/  FMUL.FTZ R147, R119, R113 ;  /* 0x0000007177937220 */ /* 0x000fe20000410000 */
[----:B------:R-:W-:Y:S01]  /*2810*/  IADD3 R116, P1, R130, c[0x0][0x208], RZ ;  /* 0x0000820082747a10 */ /* 0x000fe20007f3e0ff */
[C---:B------:R-:W-:Y:S02]  /*2820*/  FADD.FTZ R132, -R131.reuse, R132 ;  /* 0x0000008483847221 */ /* 0x040fe40000010100 */
[C---:B------:R-:W-:Y:S02]  /*2830*/  FADD.FTZ R156, -R131.reuse, R124 ;  /* 0x0000007c839c7221 */ /* 0x040fe40000010100 */
[----:B------:R-:W-:-:S02]  /*2840*/  FADD.FTZ R158, -R131, R117 ;  /* 0x00000075839e7221 */ /* 0x000fc40000010100 */
[----:B0-----:R-:W-:Y:S02]  /*2850*/  FFMA.FTZ R114, R44, R139, R92 ;  /* 0x0000008b2c727223 */ /* 0x001fe4000001005c */
[----:B------:R-:W-:Y:S02]  /*2860*/  FFMA.FTZ R115, R45, R164, R93 ;  /* 0x000000a42d737223 */ /* 0x000fe4000001005d */
[----:B------:R-:W-:Y:S02]  /*2870*/  FADD.FTZ R160, -R131, R122 ;  /* 0x0000007a83a07221 */ /* 0x000fe40000010100 */
[----:B------:R-:W-:Y:S01]  /*2880*/  FFMA.FTZ R117, R46, R145, R94 ;  /* 0x000000912e757223 */ /* 0x000fe2000001005e */
[----:B------:R-:W-:Y:S01]  /*2890*/  F2FP.BF16.PACK_AB R114, R115, R114 ;  /* 0x000000727372723e */ /* 0x000fe200000010ff */
[----:B------:R-:W-:Y:S02]  /*28a0*/  FFMA.FTZ R124, R47, R147, R95 ;  /* 0x000000932f7c7223 */ /* 0x000fe4000001005f */
[----:B------:R-:W-:-:S02]  /*28b0*/  FADD.FTZ R146, -R131, R127 ;  /* 0x0000007f83927221 */ /* 0x000fc40000010100 */
[----:B------:R-:W-:Y:S01]  /*28c0*/  FFMA.FTZ R113, R50, R137, R98 ;  /* 0x0000008932717223 */ /* 0x000fe20000010062 */
[----:B------:R-:W-:Y:S01]  /*28d0*/  F2FP.BF16.PACK_AB R115, R124, R117 ;  /* 0x000000757c73723e */ /* 0x000fe200000010ff */
[----:B------:R-:W-:Y:S01]  /*28e0*/  FFMA.FTZ R122, R51, R162, R99 ;  /* 0x000000a2337a7223 */ /* 0x000fe20000010063 */
[----:B------:R-:W-:Y:S01]  /*28f0*/  IADD3.X R117, R123, c[0x0][0x20c], RZ, P1, !PT ;  /* 0x000083007b757a10 */ /* 0x000fe20000ffe4ff */
[----:B------:R-:W-:Y:S02]  /*2900*/  FMUL.FTZ R127, R119, R132 ;  /* 0x00000084777f7220 */ /* 0x000fe40000410000 */
[C---:B------:R-:W-:Y:S01]  /*2910*/  FADD.FTZ R134, -R131.reuse, R134 ;  /* 0x0000008683867221 */ /* 0x040fe20000010100 */
[----:B------:R-:W-:Y:S01]  /*2920*/  F2FP.BF16.PACK_AB R113, R122, R113 ;  /* 0x000000717a71723e */ /* 0x000fe200000010ff */
[C---:B------:R-:W-:Y:S02]  /*2930*/  FADD.FTZ R136, -R131.reuse, R136 ;  /* 0x0000008883887221 */ /* 0x040fe40000010100 */
[----:B------:R-:W-:-:S02]  /*2940*/  FADD.FTZ R138, -R131, R138 ;  /* 0x0000008a838a7221 */ /* 0x000fc40000010100 */
[C---:B------:R-:W-:Y:S01]  /*2950*/  FADD.FTZ R140, -R131.reuse, R140 ;  /* 0x0000008c838c7221 */ /* 0x040fe20000010100 */
[----:B------:R0:W-:Y:S01]  /*2960*/  STG.E.128 [R116.64], R112 ;  /* 0x0000007074007986 */ /* 0x0001e2000c101d04 */
[C---:B------:R-:W-:Y:S02]  /*2970*/  FADD.FTZ R142, -R131.reuse, R142 ;  /* 0x0000008e838e7221 */ /* 0x040fe40000010100 */
[C---:B------:R-:W-:Y:S02]  /*2980*/  FADD.FTZ R148, -R131.reuse, R129 ;  /* 0x0000008183947221 */ /* 0x040fe40000010100 */
[C---:B------:R-:W-:Y:S02]  /*2990*/  FADD.FTZ R150, -R131.reuse, R128 ;  /* 0x0000008083967221 */ /* 0x040fe40000010100 */
[----:B------:R-:W-:Y:S02]  /*29a0*/  FADD.FTZ R126, -R131, R126 ;  /* 0x0000007e837e7221 */ /* 0x000fe40000010100 */
[----:B------:R-:W-:-:S02]  /*29b0*/  FFMA.FTZ R132, R22, R145, R70 ;  /* 0x0000009116847223 */ /* 0x000fc40000010046 */
[----:B------:R-:W-:Y:S02]  /*29c0*/  FFMA.FTZ R147, R23, R147, R71 ;  /* 0x0000009317937223 */ /* 0x000fe40000010047 */
        /* <DEDUP_REMOVED lines=14> */
[----:B------:R-:W-:Y:S01]  /*2ab0*/  FMUL.FTZ R160, R119, R160 ;  /* 0x000000a077a07220 */ /* 0x000fe20000410000 */
[----:B------:R-:W-:Y:S01]  /*2ac0*/  F2FP.BF16.PACK_AB R119, R147, R132 ;  /* 0x000000849377723e */ /* 0x000fe200000010ff */
[----:B------:R-:W-:Y:S02]  /*2ad0*/  FFMA.FTZ R121, R24, R121, R72 ;  /* 0x0000007918797223 */ /* 0x000fe40000010048 */
[----:B------:R-:W-:-:S02]  /*2ae0*/  FFMA.FTZ R132, R25, R118, R73 ;  /* 0x0000007619847223 */ /* 0x000fc40000010049 */
[----:B------:R-:W-:Y:S02]  /*2af0*/  FFMA.FTZ R134, R40, R127, R88 ;  /* 0x0000007f28867223 */ /* 0x000fe40000010058 */
[----:B------:R-:W-:Y:S01]  /*2b00*/  FFMA.FTZ R147, R41, R122, R89 ;  /* 0x0000007a29937223 */ /* 0x000fe20000010059 */
[----:B0-----:R-:W-:Y:S01]  /*2b10*/  F2FP.BF16.PACK_AB R116, R132, R121 ;  /* 0x000000798474723e */ /* 0x001fe200000010ff */
[----:B------:R-:W-:Y:S02]  /*2b20*/  FFMA.FTZ R136, R42, R129, R90 ;  /* 0x000000812a887223 */ /* 0x000fe4000001005a */
[----:B------:R-:W-:Y:S01]  /*2b30*/  FFMA.FTZ R113, R43, R128, R91 ;  /* 0x000000802b717223 */ /* 0x000fe2000001005b */
[----:B------:R-:W-:Y:S01]  /*2b40*/  F2FP.BF16.PACK_AB R112, R147, R134 ;  /* 0x000000869370723e */ /* 0x000fe200000010ff */
[----:B------:R-:W-:Y:S02]  /*2b50*/  IMAD.SHL.U32 R132, R120, 0x10, RZ ;  /* 0x0000001078847824 */ /* 0x000fe400078e00ff */
[----:B------:R-:W-:Y:S01]  /*2b60*/  FFMA.FTZ R137, R26, R137, R74 ;  /* 0x000000891a897223 */ /* 0x000fe2000001004a */
[----:B------:R-:W-:Y:S01]  /*2b70*/  F2FP.BF16.PACK_AB R113, R113, R136 ;  /* 0x000000887171723e */ /* 0x000fe200000010ff */
[----:B------:R-:W-:Y:S01]  /*2b80*/  FFMA.FTZ R162, R27, R162, R75 ;  /* 0x000000a21ba27223 */ /* 0x000fe2000001004b */
[----:B------:R-:W-:Y:S01]  /*2b90*/  IADD3 R136, P1, R130, c[0x0][0x210], RZ ;  /* 0x0000840082887a10 */ /* 0x000fe20007f3e0ff */
[----:B------:R-:W-:Y:S01]  /*2ba0*/  FFMA.FTZ R118, R20, R139, R68 ;  /* 0x0000008b14767223 */ /* 0x000fe20000010044 */
[----:B------:R-:W-:Y:S01]  /*2bb0*/  SHF.R.U32.HI R130, RZ, 0x1c, R120 ;  /* 0x0000001cff827819 */ /* 0x000fe20000011678 */
[----:B------:R-:W-:Y:S01]  /*2bc0*/  FFMA.FTZ R114, R36, R135, R84 ;  /* 0x0000008724727223 */ /* 0x000fe20000010054 */
[----:B------:R-:W-:Y:S01]  /*2bd0*/  IADD3 R120, P2, R132, c[0x0][0x208], RZ ;  /* 0x0000820084787a10 */ /* 0x000fe20007f5e0ff */
[----:B------:R-:W-:Y:S01]  /*2be0*/  FFMA.FTZ R115, R37, R142, R85 ;  /* 0x0000008e25737223 */ /* 0x000fe20000010055 */
[----:B------:R-:W-:Y:S01]  /*2bf0*/  F2FP.BF16.PACK_AB R117, R162, R137 ;  /* 0x00000089a275723e */ /* 0x000fe200000010ff */
[----:B------:R-:W-:Y:S01]  /*2c00*/  FFMA.FTZ R139, R21, R164, R69 ;  /* 0x000000a4158b7223 */ /* 0x000fe20000010045 */
[----:B------:R-:W-:Y:S01]  /*2c10*/  IADD3.X R137, R123, c[0x0][0x214], RZ, P1, !PT ;  /* 0x000085007b897a10 */ /* 0x000fe20000ffe4ff */
[----:B------:R-:W-:Y:S01]  /*2c20*/  FFMA.FTZ R121, R38, R141, R86 ;  /* 0x0000008d26797223 */ /* 0x000fe20000010056 */
[----:B------:R-:W-:Y:S01]  /*2c30*/  F2FP.BF16.PACK_AB R114, R115, R114 ;  /* 0x000000727372723e */ /* 0x000fe200000010ff */
[----:B------:R-:W-:Y:S01]  /*2c40*/  FFMA.FTZ R134, R39, R146, R87 ;  /* 0x0000009227867223 */ /* 0x000fe20000010057 */
[----:B------:R-:W-:Y:S01]  /*2c50*/  F2FP.BF16.PACK_AB R118, R139, R118 ;  /* 0x000000768b76723e */ /* 0x000fe200000010ff */
        /* <DEDUP_REMOVED lines=13> */
[----:B------:R-:W-:Y:S01]  /*2d30*/  FFMA.FTZ R146, R15, R146, R63 ;  /* 0x000000920f927223 */ /* 0x000fe2000001003f */
[----:B------:R-:W-:Y:S01]  /*2d40*/  SHF.R.U32.HI R135, RZ, 0x1c, R3 ;  /* 0x0000001cff877819 */ /* 0x000fe20000011603 */
[----:B------:R-:W-:-:S02]  /*2d50*/  FFMA.FTZ R138, R32, R131, R80 ;  /* 0x00000083208a7223 */ /* 0x000fc40000010050 */
[----:B------:R-:W-:Y:S01]  /*2d60*/  FFMA.FTZ R139, R33, R124, R81 ;  /* 0x0000007c218b7223 */ /* 0x000fe20000010051 */
[----:B------:R-:W-:Y:S01]  /*2d70*/  F2FP.BF16.PACK_AB R123, R146, R123 ;  /* 0x0000007b927b723e */ /* 0x000fe200000010ff */
[----:B0-----:R-:W-:Y:S02]  /*2d80*/  FFMA.FTZ R116, R34, R133, R82 ;  /* 0x0000008522747223 */ /* 0x001fe40000010052 */
[----:B------:R-:W-:Y:S02]  /*2d90*/  FFMA.FTZ R118, R4, R143, R52 ;  /* 0x0000008f04767223 */ /* 0x000fe40000010034 */
[----:B------:R-:W-:Y:S01]  /*2da0*/  FFMA.FTZ R117, R5, R156, R53 ;  /* 0x0000009c05757223 */ /* 0x000fe20000010035 */
[----:B-1----:R-:W-:Y:S01]  /*2db0*/  F2FP.BF16.PACK_AB R120, R134, R127 ;  /* 0x0000007f8678723e */ /* 0x002fe200000010ff */
[----:B------:R-:W-:Y:S01]  /*2dc0*/  FFMA.FTZ R113, R35, R126, R83 ;  /* 0x0000007e23717223 */ /* 0x000fe20000010053 */
[----:B------:R-:W-:Y:S01]  /*2dd0*/  F2FP.BF16.PACK_AB R121, R128, R129 ;  /* 0x000000818079723e */ /* 0x000fe200000010ff */
[----:B------:R-:W-:Y:S01]  /*2de0*/  FFMA.FTZ R114, R28, R143, R76 ;  /* 0x0000008f1c727223 */ /* 0x000fe2000001004c */
[----:B------:R-:W-:Y:S01]  /*2df0*/  F2FP.BF16.PACK_AB R118, R117, R118 ;  /* 0x000000767576723e */ /* 0x000fe200000010ff */
[----:B------:R-:W-:Y:S01]  /*2e00*/  FFMA.FTZ R115, R29, R156, R77 ;  /* 0x0000009c1d737223 */ /* 0x000fe2000001004d */
[----:B------:R-:W-:Y:S01]  /*2e10*/  F2FP.BF16.PACK_AB R113, R113, R116 ;  /* 0x000000747171723e */ /* 0x000fe200000010ff */
[-C--:B------:R-:W-:Y:S01]  /*2e20*/  FFMA.FTZ R116, R30, R145.reuse, R78 ;  /* 0x000000911e747223 */ /* 0x080fe2000001004e */
[----:B------:R-:W-:Y:S01]  /*2e30*/  F2FP.BF16.PACK_AB R112, R139, R138 ;  /* 0x0000008a8b70723e */ /* 0x000fe200000010ff */
[----:B------:R-:W-:Y:S01]  /*2e40*/  FFMA.FTZ R127, R31, R160, R79 ;  /* 0x000000a01f7f7223 */ /* 0x000fe2000001004f */
[----:B------:R-:W-:Y:S01]  /*2e50*/  F2FP.BF16.PACK_AB R114, R115, R114 ;  /* 0x000000727372723e */ /* 0x000fe200000010ff */
[----:B------:R-:W-:-:S02]  /*2e60*/  FFMA.FTZ R119, R6, R145, R54 ;  /* 0x0000009106777223 */ /* 0x000fc40000010036 */
[----:B------:R-:W-:Y:S01]  /*2e70*/  FFMA.FTZ R160, R7, R160, R55 ;  /* 0x000000a007a07223 */ /* 0x000fe20000010037 */
[----:B------:R-:W-:Y:S01]  /*2e80*/  F2FP.BF16.PACK_AB R115, R127, R116 ;  /* 0x000000747f73723e */ /* 0x000fe200000010ff */
[----:B------:R-:W-:Y:S01]  /*2e90*/  FFMA.FTZ R117, R10, R133, R58 ;  /* 0x000000850a757223 */ /* 0x000fe2000001003a */
[----:B------:R-:W-:Y:S01]  /*2ea0*/  SHF.L.U32 R127, R3, 0x4, RZ ;  /* 0x00000004037f7819 */ /* 0x000fe200000006ff */
[----:B------:R-:W-:Y:S01]  /*2eb0*/  FFMA.FTZ R134, R11, R126, R59 ;  /* 0x0000007e0b867223 */ /* 0x000fe2000001003b */
[----:B------:R-:W-:Y:S01]  /*2ec0*/  IADD3.X R133, R130, c[0x0][0x214], RZ, P1, !PT ;  /* 0x0000850082857a10 */ /* 0x000fe20000ffe4ff */
[----:B------:R-:W-:Y:S01]  /*2ed0*/  FFMA.FTZ R116, R8, R131, R56 ;  /* 0x0000008308747223 */ /* 0x000fe20000010038 */
[----:B------:R-:W-:Y:S01]  /*2ee0*/  IADD3 R128, P2, R127, c[0x0][0x208], RZ ;  /* 0x000082007f807a10 */ /* 0x000fe20007f5e0ff */
[----:B------:R-:W-:Y:S01]  /*2ef0*/  FFMA.FTZ R3, R9, R124, R57 ;  /* 0x0000007c09037223 */ /* 0x000fe20000010039 */
[----:B------:R-:W-:Y:S01]  /*2f00*/  IADD3 R126, P3, R127, c[0x0][0x210], RZ ;  /* 0x000084007f7e7a10 */ /* 0x000fe20007f7e0ff */
[----:B------:R0:W-:Y:S01]  /*2f10*/  STG.E.128 [R132.64], R120 ;  /* 0x0000007884007986 */ /* 0x0001e2000c101d04 */
[----:B------:R-:W-:Y:S01]  /*2f20*/  IADD3.X R129, R135, c[0x0][0x20c], RZ, P2, !PT ;  /* 0x0000830087817a10 */ /* 0x000fe200017fe4ff */
[----:B------:R-:W-:Y:S01]  /*2f30*/  IMAD R0, R125, c[0x0][0x160], R0 ;  /* 0x000058007d007a24 */ /* 0x000fe200078e0200 */
[----:B------:R-:W-:-:S02]  /*2f40*/  F2FP.BF16.PACK_AB R119, R160, R119 ;  /* 0x00000077a077723e */ /* 0x000fc400000010ff */
[----:B------:R-:W-:Y:S01]  /*2f50*/  F2FP.BF16.PACK_AB R117, R134, R117 ;  /* 0x000000758675723e */ /* 0x000fe200000010ff */
[----:B------:R0:W-:Y:S01]  /*2f60*/  STG.E.128 [R128.64], R112 ;  /* 0x0000007080007986 */ /* 0x0001e2000c101d04 */
[----:B------:R-:W-:Y:S02]  /*2f70*/  F2FP.BF16.PACK_AB R116, R3, R116 ;  /* 0x000000740374723e */ /* 0x000fe400000010ff */
[----:B------:R-:W-:Y:S02]  /*2f80*/  IADD3.X R127, R135, c[0x0][0x214], RZ, P3, !PT ;  /* 0x00008500877f7a10 */ /* 0x000fe40001ffe4ff */
[----:B------:R-:W-:-:S03]  /*2f90*/  ISETP.GE.AND P1, PT, R0, c[0x0][0x164], PT ;  /* 0x0000590000007a0c */ /* 0x000fc60003f26270 */
[----:B------:R0:W-:Y:S10]  /*2fa0*/  STG.E.128 [R126.64], R116 ;  /* 0x000000747e007986 */ /* 0x0001f4000c101d04 */
[----:B0----5:R-:W-:Y:S01]  /*2fb0*/  @P1 CALL.REL.NOINC `(.L_x_4343) ;  /* 0x0000001000001944 */ /* 0x021fe20003c00000 */
[----:B------:R-:W-:Y:S05]  /*2fc0*/  BRA `(.L_x_4344) ;  /* 0xffffd51000007947 */ /* 0x000fea000383ffff */
.L_x_4343:
[----:B------:R-:W-:Y:S05]  /*2fd0*/  EXIT ;  /* 0x000000000000794d */ /* 0x000fea0003800000 */
.L_x_4341:
[----:B0-----:R-:W-:Y:S01]  /*2fe0*/  HFMA2.MMA R158, -RZ, RZ, 0, 5.9604644775390625e-08 ;  /* 0x00000001ff9e7435 */ /* 0x001fe200000001ff */
[----:B------:R-:W-:Y:S01]  /*2ff0*/  MOV R114, 0x1f ;  /* 0x0000001f00727802 */ /* 0x000fe20000000f00 */
[----:B------:R-:W-:Y:S01]  /*3000*/  IMAD.MOV.U32 R115, RZ, RZ, -0x1 ;  /* 0xffffffffff737424 */ /* 0x000fe200078e00ff */
[----:B------:R-:W-:-:S03]  /*3010*/  MOV R112, 0x3030 ;  /* 0x0000303000707802 */ /* 0x000fc60000000f00 */
[----:B-----5:R-:W-:Y:S05]  /*3020*/  CALL.REL.NOINC `($__internal_17_$__cuda_sm70_shflsync_bfly_p) ;  /* 0x0000069000007944 */ /* 0x020fea0003c00000 */
[----:B-1----:R-:W-:Y:S01]  /*3030*/  MOV R112, R158 ;  /* 0x0000009e00707202 */ /* 0x002fe20000000f00 */
[----:B0-----:R-:W-:Y:S05]  /*3040*/  BRA `(.L_x_4345) ;  /* 0xfffff12000007947 */ /* 0x001fea000383ffff */
.L_x_4342:
[----:B------:R-:W-:Y:S01]  /*3050*/  HFMA2.MMA R158, -RZ, RZ, 0, 1.1920928955078125e-07 ;  /* 0x00000002ff9e7435 */ /* 0x000fe200000001ff */
[----:B------:R-:W-:-:S02]  /*3060*/  MOV R114, 0x1f ;  /* 0x0000001f00727802 */ /* 0x000fc40000000f00 */
[----:B------:R-:W-:Y:S02]  /*3070*/  MOV R115, 0xffffffff ;  /* 0xffffffff00737802 */ /* 0x000fe40000000f00 */
[----:B------:R-:W-:Y:S02]  /*3080*/  MOV R112, 0x30a0 ;  /* 0x000030a000707802 */ /* 0x000fe40000000f00 */
[----:B-----5:R-:W-:Y:S05]  /*3090*/  CALL.REL.NOINC `($__internal_17_$__cuda_sm70_shflsync_bfly_p) ;  /* 0x0000062000007944 */ /* 0x020fea0003c00000 */
[----:B0-----:R-:W-:Y:S01]  /*30a0*/  HFMA2.MMA R114, -RZ, RZ, 0, 1.847743988037109375e-06 ;  /* 0x0000001fff727435 */ /* 0x001fe200000001ff */
[----:B-1----:R-:W-:Y:S01]  /*30b0*/  FADD.FTZ R119, R119, R158 ;  /* 0x0000009e77777221 */ /* 0x002fe20000010000 */
[----:B------:R-:W-:Y:S01]  /*30c0*/  MOV R115, 0xffffffff ;  /* 0xffffffff00737802 */ /* 0x000fe20000000f00 */
[----:B------:R-:W-:Y:S01]  /*30d0*/  IMAD.MOV.U32 R158, RZ, RZ, 0x4 ;  /* 0x00000004ff9e7424 */ /* 0x000fe200078e00ff */
[----:B------:R-:W-:Y:S02]  /*30e0*/  MOV R112, 0x3100 ;  /* 0x0000310000707802 */ /* 0x000fe40000000f00 */
[----:B------:R-:W-:Y:S05]  /*30f0*/  CALL.REL.NOINC `($__internal_17_$__cuda_sm70_shflsync_bfly_p) ;  /* 0x000005c000007944 */ /* 0x000fea0003c00000 */
[----:B01----:R-:W-:Y:S01]  /*3100*/  FADD.FTZ R119, R119, R158 ;  /* 0x0000009e77777221 */ /* 0x003fe20000010000 */
[----:B------:R-:W-:Y:S01]  /*3110*/  HFMA2.MMA R158, -RZ, RZ, 0, 4.76837158203125e-07 ;  /* 0x00000008ff9e7435 */ /* 0x000fe200000001ff */
[----:B------:R-:W-:Y:S01]  /*3120*/  MOV R114, 0x1f ;  /* 0x0000001f00727802 */ /* 0x000fe20000000f00 */
[----:B------:R-:W-:Y:S01]  /*3130*/  IMAD.MOV.U32 R115, RZ, RZ, -0x1 ;  /* 0xffffffffff737424 */ /* 0x000fe200078e00ff */
[----:B------:R-:W-:-:S03]  /*3140*/  MOV R112, 0x3160 ;  /* 0x0000316000707802 */ /* 0x000fc60000000f00 */
[----:B------:R-:W-:Y:S05]  /*3150*/  CALL.REL.NOINC `($__internal_17_$__cuda_sm70_shflsync_bfly_p) ;  /* 0x0000056000007944 */ /* 0x000fea0003c00000 */
[----:B01----:R-:W-:Y:S01]  /*3160*/  FADD.FTZ R119, R119, R158 ;  /* 0x0000009e77777221 */ /* 0x003fe20000010000 */
[----:B------:R-:W-:Y:S01]  /*3170*/  HFMA2.MMA R158, -RZ, RZ, 0, 9.5367431640625e-07 ;  /* 0x00000010ff9e7435 */ /* 0x000fe200000001ff */
[----:B------:R-:W-:-:S02]  /*3180*/  MOV R114, 0x1f ;  /* 0x0000001f00727802 */ /* 0x000fc40000000f00 */
[----:B------:R-:W-:Y:S02]  /*3190*/  MOV R115, 0xffffffff ;  /* 0xffffffff00737802 */ /* 0x000fe40000000f00 */
[----:B------:R-:W-:Y:S02]  /*31a0*/  MOV R112, 0x31c0 ;  /* 0x000031c000707802 */ /* 0x000fe40000000f00 */
[----:B------:R-:W-:Y:S05]  /*31b0*/  CALL.REL.NOINC `($__internal_17_$__cuda_sm70_shflsync_bfly_p) ;  /* 0x0000050000007944 */ /* 0x000fea0003c00000 */
[----:B-1----:R-:W-:Y:S01]  /*31c0*/  FADD.FTZ R133, R119, R158 ;  /* 0x0000009e77857221 */ /* 0x002fe20000010000 */
[----:B------:R-:W-:Y:S01]  /*31d0*/  HFMA2.MMA R158, -RZ, RZ, 0, 5.9604644775390625e-08 ;  /* 0x00000001ff9e7435 */ /* 0x000fe200000001ff */
[----:B0-----:R-:W-:Y:S02]  /*31e0*/  IMAD.MOV.U32 R114, RZ, RZ, 0x1f ;  /* 0x0000001fff727424 */ /* 0x001fe400078e00ff */
[----:B------:R-:W-:-:S04]  /*31f0*/  FMUL.FTZ R133, R133, c[0x0][0x1e0] ;  /* 0x0000780085857a20 */ /* 0x000fc80000410000 */
        /* <DEDUP_REMOVED lines=50> */
[----:B------:R-:W-:Y:S05]  /*3520*/  CALL.REL.NOINC `($__internal_17_$__cuda_sm70_shflsync_bfly_p) ;  /* 0x0000019000007944 */ /* 0x000fea0003c00000 */
[----:B01----:R-:W-:Y:S01]  /*3530*/  FADD.FTZ R119, R119, R158 ;  /* 0x0000009e77777221 */ /* 0x003fe20000010000 */
[----:B------:R-:W-:Y:S01]  /*3540*/  HFMA2.MMA R158, -RZ, RZ, 0, 1.1920928955078125e-07 ;  /* 0x00000002ff9e7435 */ /* 0x000fe200000001ff */
[----:B------:R-:W-:Y:S02]  /*3550*/  MOV R114, 0x1f ;  /* 0x0000001f00727802 */ /* 0x000fe40000000f00 */
[----:B------:R-:W-:Y:S02]  /*3560*/  MOV R115, 0xffffffff ;  /* 0xffffffff00737802 */ /* 0x000fe40000000f00 */
[----:B------:R-:W-:Y:S02]  /*3570*/  MOV R112, 0x3590 ;  /* 0x0000359000707802 */ /* 0x000fe40000000f00 */
[----:B------:R-:W-:Y:S05]  /*3580*/  CALL.REL.NOINC `($__internal_17_$__cuda_sm70_shflsync_bfly_p) ;  /* 0x0000013000007944 */ /* 0x000fea0003c00000 */
[----:B0-----:R-:W-:Y:S01]  /*3590*/  HFMA2.MMA R114, -RZ, RZ, 0, 1.847743988037109375e-06 ;  /* 0x0000001fff727435 */ /* 0x001fe200000001ff */
[----:B-1----:R-:W-:Y:S01]  /*35a0*/  FADD.FTZ R119, R119, R158 ;  /* 0x0000009e77777221 */ /* 0x002fe20000010000 */
[----:B------:R-:W-:Y:S01]  /*35b0*/  MOV R115, 0xffffffff ;  /* 0xffffffff00737802 */ /* 0x000fe20000000f00 */
[----:B------:R-:W-:Y:S01]  /*35c0*/  IMAD.MOV.U32 R158, RZ, RZ, 0x4 ;  /* 0x00000004ff9e7424 */ /* 0x000fe200078e00ff */
[----:B------:R-:W-:-:S02]  /*35d0*/  MOV R112, 0x35f0 ;  /* 0x000035f000707802 */ /* 0x000fc40000000f00 */
        /* <DEDUP_REMOVED lines=13> */
[----:B01----:R-:W-:Y:S05]  /*36b0*/  BRA `(.L_x_4346) ;  /* 0xffffeef000007947 */ /* 0x003fea000383ffff */
        .weak           $__internal_17_$__cuda_sm70_shflsync_bfly_p
        .type           $__internal_17_$__cuda_sm70_shflsync_bfly_p,@function
        .size           $__internal_17_$__cuda_sm70_shflsync_bfly_p,(.L_x_20033 - $__internal_17_$__cuda_sm70_shflsync_bfly_p)
$__internal_17_$__cuda_sm70_shflsync_bfly_p:
[----:B------:R-:W-:Y:S01]  /*36c0*/  HFMA2.MMA R113, -RZ, RZ, 0, 0 ;  /* 0x00000000ff717435 */ /* 0x000fe200000001ff */
[----:B------:R-:W-:Y:S04]  /*36d0*/  WARPSYNC R115 ;  /* 0x0000007300007348 */ /* 0x000fe80003800000 */
[----:B------:R0:W1:Y:S01]  /*36e0*/  SHFL.BFLY PT, R158, R119, R158, R114 ;  /* 0x0c00009e779e7389 */ /* 0x00006200000e0072 */
[----:B------:R-:W-:Y:S05]  /*36f0*/  RET.REL.NODEC R112 `(_ZN10layer_norm31ln_parallel_residual_fwd_kernelINS_13Kernel_traitsIf13__nv_bfloat16S2_S2_fjLj768ELj1ELj4ELj1ELj16ENS_18Kernel_traits_baseILj768EfS2_S2_S2_fjLj128EEEEELb0ELb0ELb1EEEvNS_9FwdParamsE) ;  /* 0xffffc90070007950 */ /* 0x000fea0003c3ffff */
.L_x_4347:
        /* <DEDUP_REMOVED lines=16> */
.L_x_20033:


//--------------------- .text._ZN10layer_norm31ln_parallel_residual_fwd_kernelINS_13Kernel_traitsIf13__nv_bfloat16S2_S2_fjLj768ELj1ELj4ELj1ELj16ENS_18Kernel_traits_baseILj768EfS2_S2_S2_fjLj128EEEEELb0ELb1ELb0EEEvNS_9FwdParamsE --------------------------
	.section	.text._ZN10layer_norm31ln_parallel_residual_fwd_kernelINS_13Kernel_traitsIf13__nv_bfloat16S2_S2_fjLj768ELj1ELj4ELj1ELj16ENS_18Kernel_traits_baseILj768EfS2_S2_S2_fjLj128EEEEELb0ELb1ELb0EEEvNS_9FwdParamsE,"ax",@progbits
	.sectioninfo	@"SHI_REGISTERS=108"
	.align	128
        .global         _ZN10layer_norm31ln_parallel_residual_fwd_kernelINS_13Kernel_traitsIf13__nv_bfloat16S2_S2_fjLj768ELj1ELj4ELj1ELj16ENS_18Kernel_traits_baseILj768EfS2_S2_S2_fjLj128EEEEELb0ELb1ELb0EEEvNS_9FwdParamsE
        .type           _ZN10layer_norm31ln_parallel_residual_fwd_kernelINS_13Kernel_traitsIf13__nv_bfloat16S2_S2_fjLj768ELj1ELj4ELj1ELj16ENS_18Kernel_traits_baseILj768EfS2_S2_S2_fjLj128EEEEELb0ELb1ELb0EEEvNS_9FwdParamsE,@function
        .size           _ZN10layer_norm31ln_parallel_residual_fwd_kernelINS_13Kernel_traitsIf13__nv_bfloat16S2_S2_fjLj768ELj1ELj4ELj1ELj16ENS_18Kernel_traits_baseILj768EfS2_S2_S2_fjLj128EEEEELb0ELb1ELb0EEEvNS_9FwdParamsE,(.L_x_20034 - _ZN10layer_norm31ln_parallel_residual_fwd_kernelINS_13Kernel_traitsIf13__nv_bfloat16S2_S2_fjLj768ELj1ELj4ELj1ELj16ENS_18Kernel_traits_baseILj768EfS2_S2_S2_fjLj128EEEEELb0ELb1ELb0EEEvNS_9FwdParamsE)
        .other          _ZN10layer_norm31ln_parallel_residual_fwd_kernelINS_13Kernel_traitsIf13__nv_bfloat16S2_S2_fjLj768ELj1ELj4ELj1ELj16ENS_18Kernel_traits_baseILj768EfS2_S2_S2_fjLj128EEEEELb0ELb1ELb0EEEvNS_9FwdParamsE,@"STO_CUDA_ENTRY STV_DEFAULT"
_ZN10layer_norm31ln_parallel_residual_fwd_kernelINS_13Kernel_traitsIf13__nv_bfloat16S2_S2_fjLj768ELj1ELj4ELj1ELj16ENS_18Kernel_traits_baseILj768EfS2_S2_S2_fjLj128EEEEELb0ELb1ELb0EEEvNS_9FwdParamsE:
.text._ZN10layer_norm31ln_parallel_residual_fwd_kernelINS_13Kernel_traitsIf13__nv_bfloat16S2_S2_fjLj768ELj1ELj4ELj1ELj16ENS_18Kernel_traits_baseILj768EfS2_S2_S2_fjLj128EEEEELb0ELb1ELb0EEEvNS_9FwdParamsE:
[----:B------:R-:W-:Y:S02]  /*0000*/  MOV R1, c[0x0][0x28] ;  /* 0x00000a0000017a02 */ /* 0x000fe40000000f00 */
[----:B------:R-:W0:Y:S01]  /*0010*/  S2R R6, SR_TID.X ;  /* 0x0000000000067919 */ /* 0x000e220000002100 */
[----:B------:R-:W-:Y:S01]  /*0020*/  IMAD.MOV.U32 R0, RZ, RZ, c[0x0][0x168] ;  /* 0x00005a00ff007624 */ /* 0x000fe200078e00ff */
[----:B------:R-:W-:Y:S01]  /*0030*/  MOV R4, c[0x0][0x180] ;  /* 0x0000600000047a02 */ /* 0x000fe20000000f00 */
[----:B------:R-:W-:Y:S01]  /*0040*/  ULDC.64 UR4, c[0x0][0x118] ;  /* 0x0000460000047ab9 */ /* 0x000fe20000000a00 */
        /* <DEDUP_REMOVED lines=18> */
[----:B------:R-:W-:Y:S01]  /*0170*/  IMAD.MOV.U32 R3, RZ, RZ, 0x20 ;  /* 0x00000020ff037424 */ /* 0x000fe200078e00ff */
[----:B------:R-:W-:Y:S01]  /*0180*/  CS2R R62, SRZ ;  /* 0x00000000003e7805 */ /* 0x000fe2000001ff00 */
[----:B------:R-:W-:Y:S01]  /*0190*/  CS2R R60, SRZ ;  /* 0x00000000003c7805 */ /* 0x000fe2000001ff00 */
[----:B------:R-:W-:Y:S01]  /*01a0*/  ISETP.NE.AND.EX P1, PT, RZ, c[0x0][0x21c], PT, P1 ;  /* 0x00008700ff007a0c */ /* 0x000fe20003f25310 */
[----:B------:R-:W-:Y:S01]  /*01b0*/  CS2R R58, SRZ ;  /* 0x00000000003a7805 */ /* 0x000fe2000001ff00 */
[----:B------:R-:W-:Y:S01]  /*01c0*/  CS2R R56, SRZ ;  /* 0x0000000000387805 */ /* 0x000fe2000001ff00 */
[----:B------:R-:W-:-:S05]  /*01d0*/  IMAD.WIDE.U32 R2, R6, R3, c[0x0][0x1b0] ;  /* 0x00006c0006027625 */ /* 0x000fca00078e0003 */
[----:B------:R0:W5:Y:S04]  /*01e0*/  LDG.E.128 R52, [R2.64] ;  /* 0x0000000402347981 */ /* 0x000168000c1e1d00 */
[----:B------:R0:W5:Y:S01]  /*01f0*/  LDG.E.128 R48, [R2.64+0x10] ;  /* 0x0000100402307981 */ /* 0x000162000c1e1d00 */
[----:B------:R-:W-:-:S04]  /*0200*/  @P1 LEA R4, P6, R6, c[0x0][0x218], 0x5 ;  /* 0x0000860006041a11 */ /* 0x000fc800078c28ff */
[----:B------:R-:W-:-:S05]  /*0210*/  @P1 LEA.HI.X R5, R6, c[0x0][0x21c], RZ, 0x5, P6 ;  /* 0x0000870006051a11 */ /* 0x000fca00030f2cff */
[----:B------:R0:W5:Y:S04]  /*0220*/  @P1 LDG.E.128 R60, [R4.64] ;  /* 0x00000004043c1981 */ /* 0x000168000c1e1d00 */
[----:B------:R0:W5:Y:S01]  /*0230*/  @P1 LDG.E.128 R56, [R4.64+0x10] ;  /* 0x0000100404381981 */ /* 0x000162000c1e1d00 */
[----:B------:R-:W-:-:S03]  /*0240*/  LOP3.LUT R6, R6, 0x20, RZ, 0xfc, !PT ;  /* 0x0000002006067812 */ /* 0x000fc600078efcff */
.L_x_4349:
[----:B------:R-:W-:Y:S05]  /*0250*/  BSYNC B0 ;  /* 0x0000000000007941 */ /* 0x000fea0003800000 */
.L_x_4348:
[----:B------:R-:W-:Y:S01]  /*0260*/  BSSY B0, `(.L_x_4350) ;  /* 0x0000011000007945 */ /* 0x000fe20003800000 */
[----:B------:R-:W-:Y:S05]  /*0270*/  @!P4 BRA `(.L_x_4351) ;  /* 0x000000f00000c947 */ /* 0x000fea0003800000 */
[----:B------:R-:W-:Y:S01]  /*0280*/  ISETP.NE.U32.AND P1, PT, RZ, c[0x0][0x218], PT ;  /* 0x00008600ff007a0c */ /* 0x000fe20003f25070 */
[----:B0-----:R-:W-:Y:S01]  /*0290*/  HFMA2.MMA R5, -RZ, RZ, 0, 1.9073486328125e-06 ;  /* 0x00000020ff057435 */ /* 0x001fe200000001ff */
[----:B------:R-:W-:Y:S01]  /*02a0*/  CS2R R46, SRZ ;  /* 0x00000000002e7805 */ /* 0x000fe2000001ff00 */
[----:B------:R-:W-:Y:S01]  /*02b0*/  CS2R R44, SRZ ;  /* 0x00000000002c7805 */ /* 0x000fe2000001ff00 */
[----:B------:R-:W-:Y:S01]  /*02c0*/  ISETP.NE.AND.EX P1, PT, RZ, c[0x0][0x21c], PT, P1 ;  /* 0x00008700ff007a0c */ /* 0x000fe20003f25310 */
[----:B------:R-:W-:Y:S01]  /*02d0*/  CS2R R42, SRZ ;  /* 0x00000000002a7805 */ /* 0x000fe2000001ff00 */
[----:B------:R-:W-:-:S05]  /*02e0*/  CS2R R40, SRZ ;  /* 0x0000000000287805 */ /* 0x000fca000001ff00 */
[----:B------:R-:W-:-:S05]  /*02f0*/  IMAD.WIDE.U32 R4, R6, R5, c[0x0][0x1b0] ;  /* 0x00006c0006047625 */ /* 0x000fca00078e0005 */
[----:B------:R0:W5:Y:S01]  /*0300*/  LDG.E.128 R36, [R4.64] ;  /* 0x0000000404247981 */ /* 0x000162000c1e1d00 */
[----:B------:R-:W-:-:S03]  /*0310*/  @P1 LEA R2, P6, R6, c[0x0][0x218], 0x5 ;  /* 0x0000860006021a11 */ /* 0x000fc600078c28ff */
[----:B------:R0:W5:Y:S01]  /*0320*/  LDG.E.128 R32, [R4.64+0x10] ;  /* 0x0000100404207981 */ /* 0x000162000c1e1d00 */
[----:B------:R-:W-:-:S05]  /*0330*/  @P1 LEA.HI.X R3, R6, c[0x0][0x21c], RZ, 0x5, P6 ;  /* 0x0000870006031a11 */ /* 0x000fca00030f2cff */
[----:B------:R0:W5:Y:S04]  /*0340*/  @P1 LDG.E.128 R44, [R2.64] ;  /* 0x00000004022c1981 */ /* 0x000168000c1e1d00 */
[----:B------:R0:W5:Y:S01]  /*0350*/  @P1 LDG.E.128 R40, [R2.64+0x10] ;  /* 0x0000100402281981 */ /* 0x000162000c1e1d00 */
[----:B------:R-:W-:-:S03]  /*0360*/  IADD3 R6, R6, 0x20, RZ ;  /* 0x0000002006067810 */ /* 0x000fc60007ffe0ff */
.L_x_4351:
[----:B------:R-:W-:Y:S05]  /*0370*/  BSYNC B0 ;  /* 0x0000000000007941 */ /* 0x000fea0003800000 */
.L_x_4350:
[----:B------:R-:W-:Y:S01]  /*0380*/  BSSY B0, `(.L_x_4352) ;  /* 0x0000010000007945 */ /* 0x000fe20003800000 */
[----:B------:R-:W-:Y:S05]  /*0390*/  @!P3 BRA `(.L_x_4353) ;  /* 0x000000e00000b947 */ /* 0x000fea0003800000 */
[----:B------:R-:W-:Y:S01]  /*03a0*/  ISETP.NE.U32.AND P1, PT, RZ, c[0x0][0x218], PT ;  /* 0x00008600ff007a0c */ /* 0x000fe20003f25070 */
[----:B0-----:R-:W-:Y:S01]  /*03b0*/  IMAD.MOV.U32 R3, RZ, RZ, 0x20 ;  /* 0x00000020ff037424 */ /* 0x001fe200078e00ff */
        /* <DEDUP_REMOVED lines=11> */
[----:B------:R0:W5:Y:S02]  /*0470*/  @P1 LDG.E.128 R24, [R4.64+0x10] ;  /* 0x0000100404181981 */ /* 0x000164000c1e1d00 */
.L_x_4353:
[----:B------:R-:W-:Y:S05]  /*0480*/  BSYNC B0 ;  /* 0x0000000000007941 */ /* 0x000fea0003800000 */
.L_x_4352:
[----:B------:R-:W-:Y:S05]  /*0490*/  @P2 EXIT ;  /* 0x000000000000294d */ /* 0x000fea0003800000 */
[----:B0-----:R-:W-:Y:S01]  /*04a0*/  MOV R2, R7 ;  /* 0x0000000700027202 */ /* 0x001fe20000000f00 */
[----:B------:R-:W-:-:S03]  /*04b0*/  ULDC.U8 UR6, c[0x0][0x1f0] ;  /* 0x00007c0000067ab9 */ /* 0x000fc60000000000 */
.L_x_4465:
        /* <DEDUP_REMOVED lines=31> */
.L_x_4357:
[----:B-----5:R-:W-:-:S05]  /*06b0*/  PRMT R69, RZ, 0x5410, R8 ;  /* 0x00005410ff457816 */ /* 0x020fca0000000008 */
[----:B------:R-:W-:Y:S01]  /*06c0*/  FADD.FTZ R68, R69, R68 ;  /* 0x0000004445447221 */ /* 0x000fe20000010000 */
[----:B------:R-:W-:Y:S05]  /*06d0*/  BRA `(.L_x_4358) ;  /* 0x0000004000007947 */ /* 0x000fea0003800000 */
.L_x_4356:
[----:B0----5:R-:W-:-:S05]  /*06e0*/  PRMT R69, RZ, 0x5410, R12 ;  /* 0x00005410ff457816 */ /* 0x021fca000000000c */
[----:B------:R-:W-:Y:S01]  /*06f0*/  FADD.FTZ R68, R69, R68 ;  /* 0x0000004445447221 */ /* 0x000fe20000010000 */
[----:B------:R-:W-:-:S05]  /*0700*/  @P1 PRMT R69, RZ, 0x5410, R8 ;  /* 0x00005410ff451816 */ /* 0x000fca0000000008 */
[----:B------:R-:W-:-:S05]  /*0710*/  @P1 FADD.FTZ R68, R69, R68 ;  /* 0x0000004445441221 */ /* 0x000fca0000010000 */
.L_x_4358:
[----:B------:R-:W-:-:S04]  /*0720*/  F2FP.BF16.PACK_AB R69, RZ, R68 ;  /* 0x00000044ff45723e */ /* 0x000fc800000010ff */
[----:B------:R-:W-:Y:S02]  /*0730*/  PRMT R4, R69, 0x7610, R4 ;  /* 0x0000761045047816 */ /* 0x000fe40000000004 */
.L_x_4359:
[----:B------:R-:W-:Y:S01]  /*0740*/  PRMT R69, RZ, 0x7610, R64 ;  /* 0x00007610ff457816 */ /* 0x000fe20000000040 */
[----:B------:R-:W-:Y:S05]  /*0750*/  @P2 BRA `(.L_x_4360) ;  /* 0x0000008000002947 */ /* 0x000fea0003800000 */
[----:B------:R-:W-:-:S04]  /*0760*/  ISETP.NE.U32.AND P6, PT, RZ, c[0x0][0x180], PT ;  /* 0x00006000ff007a0c */ /* 0x000fc80003fc5070 */
[----:B------:R-:W-:-:S13]  /*0770*/  ISETP.NE.AND.EX P6, PT, RZ, c[0x0][0x184], PT, P6 ;  /* 0x00006100ff007a0c */ /* 0x000fda0003fc5360 */
[----:B------:R-:W-:Y:S05]  /*0780*/  @P6 BRA `(.L_x_4361) ;  /* 0x0000002000006947 */ /* 0x000fea0003800000 */
[----:B------:R-:W-:Y:S05]  /*0790*/  @P0 BRA `(.L_x_4362) ;  /* 0x0000008000000947 */ /* 0x000fea0003800000 */
[----:B------:R-:W-:Y:S05]  /*07a0*/  BRA `(.L_x_4363) ;  /* 0x0000009000007947 */ /* 0x000fea0003800000 */
.L_x_4361:
[----:B-----5:R-:W-:-:S05]  /*07b0*/  PRMT R64, RZ, 0x7610, R8 ;  /* 0x00007610ff407816 */ /* 0x020fca0000000008 */
[----:B------:R-:W-:Y:S01]  /*07c0*/  FADD.FTZ R69, R64, R69 ;  /* 0x0000004540457221 */ /* 0x000fe20000010000 */
[----:B------:R-:W-:Y:S05]  /*07d0*/  BRA `(.L_x_4362) ;  /* 0x0000004000007947 */ /* 0x000fea0003800000 */
.L_x_4360:
[----:B-----5:R-:W-:-:S05]  /*07e0*/  PRMT R64, RZ, 0x7610, R12 ;  /* 0x00007610ff407816 */ /* 0x020fca000000000c */
[----:B------:R-:W-:Y:S01]  /*07f0*/  FADD.FTZ R69, R64, R69 ;  /* 0x0000004540457221 */ /* 0x000fe20000010000 */
[----:B------:R-:W-:-:S05]  /*0800*/  @P1 PRMT R64, RZ, 0x7610, R8 ;  /* 0x00007610ff401816 */ /* 0x000fca0000000008 */
[----:B------:R-:W-:-:S05]  /*0810*/  @P1 FADD.FTZ R69, R64, R69 ;  /* 0x0000004540451221 */ /* 0x000fca0000010000 */
.L_x_4362:
[----:B------:R-:W-:-:S04]  /*0820*/  F2FP.BF16.PACK_AB R64, RZ, R69 ;  /* 0x00000045ff40723e */ /* 0x000fc800000010ff */
[----:B------:R-:W-:Y:S02]  /*0830*/  PRMT R4, R4, 0x5410, R64 ;  /* 0x0000541004047816 */ /* 0x000fe40000000040 */
.L_x_4363:
[----:B------:R-:W-:Y:S01]  /*0840*/  PRMT R70, RZ, 0x5410, R65 ;  /* 0x00005410ff467816 */ /* 0x000fe20000000041 */
[----:B------:R-:W-:Y:S05]  /*0850*/  @P2 BRA `(.L_x_4364) ;  /* 0x0000008000002947 */ /* 0x000fea0003800000 */
[----:B------:R-:W-:-:S04]  /*0860*/  ISETP.NE.U32.AND P6, PT, RZ, c[0x0][0x180], PT ;  /* 0x00006000ff007a0c */ /* 0x000fc80003fc5070 */
[----:B------:R-:W-:-:S13]  /*0870*/  ISETP.NE.AND.EX P6, PT, RZ, c[0x0][0x184], PT, P6 ;  /* 0x00006100ff007a0c */ /* 0x000fda0003fc5360 */
[----:B------:R-:W-:Y:S05]  /*0880*/  @P6 BRA `(.L_x_4365) ;  /* 0x0000002000006947 */ /* 0x000fea0003800000 */
[----:B------:R-:W-:Y:S05]  /*0890*/  @P0 BRA `(.L_x_4366) ;  /* 0x0000008000000947 */ /* 0x000fea0003800000 */
[----:B------:R-:W-:Y:S05]  /*08a0*/  BRA `(.L_x_4367) ;  /* 0x0000009000007947 */ /* 0x000fea0003800000 */
.L_x_4365:
[----:B-----5:R-:W-:-:S05]  /*08b0*/  PRMT R77, RZ, 0x5410, R9 ;  /* 0x00005410ff4d7816 */ /* 0x020fca0000000009 */
[----:B------:R-:W-:Y:S01]  /*08c0*/  FADD.FTZ R70, R77, R70 ;  /* 0x000000464d467221 */ /* 0x000fe20000010000 */
[----:B------:R-:W-:Y:S05]  /*08d0*/  BRA `(.L_x_4366) ;  /* 0x0000004000007947 */ /* 0x000fea0003800000 */
.L_x_4364:
[----:B-----5:R-:W-:-:S05]  /*08e0*/  PRMT R77, RZ, 0x5410, R13 ;  /* 0x00005410ff4d7816 */ /* 0x020fca000000000d */
[----:B------:R-:W-:Y:S01]  /*08f0*/  FADD.FTZ R70, R77, R70 ;  /* 0x000000464d467221 */ /* 0x000fe20000010000 */
[----:B------:R-:W-:-:S05]  /*0900*/  @P1 PRMT R77, RZ, 0x5410, R9 ;  /* 0x00005410ff4d1816 */ /* 0x000fca0000000009 */
[----:B------:R-:W-:-:S05]  /*0910*/  @P1 FADD.FTZ R70, R77, R70 ;  /* 0x000000464d461221 */ /* 0x000fca0000010000 */
.L_x_4366:
[----:B------:R-:W-:-:S04]  /*0920*/  F2FP.BF16.PACK_AB R64, RZ, R70 ;  /* 0x00000046ff40723e */ /* 0x000fc800000010ff */
[----:B------:R-:W-:Y:S02]  /*0930*/  PRMT R5, R64, 0x7610, R5 ;  /* 0x0000761040057816 */ /* 0x000fe40000000005 */
.L_x_4367:
[----:B------:R-:W-:Y:S01]  /*0940*/  PRMT R77, RZ, 0x7610, R65 ;  /* 0x00007610ff4d7816 */ /* 0x000fe20000000041 */
[----:B------:R-:W-:Y:S05]  /*0950*/  @P2 BRA `(.L_x_4368) ;  /* 0x0000008000002947 */ /* 0x000fea0003800000 */
[----:B------:R-:W-:-:S04]  /*0960*/  ISETP.NE.U32.AND P6, PT, RZ, c[0x0][0x180], PT ;  /* 0x00006000ff007a0c */ /* 0x000fc80003fc5070 */
[----:B------:R-:W-:-:S13]  /*0970*/  ISETP.NE.AND.EX P6, PT, RZ, c[0x0][0x184], PT, P6 ;  /* 0x00006100ff007a0c */ /* 0x000fda0003fc5360 */
[----:B------:R-:W-:Y:S05]  /*0980*/  @P6 BRA `(.L_x_4369) ;  /* 0x0000002000006947 */ /* 0x000fea0003800000 */
[----:B------:R-:W-:Y:S05]  /*0990*/  @P0 BRA `(.L_x_4370) ;  /* 0x0000008000000947 */ /* 0x000fea0003800000 */
[----:B------:R-:W-:Y:S05]  /*09a0*/  BRA `(.L_x_4371) ;  /* 0x0000009000007947 */ /* 0x000fea0003800000 */
.L_x_4369:
[----:B-----5:R-:W-:-:S05]  /*09b0*/  PRMT R64, RZ, 0x7610, R9 ;  /* 0x00007610ff407816 */ /* 0x020fca0000000009 */
[----:B------:R-:W-:Y:S01]  /*09c0*/  FADD.FTZ R77, R64, R77 ;  /* 0x0000004d404d7221 */ /* 0x000fe20000010000 */
[----:B------:R-:W-:Y:S05]  /*09d0*/  BRA `(.L_x_4370) ;  /* 0x0000004000007947 */ /* 0x000fea0003800000 */
.L_x_4368:
[----:B-----5:R-:W-:-:S05]  /*09e0*/  PRMT R64, RZ, 0x7610, R13 ;  /* 0x00007610ff407816 */ /* 0x020fca000000000d */
[----:B------:R-:W-:Y:S01]  /*09f0*/  FADD.FTZ R77, R64, R77 ;  /* 0x0000004d404d7221 */ /* 0x000fe20000010000 */
[----:B------:R-:W-:-:S05]  /*0a00*/  @P1 PRMT R64, RZ, 0x7610, R9 ;  /* 0x00007610ff401816 */ /* 0x000fca0000000009 */
[----:B------:R-:W-:-:S05]  /*0a10*/  @P1 FADD.FTZ R77, R64, R77 ;  /* 0x0000004d404d1221 */ /* 0x000fca0000010000 */
.L_x_4370:
[----:B------:R-:W-:-:S04]  /*0a20*/  F2FP.BF16.PACK_AB R64, RZ, R77 ;  /* 0x0000004dff40723e */ /* 0x000fc800000010ff */
[----:B------:R-:W-:Y:S02]  /*0a30*/  PRMT R5, R5, 0x5410, R64 ;  /* 0x0000541005057816 */ /* 0x000fe40000000040 */
.L_x_4371:
[----:B------:R-:W-:Y:S01]  /*0a40*/  PRMT R78, RZ, 0x5410, R66 ;  /* 0x00005410ff4e7816 */ /* 0x000fe20000000042 */
[----:B------:R-:W-:Y:S05]  /*0a50*/  @P2 BRA `(.L_x_4372) ;  /* 0x0000008000002947 */ /* 0x000fea0003800000 */
[----:B------:R-:W-:-:S04]  /*0a60*/  ISETP.NE.U32.AND P6, PT, RZ, c[0x0][0x180], PT ;  /* 0x00006000ff007a0c */ /* 0x000fc80003fc5070 */
[----:B------:R-:W-:-:S13]  /*0a70*/  ISETP.NE.AND.EX P6, PT, RZ, c[0x0][0x184], PT, P6 ;  /* 0x00006100ff007a0c */ /* 0x000fda0003fc5360 */
[----:B------:R-:W-:Y:S05]  /*0a80*/  @P6 BRA `(.L_x_4373) ;  /* 0x0000002000006947 */ /* 0x000fea0003800000 */
[----:B------:R-:W-:Y:S05]  /*0a90*/  @P0 BRA `(.L_x_4374) ;  /* 0x0000008000000947 */ /* 0x000fea0003800000 */
[----:B------:R-:W-:Y:S05]  /*0aa0*/  BRA `(.L_x_4375) ;  /* 0x0000009000007947 */ /* 0x000fea0003800000 */
.L_x_4373:
[----:B-----5:R-:W-:-:S05]  /*0ab0*/  PRMT R65, RZ, 0x5410, R10 ;  /* 0x00005410ff417816 */ /* 0x020fca000000000a */
[----:B------:R-:W-:Y:S01]  /*0ac0*/  FADD.FTZ R78, R65, R78 ;  /* 0x0000004e414e7221 */ /* 0x000fe20000010000 */
[----:B------:R-:W-:Y:S05]  /*0ad0*/  BRA `(.L_x_4374) ;  /* 0x0000004000007947 */ /* 0x000fea0003800000 */
.L_x_4372:
[----:B-----5:R-:W-:-:S05]  /*0ae0*/  PRMT R65, RZ, 0x5410, R14 ;  /* 0x00005410ff417816 */ /* 0x020fca000000000e */
[----:B------:R-:W-:Y:S01]  /*0af0*/  FADD.FTZ R78, R65, R78 ;  /* 0x0000004e414e7221 */ /* 0x000fe20000010000 */
[----:B------:R-:W-:-:S05]  /*0b00*/  @P1 PRMT R65, RZ, 0x5410, R10 ;  /* 0x00005410ff411816 */ /* 0x000fca000000000a */
[----:B------:R-:W-:-:S05]  /*0b10*/  @P1 FADD.FTZ R78, R65, R78 ;  /* 0x0000004e414e1221 */ /* 0x000fca0000010000 */
.L_x_4374:
[----:B------:R-:W-:-:S04]  /*0b20*/  F2FP.BF16.PACK_AB R64, RZ, R78 ;  /* 0x0000004eff40723e */ /* 0x000fc800000010ff */
[----:B------:R-:W-:Y:S02]  /*0b30*/  PRMT R6, R64, 0x7610, R6 ;  /* 0x0000761040067816 */ /* 0x000fe40000000006 */
.L_x_4375:
[----:B------:R-:W-:Y:S01]  /*0b40*/  PRMT R79, RZ, 0x7610, R66 ;  /* 0x00007610ff4f7816 */ /* 0x000fe20000000042 */
[----:B------:R-:W-:Y:S05]  /*0b50*/  @P2 BRA `(.L_x_4376) ;  /* 0x0000008000002947 */ /* 0x000fea0003800000 */
[----:B------:R-:W-:-:S04]  /*0b60*/  ISETP.NE.U32.AND P6, PT, RZ, c[0x0][0x180], PT ;  /* 0x00006000ff007a0c */ /* 0x000fc80003fc5070 */
[----:B------:R-:W-:-:S13]  /*0b70*/  ISETP.NE.AND.EX P6, PT, RZ, c[0x0][0x184], PT, P6 ;  /* 0x00006100ff007a0c */ /* 0x000fda0003fc5360 */
[----:B------:R-:W-:Y:S05]  /*0b80*/  @P6 BRA `(.L_x_4377) ;  /* 0x0000002000006947 */ /* 0x000fea0003800000 */
[----:B------:R-:W-:Y:S05]  /*0b90*/  @P0 BRA `(.L_x_4378) ;  /* 0x0000008000000947 */ /* 0x000fea0003800000 */
[----:B------:R-:W-:Y:S05]  /*0ba0*/  BRA `(.L_x_4379) ;  /* 0x0000009000007947 */ /* 0x000fea0003800000 */
.L_x_4377:
[----:B-----5:R-:W-:-:S05]  /*0bb0*/  PRMT R64, RZ, 0x7610, R10 ;  /* 0x00007610ff407816 */ /* 0x020fca000000000a */
[----:B------:R-:W-:Y:S01]  /*0bc0*/  FADD.FTZ R79, R64, R79 ;  /* 0x0000004f404f7221 */ /* 0x000fe20000010000 */
[----:B------:R-:W-:Y:S05]  /*0bd0*/  BRA `(.L_x_4378) ;  /* 0x0000004000007947 */ /* 0x000fea0003800000 */
.L_x_4376:
[----:B-----5:R-:W-:-:S05]  /*0be0*/  PRMT R64, RZ, 0x7610, R14 ;  /* 0x00007610ff407816 */ /* 0x020fca000000000e */
[----:B------:R-:W-:Y:S01]  /*0bf0*/  FADD.FTZ R79, R64, R79 ;  /* 0x0000004f404f7221 */ /* 0x000fe20000010000 */
[----:B------:R-:W-:-:S05]  /*0c00*/  @P1 PRMT R64, RZ, 0x7610, R10 ;  /* 0x00007610ff401816 */ /* 0x000fca000000000a */
[----:B------:R-:W-:-:S05]  /*0c10*/  @P1 FADD.FTZ R79, R64, R79 ;  /* 0x0000004f404f1221 */ /* 0x000fca0000010000 */
.L_x_4378:
[----:B------:R-:W-:-:S04]  /*0c20*/  F2FP.BF16.PACK_AB R64, RZ, R79 ;  /* 0x0000004fff40723e */ /* 0x000fc800000010ff */
[----:B------:R-:W-:Y:S02]  /*0c30*/  PRMT R6, R6, 0x5410, R64 ;  /* 0x0000541006067816 */ /* 0x000fe40000000040 */
.L_x_4379:
[----:B------:R-:W-:Y:S01]  /*0c40*/  PRMT R80, RZ, 0x5410, R67 ;  /* 0x00005410ff507816 */ /* 0x000fe20000000043 */
[----:B------:R-:W-:Y:S05]  /*0c50*/  @P2 BRA `(.L_x_4380) ;  /* 0x0000008000002947 */ /* 0x000fea0003800000 */
[----:B------:R-:W-:-:S04]  /*0c60*/  ISETP.NE.U32.AND P6, PT, RZ, c[0x0][0x180], PT ;  /* 0x00006000ff007a0c */ /* 0x000fc80003fc5070 */
[----:B------:R-:W-:-:S13]  /*0c70*/  ISETP.NE.AND.EX P6, PT, RZ, c[0x0][0x184], PT, P6 ;  /* 0x00006100ff007a0c */ /* 0x000fda0003fc5360 */
[----:B------:R-:W-:Y:S05]  /*0c80*/  @P6 BRA `(.L_x_4381) ;  /* 0x0000002000006947 */ /* 0x000fea0003800000 */
[----:B------:R-:W-:Y:S05]  /*0c90*/  @P0 BRA `(.L_x_4382) ;  /* 0x0000008000000947 */ /* 0x000fea0003800000 */
[----:B------:R-:W-:Y:S05]  /*0ca0*/  BRA `(.L_x_4383) ;  /* 0x0000009000007947 */ /* 0x000fea0003800000 */
.L_x_4381:
[----:B-----5:R-:W-:-:S05]  /*0cb0*/  PRMT R65, RZ, 0x5410, R11 ;  /* 0x00005410ff417816 */ /* 0x020fca000000000b */
[----:B------:R-:W-:Y:S01]  /*0cc0*/  FADD.FTZ R80, R65, R80 ;  /* 0x0000005041507221 */ /* 0x000fe20000010000 */
[----:B------:R-:W-:Y:S05]  /*0cd0*/  BRA `(.L_x_4382) ;  /* 0x0000004000007947 */ /* 0x000fea0003800000 */
.L_x_4380:
[----:B-----5:R-:W-:-:S05]  /*0ce0*/  PRMT R65, RZ, 0x5410, R15 ;  /* 0x00005410ff417816 */ /* 0x020fca000000000f */
[----:B------:R-:W-:Y:S01]  /*0cf0*/  FADD.FTZ R80, R65, R80 ;  /* 0x0000005041507221 */ /* 0x000fe20000010000 */
[----:B------:R-:W-:-:S05]  /*0d00*/  @P1 PRMT R65, RZ, 0x5410, R11 ;  /* 0x00005410ff411816 */ /* 0x000fca000000000b */
[----:B------:R-:W-:-:S05]  /*0d10*/  @P1 FADD.FTZ R80, R65, R80 ;  /* 0x0000005041501221 */ /* 0x000fca0000010000 */
.L_x_4382:
[----:B------:R-:W-:-:S04]  /*0d20*/  F2FP.BF16.PACK_AB R64, RZ, R80 ;  /* 0x00000050ff40723e */ /* 0x000fc800000010ff */
[----:B------:R-:W-:Y:S02]  /*0d30*/  PRMT R7, R64, 0x7610, R7 ;  /* 0x0000761040077816 */ /* 0x000fe40000000007 */
.L_x_4383:
[----:B------:R-:W-:Y:S01]  /*0d40*/  PRMT R89, RZ, 0x7610, R67 ;  /* 0x00007610ff597816 */ /* 0x000fe20000000043 */
[----:B------:R-:W-:Y:S05]  /*0d50*/  @P2 BRA `(.L_x_4384) ;  /* 0x0000008000002947 */ /* 0x000fea0003800000 */
[----:B------:R-:W-:-:S04]  /*0d60*/  ISETP.NE.U32.AND P1, PT, RZ, c[0x0][0x180], PT ;  /* 0x00006000ff007a0c */ /* 0x000fc80003f25070 */
[----:B------:R-:W-:-:S13]  /*0d70*/  ISETP.NE.AND.EX P1, PT, RZ, c[0x0][0x184], PT, P1 ;  /* 0x00006100ff007a0c */ /* 0x000fda0003f25310 */
[----:B------:R-:W-:Y:S05]  /*0d80*/  @P1 BRA `(.L_x_4385) ;  /* 0x0000002000001947 */ /* 0x000fea0003800000 */
[----:B------:R-:W-:Y:S05]  /*0d90*/  @P0 BRA `(.L_x_4386) ;  /* 0x0000008000000947 */ /* 0x000fea0003800000 */
[----:B------:R-:W-:Y:S05]  /*0da0*/  BRA `(.L_x_4387) ;  /* 0x0000009000007947 */ /* 0x000fea0003800000 */
.L_x_4385:
[----:B-----5:R-:W-:-:S05]  /*0db0*/  PRMT R64, RZ, 0x7610, R11 ;  /* 0x00007610ff407816 */ /* 0x020fca000000000b */
[----:B------:R-:W-:Y:S01]  /*0dc0*/  FADD.FTZ R89, R64, R89 ;  /* 0x0000005940597221 */ /* 0x000fe20000010000 */
[----:B------:R-:W-:Y:S05]  /*0dd0*/  BRA `(.L_x_4386) ;  /* 0x0000004000007947 */ /* 0x000fea0003800000 */
.L_x_4384:
[----:B-----5:R-:W-:-:S05]  /*0de0*/  PRMT R64, RZ, 0x7610, R15 ;  /* 0x00007610ff407816 */ /* 0x020fca000000000f */
[----:B------:R-:W-:Y:S01]  /*0df0*/  FADD.FTZ R89, R64, R89 ;  /* 0x0000005940597221 */ /* 0x000fe20000010000 */
[----:B------:R-:W-:-:S05]  /*0e00*/  @P1 PRMT R64, RZ, 0x7610, R11 ;  /* 0x00007610ff401816 */ /* 0x000fca000000000b */
[----:B------:R-:W-:-:S05]  /*0e10*/  @P1 FADD.FTZ R89, R64, R89 ;  /* 0x0000005940591221 */ /* 0x000fca0000010000 */
.L_x_4386:
[----:B------:R-:W-:-:S04]  /*0e20*/  F2FP.BF16.PACK_AB R64, RZ, R89 ;  /* 0x00000059ff40723e */ /* 0x000fc800000010ff */
[----:B------:R-:W-:Y:S02]  /*0e30*/  PRMT R7, R7, 0x5410, R64 ;  /* 0x0000541007077816 */ /* 0x000fe40000000040 */
.L_x_4387:
[C---:B------:R-:W-:Y:S02]  /*0e40*/  @P0 LEA R64, P1, R3.reuse, c[0x0][0x188], 0x4 ;  /* 0x0000620003400a11 */ /* 0x040fe400078220ff */
[C---:B------:R-:W-:Y:S02]  /*0e50*/  IADD3 R93, R3.reuse, 0x20, RZ ;  /* 0x00000020035d7810 */ /* 0x040fe40007ffe0ff */
[----:B------:R-:W-:-:S05]  /*0e60*/  @P0 LEA.HI.X R65, R3, c[0x0][0x18c], RZ, 0x4, P1 ;  /* 0x0000630003410a11 */ /* 0x000fca00008f24ff */
[----:B------:R0:W-:Y:S04]  /*0e70*/  @P0 STG.E.128 [R64.64], R4 ;  /* 0x0000000440000986 */ /* 0x0001e8000c101d04 */
.L_x_4355:
[----:B------:R-:W-:Y:S05]  /*0e80*/  BSYNC B0 ;  /* 0x0000000000007941 */ /* 0x000fea0003800000 */
.L_x_4354:
        /* <DEDUP_REMOVED lines=24> */
.L_x_4391:
[----:B-----5:R-:W-:-:S05]  /*1010*/  PRMT R72, RZ, 0x5410, R8 ;  /* 0x00005410ff487816 */ /* 0x020fca0000000008 */
[----:B------:R-:W-:Y:S01]  /*1020*/  FADD.FTZ R71, R72, R71 ;  /* 0x0000004748477221 */ /* 0x000fe20000010000 */
[----:B------:R-:W-:Y:S05]  /*1030*/  BRA `(.L_x_4392) ;  /* 0x0000004000007947 */ /* 0x000fea0003800000 */
.L_x_4390:
[----:B0----5:R-:W-:-:S05]  /*1040*/  PRMT R72, RZ, 0x5410, R12 ;  /* 0x00005410ff487816 */ /* 0x021fca000000000c */
[----:B------:R-:W-:Y:S01]  /*1050*/  FADD.FTZ R71, R72, R71 ;  /* 0x0000004748477221 */ /* 0x000fe20000010000 */
[----:B------:R-:W-:-:S05]  /*1060*/  @P1 PRMT R72, RZ, 0x5410, R8 ;  /* 0x00005410ff481816 */ /* 0x000fca0000000008 */
[----:B------:R-:W-:-:S05]  /*1070*/  @P1 FADD.FTZ R71, R72, R71 ;  /* 0x0000004748471221 */ /* 0x000fca0000010000 */
.L_x_4392:
[----:B------:R-:W-:-:S04]  /*1080*/  F2FP.BF16.PACK_AB R72, RZ, R71 ;  /* 0x00000047ff48723e */ /* 0x000fc800000010ff */
[----:B------:R-:W-:Y:S02]  /*1090*/  PRMT R4, R72, 0x7610, R4 ;  /* 0x0000761048047816 */ /* 0x000fe40000000004 */
.L_x_4393:
[----:B------:R-:W-:Y:S01]  /*10a0*/  PRMT R72, RZ, 0x7610, R64 ;  /* 0x00007610ff487816 */ /* 0x000fe20000000040 */
[----:B------:R-:W-:Y:S05]  /*10b0*/  @P2 BRA `(.L_x_4394) ;  /* 0x0000008000002947 */ /* 0x000fea0003800000 */
[----:B------:R-:W-:-:S04]  /*10c0*/  ISETP.NE.U32.AND P6, PT, RZ, c[0x0][0x180], PT ;  /* 0x00006000ff007a0c */ /* 0x000fc80003fc5070 */
[----:B------:R-:W-:-:S13]  /*10d0*/  ISETP.NE.AND.EX P6, PT, RZ, c[0x0][0x184], PT, P6 ;  /* 0x00006100ff007a0c */ /* 0x000fda0003fc5360 */
[----:B------:R-:W-:Y:S05]  /*10e0*/  @P6 BRA `(.L_x_4395) ;  /* 0x0000002000006947 */ /* 0x000fea0003800000 */
[----:B------:R-:W-:Y:S05]  /*10f0*/  @P0 BRA `(.L_x_4396) ;  /* 0x0000008000000947 */ /* 0x000fea0003800000 */
[----:B------:R-:W-:Y:S05]  /*1100*/  BRA `(.L_x_4397) ;  /* 0x0000009000007947 */ /* 0x000fea0003800000 */
.L_x_4395:
[----:B-----5:R-:W-:-:S05]  /*1110*/  PRMT R73, RZ, 0x7610, R8 ;  /* 0x00007610ff497816 */ /* 0x020fca0000000008 */
[----:B------:R-:W-:Y:S01]  /*1120*/  FADD.FTZ R72, R73, R72 ;  /* 0x0000004849487221 */ /* 0x000fe20000010000 */
[----:B------:R-:W-:Y:S05]  /*1130*/  BRA `(.L_x_4396) ;  /* 0x0000004000007947 */ /* 0x000fea0003800000 */
.L_x_4394:
[----:B-----5:R-:W-:-:S05]  /*1140*/  PRMT R73, RZ, 0x7610, R12 ;  /* 0x00007610ff497816 */ /* 0x020fca000000000c */
[----:B------:R-:W-:Y:S01]  /*1150*/  FADD.FTZ R72, R73, R72 ;  /* 0x0000004849487221 */ /* 0x000fe20000010000 */
[----:B------:R-:W-:-:S05]  /*1160*/  @P1 PRMT R73, RZ, 0x7610, R8 ;  /* 0x00007610ff491816 */ /* 0x000fca0000000008 */
[----:B------:R-:W-:-:S05]  /*1170*/  @P1 FADD.FTZ R72, R73, R72 ;  /* 0x0000004849481221 */ /* 0x000fca0000010000 */
.L_x_4396:
[----:B------:R-:W-:-:S04]  /*1180*/  F2FP.BF16.PACK_AB R64, RZ, R72 ;  /* 0x00000048ff40723e */ /* 0x000fc800000010ff */
[----:B------:R-:W-:Y:S02]  /*1190*/  PRMT R4, R4, 0x5410, R64 ;  /* 0x0000541004047816 */ /* 0x000fe40000000040 */
.L_x_4397:
[----:B------:R-:W-:Y:S01]  /*11a0*/  PRMT R73, RZ, 0x5410, R65 ;  /* 0x00005410ff497816 */ /* 0x000fe20000000041 */
[----:B------:R-:W-:Y:S05]  /*11b0*/  @P2 BRA `(.L_x_4398) ;  /* 0x0000008000002947 */ /* 0x000fea0003800000 */
[----:B------:R-:W-:-:S04]  /*11c0*/  ISETP.NE.U32.AND P6, PT, RZ, c[0x0][0x180], PT ;  /* 0x00006000ff007a0c */ /* 0x000fc80003fc5070 */
[----:B------:R-:W-:-:S13]  /*11d0*/  ISETP.NE.AND.EX P6, PT, RZ, c[0x0][0x184], PT, P6 ;  /* 0x00006100ff007a0c */ /* 0x000fda0003fc5360 */
[----:B------:R-:W-:Y:S05]  /*11e0*/  @P6 BRA `(.L_x_4399) ;  /* 0x0000002000006947 */ /* 0x000fea0003800000 */
[----:B------:R-:W-:Y:S05]  /*11f0*/  @P0 BRA `(.L_x_4400) ;  /* 0x0000008000000947 */ /* 0x000fea0003800000 */
[----:B------:R-:W-:Y:S05]  /*1200*/  BRA `(.L_x_4401) ;  /* 0x0000009000007947 */ /* 0x000fea0003800000 */
.L_x_4399:
[----:B-----5:R-:W-:-:S05]  /*1210*/  PRMT R64, RZ, 0x5410, R9 ;  /* 0x00005410ff407816 */ /* 0x020fca0000000009 */
[----:B------:R-:W-:Y:S01]  /*1220*/  FADD.FTZ R73, R64, R73 ;  /* 0x0000004940497221 */ /* 0x000fe20000010000 */
[----:B------:R-:W-:Y:S05]  /*1230*/  BRA `(.L_x_4400) ;  /* 0x0000004000007947 */ /* 0x000fea0003800000 */
.L_x_4398:
[----:B-----5:R-:W-:-:S05]  /*1240*/  PRMT R64, RZ, 0x5410, R13 ;  /* 0x00005410ff407816 */ /* 0x020fca000000000d */
[----:B------:R-:W-:Y:S01]  /*1250*/  FADD.FTZ R73, R64, R73 ;  /* 0x0000004940497221 */ /* 0x000fe20000010000 */
[----:B------:R-:W-:-:S05]  /*1260*/  @P1 PRMT R64, RZ, 0x5410, R9 ;  /* 0x00005410ff401816 */ /* 0x000fca0000000009 */
[----:B------:R-:W-:-:S05]  /*1270*/  @P1 FADD.FTZ R73, R64, R73 ;  /* 0x0000004940491221 */ /* 0x000fca0000010000 */
.L_x_4400:
[----:B------:R-:W-:-:S04]  /*1280*/  F2FP.BF16.PACK_AB R64, RZ, R73 ;  /* 0x00000049ff40723e */ /* 0x000fc800000010ff */
[----:B------:R-:W-:Y:S02]  /*1290*/  PRMT R5, R64, 0x7610, R5 ;  /* 0x0000761040057816 */ /* 0x000fe40000000005 */
.L_x_4401:
[----:B------:R-:W-:Y:S01]  /*12a0*/  PRMT R81, RZ, 0x7610, R65 ;  /* 0x00007610ff517816 */ /* 0x000fe20000000041 */
[----:B------:R-:W-:Y:S05]  /*12b0*/  @P2 BRA `(.L_x_4402) ;  /* 0x0000008000002947 */ /* 0x000fea0003800000 */
[----:B------:R-:W-:-:S04]  /*12c0*/  ISETP.NE.U32.AND P6, PT, RZ, c[0x0][0x180], PT ;  /* 0x00006000ff007a0c */ /* 0x000fc80003fc5070 */
[----:B------:R-:W-:-:S13]  /*12d0*/  ISETP.NE.AND.EX P6, PT, RZ, c[0x0][0x184], PT, P6 ;  /* 0x00006100ff007a0c */ /* 0x000fda0003fc5360 */
[----:B------:R-:W-:Y:S05]  /*12e0*/  @P6 BRA `(.L_x_4403) ;  /* 0x0000002000006947 */ /* 0x000fea0003800000 */
[----:B------:R-:W-:Y:S05]  /*12f0*/  @P0 BRA `(.L_x_4404) ;  /* 0x0000008000000947 */ /* 0x000fea0003800000 */
[----:B------:R-:W-:Y:S05]  /*1300*/  BRA `(.L_x_4405) ;  /* 0x0000009000007947 */ /* 0x000fea0003800000 */
.L_x_4403:
[----:B-----5:R-:W-:-:S05]  /*1310*/  PRMT R64, RZ, 0x7610, R9 ;  /* 0x00007610ff407816 */ /* 0x020fca0000000009 */
[----:B------:R-:W-:Y:S01]  /*1320*/  FADD.FTZ R81, R64, R81 ;  /* 0x0000005140517221 */ /* 0x000fe20000010000 */
[----:B------:R-:W-:Y:S05]  /*1330*/  BRA `(.L_x_4404) ;  /* 0x0000004000007947 */ /* 0x000fea0003800000 */
.L_x_4402:
[----:B-----5:R-:W-:-:S05]  /*1340*/  PRMT R64, RZ, 0x7610, R13 ;  /* 0x00007610ff407816 */ /* 0x020fca000000000d */
[----:B------:R-:W-:Y:S01]  /*1350*/  FADD.FTZ R81, R64, R81 ;  /* 0x0000005140517221 */ /* 0x000fe20000010000 */
[----:B------:R-:W-:-:S05]  /*1360*/  @P1 PRMT R64, RZ, 0x7610, R9 ;  /* 0x00007610ff401816 */ /* 0x000fca0000000009 */
[----:B------:R-:W-:-:S05]  /*1370*/  @P1 FADD.FTZ R81, R64, R81 ;  /* 0x0000005140511221 */ /* 0x000fca0000010000 */
.L_x_4404:
[----:B------:R-:W-:-:S04]  /*1380*/  F2FP.BF16.PACK_AB R64, RZ, R81 ;  /* 0x00000051ff40723e */ /* 0x000fc800000010ff */
[----:B------:R-:W-:Y:S02]  /*1390*/  PRMT R5, R5, 0x5410, R64 ;  /* 0x0000541005057816 */ /* 0x000fe40000000040 */
.L_x_4405:
[----:B------:R-:W-:Y:S01]  /*13a0*/  PRMT R82, RZ, 0x5410, R66 ;  /* 0x00005410ff527816 */ /* 0x000fe20000000042 */
[----:B------:R-:W-:Y:S05]  /*13b0*/  @P2 BRA `(.L_x_4406) ;  /* 0x0000008000002947 */ /* 0x000fea0003800000 */
[----:B------:R-:W-:-:S04]  /*13c0*/  ISETP.NE.U32.AND P6, PT, RZ, c[0x0][0x180], PT ;  /* 0x00006000ff007a0c */ /* 0x000fc80003fc5070 */
[----:B------:R-:W-:-:S13]  /*13d0*/  ISETP.NE.AND.EX P6, PT, RZ, c[0x0][0x184], PT, P6 ;  /* 0x00006100ff007a0c */ /* 0x000fda0003fc5360 */
[----:B------:R-:W-:Y:S05]  /*13e0*/  @P6 BRA `(.L_x_4407) ;  /* 0x0000002000006947 */ /* 0x000fea0003800000 */
[----:B------:R-:W-:Y:S05]  /*13f0*/  @P0 BRA `(.L_x_4408) ;  /* 0x0000008000000947 */ /* 0x000fea0003800000 */
[----:B------:R-:W-:Y:S05]  /*1400*/  BRA `(.L_x_4409) ;  /* 0x0000009000007947 */ /* 0x000fea0003800000 */
.L_x_4407:
[----:B-----5:R-:W-:-:S05]  /*1410*/  PRMT R65, RZ, 0x5410, R10 ;  /* 0x00005410ff417816 */ /* 0x020fca000000000a */
[----:B------:R-:W-:Y:S01]  /*1420*/  FADD.FTZ R82, R65, R82 ;  /* 0x0000005241527221 */ /* 0x000fe20000010000 */
[----:B------:R-:W-:Y:S05]  /*1430*/  BRA `(.L_x_4408) ;  /* 0x0000004000007947 */ /* 0x000fea0003800000 */
.L_x_4406:
[----:B-----5:R-:W-:-:S05]  /*1440*/  PRMT R65, RZ, 0x5410, R14 ;  /* 0x00005410ff417816 */ /* 0x020fca000000000e */
[----:B------:R-:W-:Y:S01]  /*1450*/  FADD.FTZ R82, R65, R82 ;  /* 0x0000005241527221 */ /* 0x000fe20000010000 */
[----:B------:R-:W-:-:S05]  /*1460*/  @P1 PRMT R65, RZ, 0x5410, R10 ;  /* 0x00005410ff411816 */ /* 0x000fca000000000a */
[----:B------:R-:W-:-:S05]  /*1470*/  @P1 FADD.FTZ R82, R65, R82 ;  /* 0x0000005241521221 */ /* 0x000fca0000010000 */
.L_x_4408:
[----:B------:R-:W-:-:S04]  /*1480*/  F2FP.BF16.PACK_AB R64, RZ, R82 ;  /* 0x00000052ff40723e */ /* 0x000fc800000010ff */
[----:B------:R-:W-:Y:S02]  /*1490*/  PRMT R6, R64, 0x7610, R6 ;  /* 0x0000761040067816 */ /* 0x000fe40000000006 */
.L_x_4409:
[----:B------:R-:W-:Y:S01]  /*14a0*/  PRMT R83, RZ, 0x7610, R66 ;  /* 0x00007610ff537816 */ /* 0x000fe20000000042 */
[----:B------:R-:W-:Y:S05]  /*14b0*/  @P2 BRA `(.L_x_4410) ;  /* 0x0000008000002947 */ /* 0x000fea0003800000 */
[----:B------:R-:W-:-:S04]  /*14c0*/  ISETP.NE.U32.AND P6, PT, RZ, c[0x0][0x180], PT ;  /* 0x00006000ff007a0c */ /* 0x000fc80003fc5070 */
[----:B------:R-:W-:-:S13]  /*14d0*/  ISETP.NE.AND.EX P6, PT, RZ, c[0x0][0x184], PT, P6 ;  /* 0x00006100ff007a0c */ /* 0x000fda0003fc5360 */
[----:B------:R-:W-:Y:S05]  /*14e0*/  @P6 BRA `(.L_x_4411) ;  /* 0x0000002000006947 */ /* 0x000fea0003800000 */
[----:B------:R-:W-:Y:S05]  /*14f0*/  @P0 BRA `(.L_x_4412) ;  /* 0x0000008000000947 */ /* 0x000fea0003800000 */
[----:B------:R-:W-:Y:S05]  /*1500*/  BRA `(.L_x_4413) ;  /* 0x0000009000007947 */ /* 0x000fea0003800000 */
.L_x_4411:
[----:B-----5:R-:W-:-:S05]  /*1510*/  PRMT R64, RZ, 0x7610, R10 ;  /* 0x00007610ff407816 */ /* 0x020fca000000000a */
[----:B------:R-:W-:Y:S01]  /*1520*/  FADD.FTZ R83, R64, R83 ;  /* 0x0000005340537221 */ /* 0x000fe20000010000 */
[----:B------:R-:W-:Y:S05]  /*1530*/  BRA `(.L_x_4412) ;  /* 0x0000004000007947 */ /* 0x000fea0003800000 */
.L_x_4410:
[----:B-----5:R-:W-:-:S05]  /*1540*/  PRMT R64, RZ, 0x7610, R14 ;  /* 0x00007610ff407816 */ /* 0x020fca000000000e */
[----:B------:R-:W-:Y:S01]  /*1550*/  FADD.FTZ R83, R64, R83 ;  /* 0x0000005340537221 */ /* 0x000fe20000010000 */
[----:B------:R-:W-:-:S05]  /*1560*/  @P1 PRMT R64, RZ, 0x7610, R10 ;  /* 0x00007610ff401816 */ /* 0x000fca000000000a */
[----:B------:R-:W-:-:S05]  /*1570*/  @P1 FADD.FTZ R83, R64, R83 ;  /* 0x0000005340531221 */ /* 0x000fca0000010000 */
.L_x_4412:
[----:B------:R-:W-:-:S04]  /*1580*/  F2FP.BF16.PACK_AB R64, RZ, R83 ;  /* 0x00000053ff40723e */ /* 0x000fc800000010ff */
[----:B------:R-:W-:Y:S02]  /*1590*/  PRMT R6, R6, 0x5410, R64 ;  /* 0x0000541006067816 */ /* 0x000fe40000000040 */
.L_x_4413:
[----:B------:R-:W-:Y:S01]  /*15a0*/  PRMT R84, RZ, 0x5410, R67 ;  /* 0x00005410ff547816 */ /* 0x000fe20000000043 */
[----:B------:R-:W-:Y:S05]  /*15b0*/  @P2 BRA `(.L_x_4414) ;  /* 0x0000008000002947 */ /* 0x000fea0003800000 */
[----:B------:R-:W-:-:S04]  /*15c0*/  ISETP.NE.U32.AND P6, PT, RZ, c[0x0][0x180], PT ;  /* 0x00006000ff007a0c */ /* 0x000fc80003fc5070 */
[----:B------:R-:W-:-:S13]  /*15d0*/  ISETP.NE.AND.EX P6, PT, RZ, c[0x0][0x184], PT, P6 ;  /* 0x00006100ff007a0c */ /* 0x000fda0003fc5360 */
[----:B------:R-:W-:Y:S05]  /*15e0*/  @P6 BRA `(.L_x_4415) ;  /* 0x0000002000006947 */ /* 0x000fea0003800000 */
[----:B------:R-:W-:Y:S05]  /*15f0*/  @P0 BRA `(.L_x_4416) ;  /* 0x0000008000000947 */ /* 0x000fea0003800000 */
[----:B------:R-:W-:Y:S05]  /*1600*/  BRA `(.L_x_4417) ;  /* 0x0000009000007947 */ /* 0x000fea0003800000 */
.L_x_4415:
[----:B-----5:R-:W-:-:S05]  /*1610*/  PRMT R65, RZ, 0x5410, R11 ;  /* 0x00005410ff417816 */ /* 0x020fca000000000b */
[----:B------:R-:W-:Y:S01]  /*1620*/  FADD.FTZ R84, R65, R84 ;  /* 0x0000005441547221 */ /* 0x000fe20000010000 */
[----:B------:R-:W-:Y:S05]  /*1630*/  BRA `(.L_x_4416) ;  /* 0x0000004000007947 */ /* 0x000fea0003800000 */
.L_x_4414:
[----:B-----5:R-:W-:-:S05]  /*1640*/  PRMT R65, RZ, 0x5410, R15 ;  /* 0x00005410ff417816 */ /* 0x020fca000000000f */
[----:B------:R-:W-:Y:S01]  /*1650*/  FADD.FTZ R84, R65, R84 ;  /* 0x0000005441547221 */ /* 0x000fe20000010000 */
[----:B------:R-:W-:-:S05]  /*1660*/  @P1 PRMT R65, RZ, 0x5410, R11 ;  /* 0x00005410ff411816 */ /* 0x000fca000000000b */
[----:B------:R-:W-:-:S05]  /*1670*/  @P1 FADD.FTZ R84, R65, R84 ;  /* 0x0000005441541221 */ /* 0x000fca0000010000 */
.L_x_4416:
[----:B------:R-:W-:-:S04]  /*1680*/  F2FP.BF16.PACK_AB R64, RZ, R84 ;  /* 0x00000054ff40723e */ /* 0x000fc800000010ff */
[----:B------:R-:W-:Y:S02]  /*1690*/  PRMT R7, R64, 0x7610, R7 ;  /* 0x0000761040077816 */ /* 0x000fe40000000007 */
.L_x_4417:
[----:B------:R-:W-:Y:S01]  /*16a0*/  PRMT R90, RZ, 0x7610, R67 ;  /* 0x00007610ff5a7816 */ /* 0x000fe20000000043 */
[----:B------:R-:W-:Y:S05]  /*16b0*/  @P2 BRA `(.L_x_4418) ;  /* 0x0000008000002947 */ /* 0x000fea0003800000 */
[----:B------:R-:W-:-:S04]  /*16c0*/  ISETP.NE.U32.AND P1, PT, RZ, c[0x0][0x180], PT ;  /* 0x00006000ff007a0c */ /* 0x000fc80003f25070 */
[----:B------:R-:W-:-:S13]  /*16d0*/  ISETP.NE.AND.EX P1, PT, RZ, c[0x0][0x184], PT, P1 ;  /* 0x00006100ff007a0c */ /* 0x000fda0003f25310 */
[----:B------:R-:W-:Y:S05]  /*16e0*/  @P1 BRA `(.L_x_4419) ;  /* 0x0000002000001947 */ /* 0x000fea0003800000 */
[----:B------:R-:W-:Y:S05]  /*16f0*/  @P0 BRA `(.L_x_4420) ;  /* 0x0000008000000947 */ /* 0x000fea0003800000 */
[----:B------:R-:W-:Y:S05]  /*1700*/  BRA `(.L_x_4421) ;  /* 0x0000009000007947 */ /* 0x000fea0003800000 */
.L_x_4419:
[----:B-----5:R-:W-:-:S05]  /*1710*/  PRMT R65, RZ, 0x7610, R11 ;  /* 0x00007610ff417816 */ /* 0x020fca000000000b */
[----:B------:R-:W-:Y:S01]  /*1720*/  FADD.FTZ R90, R65, R90 ;  /* 0x0000005a415a7221 */ /* 0x000fe20000010000 */
[----:B------:R-:W-:Y:S05]  /*1730*/  BRA `(.L_x_4420) ;  /* 0x0000004000007947 */ /* 0x000fea0003800000 */
.L_x_4418:
[----:B-----5:R-:W-:-:S05]  /*1740*/  PRMT R65, RZ, 0x7610, R15 ;  /* 0x00007610ff417816 */ /* 0x020fca000000000f */
[----:B------:R-:W-:Y:S01]  /*1750*/  FADD.FTZ R90, R65, R90 ;  /* 0x0000005a415a7221 */ /* 0x000fe20000010000 */
[----:B------:R-:W-:-:S05]  /*1760*/  @P1 PRMT R65, RZ, 0x7610, R11 ;  /* 0x00007610ff411816 */ /* 0x000fca000000000b */
[----:B------:R-:W-:-:S05]  /*1770*/  @P1 FADD.FTZ R90, R65, R90 ;  /* 0x0000005a415a1221 */ /* 0x000fca0000010000 */
.L_x_4420:
[----:B------:R-:W-:-:S04]  /*1780*/  F2FP.BF16.PACK_AB R64, RZ, R90 ;  /* 0x0000005aff40723e */ /* 0x000fc800000010ff */
[----:B------:R-:W-:Y:S02]  /*1790*/  PRMT R7, R7, 0x5410, R64 ;  /* 0x0000541007077816 */ /* 0x000fe40000000040 */
.L_x_4421:
[----:B------:R-:W-:-:S04]  /*17a0*/  @P0 LEA R64, P1, R93, c[0x0][0x188], 0x4 ;  /* 0x000062005d400a11 */ /* 0x000fc800078220ff */
[C---:B------:R-:W-:Y:S02]  /*17b0*/  @P0 LEA.HI.X R65, R93.reuse, c[0x0][0x18c], RZ, 0x4, P1 ;  /* 0x000063005d410a11 */ /* 0x040fe400008f24ff */
[----:B------:R-:W-:-:S03]  /*17c0*/  IADD3 R93, R93, 0x20, RZ ;  /* 0x000000205d5d7810 */ /* 0x000fc60007ffe0ff */
[----:B------:R0:W-:Y:S04]  /*17d0*/  @P0 STG.E.128 [R64.64], R4 ;  /* 0x0000000440000986 */ /* 0x0001e8000c101d04 */
.L_x_4389:
[----:B------:R-:W-:Y:S05]  /*17e0*/  BSYNC B0 ;  /* 0x0000000000007941 */ /* 0x000fea0003800000 */
.L_x_4388:
        /* <DEDUP_REMOVED lines=24> */
.L_x_4425:
[----:B-----5:R-:W-:-:S05]  /*1970*/  PRMT R75, RZ, 0x5410, R8 ;  /* 0x00005410ff4b7816 */ /* 0x020fca0000000008 */
[----:B------:R-:W-:Y:S01]  /*1980*/  FADD.FTZ R74, R75, R74 ;  /* 0x0000004a4b4a7221 */ /* 0x000fe20000010000 */
[----:B------:R-:W-:Y:S05]  /*1990*/  BRA `(.L_x_4426) ;  /* 0x0000004000007947 */ /* 0x000fea0003800000 */
.L_x_4424:
[----:B0----5:R-:W-:-:S05]  /*19a0*/  PRMT R75, RZ, 0x5410, R12 ;  /* 0x00005410ff4b7816 */ /* 0x021fca000000000c */
[----:B------:R-:W-:Y:S01]  /*19b0*/  FADD.FTZ R74, R75, R74 ;  /* 0x0000004a4b4a7221 */ /* 0x000fe20000010000 */
[----:B------:R-:W-:-:S05]  /*19c0*/  @P1 PRMT R75, RZ, 0x5410, R8 ;  /* 0x00005410ff4b1816 */ /* 0x000fca0000000008 */
[----:B------:R-:W-:-:S05]  /*19d0*/  @P1 FADD.FTZ R74, R75, R74 ;  /* 0x0000004a4b4a1221 */ /* 0x000fca0000010000 */
.L_x_4426:
[----:B------:R-:W-:-:S04]  /*19e0*/  F2FP.BF16.PACK_AB R75, RZ, R74 ;  /* 0x0000004aff4b723e */ /* 0x000fc800000010ff */
[----:B------:R-:W-:Y:S02]  /*19f0*/  PRMT R4, R75, 0x7610, R4 ;  /* 0x000076104b047816 */ /* 0x000fe40000000004 */
.L_x_4427:
[----:B------:R-:W-:Y:S01]  /*1a00*/  PRMT R75, RZ, 0x7610, R64 ;  /* 0x00007610ff4b7816 */ /* 0x000fe20000000040 */
[----:B------:R-:W-:Y:S05]  /*1a10*/  @P2 BRA `(.L_x_4428) ;  /* 0x0000008000002947 */ /* 0x000fea0003800000 */
[----:B------:R-:W-:-:S04]  /*1a20*/  ISETP.NE.U32.AND P6, PT, RZ, c[0x0][0x180], PT ;  /* 0x00006000ff007a0c */ /* 0x000fc80003fc5070 */
[----:B------:R-:W-:-:S13]  /*1a30*/  ISETP.NE.AND.EX P6, PT, RZ, c[0x0][0x184], PT, P6 ;  /* 0x00006100ff007a0c */ /* 0x000fda0003fc5360 */
[----:B------:R-:W-:Y:S05]  /*1a40*/  @P6 BRA `(.L_x_4429) ;  /* 0x0000002000006947 */ /* 0x000fea0003800000 */
[----:B------:R-:W-:Y:S05]  /*1a50*/  @P0 BRA `(.L_x_4430) ;  /* 0x0000008000000947 */ /* 0x000fea0003800000 */
[----:B------:R-:W-:Y:S05]  /*1a60*/  BRA `(.L_x_4431) ;  /* 0x0000009000007947 */ /* 0x000fea0003800000 */
.L_x_4429:
[----:B-----5:R-:W-:-:S05]  /*1a70*/  PRMT R64, RZ, 0x7610, R8 ;  /* 0x00007610ff407816 */ /* 0x020fca0000000008 */
[----:B------:R-:W-:Y:S01]  /*1a80*/  FADD.FTZ R75, R64, R75 ;  /* 0x0000004b404b7221 */ /* 0x000fe20000010000 */
[----:B------:R-:W-:Y:S05]  /*1a90*/  BRA `(.L_x_4430) ;  /* 0x0000004000007947 */ /* 0x000fea0003800000 */
.L_x_4428:
[----:B-----5:R-:W-:-:S05]  /*1aa0*/  PRMT R64, RZ, 0x7610, R12 ;  /* 0x00007610ff407816 */ /* 0x020fca000000000c */
[----:B------:R-:W-:Y:S01]  /*1ab0*/  FADD.FTZ R75, R64, R75 ;  /* 0x0000004b404b7221 */ /* 0x000fe20000010000 */
[----:B------:R-:W-:-:S05]  /*1ac0*/  @P1 PRMT R64, RZ, 0x7610, R8 ;  /* 0x00007610ff401816 */ /* 0x000fca0000000008 */
[----:B------:R-:W-:-:S05]  /*1ad0*/  @P1 FADD.FTZ R75, R64, R75 ;  /* 0x0000004b404b1221 */ /* 0x000fca0000010000 */
.L_x_4430:
[----:B------:R-:W-:-:S04]  /*1ae0*/  F2FP.BF16.PACK_AB R64, RZ, R75 ;  /* 0x0000004bff40723e */ /* 0x000fc800000010ff */
[----:B------:R-:W-:Y:S02]  /*1af0*/  PRMT R4, R4, 0x5410, R64 ;  /* 0x0000541004047816 */ /* 0x000fe40000000040 */
.L_x_4431:
[----:B------:R-:W-:Y:S01]  /*1b00*/  PRMT R76, RZ, 0x5410, R65 ;  /* 0x00005410ff4c7816 */ /* 0x000fe20000000041 */
[----:B------:R-:W-:Y:S05]  /*1b10*/  @P2 BRA `(.L_x_4432) ;  /* 0x0000008000002947 */ /* 0x000fea0003800000 */
[----:B------:R-:W-:-:S04]  /*1b20*/  ISETP.NE.U32.AND P6, PT, RZ, c[0x0][0x180], PT ;  /* 0x00006000ff007a0c */ /* 0x000fc80003fc5070 */
[----:B------:R-:W-:-:S13]  /*1b30*/  ISETP.NE.AND.EX P6, PT, RZ, c[0x0][0x184], PT, P6 ;  /* 0x00006100ff007a0c */ /* 0x000fda0003fc5360 */
[----:B------:R-:W-:Y:S05]  /*1b40*/  @P6 BRA `(.L_x_4433) ;  /* 0x0000002000006947 */ /* 0x000fea0003800000 */
[----:B------:R-:W-:Y:S05]  /*1b50*/  @P0 BRA `(.L_x_4434) ;  /* 0x0000008000000947 */ /* 0x000fea0003800000 */
[----:B------:R-:W-:Y:S05]  /*1b60*/  BRA `(.L_x_4435) ;  /* 0x0000009000007947 */ /* 0x000fea0003800000 */
.L_x_4433:
[----:B-----5:R-:W-:-:S05]  /*1b70*/  PRMT R85, RZ, 0x5410, R9 ;  /* 0x00005410ff557816 */ /* 0x020fca0000000009 */
[----:B------:R-:W-:Y:S01]  /*1b80*/  FADD.FTZ R76, R85, R76 ;  /* 0x0000004c554c7221 */ /* 0x000fe20000010000 */
[----:B------:R-:W-:Y:S05]  /*1b90*/  BRA `(.L_x_4434) ;  /* 0x0000004000007947 */ /* 0x000fea0003800000 */
.L_x_4432:
[----:B-----5:R-:W-:-:S05]  /*1ba0*/  PRMT R85, RZ, 0x5410, R13 ;  /* 0x00005410ff557816 */ /* 0x020fca000000000d */
[----:B------:R-:W-:Y:S01]  /*1bb0*/  FADD.FTZ R76, R85, R76 ;  /* 0x0000004c554c7221 */ /* 0x000fe20000010000 */
[----:B------:R-:W-:-:S05]  /*1bc0*/  @P1 PRMT R85, RZ, 0x5410, R9 ;  /* 0x00005410ff551816 */ /* 0x000fca0000000009 */
[----:B------:R-:W-:-:S05]  /*1bd0*/  @P1 FADD.FTZ R76, R85, R76 ;  /* 0x0000004c554c1221 */ /* 0x000fca0000010000 */
.L_x_4434:
[----:B------:R-:W-:-:S04]  /*1be0*/  F2FP.BF16.PACK_AB R64, RZ, R76 ;  /* 0x0000004cff40723e */ /* 0x000fc800000010ff */
[----:B------:R-:W-:Y:S02]  /*1bf0*/  PRMT R5, R64, 0x7610, R5 ;  /* 0x0000761040057816 */ /* 0x000fe40000000005 */
.L_x_4435:
[----:B------:R-:W-:Y:S01]  /*1c00*/  PRMT R85, RZ, 0x7610, R65 ;  /* 0x00007610ff557816 */ /* 0x000fe20000000041 */
[----:B------:R-:W-:Y:S05]  /*1c10*/  @P2 BRA `(.L_x_4436) ;  /* 0x0000008000002947 */ /* 0x000fea0003800000 */
[----:B------:R-:W-:-:S04]  /*1c20*/  ISETP.NE.U32.AND P6, PT, RZ, c[0x0][0x180], PT ;  /* 0x00006000ff007a0c */ /* 0x000fc80003fc5070 */
[----:B------:R-:W-:-:S13]  /*1c30*/  ISETP.NE.AND.EX P6, PT, RZ, c[0x0][0x184], PT, P6 ;  /* 0x00006100ff007a0c */ /* 0x000fda0003fc5360 */
[----:B------:R-:W-:Y:S05]  /*1c40*/  @P6 BRA `(.L_x_4437) ;  /* 0x0000002000006947 */ /* 0x000fea0003800000 */
[----:B------:R-:W-:Y:S05]  /*1c50*/  @P0 BRA `(.L_x_4438) ;  /* 0x0000008000000947 */ /* 0x000fea0003800000 */
[----:B------:R-:W-:Y:S05]  /*1c60*/  BRA `(.L_x_4439) ;  /* 0x0000009000007947 */ /* 0x000fea0003800000 */
.L_x_4437:
[----:B-----5:R-:W-:-:S05]  /*1c70*/  PRMT R64, RZ, 0x7610, R9 ;  /* 0x00007610ff407816 */ /* 0x020fca0000000009 */
[----:B------:R-:W-:Y:S01]  /*1c80*/  FADD.FTZ R85, R64, R85 ;  /* 0x0000005540557221 */ /* 0x000fe20000010000 */
[----:B------:R-:W-:Y:S05]  /*1c90*/  BRA `(.L_x_4438) ;  /* 0x0000004000007947 */ /* 0x000fea0003800000 */
.L_x_4436:
[----:B-----5:R-:W-:-:S05]  /*1ca0*/  PRMT R64, RZ, 0x7610, R13 ;  /* 0x00007610ff407816 */ /* 0x020fca000000000d */
[----:B------:R-:W-:Y:S01]  /*1cb0*/  FADD.FTZ R85, R64, R85 ;  /* 0x0000005540557221 */ /* 0x000fe20000010000 */
[----:B------:R-:W-:-:S05]  /*1cc0*/  @P1 PRMT R64, RZ, 0x7610, R9 ;  /* 0x00007610ff401816 */ /* 0x000fca0000000009 */
[----:B------:R-:W-:-:S05]  /*1cd0*/  @P1 FADD.FTZ R85, R64, R85 ;  /* 0x0000005540551221 */ /* 0x000fca0000010000 */
.L_x_4438:
[----:B------:R-:W-:-:S04]  /*1ce0*/  F2FP.BF16.PACK_AB R64, RZ, R85 ;  /* 0x00000055ff40723e */ /* 0x000fc800000010ff */
[----:B------:R-:W-:Y:S02]  /*1cf0*/  PRMT R5, R5, 0x5410, R64 ;  /* 0x0000541005057816 */ /* 0x000fe40000000040 */
.L_x_4439:
[----:B------:R-:W-:Y:S01]  /*1d00*/  PRMT R86, RZ, 0x5410, R66 ;  /* 0x00005410ff567816 */ /* 0x000fe20000000042 */
[----:B------:R-:W-:Y:S05]  /*1d10*/  @P2 BRA `(.L_x_4440) ;  /* 0x0000008000002947 */ /* 0x000fea0003800000 */
[----:B------:R-:W-:-:S04]  /*1d20*/  ISETP.NE.U32.AND P6, PT, RZ, c[0x0][0x180], PT ;  /* 0x00006000ff007a0c */ /* 0x000fc80003fc5070 */
[----:B------:R-:W-:-:S13]  /*1d30*/  ISETP.NE.AND.EX P6, PT, RZ, c[0x0][0x184], PT, P6 ;  /* 0x00006100ff007a0c */ /* 0x000fda0003fc5360 */
[----:B------:R-:W-:Y:S05]  /*1d40*/  @P6 BRA `(.L_x_4441) ;  /* 0x0000002000006947 */ /* 0x000fea0003800000 */
[----:B------:R-:W-:Y:S05]  /*1d50*/  @P0 BRA `(.L_x_4442) ;  /* 0x0000008000000947 */ /* 0x000fea0003800000 */
[----:B------:R-:W-:Y:S05]  /*1d60*/  BRA `(.L_x_4443) ;  /* 0x0000009000007947 */ /* 0x000fea0003800000 */
.L_x_4441:
[----:B-----5:R-:W-:-:S05]  /*1d70*/  PRMT R65, RZ, 0x5410, R10 ;  /* 0x00005410ff417816 */ /* 0x020fca000000000a */
[----:B------:R-:W-:Y:S01]  /*1d80*/  FADD.FTZ R86, R65, R86 ;  /* 0x0000005641567221 */ /* 0x000fe20000010000 */
[----:B------:R-:W-:Y:S05]  /*1d90*/  BRA `(.L_x_4442) ;  /* 0x0000004000007947 */ /* 0x000fea0003800000 */
.L_x_4440:
[----:B-----5:R-:W-:-:S05]  /*1da0*/  PRMT R65, RZ, 0x5410, R14 ;  /* 0x00005410ff417816 */ /* 0x020fca000000000e */
[----:B------:R-:W-:Y:S01]  /*1db0*/  FADD.FTZ R86, R65, R86 ;  /* 0x0000005641567221 */ /* 0x000fe20000010000 */
[----:B------:R-:W-:-:S05]  /*1dc0*/  @P1 PRMT R65, RZ, 0x5410, R10 ;  /* 0x00005410ff411816 */ /* 0x000fca000000000a */
[----:B------:R-:W-:-:S05]  /*1dd0*/  @P1 FADD.FTZ R86, R65, R86 ;  /* 0x0000005641561221 */ /* 0x000fca0000010000 */
.L_x_4442:
[----:B------:R-:W-:-:S04]  /*1de0*/  F2FP.BF16.PACK_AB R64, RZ, R86 ;  /* 0x00000056ff40723e */ /* 0x000fc800000010ff */
[----:B------:R-:W-:Y:S02]  /*1df0*/  PRMT R6, R64, 0x7610, R6 ;  /* 0x0000761040067816 */ /* 0x000fe40000000006 */
.L_x_4443:
[----:B------:R-:W-:Y:S01]  /*1e00*/  PRMT R87, RZ, 0x7610, R66 ;  /* 0x00007610ff577816 */ /* 0x000fe20000000042 */
[----:B------:R-:W-:Y:S05]  /*1e10*/  @P2 BRA `(.L_x_4444) ;  /* 0x0000008000002947 */ /* 0x000fea0003800000 */
[----:B------:R-:W-:-:S04]  /*1e20*/  ISETP.NE.U32.AND P6, PT, RZ, c[0x0][0x180], PT ;  /* 0x00006000ff007a0c */ /* 0x000fc80003fc5070 */
[----:B------:R-:W-:-:S13]  /*1e30*/  ISETP.NE.AND.EX P6, PT, RZ, c[0x0][0x184], PT, P6 ;  /* 0x00006100ff007a0c */ /* 0x000fda0003fc5360 */
[----:B------:R-:W-:Y:S05]  /*1e40*/  @P6 BRA `(.L_x_4445) ;  /* 0x0000002000006947 */ /* 0x000fea0003800000 */
[----:B------:R-:W-:Y:S05]  /*1e50*/  @P0 BRA `(.L_x_4446) ;  /* 0x0000008000000947 */ /* 0x000fea0003800000 */
[----:B------:R-:W-:Y:S05]  /*1e60*/  BRA `(.L_x_4447) ;  /* 0x0000009000007947 */ /* 0x000fea0003800000 */
.L_x_4445:
[----:B-----5:R-:W-:-:S05]  /*1e70*/  PRMT R64, RZ, 0x7610, R10 ;  /* 0x00007610ff407816 */ /* 0x020fca000000000a */
[----:B------:R-:W-:Y:S01]  /*1e80*/  FADD.FTZ R87, R64, R87 ;  /* 0x0000005740577221 */ /* 0x000fe20000010000 */
[----:B------:R-:W-:Y:S05]  /*1e90*/  BRA `(.L_x_4446) ;  /* 0x0000004000007947 */ /* 0x000fea0003800000 */
.L_x_4444:
[----:B-----5:R-:W-:-:S05]  /*1ea0*/  PRMT R64, RZ, 0x7610, R14 ;  /* 0x00007610ff407816 */ /* 0x020fca000000000e */
[----:B------:R-:W-:Y:S01]  /*1eb0*/  FADD.FTZ R87, R64, R87 ;  /* 0x0000005740577221 */ /* 0x000fe20000010000 */
[----:B------:R-:W-:-:S05]  /*1ec0*/  @P1 PRMT R64, RZ, 0x7610, R10 ;  /* 0x00007610ff401816 */ /* 0x000fca000000000a */
[----:B------:R-:W-:-:S05]  /*1ed0*/  @P1 FADD.FTZ R87, R64, R87 ;  /* 0x0000005740571221 */ /* 0x000fca0000010000 */
.L_x_4446:
[----:B------:R-:W-:-:S04]  /*1ee0*/  F2FP.BF16.PACK_AB R64, RZ, R87 ;  /* 0x00000057ff40723e */ /* 0x000fc800000010ff */
[----:B------:R-:W-:Y:S02]  /*1ef0*/  PRMT R6, R6, 0x5410, R64 ;  /* 0x0000541006067816 */ /* 0x000fe40000000040 */
.L_x_4447:
[----:B------:R-:W-:Y:S01]  /*1f00*/  PRMT R88, RZ, 0x5410, R67 ;  /* 0x00005410ff587816 */ /* 0x000fe20000000043 */
[----:B------:R-:W-:Y:S05]  /*1f10*/  @P2 BRA `(.L_x_4448) ;  /* 0x0000008000002947 */ /* 0x000fea0003800000 */
[----:B------:R-:W-:-:S04]  /*1f20*/  ISETP.NE.U32.AND P6, PT, RZ, c[0x0][0x180], PT ;  /* 0x00006000ff007a0c */ /* 0x000fc80003fc5070 */
[----:B------:R-:W-:-:S13]  /*1f30*/  ISETP.NE.AND.EX P6, PT, RZ, c[0x0][0x184], PT, P6 ;  /* 0x00006100ff007a0c */ /* 0x000fda0003fc5360 */
[----:B------:R-:W-:Y:S05]  /*1f40*/  @P6 BRA `(.L_x_4449) ;  /* 0x0000002000006947 */ /* 0x000fea0003800000 */
[----:B------:R-:W-:Y:S05]  /*1f50*/  @P0 BRA `(.L_x_4450) ;  /* 0x0000008000000947 */ /* 0x000fea0003800000 */
[----:B------:R-:W-:Y:S05]  /*1f60*/  BRA `(.L_x_4451) ;  /* 0x0000009000007947 */ /* 0x000fea0003800000 */
.L_x_4449:
[----:B-----5:R-:W-:-:S05]  /*1f70*/  PRMT R65, RZ, 0x5410, R11 ;  /* 0x00005410ff417816 */ /* 0x020fca000000000b */
[----:B------:R-:W-:Y:S01]  /*1f80*/  FADD.FTZ R88, R65, R88 ;  /* 0x0000005841587221 */ /* 0x000fe20000010000 */
[----:B------:R-:W-:Y:S05]  /*1f90*/  BRA `(.L_x_4450) ;  /* 0x0000004000007947 */ /* 0x000fea0003800000 */
.L_x_4448:
[----:B-----5:R-:W-:-:S05]  /*1fa0*/  PRMT R65, RZ, 0x5410, R15 ;  /* 0x00005410ff417816 */ /* 0x020fca000000000f */
[----:B------:R-:W-:Y:S01]  /*1fb0*/  FADD.FTZ R88, R65, R88 ;  /* 0x0000005841587221 */ /* 0x000fe20000010000 */
[----:B------:R-:W-:-:S05]  /*1fc0*/  @P1 PRMT R65, RZ, 0x5410, R11 ;  /* 0x00005410ff411816 */ /* 0x000fca000000000b */
[----:B------:R-:W-:-:S05]  /*1fd0*/  @P1 FADD.FTZ R88, R65, R88 ;  /* 0x0000005841581221 */ /* 0x000fca0000010000 */
.L_x_4450:
[----:B------:R-:W-:-:S04]  /*1fe0*/  F2FP.BF16.PACK_AB R64, RZ, R88 ;  /* 0x00000058ff40723e */ /* 0x000fc800000010ff */
[----:B------:R-:W-:Y:S02]  /*1ff0*/  PRMT R7, R64, 0x7610, R7 ;  /* 0x0000761040077816 */ /* 0x000fe40000000007 */
.L_x_4451:
[----:B------:R-:W-:Y:S01]  /*2000*/  PRMT R91, RZ, 0x7610, R67 ;  /* 0x00007610ff5b7816 */ /* 0x000fe20000000043 */
[----:B------:R-:W-:Y:S05]  /*2010*/  @P2 BRA `(.L_x_4452) ;  /* 0x0000008000002947 */ /* 0x000fea0003800000 */
[----:B------:R-:W-:-:S04]  /*2020*/  ISETP.NE.U32.AND P1, PT, RZ, c[0x0][0x180], PT ;  /* 0x00006000ff007a0c */ /* 0x000fc80003f25070 */
[----:B------:R-:W-:-:S13]  /*2030*/  ISETP.NE.AND.EX P1, PT, RZ, c[0x0][0x184], PT, P1 ;  /* 0x00006100ff007a0c */ /* 0x000fda0003f25310 */
[----:B------:R-:W-:Y:S05]  /*2040*/  @P1 BRA `(.L_x_4453) ;  /* 0x0000002000001947 */ /* 0x000fea0003800000 */
[----:B------:R-:W-:Y:S05]  /*2050*/  @P0 BRA `(.L_x_4454) ;  /* 0x0000008000000947 */ /* 0x000fea0003800000 */
[----:B------:R-:W-:Y:S05]  /*2060*/  BRA `(.L_x_4455) ;  /* 0x0000009000007947 */ /* 0x000fea0003800000 */
.L_x_4453:
[----:B-----5:R-:W-:-:S05]  /*2070*/  PRMT R64, RZ, 0x7610, R11 ;  /* 0x00007610ff407816 */ /* 0x020fca000000000b */
[----:B------:R-:W-:Y:S01]  /*2080*/  FADD.FTZ R91, R64, R91 ;  /* 0x0000005b405b7221 */ /* 0x000fe20000010000 */
[----:B------:R-:W-:Y:S05]  /*2090*/  BRA `(.L_x_4454) ;  /* 0x0000004000007947 */ /* 0x000fea0003800000 */
.L_x_4452:
[----:B-----5:R-:W-:-:S05]  /*20a0*/  PRMT R64, RZ, 0x7610, R15 ;  /* 0x00007610ff407816 */ /* 0x020fca000000000f */
[----:B------:R-:W-:Y:S01]  /*20b0*/  FADD.FTZ R91, R64, R91 ;  /* 0x0000005b405b7221 */ /* 0x000fe20000010000 */
[----:B------:R-:W-:-:S05]  /*20c0*/  @P1 PRMT R64, RZ, 0x7610, R11 ;  /* 0x00007610ff401816 */ /* 0x000fca000000000b */
[----:B------:R-:W-:-:S05]  /*20d0*/  @P1 FADD.FTZ R91, R64, R91 ;  /* 0x0000005b405b1221 */ /* 0x000fca0000010000 */
.L_x_4454:
[----:B------:R-:W-:-:S04]  /*20e0*/  F2FP.BF16.PACK_AB R64, RZ, R91 ;  /* 0x0000005bff40723e */ /* 0x000fc800000010ff */
[----:B------:R-:W-:Y:S02]  /*20f0*/  PRMT R7, R7, 0x5410, R64 ;  /* 0x0000541007077816 */ /* 0x000fe40000000040 */
.L_x_4455:
[----:B------:R-:W-:-:S04]  /*2100*/  @P0 LEA R64, P1, R93, c[0x0][0x188], 0x4 ;  /* 0x000062005d400a11 */ /* 0x000fc800078220ff */
[----:B------:R-:W-:-:S05]  /*2110*/  @P0 LEA.HI.X R65, R93, c[0x0][0x18c], RZ, 0x4, P1 ;  /* 0x000063005d410a11 */ /* 0x000fca00008f24ff */
[----:B------:R0:W-:Y:S04]  /*2120*/  @P0 STG.E.128 [R64.64], R4 ;  /* 0x0000000440000986 */ /* 0x0001e8000c101d04 */
.L_x_4423:
[----:B------:R-:W-:Y:S05]  /*2130*/  BSYNC B0 ;  /* 0x0000000000007941 */ /* 0x000fea0003800000 */
.L_x_4422:
        /* <DEDUP_REMOVED lines=30> */
.L_x_4466:
[----:B-1----:R-:W-:Y:S01]  /*2320*/  FADD.FTZ R65, R64, R65 ;  /* 0x0000004140417221 */ /* 0x002fe20000010000 */
[----:B------:R-:W-:Y:S05]  /*2330*/  BRA.DIV ~URZ, `(.L_x_4457) ;  /* 0x00000c827f007947 */ /* 0x000fea000b800000 */
[----:B0-----:R-:W0:Y:S02]  /*2340*/  SHFL.BFLY PT, R64, R65, 0x2, 0x1f ;  /* 0x0c401f0041407f89 */ /* 0x001e2400000e0000 */
        /* <DEDUP_REMOVED lines=66> */
.L_x_4467:
[C---:B------:R-:W-:Y:S01]  /*2770*/  FMUL.FTZ R65, R64.reuse, R64 ;  /* 0x0000004040417220 */ /* 0x040fe20000410000 */
[----:B------:R-:W-:Y:S01]  /*2780*/  ISETP.NE.AND P2, PT, RZ, UR6, PT ;  /* 0x00000006ff007c0c */ /* 0x000fe2000bf45270 */
[----:B------:R-:W-:Y:S01]  /*2790*/  IMAD.MOV.U32 R67, RZ, RZ, c[0x0][0x1e0] ;  /* 0x00007800ff437624 */ /* 0x000fe200078e00ff */
[----:B------:R-:W-:Y:S01]  /*27a0*/  BSSY B0, `(.L_x_4458) ;  /* 0x000002e000007945 */ /* 0x000fe20003800000 */
[----:B01----:R-:W-:Y:S01]  /*27b0*/  FADD.FTZ R94, R93, R94 ;  /* 0x0000005e5d5e7221 */ /* 0x003fe20000010000 */
[----:B------:R-:W-:Y:S01]  /*27c0*/  FSEL R66, R65, RZ, P2 ;  /* 0x000000ff41427208 */ /* 0x000fe20001000000 */
[----:B------:R-:W-:Y:S01]  /*27d0*/  @!P1 IMAD.MOV.U32 R95, RZ, RZ, 0x4 ;  /* 0x00000004ff5f9424 */ /* 0x000fe200078e00ff */
[----:B------:R-:W-:Y:S01]  /*27e0*/  FSEL R93, R64, RZ, !P2 ;  /* 0x000000ff405d7208 */ /* 0x000fe20005000000 */
[----:B------:R-:W-:Y:S01]  /*27f0*/  FFMA.FTZ R65, R94, R67, c[0x0][0x228] ;  /* 0x00008a005e417623 */ /* 0x000fe20000010043 */
[----:B------:R-:W-:Y:S01]  /*2800*/  @!P1 MOV R67, 0x4 ;  /* 0x0000000400439802 */ /* 0x000fe20000000f00 */
[----:B------:R-:W-:-:S04]  /*2810*/  @!P1 IMAD.WIDE R94, R2, R95, c[0x0][0x1a8] ;  /* 0x00006a00025e9625 */ /* 0x000fc800078e025f */
[----:B------:R-:W-:Y:S02]  /*2820*/  FADD.FTZ R65, R65, R66 ;  /* 0x0000004241417221 */ /* 0x000fe40000010000 */
[----:B------:R-:W-:Y:S02]  /*2830*/  @!P1 IMAD.WIDE R66, R2, R67, c[0x0][0x1a0] ;  /* 0x0000680002429625 */ /* 0x000fe400078e0243 */
[----:B------:R-:W0:Y:S03]  /*2840*/  MUFU.RSQ R92, R65 ;  /* 0x00000041005c7308 */ /* 0x000e260000001400 */
[----:B------:R1:W-:Y:S04]  /*2850*/  @!P1 STG.E [R66.64], R64 ;  /* 0x0000004042009986 */ /* 0x0003e8000c101904 */
[----:B0-----:R1:W-:Y:S01]  /*2860*/  @!P1 STG.E [R94.64], R92 ;  /* 0x0000005c5e009986 */ /* 0x0013e2000c101904 */
[----:B------:R-:W-:Y:S05]  /*2870*/  @!P5 BRA `(.L_x_4459) ;  /* 0x000002000000d947 */ /* 0x000fea0003800000 */
[--C-:B------:R-:W-:Y:S02]  /*2880*/  FADD.FTZ R101, R79, -R93.reuse ;  /* 0x8000005d4f657221 */ /* 0x100fe40000010000 */
[----:B------:R-:W-:-:S02]  /*2890*/  FADD.FTZ R65, R68, -R93 ;  /* 0x8000005d44417221 */ /* 0x000fc40000010000 */
[--C-:B-1----:R-:W-:Y:S02]  /*28a0*/  FADD.FTZ R67, R69, -R93.reuse ;  /* 0x8000005d45437221 */ /* 0x102fe40000010000 */
[----:B------:R-:W-:Y:S02]  /*28b0*/  FMUL.FTZ R96, R92, R101 ;  /* 0x000000655c607220 */ /* 0x000fe40000410000 */
[--C-:B------:R-:W-:Y:S02]  /*28c0*/  FADD.FTZ R95, R70, -R93.reuse ;  /* 0x8000005d465f7221 */ /* 0x100fe40000010000 */
[--C-:B------:R-:W-:Y:S02]  /*28d0*/  FADD.FTZ R97, R77, -R93.reuse ;  /* 0x8000005d4d617221 */ /* 0x100fe40000010000 */
[--C-:B------:R-:W-:Y:S02]  /*28e0*/  FADD.FTZ R99, R78, -R93.reuse ;  /* 0x8000005d4e637221 */ /* 0x100fe40000010000 */
[----:B------:R-:W-:-:S02]  /*28f0*/  FADD.FTZ R103, R80, -R93 ;  /* 0x8000005d50677221 */ /* 0x000fc40000010000 */
[----:B------:R-:W-:Y:S02]  /*2900*/  FADD.FTZ R105, R89, -R93 ;  /* 0x8000005d59697221 */ /* 0x000fe40000010000 */
[C---:B------:R-:W-:Y:S02]  /*2910*/  FMUL.FTZ R65, R92.reuse, R65 ;  /* 0x000000415c417220 */ /* 0x040fe40000410000 */
[C---:B------:R-:W-:Y:S02]  /*2920*/  FMUL.FTZ R66, R92.reuse, R67 ;  /* 0x000000435c427220 */ /* 0x040fe40000410000 */
[----:B-----5:R-:W-:Y:S01]  /*2930*/  FFMA.FTZ R67, R49, R96, R57 ;  /* 0x0000006031437223 */ /* 0x020fe20000010039 */
[----:B------:R-:W-:Y:S01]  /*2940*/  HFMA2.MMA R96, -RZ, RZ, 0, 9.5367431640625e-07 ;  /* 0x00000010ff607435 */ /* 0x000fe200000001ff */
[C---:B------:R-:W-:Y:S02]  /*2950*/  FMUL.FTZ R95, R92.reuse, R95 ;  /* 0x0000005f5c5f7220 */ /* 0x040fe40000410000 */
[----:B------:R-:W-:-:S02]  /*2960*/  FMUL.FTZ R94, R92, R97 ;  /* 0x000000615c5e7220 */ /* 0x000fc40000410000 */
[C---:B------:R-:W-:Y:S02]  /*2970*/  FMUL.FTZ R99, R92.reuse, R99 ;  /* 0x000000635c637220 */ /* 0x040fe40000410000 */
[C---:B------:R-:W-:Y:S02]  /*2980*/  FMUL.FTZ R103, R92.reuse, R103 ;  /* 0x000000675c677220 */ /* 0x040fe40000410000 */
[----:B------:R-:W-:Y:S02]  /*2990*/  FMUL.FTZ R98, R92, R105 ;  /* 0x000000695c627220 */ /* 0x000fe40000410000 */
[----:B------:R-:W-:Y:S02]  /*29a0*/  FFMA.FTZ R64, R52, R65, R60 ;  /* 0x0000004134407223 */ /* 0x000fe4000001003c */
[----:B------:R-:W-:Y:S02]  /*29b0*/  FFMA.FTZ R65, R53, R66, R61 ;  /* 0x0000004235417223 */ /* 0x000fe4000001003d */
[----:B------:R-:W-:-:S02]  /*29c0*/  FFMA.FTZ R95, R54, R95, R62 ;  /* 0x0000005f365f7223 */ /* 0x000fc4000001003e */
[----:B------:R-:W-:Y:S01]  /*29d0*/  FFMA.FTZ R94, R55, R94, R63 ;  /* 0x0000005e375e7223 */ /* 0x000fe2000001003f */
[----:B------:R-:W-:Y:S01]  /*29e0*/  F2FP.BF16.PACK_AB R64, R65, R64 ;  /* 0x000000404140723e */ /* 0x000fe200000010ff */
[----:B------:R-:W-:Y:S02]  /*29f0*/  FFMA.FTZ R66, R48, R99, R56 ;  /* 0x0000006330427223 */ /* 0x000fe40000010038 */
[----:B------:R-:W-:Y:S01]  /*2a00*/  FFMA.FTZ R103, R50, R103, R58 ;  /* 0x0000006732677223 */ /* 0x000fe2000001003a */
[----:B------:R-:W-:Y:S01]  /*2a10*/  F2FP.BF16.PACK_AB R65, R94, R95 ;  /* 0x0000005f5e41723e */ /* 0x000fe200000010ff */
[----:B------:R-:W-:Y:S01]  /*2a20*/  FFMA.FTZ R98, R51, R98, R59 ;  /* 0x0000006233627223 */ /* 0x000fe2000001003b */
[----:B------:R-:W-:Y:S01]  /*2a30*/  F2FP.BF16.PACK_AB R66, R67, R66 ;  /* 0x000000424342723e */ /* 0x000fe200000010ff */
[C---:B------:R-:W-:Y:S01]  /*2a40*/  IMAD.WIDE.U32 R94, R3.reuse, R96, c[0x0][0x208] ;  /* 0x00008200035e7625 */ /* 0x040fe200078e0060 */
[----:B------:R-:W-:Y:S02]  /*2a50*/  IADD3 R3, R3, 0x20, RZ ;  /* 0x0000002003037810 */ /* 0x000fe40007ffe0ff */
[----:B------:R-:W-:-:S05]  /*2a60*/  F2FP.BF16.PACK_AB R67, R98, R103 ;  /* 0x000000676243723e */ /* 0x000fca00000010ff */
[----:B------:R0:W-:Y:S02]  /*2a70*/  STG.E.128 [R94.64], R64 ;  /* 0x000000405e007986 */ /* 0x0001e4000c101d04 */
.L_x_4459:
[----:B------:R-:W-:Y:S05]  /*2a80*/  BSYNC B0 ;  /* 0x0000000000007941 */ /* 0x000fea0003800000 */
.L_x_4458:
[----:B------:R-:W-:Y:S01]  /*2a90*/  BSSY B0, `(.L_x_4460) ;  /* 0x0000022000007945 */ /* 0x000fe20003800000 */
[----:B------:R-:W-:Y:S05]  /*2aa0*/  @!P4 BRA `(.L_x_4461) ;  /* 0x000002000000c947 */ /* 0x000fea0003800000 */
[--C-:B0-----:R-:W-:Y:S02]  /*2ab0*/  FADD.FTZ R65, R71, -R93.reuse ;  /* 0x8000005d47417221 */ /* 0x101fe40000010000 */
[--C-:B-1----:R-:W-:Y:S02]  /*2ac0*/  FADD.FTZ R67, R72, -R93.reuse ;  /* 0x8000005d48437221 */ /* 0x102fe40000010000 */
        /* <DEDUP_REMOVED lines=14> */
[----:B-----5:R-:W-:Y:S02]  /*2bb0*/  FFMA.FTZ R64, R36, R65, R44 ;  /* 0x0000004124407223 */ /* 0x020fe4000001002c */
        /* <DEDUP_REMOVED lines=15> */
.L_x_4461:
[----:B------:R-:W-:Y:S05]  /*2cb0*/  BSYNC B0 ;  /* 0x0000000000007941 */ /* 0x000fea0003800000 */
.L_x_4460:
[----:B------:R-:W-:Y:S01]  /*2cc0*/  BSSY B0, `(.L_x_4462) ;  /* 0x0000021000007945 */ /* 0x000fe20003800000 */
[----:B------:R-:W-:Y:S05]  /*2cd0*/  @!P3 BRA `(.L_x_4463) ;  /* 0x000001f00000b947 */ /* 0x000fea0003800000 */
[--C-:B0-----:R-:W-:Y:S01]  /*2ce0*/  FADD.FTZ R65, R74, -R93.reuse ;  /* 0x8000005d4a417221 */ /* 0x101fe20000010000 */
[----:B------:R-:W-:Y:S01]  /*2cf0*/  MOV R98, 0x10 ;  /* 0x0000001000627802 */ /* 0x000fe20000000f00 */
        /* <DEDUP_REMOVED lines=18> */
[----:B------:R-:W-:Y:S02]  /*2e20*/  FFMA.FTZ R93, R21, R66, R29 ;  /* 0x00000042155d7223 */ /* 0x000fe4000001001d */
[----:B------:R-:W-:Y:S01]  /*2e30*/  FFMA.FTZ R65, R22, R95, R30 ;  /* 0x0000005f16417223 */ /* 0x000fe2000001001e */
[----:B------:R-:W-:Y:S01]  /*2e40*/  F2FP.BF16.PACK_AB R67, R92, R67 ;  /* 0x000000435c43723e */ /* 0x000fe200000010ff */
[----:B------:R-:W-:Y:S01]  /*2e50*/  FFMA.FTZ R99, R16, R99, R24 ;  /* 0x0000006310637223 */ /* 0x000fe20000010018 */
[----:B------:R-:W-:Y:S01]  /*2e60*/  F2FP.BF16.PACK_AB R64, R93, R64 ;  /* 0x000000405d40723e */ /* 0x000fe200000010ff */
[----:B------:R-:W-:Y:S02]  /*2e70*/  FFMA.FTZ R96, R17, R96, R25 ;  /* 0x0000006011607223 */ /* 0x000fe40000010019 */
[----:B------:R-:W-:-:S02]  /*2e80*/  FFMA.FTZ R94, R23, R94, R31 ;  /* 0x0000005e175e7223 */ /* 0x000fc4000001001f */
[----:B------:R-:W-:Y:S01]  /*2e90*/  IMAD.WIDE.U32 R92, R3, R98, c[0x0][0x208] ;  /* 0x00008200035c7625 */ /* 0x000fe200078e0062 */
[----:B------:R-:W-:Y:S02]  /*2ea0*/  F2FP.BF16.PACK_AB R66, R96, R99 ;  /* 0x000000636042723e */ /* 0x000fe400000010ff */
[----:B------:R-:W-:-:S05]  /*2eb0*/  F2FP.BF16.PACK_AB R65, R94, R65 ;  /* 0x000000415e41723e */ /* 0x000fca00000010ff */
[----:B------:R0:W-:Y:S02]  /*2ec0*/  STG.E.128 [R92.64], R64 ;  /* 0x000000405c007986 */ /* 0x0001e4000c101d04 */
.L_x_4463:
[----:B------:R-:W-:Y:S05]  /*2ed0*/  BSYNC B0 ;  /* 0x0000000000007941 */ /* 0x000fea0003800000 */
.L_x_4462:
[----:B------:R-:W-:-:S04]  /*2ee0*/  IMAD.MOV.U32 R3, RZ, RZ, 0x4 ;  /* 0x00000004ff037424 */ /* 0x000fc800078e00ff */
[----:B------:R-:W-:-:S05]  /*2ef0*/  IMAD R2, R3, c[0x0][0x160], R2 ;  /* 0x0000580003027a24 */ /* 0x000fca00078e0202 */
[----:B------:R-:W-:-:S13]  /*2f00*/  ISETP.GE.AND P1, PT, R2, c[0x0][0x164], PT ;  /* 0x0000590002007a0c */ /* 0x000fda0003f26270 */
[----:B01---5:R-:W-:Y:S01]  /*2f10*/  @P1 CALL.REL.NOINC `(.L_x_4464) ;  /* 0x0000001000001944 */ /* 0x023fe20003c00000 */
[----:B------:R-:W-:Y:S05]  /*2f20*/  BRA `(.L_x_4465) ;  /* 0xffffd59000007947 */ /* 0x000fea000383ffff */
.L_x_4464:
[----:B------:R-:W-:Y:S05]  /*2f30*/  EXIT ;  /* 0x000000000000794d */ /* 0x000fea0003800000 */
.L_x_4456:
[----:B------:R-:W-:Y:S01]  /*2f40*/  HFMA2.MMA R93, -RZ, RZ, 0, 1.847743988037109375e-06 ;  /* 0x0000001fff5d7435 */ /* 0x000fe200000001ff */
[----:B------:R-:W-:Y:S01]  /*2f50*/  MOV R65, R64 ;  /* 0x0000004000417202 */ /* 0x000fe20000000f00 */
[----:B------:R-:W-:Y:S01]  /*2f60*/  IMAD.MOV.U32 R92, RZ, RZ, 0x1 ;  /* 0x00000001ff5c7424 */ /* 0x000fe200078e00ff */
[----:B------:R-:W-:Y:S01]  /*2f70*/  MOV R66, 0x2fa0 ;  /* 0x00002fa000427802 */ /* 0x000fe20000000f00 */
[----:B------:R-:W-:Y:S02]  /*2f80*/  IMAD.MOV.U32 R96, RZ, RZ, -0x1 ;  /* 0xffffffffff607424 */ /* 0x000fe400078e00ff */
[----:B-----5:R-:W-:Y:S05]  /*2f90*/  CALL.REL.NOINC `($__internal_18_$__cuda_sm70_shflsync_bfly_p) ;  /* 0x000006b000007944 */ /* 0x020fea0003c00000 */
[----:B01----:R-:W-:Y:S01]  /*2fa0*/  MOV R65, R93 ;  /* 0x0000005d00417202 */ /* 0x003fe20000000f00 */
[----:B------:R-:W-:Y:S05]  /*2fb0*/  BRA `(.L_x_4466) ;  /* 0xfffff36000007947 */ /* 0x000fea000383ffff */
.L_x_4457:
[----:B------:R-:W-:Y:S01]  /*2fc0*/  HFMA2.MMA R93, -RZ, RZ, 0, 1.847743988037109375e-06 ;  /* 0x0000001fff5d7435 */ /* 0x000fe200000001ff */
[----:B------:R-:W-:Y:S01]  /*2fd0*/  IMAD.MOV.U32 R92, RZ, RZ, 0x2 ;  /* 0x00000002ff5c7424 */ /* 0x000fe200078e00ff */
[----:B------:R-:W-:Y:S01]  /*2fe0*/  MOV R66, 0x3010 ;  /* 0x0000301000427802 */ /* 0x000fe20000000f00 */
[----:B------:R-:W-:-:S03]  /*2ff0*/  IMAD.MOV.U32 R96, RZ, RZ, -0x1 ;  /* 0xffffffffff607424 */ /* 0x000fc600078e00ff */
[----:B0----5:R-:W-:Y:S05]  /*3000*/  CALL.REL.NOINC `($__internal_18_$__cuda_sm70_shflsync_bfly_p) ;  /* 0x0000064000007944 */ /* 0x021fea0003c00000 */
[----:B01----:R-:W-:Y:S01]  /*3010*/  FADD.FTZ R65, R65, R93 ;  /* 0x0000005d41417221 */ /* 0x003fe20000010000 */
[----:B------:R-:W-:Y:S01]  /*3020*/  MOV R92, 0x4 ;  /* 0x00000004005c7802 */ /* 0x000fe20000000f00 */
[----:B------:R-:W-:Y:S01]  /*3030*/  IMAD.MOV.U32 R93, RZ, RZ, 0x1f ;  /* 0x0000001fff5d7424 */ /* 0x000fe200078e00ff */
[----:B------:R-:W-:-:S02]  /*3040*/  MOV R96, 0xffffffff ;  /* 0xffffffff00607802 */ /* 0x000fc40000000f00 */
[----:B------:R-:W-:Y:S02]  /*3050*/  MOV R66, 0x3070 ;  /* 0x0000307000427802 */ /* 0x000fe40000000f00 */
[----:B------:R-:W-:Y:S05]  /*3060*/  CALL.REL.NOINC `($__internal_18_$__cuda_sm70_shflsync_bfly_p) ;  /* 0x000005e000007944 */ /* 0x000fea0003c00000 */
[----:B01----:R-:W-:Y:S01]  /*3070*/  FADD.FTZ R65, R65, R93 ;  /* 0x0000005d41417221 */ /* 0x003fe20000010000 */
[----:B------:R-:W-:Y:S01]  /*3080*/  HFMA2.MMA R93, -RZ, RZ, 0, 1.847743988037109375e-06 ;  /* 0x0000001fff5d7435 */ /* 0x000fe200000001ff */
[----:B------:R-:W-:Y:S01]  /*3090*/  IMAD.MOV.U32 R92, RZ, RZ, 0x8 ;  /* 0x00000008ff5c7424 */ /* 0x000fe200078e00ff */
[----:B------:R-:W-:Y:S01]  /*30a0*/  MOV R66, 0x30d0 ;  /* 0x000030d000427802 */ /* 0x000fe20000000f00 */
[----:B------:R-:W-:-:S03]  /*30b0*/  IMAD.MOV.U32 R96, RZ, RZ, -0x1 ;  /* 0xffffffffff607424 */ /* 0x000fc600078e00ff */
[----:B------:R-:W-:Y:S05]  /*30c0*/  CALL.REL.NOINC `($__internal_18_$__cuda_sm70_shflsync_bfly_p) ;  /* 0x0000058000007944 */ /* 0x000fea0003c00000 */
[----:B01----:R-:W-:Y:S01]  /*30d0*/  FADD.FTZ R65, R65, R93 ;  /* 0x0000005d41417221 */ /* 0x003fe20000010000 */
[----:B------:R-:W-:Y:S01]  /*30e0*/  MOV R92, 0x10 ;  /* 0x00000010005c7802 */ /* 0x000fe20000000f00 */
[----:B------:R-:W-:Y:S01]  /*30f0*/  IMAD.MOV.U32 R93, RZ, RZ, 0x1f ;  /* 0x0000001fff5d7424 */ /* 0x000fe200078e00ff */
[----:B------:R-:W-:Y:S02]  /*3100*/  MOV R96, 0xffffffff ;  /* 0xffffffff00607802 */ /* 0x000fe40000000f00 */
[----:B------:R-:W-:Y:S02]  /*3110*/  MOV R66, 0x3130 ;  /* 0x0000313000427802 */ /* 0x000fe40000000f00 */
[----:B------:R-:W-:Y:S05]  /*3120*/  CALL.REL.NOINC `($__internal_18_$__cuda_sm70_shflsync_bfly_p) ;  /* 0x0000052000007944 */ /* 0x000fea0003c00000 */
[----:B-1----:R-:W-:Y:S02]  /*3130*/  FADD.FTZ R64, R65, R93 ;  /* 0x0000005d41407221 */ /* 0x002fe40000010000 */
[----:B0-----:R-:W-:-:S02]  /*3140*/  IMAD.MOV.U32 R96, RZ, RZ, -0x1 ;  /* 0xffffffffff607424 */ /* 0x001fc400078e00ff */
        /* <DEDUP_REMOVED lines=35> */
[----:B------:R-:W-:Y:S01]  /*3380*/  @P2 FFMA.FTZ R65, R67, R67, R66 ;  /* 0x0000004343412223 */ /* 0x000fe20000010042 */
[----:B------:R-:W-:Y:S01]  /*3390*/  MOV R66, 0x34b0 ;  /* 0x000034b000427802 */ /* 0x000fe20000000f00 */
        /* <DEDUP_REMOVED lines=12> */
[----:B------:R-:W-:Y:S01]  /*3460*/  FFMA.FTZ R92, R93, R93, R92 ;  /* 0x0000005d5d5c7223 */ /* 0x000fe2000001005c */
[----:B------:R-:W-:-:S03]  /*3470*/  HFMA2.MMA R93, -RZ, RZ, 0, 1.847743988037109375e-06 ;  /* 0x0000001fff5d7435 */ /* 0x000fc600000001ff */
[----:B------:R-:W-:Y:S02]  /*3480*/  @P6 FFMA.FTZ R65, R67, R67, R92 ;  /* 0x0000004343416223 */ /* 0x000fe4000001005c */
[----:B------:R-:W-:Y:S02]  /*3490*/  IMAD.MOV.U32 R92, RZ, RZ, 0x1 ;  /* 0x00000001ff5c7424 */ /* 0x000fe400078e00ff */
[----:B------:R-:W-:Y:S05]  /*34a0*/  CALL.REL.NOINC `($__internal_18_$__cuda_sm70_shflsync_bfly_p) ;  /* 0x000001a000007944 */ /* 0x000fea0003c00000 */
[----:B01----:R-:W-:Y:S01]  /*34b0*/  FADD.FTZ R65, R65, R93 ;  /* 0x0000005d41417221 */ /* 0x003fe20000010000 */
[----:B------:R-:W-:Y:S01]  /*34c0*/  HFMA2.MMA R93, -RZ, RZ, 0, 1.847743988037109375e-06 ;  /* 0x0000001fff5d7435 */ /* 0x000fe200000001ff */
[----:B------:R-:W-:Y:S01]  /*34d0*/  MOV R92, 0x2 ;  /* 0x00000002005c7802 */ /* 0x000fe20000000f00 */
[----:B------:R-:W-:Y:S01]  /*34e0*/  IMAD.MOV.U32 R96, RZ, RZ, -0x1 ;  /* 0xffffffffff607424 */ /* 0x000fe200078e00ff */
[----:B------:R-:W-:-:S03]  /*34f0*/  MOV R66, 0x3510 ;  /* 0x0000351000427802 */ /* 0x000fc60000000f00 */
        /* <DEDUP_REMOVED lines=13> */
[----:B-1----:R-:W-:Y:S01]  /*35d0*/  FADD.FTZ R94, R65, R93 ;  /* 0x0000005d415e7221 */ /* 0x002fe20000010000 */
[----:B------:R-:W-:Y:S01]  /*35e0*/  HFMA2.MMA R93, -RZ, RZ, 0, 1.847743988037109375e-06 ;  /* 0x0000001fff5d7435 */ /* 0x000fe200000001ff */
[----:B0-----:R-:W-:Y:S01]  /*35f0*/  MOV R92, 0x10 ;  /* 0x00000010005c7802 */ /* 0x001fe20000000f00 */
[----:B------:R-:W-:Y:S01]  /*3600*/  IMAD.MOV.U32 R96, RZ, RZ, -0x1 ;  /* 0xffffffffff607424 */ /* 0x000fe200078e00ff */
[----:B------:R-:W-:-:S02]  /*3610*/  MOV R66, 0x3640 ;  /* 0x0000364000427802 */ /* 0x000fc40000000f00 */
[----:B------:R-:W-:Y:S02]  /*3620*/  MOV R65, R94 ;  /* 0x0000005e00417202 */ /* 0x000fe40000000f00 */
[----:B------:R-:W-:Y:S05]  /*3630*/  CALL.REL.NOINC `($__internal_18_$__cuda_sm70_shflsync_bfly_p) ;  /* 0x0000001000007944 */ /* 0x000fea0003c00000 */
[----:B01----:R-:W-:Y:S05]  /*3640*/  BRA `(.L_x_4467) ;  /* 0xfffff12000007947 */ /* 0x003fea000383ffff */
        .weak           $__internal_18_$__cuda_sm70_shflsync_bfly_p
        .type           $__internal_18_$__cuda_sm70_shflsync_bfly_p,@function
        .size           $__internal_18_$__cuda_sm70_shflsync_bfly_p,(.L_x_20034 - $__internal_18_$__cuda_sm70_shflsync_bfly_p)
$__internal_18_$__cuda_sm70_shflsync_bfly_p:
[----:B------:R-:W-:Y:S01]  /*3650*/  HFMA2.MMA R67, -RZ, RZ, 0, 0 ;  /* 0x00000000ff437435 */ /* 0x000fe200000001ff */
[----:B------:R-:W-:Y:S04]  /*3660*/  WARPSYNC R96 ;  /* 0x0000006000007348 */ /* 0x000fe80003800000 */
[----:B------:R0:W1:Y:S01]  /*3670*/  SHFL.BFLY PT, R93, R65, R92, R93 ;  /* 0x0c00005c415d7389 */ /* 0x00006200000e005d */
[----:B------:R-:W-:Y:S05]  /*3680*/  RET.REL.NODEC R66 `(_ZN10layer_norm31ln_parallel_residual_fwd_kernelINS_13Kernel_traitsIf13__nv_bfloat16S2_S2_fjLj768ELj1ELj4ELj1ELj16ENS_18Kernel_traits_baseILj768EfS2_S2_S2_fjLj128EEEEELb0ELb1ELb0EEEvNS_9FwdParamsE) ;  /* 0xffffc97042007950 */ /* 0x000fea0003c3ffff */
.L_x_4468:
        /* <DEDUP_REMOVED lines=15> */
.L_x_20034:


//--------------------- .text._ZN10layer_norm31ln_parallel_residual_fwd_kernelINS_13Kernel_traitsIf13__nv_bfloat16S2_S2_fjLj768ELj1ELj4ELj1ELj16ENS_18Kernel_traits_baseILj768EfS2_S2_S2_fjLj128EEEEELb0ELb1ELb1EEEvNS_9FwdParamsE --------------------------
	.section	.text._ZN10layer_norm31ln_parallel_residual_fwd_kernelINS_13Kernel_traitsIf13__nv_bfloat16S2_S2_fjLj768ELj1ELj4ELj1ELj16ENS_18Kernel_traits_baseILj768EfS2_S2_S2_fjLj128EEEEELb0ELb1ELb1EEEvNS_9FwdParamsE,"ax",@progbits
	.sectioninfo	@"SHI_REGISTERS=123"
	.align	128
        .global         _ZN10layer_norm31ln_parallel_residual_fwd_kernelINS_13Kernel_traitsIf13__nv_bfloat16S2_S2_fjLj768ELj1ELj4ELj1ELj16ENS_18Kernel_traits_baseILj768EfS2_S2_S2_fjLj128EEEEELb0ELb1ELb1EEEvNS_9FwdParamsE
        .type           _ZN10layer_norm31ln_parallel_residual_fwd_kernelINS_13Kernel_traitsIf13__nv_bfloat16S2_S2_fjLj768ELj1ELj4ELj1ELj16ENS_18Kernel_traits_baseILj768EfS2_S2_S2_fjLj128EEEEELb0ELb1ELb1EEEvNS_9FwdParamsE,@function
        .size           _ZN10layer_norm31ln_parallel_residual_fwd_kernelINS_13Kernel_traitsIf13__nv_bfloat16S2_S2_fjLj768ELj1ELj4ELj1ELj16ENS_18Kernel_traits_baseILj768EfS2_S2_S2_fjLj128EEEEELb0ELb1ELb1EEEvNS_9FwdParamsE,(.L_x_20035 - _ZN10layer_norm31ln_parallel_residual_fwd_kernelINS_13Kernel_traitsIf13__nv_bfloat16S2_S2_fjLj768ELj1ELj4ELj1ELj16ENS_18Kernel_traits_baseILj768EfS2_S2_S2_fjLj128EEEEELb0ELb1ELb1EEEvNS_9FwdParamsE)
        .other          _ZN10layer_norm31ln_parallel_residual_fwd_kernelINS_13Kernel_traitsIf13__nv_bfloat16S2_S2_fjLj768ELj1ELj4ELj1ELj16ENS_18Kernel_traits_baseILj768EfS2_S2_S2_fjLj128EEEEELb0ELb1ELb1EEEvNS_9FwdParamsE,@"STO_CUDA_ENTRY STV_DEFAULT"
_ZN10layer_norm31ln_parallel_residual_fwd_kernelINS_13Kernel_traitsIf13__nv_bfloat16S2_S2_fjLj768ELj1ELj4ELj1ELj16ENS_18Kernel_traits_baseILj768EfS2_S2_S2_fjLj128EEEEELb0ELb1ELb1EEEvNS_9FwdParamsE:
.text._ZN10layer_norm31ln_parallel_residual_fwd_kernelINS_13Kernel_traitsIf13__nv_bfloat16S2_S2_fjLj768ELj1ELj4ELj1ELj16ENS_18Kernel_traits_baseILj768EfS2_S2_S2_fjLj128EEEEELb0ELb1ELb1EEEvNS_9FwdParamsE:
        /* <DEDUP_REMOVED lines=22> */
[C---:B------:R-:W-:Y:S02]  /*0160*/  IADD3 R4, P1, R0.reuse, c[0x0][0x218], RZ ;  /* 0x0000860000047a10 */ /* 0x040fe40007f3e0ff */
[----:B------:R-:W-:Y:S02]  /*0170*/  IADD3 R2, P2, R0, c[0x0][0x1b0], RZ ;  /* 0x00006c0000027a10 */ /* 0x000fe40007f5e0ff */
[----:B------:R-:W-:Y:S02]  /*0180*/  IADD3.X R5, RZ, c[0x0][0x21c], RZ, P1, !PT ;  /* 0x00008700ff057a10 */ /* 0x000fe40000ffe4ff */
[----:B------:R-:W-:Y:S02]  /*0190*/  ISETP.GE.AND P1, PT, R6, c[0x0][0x164], PT ;  /* 0x0000590006007a0c */ /* 0x000fe40003f26270 */
        /* <DEDUP_REMOVED lines=13> */
[----:B------:R1:W5:Y:S01]  /*0270*/  LDG.E.128 R12, [R2.64+0x810] ;  /* 0x00081004020c7981 */ /* 0x000362000c1e1d00 */
[----:B------:R-:W-:Y:S01]  /*0280*/  MOV R0, c[0x0][0x180] ;  /* 0x0000600000007a02 */ /* 0x000fe20000000f00 */
[----:B------:R-:W-:-:S03]  /*0290*/  ULDC.U8 UR6, c[0x0][0x1f0] ;  /* 0x00007c0000067ab9 */ /* 0x000fc60000000000 */
[----:B------:R-:W-:Y:S02]  /*02a0*/  LOP3.LUT P0, RZ, R0, c[0x0][0x178], RZ, 0xfc, !PT ;  /* 0x00005e0000ff7a12 */ /* 0x000fe4000780fcff */
[----:B------:R-:W-:-:S04]  /*02b0*/  MOV R0, c[0x0][0x184] ;  /* 0x0000610000007a02 */ /* 0x000fc80000000f00 */
[----:B------:R-:W-:Y:S02]  /*02c0*/  LOP3.LUT P0, RZ, R0, c[0x0][0x17c], RZ, 0xfc, P0 ;  /* 0x00005f0000ff7a12 */ /* 0x000fe4000000fcff */
[----:B-1----:R-:W-:-:S04]  /*02d0*/  MOV R0, R6 ;  /* 0x0000000600007202 */ /* 0x002fc80000000f00 */
.L_x_4568:
[----:B------:R-:W1:Y:S01]  /*02e0*/  S2R R69, SR_TID.X ;  /* 0x0000000000457919 */ /* 0x000e620000002100 */
[----:B------:R-:W-:Y:S01]  /*02f0*/  IMAD R2, R0, c[0x0][0x168], RZ ;  /* 0x00005a0000027a24 */ /* 0x000fe200078e02ff */
[----:B------:R-:W-:Y:S01]  /*0300*/  ISETP.NE.U32.AND P1, PT, RZ, c[0x0][0x178], PT ;  /* 0x00005e00ff007a0c */ /* 0x000fe20003f25070 */
[----:B------:R-:W-:Y:S01]  /*0310*/  HFMA2.MMA R71, -RZ, RZ, 0, 9.5367431640625e-07 ;  /* 0x00000010ff477435 */ /* 0x000fe200000001ff */
[----:B------:R-:W-:Y:S02]  /*0320*/  ISETP.NE.U32.AND P2, PT, RZ, c[0x0][0x180], PT ;  /* 0x00006000ff007a0c */ /* 0x000fe40003f45070 */
[----:B------:R-:W-:Y:S02]  /*0330*/  SHF.R.S32.HI R3, RZ, 0x1f, R2 ;  /* 0x0000001fff037819 */ /* 0x000fe40000011402 */
[----:B------:R-:W-:-:S02]  /*0340*/  ISETP.NE.AND.EX P1, PT, RZ, c[0x0][0x17c], PT, P1 ;  /* 0x00005f00ff007a0c */ /* 0x000fc40003f25310 */
[----:B------:R-:W-:Y:S02]  /*0350*/  LEA.HI R2, R3, R2, RZ, 0x3 ;  /* 0x0000000203027211 */ /* 0x000fe400078f18ff */
[----:B------:R-:W-:Y:S02]  /*0360*/  ISETP.NE.AND.EX P2, PT, RZ, c[0x0][0x184], PT, P2 ;  /* 0x00006100ff007a0c */ /* 0x000fe40003f45320 */
[----:B-1----:R-:W-:-:S04]  /*0370*/  LOP3.LUT R69, R69, 0x1f, RZ, 0xc0, !PT ;  /* 0x0000001f45457812 */ /* 0x002fc800078ec0ff */
[----:B------:R-:W-:-:S05]  /*0380*/  LEA.HI.SX32 R2, R2, R69, 0x1d ;  /* 0x0000004502027211 */ /* 0x000fca00078feaff */
[----:B------:R-:W-:-:S04]  /*0390*/  IMAD.WIDE.U32 R64, R2, R71, c[0x0][0x170] ;  /* 0x00005c0002407625 */ /* 0x000fc800078e0047 */
[CC--:B------:R-:W-:Y:S02]  /*03a0*/  @P1 IMAD.WIDE.U32 R72, R2.reuse, R71.reuse, c[0x0][0x178] ;  /* 0x00005e0002481625 */ /* 0x0c0fe400078e0047 */
[----:B------:R-:W2:Y:S02]  /*03b0*/  LDG.E.128 R64, [R64.64] ;  /* 0x0000000440407981 */ /* 0x000ea4000c1e1d00 */
[----:B------:R-:W-:Y:S02]  /*03c0*/  @P2 IMAD.WIDE.U32 R74, R2, R71, c[0x0][0x180] ;  /* 0x00006000024a2625 */ /* 0x000fe400078e0047 */
[----:B-----5:R1:W5:Y:S04]  /*03d0*/  @P1 LDG.E.128 R8, [R72.64] ;  /* 0x0000000448081981 */ /* 0x020368000c1e1d00 */
[----:B0-----:R1:W5:Y:S01]  /*03e0*/  @P2 LDG.E.128 R4, [R74.64] ;  /* 0x000000044a042981 */ /* 0x001362000c1e1d00 */
[----:B------:R-:W-:-:S04]  /*03f0*/  ISETP.NE.U32.AND P3, PT, RZ, c[0x0][0x178], PT ;  /* 0x00005e00ff007a0c */ /* 0x000fc80003f65070 */
[----:B------:R-:W-:Y:S02]  /*0400*/  ISETP.NE.AND.EX P3, PT, RZ, c[0x0][0x17c], PT, P3 ;  /* 0x00005f00ff007a0c */ /* 0x000fe40003f65330 */
[----:B--2---:R-:W-:-:S11]  /*0410*/  PRMT R70, RZ, 0x5410, R64 ;  /* 0x00005410ff467816 */ /* 0x004fd60000000040 */
[----:B------:R-:W-:Y:S05]  /*0420*/  @P3 BRA `(.L_x_4469) ;  /* 0x0000008000003947 */ /* 0x000fea0003800000 */
[----:B-1----:R-:W-:-:S04]  /*0430*/  ISETP.NE.U32.AND P4, PT, RZ, c[0x0][0x180], PT ;  /* 0x00006000ff007a0c */ /* 0x002fc80003f85070 */
[----:B------:R-:W-:-:S13]  /*0440*/  ISETP.NE.AND.EX P4, PT, RZ, c[0x0][0x184], PT, P4 ;  /* 0x00006100ff007a0c */ /* 0x000fda0003f85340 */
[----:B------:R-:W-:Y:S05]  /*0450*/  @P4 BRA `(.L_x_4470) ;  /* 0x0000002000004947 */ /* 0x000fea0003800000 */
[----:B------:R-:W-:Y:S05]  /*0460*/  @P0 BRA `(.L_x_4471) ;  /* 0x0000008000000947 */ /* 0x000fea0003800000 */
[----:B------:R-:W-:Y:S05]  /*0470*/  BRA `(.L_x_4472) ;  /* 0x0000009000007947 */ /* 0x000fea0003800000 */
.L_x_4470:
[----:B-----5:R-:W-:-:S05]  /*0480*/  PRMT R3, RZ, 0x5410, R4 ;  /* 0x00005410ff037816 */ /* 0x020fca0000000004 */
[----:B------:R-:W-:Y:S01]  /*0490*/  FADD.FTZ R70, R70, R3 ;  /* 0x0000000346467221 */ /* 0x000fe20000010000 */
[----:B------:R-:W-:Y:S05]  /*04a0*/  BRA `(.L_x_4471) ;  /* 0x0000004000007947 */ /* 0x000fea0003800000 */
.L_x_4469:
[----:B-1---5:R-:W-:-:S05]  /*04b0*/  PRMT R3, RZ, 0x5410, R8 ;  /* 0x00005410ff037816 */ /* 0x022fca0000000008 */
[----:B------:R-:W-:Y:S01]  /*04c0*/  FADD.FTZ R70, R70, R3 ;  /* 0x0000000346467221 */ /* 0x000fe20000010000 */
[----:B------:R-:W-:-:S05]  /*04d0*/  @P2 PRMT R3, RZ, 0x5410, R4 ;  /* 0x00005410ff032816 */ /* 0x000fca0000000004 */
[----:B------:R-:W-:-:S05]  /*04e0*/  @P2 FADD.FTZ R70, R70, R3 ;  /* 0x0000000346462221 */ /* 0x000fca0000010000 */
.L_x_4471:
[----:B------:R-:W-:-:S04]  /*04f0*/  F2FP.BF16.PACK_AB R3, RZ, R70 ;  /* 0x00000046ff03723e */ /* 0x000fc800000010ff */
[----:B------:R-:W-:Y:S02]  /*0500*/  PRMT R60, R3, 0x7610, R60 ;  /* 0x00007610033c7816 */ /* 0x000fe4000000003c */
.L_x_4472:
[----:B------:R-:W-:Y:S01]  /*0510*/  PRMT R72, RZ, 0x7610, R64 ;  /* 0x00007610ff487816 */ /* 0x000fe20000000040 */
[----:B------:R-:W-:Y:S05]  /*0520*/  @P3 BRA `(.L_x_4473) ;  /* 0x0000008000003947 */ /* 0x000fea0003800000 */
[----:B------:R-:W-:-:S04]  /*0530*/  ISETP.NE.U32.AND P4, PT, RZ, c[0x0][0x180], PT ;  /* 0x00006000ff007a0c */ /* 0x000fc80003f85070 */
[----:B------:R-:W-:-:S13]  /*0540*/  ISETP.NE.AND.EX P4, PT, RZ, c[0x0][0x184], PT, P4 ;  /* 0x00006100ff007a0c */ /* 0x000fda0003f85340 */
[----:B------:R-:W-:Y:S05]  /*0550*/  @P4 BRA `(.L_x_4474) ;  /* 0x0000002000004947 */ /* 0x000fea0003800000 */
[----:B------:R-:W-:Y:S05]  /*0560*/  @P0 BRA `(.L_x_4475) ;  /* 0x0000008000000947 */ /* 0x000fea0003800000 */
[----:B------:R-:W-:Y:S05]  /*0570*/  BRA `(.L_x_4476) ;  /* 0x0000009000007947 */ /* 0x000fea0003800000 */
.L_x_4474:
[----:B-----5:R-:W-:-:S05]  /*0580*/  PRMT R3, RZ, 0x7610, R4 ;  /* 0x00007610ff037816 */ /* 0x020fca0000000004 */
[----:B------:R-:W-:Y:S01]  /*0590*/  FADD.FTZ R72, R72, R3 ;  /* 0x0000000348487221 */ /* 0x000fe20000010000 */
[----:B------:R-:W-:Y:S05]  /*05a0*/  BRA `(.L_x_4475) ;  /* 0x0000004000007947 */ /* 0x000fea0003800000 */
.L_x_4473:
[----:B-----5:R-:W-:-:S05]  /*05b0*/  PRMT R3, RZ, 0x7610, R8 ;  /* 0x00007610ff037816 */ /* 0x020fca0000000008 */
[----:B------:R-:W-:Y:S01]  /*05c0*/  FADD.FTZ R72, R72, R3 ;  /* 0x0000000348487221 */ /* 0x000fe20000010000 */
[----:B------:R-:W-:-:S05]  /*05d0*/  @P2 PRMT R3, RZ, 0x7610, R4 ;  /* 0x00007610ff032816 */ /* 0x000fca0000000004 */
[----:B------:R-:W-:-:S05]  /*05e0*/  @P2 FADD.FTZ R72, R72, R3 ;  /* 0x0000000348482221 */ /* 0x000fca0000010000 */
.L_x_4475:
[----:B------:R-:W-:-:S04]  /*05f0*/  F2FP.BF16.PACK_AB R3, RZ, R72 ;  /* 0x00000048ff03723e */ /* 0x000fc800000010ff */
[----:B------:R-:W-:Y:S02]  /*0600*/  PRMT R60, R60, 0x5410, R3 ;  /* 0x000054103c3c7816 */ /* 0x000fe40000000003 */
.L_x_4476:
[----:B------:R-:W-:Y:S01]  /*0610*/  PRMT R74, RZ, 0x5410, R65 ;  /* 0x00005410ff4a7816 */ /* 0x000fe20000000041 */
[----:B------:R-:W-:Y:S05]  /*0620*/  @P3 BRA `(.L_x_4477) ;  /* 0x0000008000003947 */ /* 0x000fea0003800000 */
[----:B------:R-:W-:-:S04]  /*0630*/  ISETP.NE.U32.AND P4, PT, RZ, c[0x0][0x180], PT ;  /* 0x00006000ff007a0c */ /* 0x000fc80003f85070 */
[----:B------:R-:W-:-:S13]  /*0640*/  ISETP.NE.AND.EX P4, PT, RZ, c[0x0][0x184], PT, P4 ;  /* 0x00006100ff007a0c */ /* 0x000fda0003f85340 */
[----:B------:R-:W-:Y:S05]  /*0650*/  @P4 BRA `(.L_x_4478) ;  /* 0x0000002000004947 */ /* 0x000fea0003800000 */
[----:B------:R-:W-:Y:S05]  /*0660*/  @P0 BRA `(.L_x_4479) ;  /* 0x0000008000000947 */ /* 0x000fea0003800000 */
[----:B------:R-:W-:Y:S05]  /*0670*/  BRA `(.L_x_4480) ;  /* 0x0000009000007947 */ /* 0x000fea0003800000 */
.L_x_4478:
[----:B-----5:R-:W-:-:S05]  /*0680*/  PRMT R3, RZ, 0x5410, R5 ;  /* 0x00005410ff037816 */ /* 0x020fca0000000005 */
[----:B------:R-:W-:Y:S01]  /*0690*/  FADD.FTZ R74, R74, R3 ;  /* 0x000000034a4a7221 */ /* 0x000fe20000010000 */
[----:B------:R-:W-:Y:S05]  /*06a0*/  BRA `(.L_x_4479) ;  /* 0x0000004000007947 */ /* 0x000fea0003800000 */
.L_x_4477:
[----:B-----5:R-:W-:-:S05]  /*06b0*/  PRMT R3, RZ, 0x5410, R9 ;  /* 0x00005410ff037816 */ /* 0x020fca0000000009 */
[----:B------:R-:W-:Y:S01]  /*06c0*/  FADD.FTZ R74, R74, R3 ;  /* 0x000000034a4a7221 */ /* 0x000fe20000010000 */
[----:B------:R-:W-:-:S05]  /*06d0*/  @P2 PRMT R3, RZ, 0x5410, R5 ;  /* 0x00005410ff032816 */ /* 0x000fca0000000005 */
[----:B------:R-:W-:-:S05]  /*06e0*/  @P2 FADD.FTZ R74, R74, R3 ;  /* 0x000000034a4a2221 */ /* 0x000fca0000010000 */
.L_x_4479:
[----:B------:R-:W-:-:S04]  /*06f0*/  F2FP.BF16.PACK_AB R3, RZ, R74 ;  /* 0x0000004aff03723e */ /* 0x000fc800000010ff */
[----:B------:R-:W-:Y:S02]  /*0700*/  PRMT R61, R3, 0x7610, R61 ;  /* 0x00007610033d7816 */ /* 0x000fe4000000003d */
.L_x_4480:
[----:B------:R-:W-:Y:S01]  /*0710*/  PRMT R76, RZ, 0x7610, R65 ;  /* 0x00007610ff4c7816 */ /* 0x000fe20000000041 */
[----:B------:R-:W-:Y:S05]  /*0720*/  @P3 BRA `(.L_x_4481) ;  /* 0x0000008000003947 */ /* 0x000fea0003800000 */
[----:B------:R-:W-:-:S04]  /*0730*/  ISETP.NE.U32.AND P4, PT, RZ, c[0x0][0x180], PT ;  /* 0x00006000ff007a0c */ /* 0x000fc80003f85070 */
[----:B------:R-:W-:-:S13]  /*0740*/  ISETP.NE.AND.EX P4, PT, RZ, c[0x0][0x184], PT, P4 ;  /* 0x00006100ff007a0c */ /* 0x000fda0003f85340 */
[----:B------:R-:W-:Y:S05]  /*0750*/  @P4 BRA `(.L_x_4482) ;  /* 0x0000002000004947 */ /* 0x000fea0003800000 */
[----:B------:R-:W-:Y:S05]  /*0760*/  @P0 BRA `(.L_x_4483) ;  /* 0x0000008000000947 */ /* 0x000fea0003800000 */
[----:B------:R-:W-:Y:S05]  /*0770*/  BRA `(.L_x_4484) ;  /* 0x0000009000007947 */ /* 0x000fea0003800000 */
.L_x_4482:
[----:B-----5:R-:W-:-:S05]  /*0780*/  PRMT R3, RZ, 0x7610, R5 ;  /* 0x00007610ff037816 */ /* 0x020fca0000000005 */
[----:B------:R-:W-:Y:S01]  /*0790*/  FADD.FTZ R76, R76, R3 ;  /* 0x000000034c4c7221 */ /* 0x000fe20000010000 */
[----:B------:R-:W-:Y:S05]  /*07a0*/  BRA `(.L_x_4483) ;  /* 0x0000004000007947 */ /* 0x000fea0003800000 */
.L_x_4481:
[----:B-----5:R-:W-:-:S05]  /*07b0*/  PRMT R3, RZ, 0x7610, R9 ;  /* 0x00007610ff037816 */ /* 0x020fca0000000009 */
[----:B------:R-:W-:Y:S01]  /*07c0*/  FADD.FTZ R76, R76, R3 ;  /* 0x000000034c4c7221 */ /* 0x000fe20000010000 */
[----:B------:R-:W-:-:S05]  /*07d0*/  @P2 PRMT R3, RZ, 0x7610, R5 ;  /* 0x00007610ff032816 */ /* 0x000fca0000000005 */
[----:B------:R-:W-:-:S05]  /*07e0*/  @P2 FADD.FTZ R76, R76, R3 ;  /* 0x000000034c4c2221 */ /* 0x000fca0000010000 */
.L_x_4483:
[----:B------:R-:W-:-:S04]  /*07f0*/  F2FP.BF16.PACK_AB R3, RZ, R76 ;  /* 0x0000004cff03723e */ /* 0x000fc800000010ff */
[----:B------:R-:W-:Y:S02]  /*0800*/  PRMT R61, R61, 0x5410, R3 ;  /* 0x000054103d3d7816 */ /* 0x000fe40000000003 */
.L_x_4484:
[----:B------:R-:W-:Y:S01]  /*0810*/  PRMT R78, RZ, 0x5410, R66 ;  /* 0x00005410ff4e7816 */ /* 0x000fe20000000042 */
[----:B------:R-:W-:Y:S05]  /*0820*/  @P3 BRA `(.L_x_4485) ;  /* 0x0000008000003947 */ /* 0x000fea0003800000 */
[----:B------:R-:W-:-:S04]  /*0830*/  ISETP.NE.U32.AND P4, PT, RZ, c[0x0][0x180], PT ;  /* 0x00006000ff007a0c */ /* 0x000fc80003f85070 */
[----:B------:R-:W-:-:S13]  /*0840*/  ISETP.NE.AND.EX P4, PT, RZ, c[0x0][0x184], PT, P4 ;  /* 0x00006100ff007a0c */ /* 0x000fda0003f85340 */
[----:B------:R-:W-:Y:S05]  /*0850*/  @P4 BRA `(.L_x_4486) ;  /* 0x0000002000004947 */ /* 0x000fea0003800000 */
[----:B------:R-:W-:Y:S05]  /*0860*/  @P0 BRA `(.L_x_4487) ;  /* 0x0000008000000947 */ /* 0x000fea0003800000 */
[----:B------:R-:W-:Y:S05]  /*0870*/  BRA `(.L_x_4488) ;  /* 0x0000009000007947 */ /* 0x000fea0003800000 */
.L_x_4486:
[----:B-----5:R-:W-:-:S05]  /*0880*/  PRMT R3, RZ, 0x5410, R6 ;  /* 0x00005410ff037816 */ /* 0x020fca0000000006 */
[----:B------:R-:W-:Y:S01]  /*0890*/  FADD.FTZ R78, R78, R3 ;  /* 0x000000034e4e7221 */ /* 0x000fe20000010000 */
[----:B------:R-:W-:Y:S05]  /*08a0*/  BRA `(.L_x_4487) ;  /* 0x0000004000007947 */ /* 0x000fea0003800000 */
.L_x_4485:
[----:B-----5:R-:W-:-:S05]  /*08b0*/  PRMT R3, RZ, 0x5410, R10 ;  /* 0x00005410ff037816 */ /* 0x020fca000000000a */
[----:B------:R-:W-:Y:S01]  /*08c0*/  FADD.FTZ R78, R78, R3 ;  /* 0x000000034e4e7221 */ /* 0x000fe20000010000 */
[----:B------:R-:W-:-:S05]  /*08d0*/  @P2 PRMT R3, RZ, 0x5410, R6 ;  /* 0x00005410ff032816 */ /* 0x000fca0000000006 */
[----:B------:R-:W-:-:S05]  /*08e0*/  @P2 FADD.FTZ R78, R78, R3 ;  /* 0x000000034e4e2221 */ /* 0x000fca0000010000 */
.L_x_4487:
[----:B------:R-:W-:-:S04]  /*08f0*/  F2FP.BF16.PACK_AB R3, RZ, R78 ;  /* 0x0000004eff03723e */ /* 0x000fc800000010ff */
[----:B------:R-:W-:Y:S02]  /*0900*/  PRMT R62, R3, 0x7610, R62 ;  /* 0x00007610033e7816 */ /* 0x000fe4000000003e */
.L_x_4488:
[----:B------:R-:W-:Y:S01]  /*0910*/  PRMT R80, RZ, 0x7610, R66 ;  /* 0x00007610ff507816 */ /* 0x000fe20000000042 */
[----:B------:R-:W-:Y:S05]  /*0920*/  @P3 BRA `(.L_x_4489) ;  /* 0x0000008000003947 */ /* 0x000fea0003800000 */
[----:B------:R-:W-:-:S04]  /*0930*/  ISETP.NE.U32.AND P4, PT, RZ, c[0x0][0x180], PT ;  /* 0x00006000ff007a0c */ /* 0x000fc80003f85070 */
[----:B------:R-:W-:-:S13]  /*0940*/  ISETP.NE.AND.EX P4, PT, RZ, c[0x0][0x184], PT, P4 ;  /* 0x00006100ff007a0c */ /* 0x000fda0003f85340 */
[----:B------:R-:W-:Y:S05]  /*0950*/  @P4 BRA `(.L_x_4490) ;  /* 0x0000002000004947 */ /* 0x000fea0003800000 */
[----:B------:R-:W-:Y:S05]  /*0960*/  @P0 BRA `(.L_x_4491) ;  /* 0x0000008000000947 */ /* 0x000fea0003800000 */
[----:B------:R-:W-:Y:S05]  /*0970*/  BRA `(.L_x_4492) ;  /* 0x0000009000007947 */ /* 0x000fea0003800000 */
.L_x_4490:
[----:B-----5:R-:W-:-:S05]  /*0980*/  PRMT R3, RZ, 0x7610, R6 ;  /* 0x00007610ff037816 */ /* 0x020fca0000000006 */
[----:B------:R-:W-:Y:S01]  /*0990*/  FADD.FTZ R80, R80, R3 ;  /* 0x0000000350507221 */ /* 0x000fe20000010000 */
[----:B------:R-:W-:Y:S05]  /*09a0*/  BRA `(.L_x_4491) ;  /* 0x0000004000007947 */ /* 0x000fea0003800000 */
.L_x_4489:
[----:B-----5:R-:W-:-:S05]  /*09b0*/  PRMT R3, RZ, 0x7610, R10 ;  /* 0x00007610ff037816 */ /* 0x020fca000000000a */
[----:B------:R-:W-:Y:S01]  /*09c0*/  FADD.FTZ R80, R80, R3 ;  /* 0x0000000350507221 */ /* 0x000fe20000010000 */
[----:B------:R-:W-:-:S05]  /*09d0*/  @P2 PRMT R3, RZ, 0x7610, R6 ;  /* 0x00007610ff032816 */ /* 0x000fca0000000006 */
[----:B------:R-:W-:-:S05]  /*09e0*/  @P2 FADD.FTZ R80, R80, R3 ;  /* 0x0000000350502221 */ /* 0x000fca0000010000 */
.L_x_4491:
[----:B------:R-:W-:-:S04]  /*09f0*/  F2FP.BF16.PACK_AB R3, RZ, R80 ;  /* 0x00000050ff03723e */ /* 0x000fc800000010ff */
[----:B------:R-:W-:Y:S02]  /*0a00*/  PRMT R62, R62, 0x5410, R3 ;  /* 0x000054103e3e7816 */ /* 0x000fe40000000003 */
.L_x_4492:
[----:B------:R-:W-:Y:S01]  /*0a10*/  PRMT R82, RZ, 0x5410, R67 ;  /* 0x00005410ff527816 */ /* 0x000fe20000000043 */
[----:B------:R-:W-:Y:S05]  /*0a20*/  @P3 BRA `(.L_x_4493) ;  /* 0x0000008000003947 */ /* 0x000fea0003800000 */
[----:B------:R-:W-:-:S04]  /*0a30*/  ISETP.NE.U32.AND P4, PT, RZ, c[0x0][0x180], PT ;  /* 0x00006000ff007a0c */ /* 0x000fc80003f85070 */
[----:B------:R-:W-:-:S13]  /*0a40*/  ISETP.NE.AND.EX P4, PT, RZ, c[0x0][0x184], PT, P4 ;  /* 0x00006100ff007a0c */ /* 0x000fda0003f85340 */
[----:B------:R-:W-:Y:S05]  /*0a50*/  @P4 BRA `(.L_x_4494) ;  /* 0x0000002000004947 */ /* 0x000fea0003800000 */
[----:B------:R-:W-:Y:S05]  /*0a60*/  @P0 BRA `(.L_x_4495) ;  /* 0x0000008000000947 */ /* 0x000fea0003800000 */
[----:B------:R-:W-:Y:S05]  /*0a70*/  BRA `(.L_x_4496) ;  /* 0x0000009000007947 */ /* 0x000fea0003800000 */
.L_x_4494:
[----:B-----5:R-:W-:-:S05]  /*0a80*/  PRMT R3, RZ, 0x5410, R7 ;  /* 0x00005410ff037816 */ /* 0x020fca0000000007 */
[----:B------:R-:W-:Y:S01]  /*0a90*/  FADD.FTZ R82, R82, R3 ;  /* 0x0000000352527221 */ /* 0x000fe20000010000 */
[----:B------:R-:W-:Y:S05]  /*0aa0*/  BRA `(.L_x_4495) ;  /* 0x0000004000007947 */ /* 0x000fea0003800000 */
.L_x_4493:
[----:B-----5:R-:W-:-:S05]  /*0ab0*/  PRMT R3, RZ, 0x5410, R11 ;  /* 0x00005410ff037816 */ /* 0x020fca000000000b */
[----:B------:R-:W-:Y:S01]  /*0ac0*/  FADD.FTZ R82, R82, R3 ;  /* 0x0000000352527221 */ /* 0x000fe20000010000 */
[----:B------:R-:W-:-:S05]  /*0ad0*/  @P2 PRMT R3, RZ, 0x5410, R7 ;  /* 0x00005410ff032816 */ /* 0x000fca0000000007 */
[----:B------:R-:W-:-:S05]  /*0ae0*/  @P2 FADD.FTZ R82, R82, R3 ;  /* 0x0000000352522221 */ /* 0x000fca0000010000 */
.L_x_4495:
[----:B------:R-:W-:-:S04]  /*0af0*/  F2FP.BF16.PACK_AB R3, RZ, R82 ;  /* 0x00000052ff03723e */ /* 0x000fc800000010ff */
[----:B------:R-:W-:Y:S02]  /*0b00*/  PRMT R63, R3, 0x7610, R63 ;  /* 0x00007610033f7816 */ /* 0x000fe4000000003f */
.L_x_4496:
[----:B------:R-:W-:Y:S01]  /*0b10*/  PRMT R84, RZ, 0x7610, R67 ;  /* 0x00007610ff547816 */ /* 0x000fe20000000043 */
[----:B------:R-:W-:Y:S05]  /*0b20*/  @P3 BRA `(.L_x_4497) ;  /* 0x0000008000003947 */ /* 0x000fea0003800000 */
[----:B------:R-:W-:-:S04]  /*0b30*/  ISETP.NE.U32.AND P4, PT, RZ, c[0x0][0x180], PT ;  /* 0x00006000ff007a0c */ /* 0x000fc80003f85070 */
[----:B------:R-:W-:-:S13]  /*0b40*/  ISETP.NE.AND.EX P4, PT, RZ, c[0x0][0x184], PT, P4 ;  /* 0x00006100ff007a0c */ /* 0x000fda0003f85340 */
[----:B------:R-:W-:Y:S05]  /*0b50*/  @P4 BRA `(.L_x_4498) ;  /* 0x0000002000004947 */ /* 0x000fea0003800000 */
[----:B------:R-:W-:Y:S05]  /*0b60*/  @P0 BRA `(.L_x_4499) ;  /* 0x0000008000000947 */ /* 0x000fea0003800000 */
[----:B------:R-:W-:Y:S05]  /*0b70*/  BRA `(.L_x_4500) ;  /* 0x0000009000007947 */ /* 0x000fea0003800000 */
.L_x_4498:
[----:B-----5:R-:W-:-:S05]  /*0b80*/  PRMT R3, RZ, 0x7610, R7 ;  /* 0x00007610ff037816 */ /* 0x020fca0000000007 */
[----:B------:R-:W-:Y:S01]  /*0b90*/  FADD.FTZ R84, R84, R3 ;  /* 0x0000000354547221 */ /* 0x000fe20000010000 */
[----:B------:R-:W-:Y:S05]  /*0ba0*/  BRA `(.L_x_4499) ;  /* 0x0000004000007947 */ /* 0x000fea0003800000 */
.L_x_4497:
[----:B-----5:R-:W-:-:S05]  /*0bb0*/  PRMT R3, RZ, 0x7610, R11 ;  /* 0x00007610ff037816 */ /* 0x020fca000000000b */
[----:B------:R-:W-:Y:S01]  /*0bc0*/  FADD.FTZ R84, R84, R3 ;  /* 0x0000000354547221 */ /* 0x000fe20000010000 */
[----:B------:R-:W-:-:S05]  /*0bd0*/  @P2 PRMT R3, RZ, 0x7610, R7 ;  /* 0x00007610ff032816 */ /* 0x000fca0000000007 */
[----:B------:R-:W-:-:S05]  /*0be0*/  @P2 FADD.FTZ R84, R84, R3 ;  /* 0x0000000354542221 */ /* 0x000fca0000010000 */
.L_x_4499:
[----:B------:R-:W-:-:S04]  /*0bf0*/  F2FP.BF16.PACK_AB R3, RZ, R84 ;  /* 0x00000054ff03723e */ /* 0x000fc800000010ff */
[----:B------:R-:W-:Y:S02]  /*0c00*/  PRMT R63, R63, 0x5410, R3 ;  /* 0x000054103f3f7816 */ /* 0x000fe40000000003 */
.L_x_4500:
[C---:B------:R-:W-:Y:S01]  /*0c10*/  IADD3 R3, R2.reuse, 0x20, RZ ;  /* 0x0000002002037810 */ /* 0x040fe20007ffe0ff */
[----:B------:R-:W-:-:S04]  /*0c20*/  @P0 IMAD.WIDE.U32 R86, R2, R71, c[0x0][0x188] ;  /* 0x0000620002560625 */ /* 0x000fc800078e0047 */
[----:B------:R-:W-:Y:S01]  /*0c30*/  IMAD.WIDE.U32 R64, R3, R71, c[0x0][0x170] ;  /* 0x00005c0003407625 */ /* 0x000fe200078e0047 */
[----:B------:R0:W-:Y:S03]  /*0c40*/  @P0 STG.E.128 [R86.64], R60 ;  /* 0x0000003c56000986 */ /* 0x0001e6000c101d04 */
[CC--:B------:R-:W-:Y:S02]  /*0c50*/  @P1 IMAD.WIDE.U32 R88, R71.reuse, R3.reuse, c[0x0][0x178] ;  /* 0x00005e0047581625 */ /* 0x0c0fe400078e0003 */
[----:B------:R-:W0:Y:S02]  /*0c60*/  LDG.E.128 R64, [R64.64] ;  /* 0x0000000440407981 */ /* 0x000e24000c1e1d00 */
[----:B------:R-:W-:Y:S02]  /*0c70*/  @P2 IMAD.WIDE.U32 R90, R71, R3, c[0x0][0x180] ;  /* 0x00006000475a2625 */ /* 0x000fe400078e0003 */
[----:B-----5:R1:W5:Y:S04]  /*0c80*/  @P1 LDG.E.128 R8, [R88.64] ;  /* 0x0000000458081981 */ /* 0x020368000c1e1d00 */
[----:B------:R1:W5:Y:S01]  /*0c90*/  @P2 LDG.E.128 R4, [R90.64] ;  /* 0x000000045a042981 */ /* 0x000362000c1e1d00 */
[----:B0-----:R-:W-:Y:S01]  /*0ca0*/  PRMT R86, RZ, 0x5410, R64 ;  /* 0x00005410ff567816 */ /* 0x001fe20000000040 */
[----:B------:R-:W-:Y:S05]  /*0cb0*/  @P3 BRA `(.L_x_4501) ;  /* 0x0000008000003947 */ /* 0x000fea0003800000 */
[----:B-1----:R-:W-:-:S04]  /*0cc0*/  ISETP.NE.U32.AND P4, PT, RZ, c[0x0][0x180], PT ;  /* 0x00006000ff007a0c */ /* 0x002fc80003f85070 */
[----:B------:R-:W-:-:S13]  /*0cd0*/  ISETP.NE.AND.EX P4, PT, RZ, c[0x0][0x184], PT, P4 ;  /* 0x00006100ff007a0c */ /* 0x000fda0003f85340 */
[----:B------:R-:W-:Y:S05]  /*0ce0*/  @P4 BRA `(.L_x_4502) ;  /* 0x0000002000004947 */ /* 0x000fea0003800000 */
[----:B------:R-:W-:Y:S05]  /*0cf0*/  @P0 BRA `(.L_x_4503) ;  /* 0x0000008000000947 */ /* 0x000fea0003800000 */
[----:B------:R-:W-:Y:S05]  /*0d00*/  BRA `(.L_x_4504) ;  /* 0x0000009000007947 */ /* 0x000fea0003800000 */
.L_x_4502:
[----:B-----5:R-:W-:-:S05]  /*0d10*/  PRMT R73, RZ, 0x5410, R4 ;  /* 0x00005410ff497816 */ /* 0x020fca0000000004 */
[----:B------:R-:W-:Y:S01]  /*0d20*/  FADD.FTZ R86, R73, R86 ;  /* 0x0000005649567221 */ /* 0x000fe20000010000 */
[----:B------:R-:W-:Y:S05]  /*0d30*/  BRA `(.L_x_4503) ;  /* 0x0000004000007947 */ /* 0x000fea0003800000 */
.L_x_4501:
[----:B-1---5:R-:W-:-:S05]  /*0d40*/  PRMT R73, RZ, 0x5410, R8 ;  /* 0x00005410ff497816 */ /* 0x022fca0000000008 */
[----:B------:R-:W-:Y:S01]  /*0d50*/  FADD.FTZ R86, R73, R86 ;  /* 0x0000005649567221 */ /* 0x000fe20000010000 */
[----:B------:R-:W-:-:S05]  /*0d60*/  @P2 PRMT R73, RZ, 0x5410, R4 ;  /* 0x00005410ff492816 */ /* 0x000fca0000000004 */
[----:B------:R-:W-:-:S05]  /*0d70*/  @P2 FADD.FTZ R86, R73, R86 ;  /* 0x0000005649562221 */ /* 0x000fca0000010000 */
.L_x_4503:
[----:B------:R-:W-:-:S04]  /*0d80*/  F2FP.BF16.PACK_AB R68, RZ, R86 ;  /* 0x00000056ff44723e */ /* 0x000fc800000010ff */
[----:B------:R-:W-:Y:S02]  /*0d90*/  PRMT R60, R68, 0x7610, R60 ;  /* 0x00007610443c7816 */ /* 0x000fe4000000003c */
.L_x_4504:
[----:B------:R-:W-:Y:S01]  /*0da0*/  PRMT R88, RZ, 0x7610, R64 ;  /* 0x00007610ff587816 */ /* 0x000fe20000000040 */
[----:B------:R-:W-:Y:S05]  /*0db0*/  @P3 BRA `(.L_x_4505) ;  /* 0x0000008000003947 */ /* 0x000fea0003800000 */
[----:B------:R-:W-:-:S04]  /*0dc0*/  ISETP.NE.U32.AND P4, PT, RZ, c[0x0][0x180], PT ;  /* 0x00006000ff007a0c */ /* 0x000fc80003f85070 */
[----:B------:R-:W-:-:S13]  /*0dd0*/  ISETP.NE.AND.EX P4, PT, RZ, c[0x0][0x184], PT, P4 ;  /* 0x00006100ff007a0c */ /* 0x000fda0003f85340 */
[----:B------:R-:W-:Y:S05]  /*0de0*/  @P4 BRA `(.L_x_4506) ;  /* 0x0000002000004947 */ /* 0x000fea0003800000 */
[----:B------:R-:W-:Y:S05]  /*0df0*/  @P0 BRA `(.L_x_4507) ;  /* 0x0000008000000947 */ /* 0x000fea0003800000 */
[----:B------:R-:W-:Y:S05]  /*0e00*/  BRA `(.L_x_4508) ;  /* 0x0000009000007947 */ /* 0x000fea0003800000 */
.L_x_4506:
[----:B-----5:R-:W-:-:S05]  /*0e10*/  PRMT R73, RZ, 0x7610, R4 ;  /* 0x00007610ff497816 */ /* 0x020fca0000000004 */
[----:B------:R-:W-:Y:S01]  /*0e20*/  FADD.FTZ R88, R73, R88 ;  /* 0x0000005849587221 */ /* 0x000fe20000010000 */
[----:B------:R-:W-:Y:S05]  /*0e30*/  BRA `(.L_x_4507) ;  /* 0x0000004000007947 */ /* 0x000fea0003800000 */
.L_x_4505:
[----:B-----5:R-:W-:-:S05]  /*0e40*/  PRMT R73, RZ, 0x7610, R8 ;  /* 0x00007610ff497816 */ /* 0x020fca0000000008 */
[----:B------:R-:W-:Y:S01]  /*0e50*/  FADD.FTZ R88, R73, R88 ;  /* 0x0000005849587221 */ /* 0x000fe20000010000 */
[----:B------:R-:W-:-:S05]  /*0e60*/  @P2 PRMT R73, RZ, 0x7610, R4 ;  /* 0x00007610ff492816 */ /* 0x000fca0000000004 */
[----:B------:R-:W-:-:S05]  /*0e70*/  @P2 FADD.FTZ R88, R73, R88 ;  /* 0x0000005849582221 */ /* 0x000fca0000010000 */
.L_x_4507:
[----:B------:R-:W-:-:S04]  /*0e80*/  F2FP.BF16.PACK_AB R64, RZ, R88 ;  /* 0x00000058ff40723e */ /* 0x000fc800000010ff */
[----:B------:R-:W-:Y:S02]  /*0e90*/  PRMT R60, R60, 0x5410, R64 ;  /* 0x000054103c3c7816 */ /* 0x000fe40000000040 */
.L_x_4508:
[----:B------:R-:W-:Y:S01]  /*0ea0*/  PRMT R90, RZ, 0x5410, R65 ;  /* 0x00005410ff5a7816 */ /* 0x000fe20000000041 */
[----:B------:R-:W-:Y:S05]  /*0eb0*/  @P3 BRA `(.L_x_4509) ;  /* 0x0000008000003947 */ /* 0x000fea0003800000 */
[----:B------:R-:W-:-:S04]  /*0ec0*/  ISETP.NE.U32.AND P4, PT, RZ, c[0x0][0x180], PT ;  /* 0x00006000ff007a0c */ /* 0x000fc80003f85070 */
[----:B------:R-:W-:-:S13]  /*0ed0*/  ISETP.NE.AND.EX P4, PT, RZ, c[0x0][0x184], PT, P4 ;  /* 0x00006100ff007a0c */ /* 0x000fda0003f85340 */
[----:B------:R-:W-:Y:S05]  /*0ee0*/  @P4 BRA `(.L_x_4510) ;  /* 0x0000002000004947 */ /* 0x000fea0003800000 */
[----:B------:R-:W-:Y:S05]  /*0ef0*/  @P0 BRA `(.L_x_4511) ;  /* 0x0000008000000947 */ /* 0x000fea0003800000 */
[----:B------:R-:W-:Y:S05]  /*0f00*/  BRA `(.L_x_4512) ;  /* 0x0000009000007947 */ /* 0x000fea0003800000 */
.L_x_4510:
[----:B-----5:R-:W-:-:S05]  /*0f10*/  PRMT R73, RZ, 0x5410, R5 ;  /* 0x00005410ff497816 */ /* 0x020fca0000000005 */
[----:B------:R-:W-:Y:S01]  /*0f20*/  FADD.FTZ R90, R73, R90 ;  /* 0x0000005a495a7221 */ /* 0x000fe20000010000 */
[----:B------:R-:W-:Y:S05]  /*0f30*/  BRA `(.L_x_4511) ;  /* 0x0000004000007947 */ /* 0x000fea0003800000 */
.L_x_4509:
[----:B-----5:R-:W-:-:S05]  /*0f40*/  PRMT R73, RZ, 0x5410, R9 ;  /* 0x00005410ff497816 */ /* 0x020fca0000000009 */
[----:B------:R-:W-:Y:S01]  /*0f50*/  FADD.FTZ R90, R73, R90 ;  /* 0x0000005a495a7221 */ /* 0x000fe20000010000 */
[----:B------:R-:W-:-:S05]  /*0f60*/  @P2 PRMT R73, RZ, 0x5410, R5 ;  /* 0x00005410ff492816 */ /* 0x000fca0000000005 */
[----:B------:R-:W-:-:S05]  /*0f70*/  @P2 FADD.FTZ R90, R73, R90 ;  /* 0x0000005a495a2221 */ /* 0x000fca0000010000 */
.L_x_4511:
[----:B------:R-:W-:-:S04]  /*0f80*/  F2FP.BF16.PACK_AB R64, RZ, R90 ;  /* 0x0000005aff40723e */ /* 0x000fc800000010ff */
[----:B------:R-:W-:Y:S02]  /*0f90*/  PRMT R61, R64, 0x7610, R61 ;  /* 0x00007610403d7816 */ /* 0x000fe4000000003d */
.L_x_4512:
[----:B------:R-:W-:Y:S01]  /*0fa0*/  PRMT R92, RZ, 0x7610, R65 ;  /* 0x00007610ff5c7816 */ /* 0x000fe20000000041 */
[----:B------:R-:W-:Y:S05]  /*0fb0*/  @P3 BRA `(.L_x_4513) ;  /* 0x0000008000003947 */ /* 0x000fea0003800000 */
[----:B------:R-:W-:-:S04]  /*0fc0*/  ISETP.NE.U32.AND P4, PT, RZ, c[0x0][0x180], PT ;  /* 0x00006000ff007a0c */ /* 0x000fc80003f85070 */
[----:B------:R-:W-:-:S13]  /*0fd0*/  ISETP.NE.AND.EX P4, PT, RZ, c[0x0][0x184], PT, P4 ;  /* 0x00006100ff007a0c */ /* 0x000fda0003f85340 */
[----:B------:R-:W-:Y:S05]  /*0fe0*/  @P4 BRA `(.L_x_4514) ;  /* 0x0000002000004947 */ /* 0x000fea0003800000 */
[----:B------:R-:W-:Y:S05]  /*0ff0*/  @P0 BRA `(.L_x_4515) ;  /* 0x0000008000000947 */ /* 0x000fea0003800000 */
[----:B------:R-:W-:Y:S05]  /*1000*/  BRA `(.L_x_4516) ;  /* 0x0000009000007947 */ /* 0x000fea0003800000 */
.L_x_4514:
[----:B-----5:R-:W-:-:S05]  /*1010*/  PRMT R65, RZ, 0x7610, R5 ;  /* 0x00007610ff417816 */ /* 0x020fca0000000005 */
[----:B------:R-:W-:Y:S01]  /*1020*/  FADD.FTZ R92, R65, R92 ;  /* 0x0000005c415c7221 */ /* 0x000fe20000010000 */
[----:B------:R-:W-:Y:S05]  /*1030*/  BRA `(.L_x_4515) ;  /* 0x0000004000007947 */ /* 0x000fea0003800000 */
.L_x_4513:
[----:B-----5:R-:W-:-:S05]  /*1040*/  PRMT R65, RZ, 0x7610, R9 ;  /* 0x00007610ff417816 */ /* 0x020fca0000000009 */
[----:B------:R-:W-:Y:S01]  /*1050*/  FADD.FTZ R92, R65, R92 ;  /* 0x0000005c415c7221 */ /* 0x000fe20000010000 */
[----:B------:R-:W-:-:S05]  /*1060*/  @P2 PRMT R65, RZ, 0x7610, R5 ;  /* 0x00007610ff412816 */ /* 0x000fca0000000005 */
[----:B------:R-:W-:-:S05]  /*1070*/  @P2 FADD.FTZ R92, R65, R92 ;  /* 0x0000005c415c2221 */ /* 0x000fca0000010000 */
.L_x_4515:
[----:B------:R-:W-:-:S04]  /*1080*/  F2FP.BF16.PACK_AB R64, RZ, R92 ;  /* 0x0000005cff40723e */ /* 0x000fc800000010ff */
[----:B------:R-:W-:Y:S02]  /*1090*/  PRMT R61, R61, 0x5410, R64 ;  /* 0x000054103d3d7816 */ /* 0x000fe40000000040 */
.L_x_4516:
[----:B------:R-:W-:Y:S01]  /*10a0*/  PRMT R94, RZ, 0x5410, R66 ;  /* 0x00005410ff5e7816 */ /* 0x000fe20000000042 */
[----:B------:R-:W-:Y:S05]  /*10b0*/  @P3 BRA `(.L_x_4517) ;  /* 0x0000008000003947 */ /* 0x000fea0003800000 */
[----:B------:R-:W-:-:S04]  /*10c0*/  ISETP.NE.U32.AND P4, PT, RZ, c[0x0][0x180], PT ;  /* 0x00006000ff007a0c */ /* 0x000fc80003f85070 */
[----:B------:R-:W-:-:S13]  /*10d0*/  ISETP.NE.AND.EX P4, PT, RZ, c[0x0][0x184], PT, P4 ;  /* 0x00006100ff007a0c */ /* 0x000fda0003f85340 */
[----:B------:R-:W-:Y:S05]  /*10e0*/  @P4 BRA `(.L_x_4518) ;  /* 0x0000002000004947 */ /* 0x000fea0003800000 */
[----:B------:R-:W-:Y:S05]  /*10f0*/  @P0 BRA `(.L_x_4519) ;  /* 0x0000008000000947 */ /* 0x000fea0003800000 */
[----:B------:R-:W-:Y:S05]  /*1100*/  BRA `(.L_x_4520) ;  /* 0x0000009000007947 */ /* 0x000fea0003800000 */
.L_x_4518:
[----:B-----5:R-:W-:-:S05]  /*1110*/  PRMT R65, RZ, 0x5410, R6 ;  /* 0x00005410ff417816 */ /* 0x020fca0000000006 */
[----:B------:R-:W-:Y:S01]  /*1120*/  FADD.FTZ R94, R65, R94 ;  /* 0x0000005e415e7221 */ /* 0x000fe20000010000 */
[----:B------:R-:W-:Y:S05]  /*1130*/  BRA `(.L_x_4519) ;  /* 0x0000004000007947 */ /* 0x000fea0003800000 */
.L_x_4517:
[----:B-----5:R-:W-:-:S05]  /*1140*/  PRMT R65, RZ, 0x5410, R10 ;  /* 0x00005410ff417816 */ /* 0x020fca000000000a */
[----:B------:R-:W-:Y:S01]  /*1150*/  FADD.FTZ R94, R65, R94 ;  /* 0x0000005e415e7221 */ /* 0x000fe20000010000 */
[----:B------:R-:W-:-:S05]  /*1160*/  @P2 PRMT R65, RZ, 0x5410, R6 ;  /* 0x00005410ff412816 */ /* 0x000fca0000000006 */
[----:B------:R-:W-:-:S05]  /*1170*/  @P2 FADD.FTZ R94, R65, R94 ;  /* 0x0000005e415e2221 */ /* 0x000fca0000010000 */
.L_x_4519:
[----:B------:R-:W-:-:S04]  /*1180*/  F2FP.BF16.PACK_AB R64, RZ, R94 ;  /* 0x0000005eff40723e */ /* 0x000fc800000010ff */
[----:B------:R-:W-:Y:S02]  /*1190*/  PRMT R62, R64, 0x7610, R62 ;  /* 0x00007610403e7816 */ /* 0x000fe4000000003e */
.L_x_4520:
[----:B------:R-:W-:Y:S01]  /*11a0*/  PRMT R96, RZ, 0x7610, R66 ;  /* 0x00007610ff607816 */ /* 0x000fe20000000042 */
[----:B------:R-:W-:Y:S05]  /*11b0*/  @P3 BRA `(.L_x_4521) ;  /* 0x0000008000003947 */ /* 0x000fea0003800000 */
[----:B------:R-:W-:-:S04]  /*11c0*/  ISETP.NE.U32.AND P4, PT, RZ, c[0x0][0x180], PT ;  /* 0x00006000ff007a0c */ /* 0x000fc80003f85070 */
[----:B------:R-:W-:-:S13]  /*11d0*/  ISETP.NE.AND.EX P4, PT, RZ, c[0x0][0x184], PT, P4 ;  /* 0x00006100ff007a0c */ /* 0x000fda0003f85340 */
[----:B------:R-:W-:Y:S05]  /*11e0*/  @P4 BRA `(.L_x_4522) ;  /* 0x0000002000004947 */ /* 0x000fea0003800000 */
[----:B------:R-:W-:Y:S05]  /*11f0*/  @P0 BRA `(.L_x_4523) ;  /* 0x0000008000000947 */ /* 0x000fea0003800000 */
[----:B------:R-:W-:Y:S05]  /*1200*/  BRA `(.L_x_4524) ;  /* 0x0000009000007947 */ /* 0x000fea0003800000 */
.L_x_4522:
[----:B-----5:R-:W-:-:S05]  /*1210*/  PRMT R65, RZ, 0x7610, R6 ;  /* 0x00007610ff417816 */ /* 0x020fca0000000006 */
[----:B------:R-:W-:Y:S01]  /*1220*/  FADD.FTZ R96, R65, R96 ;  /* 0x0000006041607221 */ /* 0x000fe20000010000 */
[----:B------:R-:W-:Y:S05]  /*1230*/  BRA `(.L_x_4523) ;  /* 0x0000004000007947 */ /* 0x000fea0003800000 */
.L_x_4521:
[----:B-----5:R-:W-:-:S05]  /*1240*/  PRMT R65, RZ, 0x7610, R10 ;  /* 0x00007610ff417816 */ /* 0x020fca000000000a */
[----:B------:R-:W-:Y:S01]  /*1250*/  FADD.FTZ R96, R65, R96 ;  /* 0x0000006041607221 */ /* 0x000fe20000010000 */
[----:B------:R-:W-:-:S05]  /*1260*/  @P2 PRMT R65, RZ, 0x7610, R6 ;  /* 0x00007610ff412816 */ /* 0x000fca0000000006 */
[----:B------:R-:W-:-:S05]  /*1270*/  @P2 FADD.FTZ R96, R65, R96 ;  /* 0x0000006041602221 */ /* 0x000fca0000010000 */
.L_x_4523:
[----:B------:R-:W-:-:S04]  /*1280*/  F2FP.BF16.PACK_AB R64, RZ, R96 ;  /* 0x00000060ff40723e */ /* 0x000fc800000010ff */
[----:B------:R-:W-:Y:S02]  /*1290*/  PRMT R62, R62, 0x5410, R64 ;  /* 0x000054103e3e7816 */ /* 0x000fe40000000040 */
.L_x_4524:
[----:B------:R-:W-:Y:S01]  /*12a0*/  PRMT R98, RZ, 0x5410, R67 ;  /* 0x00005410ff627816 */ /* 0x000fe20000000043 */
[----:B------:R-:W-:Y:S05]  /*12b0*/  @P3 BRA `(.L_x_4525) ;  /* 0x0000008000003947 */ /* 0x000fea0003800000 */
[----:B------:R-:W-:-:S04]  /*12c0*/  ISETP.NE.U32.AND P4, PT, RZ, c[0x0][0x180], PT ;  /* 0x00006000ff007a0c */ /* 0x000fc80003f85070 */
[----:B------:R-:W-:-:S13]  /*12d0*/  ISETP.NE.AND.EX P4, PT, RZ, c[0x0][0x184], PT, P4 ;  /* 0x00006100ff007a0c */ /* 0x000fda0003f85340 */
[----:B------:R-:W-:Y:S05]  /*12e0*/  @P4 BRA `(.L_x_4526) ;  /* 0x0000002000004947 */ /* 0x000fea0003800000 */
[----:B------:R-:W-:Y:S05]  /*12f0*/  @P0 BRA `(.L_x_4527) ;  /* 0x0000008000000947 */ /* 0x000fea0003800000 */
[----:B------:R-:W-:Y:S05]  /*1300*/  BRA `(.L_x_4528) ;  /* 0x0000009000007947 */ /* 0x000fea0003800000 */
.L_x_4526:
[----:B-----5:R-:W-:-:S05]  /*1310*/  PRMT R65, RZ, 0x5410, R7 ;  /* 0x00005410ff417816 */ /* 0x020fca0000000007 */
[----:B------:R-:W-:Y:S01]  /*1320*/  FADD.FTZ R98, R65, R98 ;  /* 0x0000006241627221 */ /* 0x000fe20000010000 */
[----:B------:R-:W-:Y:S05]  /*1330*/  BRA `(.L_x_4527) ;  /* 0x0000004000007947 */ /* 0x000fea0003800000 */
.L_x_4525:
[----:B-----5:R-:W-:-:S05]  /*1340*/  PRMT R65, RZ, 0x5410, R11 ;  /* 0x00005410ff417816 */ /* 0x020fca000000000b */
[----:B------:R-:W-:Y:S01]  /*1350*/  FADD.FTZ R98, R65, R98 ;  /* 0x0000006241627221 */ /* 0x000fe20000010000 */
[----:B------:R-:W-:-:S05]  /*1360*/  @P2 PRMT R65, RZ, 0x5410, R7 ;  /* 0x00005410ff412816 */ /* 0x000fca0000000007 */
[----:B------:R-:W-:-:S05]  /*1370*/  @P2 FADD.FTZ R98, R65, R98 ;  /* 0x0000006241622221 */ /* 0x000fca0000010000 */
.L_x_4527:
[----:B------:R-:W-:-:S04]  /*1380*/  F2FP.BF16.PACK_AB R64, RZ, R98 ;  /* 0x00000062ff40723e */ /* 0x000fc800000010ff */
[----:B------:R-:W-:Y:S02]  /*1390*/  PRMT R63, R64, 0x7610, R63 ;  /* 0x00007610403f7816 */ /* 0x000fe4000000003f */
.L_x_4528:
[----:B------:R-:W-:Y:S01]  /*13a0*/  PRMT R100, RZ, 0x7610, R67 ;  /* 0x00007610ff647816 */ /* 0x000fe20000000043 */
[----:B------:R-:W-:Y:S05]  /*13b0*/  @P3 BRA `(.L_x_4529) ;  /* 0x0000008000003947 */ /* 0x000fea0003800000 */
[----:B------:R-:W-:-:S04]  /*13c0*/  ISETP.NE.U32.AND P4, PT, RZ, c[0x0][0x180], PT ;  /* 0x00006000ff007a0c */ /* 0x000fc80003f85070 */
[----:B------:R-:W-:-:S13]  /*13d0*/  ISETP.NE.AND.EX P4, PT, RZ, c[0x0][0x184], PT, P4 ;  /* 0x00006100ff007a0c */ /* 0x000fda0003f85340 */
[----:B------:R-:W-:Y:S05]  /*13e0*/  @P4 BRA `(.L_x_4530) ;  /* 0x0000002000004947 */ /* 0x000fea0003800000 */
[----:B------:R-:W-:Y:S05]  /*13f0*/  @P0 BRA `(.L_x_4531) ;  /* 0x0000008000000947 */ /* 0x000fea0003800000 */
[----:B------:R-:W-:Y:S05]  /*1400*/  BRA `(.L_x_4532) ;  /* 0x0000009000007947 */ /* 0x000fea0003800000 */
.L_x_4530:
[----:B-----5:R-:W-:-:S05]  /*1410*/  PRMT R65, RZ, 0x7610, R7 ;  /* 0x00007610ff417816 */ /* 0x020fca0000000007 */
[----:B------:R-:W-:Y:S01]  /*1420*/  FADD.FTZ R100, R65, R100 ;  /* 0x0000006441647221 */ /* 0x000fe20000010000 */
[----:B------:R-:W-:Y:S05]  /*1430*/  BRA `(.L_x_4531) ;  /* 0x0000004000007947 */ /* 0x000fea0003800000 */
.L_x_4529:
[----:B-----5:R-:W-:-:S05]  /*1440*/  PRMT R65, RZ, 0x7610, R11 ;  /* 0x00007610ff417816 */ /* 0x020fca000000000b */
[----:B------:R-:W-:Y:S01]  /*1450*/  FADD.FTZ R100, R65, R100 ;  /* 0x0000006441647221 */ /* 0x000fe20000010000 */
[----:B------:R-:W-:-:S05]  /*1460*/  @P2 PRMT R65, RZ, 0x7610, R7 ;  /* 0x00007610ff412816 */ /* 0x000fca0000000007 */
[----:B------:R-:W-:-:S05]  /*1470*/  @P2 FADD.FTZ R100, R65, R100 ;  /* 0x0000006441642221 */ /* 0x000fca0000010000 */
.L_x_4531:
[----:B------:R-:W-:-:S04]  /*1480*/  F2FP.BF16.PACK_AB R64, RZ, R100 ;  /* 0x00000064ff40723e */ /* 0x000fc800000010ff */
[----:B------:R-:W-:Y:S02]  /*1490*/  PRMT R63, R63, 0x5410, R64 ;  /* 0x000054103f3f7816 */ /* 0x000fe40000000040 */
.L_x_4532:
[----:B------:R-:W-:Y:S01]  /*14a0*/  IADD3 R68, R2, 0x40, RZ ;  /* 0x0000004002447810 */ /* 0x000fe20007ffe0ff */
        /* <DEDUP_REMOVED lines=15> */
.L_x_4534:
[----:B-----5:R-:W-:-:S05]  /*15a0*/  PRMT R73, RZ, 0x5410, R4 ;  /* 0x00005410ff497816 */ /* 0x020fca0000000004 */
[----:B------:R-:W-:Y:S01]  /*15b0*/  FADD.FTZ R102, R73, R102 ;  /* 0x0000006649667221 */ /* 0x000fe20000010000 */
[----:B------:R-:W-:Y:S05]  /*15c0*/  BRA `(.L_x_4535) ;  /* 0x0000004000007947 */ /* 0x000fea0003800000 */
.L_x_4533:
[----:B-1---5:R-:W-:-:S05]  /*15d0*/  PRMT R73, RZ, 0x5410, R8 ;  /* 0x00005410ff497816 */ /* 0x022fca0000000008 */
[----:B------:R-:W-:Y:S01]  /*15e0*/  FADD.FTZ R102, R73, R102 ;  /* 0x0000006649667221 */ /* 0x000fe20000010000 */
[----:B------:R-:W-:-:S05]  /*15f0*/  @P2 PRMT R73, RZ, 0x5410, R4 ;  /* 0x00005410ff492816 */ /* 0x000fca0000000004 */
[----:B------:R-:W-:-:S05]  /*1600*/  @P2 FADD.FTZ R102, R73, R102 ;  /* 0x0000006649662221 */ /* 0x000fca0000010000 */
.L_x_4535:
[----:B------:R-:W-:-:S04]  /*1610*/  F2FP.BF16.PACK_AB R73, RZ, R102 ;  /* 0x00000066ff49723e */ /* 0x000fc800000010ff */
[----:B------:R-:W-:Y:S02]  /*1620*/  PRMT R60, R73, 0x7610, R60 ;  /* 0x00007610493c7816 */ /* 0x000fe4000000003c */
.L_x_4536:
[----:B------:R-:W-:Y:S01]  /*1630*/  PRMT R64, RZ, 0x7610, R64 ;  /* 0x00007610ff407816 */ /* 0x000fe20000000040 */
[----:B------:R-:W-:Y:S05]  /*1640*/  @P3 BRA `(.L_x_4537) ;  /* 0x0000008000003947 */ /* 0x000fea0003800000 */
[----:B------:R-:W-:-:S04]  /*1650*/  ISETP.NE.U32.AND P1, PT, RZ, c[0x0][0x180], PT ;  /* 0x00006000ff007a0c */ /* 0x000fc80003f25070 */
[----:B------:R-:W-:-:S13]  /*1660*/  ISETP.NE.AND.EX P1, PT, RZ, c[0x0][0x184], PT, P1 ;  /* 0x00006100ff007a0c */ /* 0x000fda0003f25310 */
[----:B------:R-:W-:Y:S05]  /*1670*/  @P1 BRA `(.L_x_4538) ;  /* 0x0000002000001947 */ /* 0x000fea0003800000 */
[----:B------:R-:W-:Y:S05]  /*1680*/  @P0 BRA `(.L_x_4539) ;  /* 0x0000008000000947 */ /* 0x000fea0003800000 */
[----:B------:R-:W-:Y:S05]  /*1690*/  BRA `(.L_x_4540) ;  /* 0x0000009000007947 */ /* 0x000fea0003800000 */
.L_x_4538:
[----:B-----5:R-:W-:-:S05]  /*16a0*/  PRMT R73, RZ, 0x7610, R4 ;  /* 0x00007610ff497816 */ /* 0x020fca0000000004 */
[----:B------:R-:W-:Y:S01]  /*16b0*/  FADD.FTZ R64, R73, R64 ;  /* 0x0000004049407221 */ /* 0x000fe20000010000 */
[----:B------:R-:W-:Y:S05]  /*16c0*/  BRA `(.L_x_4539) ;  /* 0x0000004000007947 */ /* 0x000fea0003800000 */
.L_x_4537:
[----:B-----5:R-:W-:-:S05]  /*16d0*/  PRMT R73, RZ, 0x7610, R8 ;  /* 0x00007610ff497816 */ /* 0x020fca0000000008 */
[----:B------:R-:W-:Y:S01]  /*16e0*/  FADD.FTZ R64, R73, R64 ;  /* 0x0000004049407221 */ /* 0x000fe20000010000 */
[----:B------:R-:W-:-:S05]  /*16f0*/  @P2 PRMT R73, RZ, 0x7610, R4 ;  /* 0x00007610ff492816 */ /* 0x000fca0000000004 */
[----:B------:R-:W-:-:S05]  /*1700*/  @P2 FADD.FTZ R64, R73, R64 ;  /* 0x0000004049402221 */ /* 0x000fca0000010000 */
.L_x_4539:
[----:B------:R-:W-:-:S04]  /*1710*/  F2FP.BF16.PACK_AB R73, RZ, R64 ;  /* 0x00000040ff49723e */ /* 0x000fc800000010ff */
[----:B------:R-:W-:Y:S02]  /*1720*/  PRMT R60, R60, 0x5410, R73 ;  /* 0x000054103c3c7816 */ /* 0x000fe40000000049 */
.L_x_4540:
[----:B------:R-:W-:Y:S01]  /*1730*/  PRMT R104, RZ, 0x5410, R65 ;  /* 0x00005410ff687816 */ /* 0x000fe20000000041 */
[----:B------:R-:W-:Y:S05]  /*1740*/  @P3 BRA `(.L_x_4541) ;  /* 0x0000008000003947 */ /* 0x000fea0003800000 */
[----:B------:R-:W-:-:S04]  /*1750*/  ISETP.NE.U32.AND P1, PT, RZ, c[0x0][0x180], PT ;  /* 0x00006000ff007a0c */ /* 0x000fc80003f25070 */
[----:B------:R-:W-:-:S13]  /*1760*/  ISETP.NE.AND.EX P1, PT, RZ, c[0x0][0x184], PT, P1 ;  /* 0x00006100ff007a0c */ /* 0x000fda0003f25310 */
[----:B------:R-:W-:Y:S05]  /*1770*/  @P1 BRA `(.L_x_4542) ;  /* 0x0000002000001947 */ /* 0x000fea0003800000 */
[----:B------:R-:W-:Y:S05]  /*1780*/  @P0 BRA `(.L_x_4543) ;  /* 0x0000008000000947 */ /* 0x000fea0003800000 */
[----:B------:R-:W-:Y:S05]  /*1790*/  BRA `(.L_x_4544) ;  /* 0x0000009000007947 */ /* 0x000fea0003800000 */
.L_x_4542:
[----:B-----5:R-:W-:-:S05]  /*17a0*/  PRMT R73, RZ, 0x5410, R5 ;  /* 0x00005410ff497816 */ /* 0x020fca0000000005 */
[----:B------:R-:W-:Y:S01]  /*17b0*/  FADD.FTZ R104, R73, R104 ;  /* 0x0000006849687221 */ /* 0x000fe20000010000 */
[----:B------:R-:W-:Y:S05]  /*17c0*/  BRA `(.L_x_4543) ;  /* 0x0000004000007947 */ /* 0x000fea0003800000 */
.L_x_4541:
[----:B-----5:R-:W-:-:S05]  /*17d0*/  PRMT R73, RZ, 0x5410, R9 ;  /* 0x00005410ff497816 */ /* 0x020fca0000000009 */
[----:B------:R-:W-:Y:S01]  /*17e0*/  FADD.FTZ R104, R73, R104 ;  /* 0x0000006849687221 */ /* 0x000fe20000010000 */
[----:B------:R-:W-:-:S05]  /*17f0*/  @P2 PRMT R73, RZ, 0x5410, R5 ;  /* 0x00005410ff492816 */ /* 0x000fca0000000005 */
[----:B------:R-:W-:-:S05]  /*1800*/  @P2 FADD.FTZ R104, R73, R104 ;  /* 0x0000006849682221 */ /* 0x000fca0000010000 */
.L_x_4543:
[----:B------:R-:W-:-:S04]  /*1810*/  F2FP.BF16.PACK_AB R73, RZ, R104 ;  /* 0x00000068ff49723e */ /* 0x000fc800000010ff */
[----:B------:R-:W-:Y:S02]  /*1820*/  PRMT R61, R73, 0x7610, R61 ;  /* 0x00007610493d7816 */ /* 0x000fe4000000003d */
.L_x_4544:
[----:B------:R-:W-:Y:S01]  /*1830*/  PRMT R106, RZ, 0x7610, R65 ;  /* 0x00007610ff6a7816 */ /* 0x000fe20000000041 */
[----:B------:R-:W-:Y:S05]  /*1840*/  @P3 BRA `(.L_x_4545) ;  /* 0x0000008000003947 */ /* 0x000fea0003800000 */
[----:B------:R-:W-:-:S04]  /*1850*/  ISETP.NE.U32.AND P1, PT, RZ, c[0x0][0x180], PT ;  /* 0x00006000ff007a0c */ /* 0x000fc80003f25070 */
[----:B------:R-:W-:-:S13]  /*1860*/  ISETP.NE.AND.EX P1, PT, RZ, c[0x0][0x184], PT, P1 ;  /* 0x00006100ff007a0c */ /* 0x000fda0003f25310 */
[----:B------:R-:W-:Y:S05]  /*1870*/  @P1 BRA `(.L_x_4546) ;  /* 0x0000002000001947 */ /* 0x000fea0003800000 */
[----:B------:R-:W-:Y:S05]  /*1880*/  @P0 BRA `(.L_x_4547) ;  /* 0x0000008000000947 */ /* 0x000fea0003800000 */
[----:B------:R-:W-:Y:S05]  /*1890*/  BRA `(.L_x_4548) ;  /* 0x0000009000007947 */ /* 0x000fea0003800000 */
.L_x_4546:
[----:B-----5:R-:W-:-:S05]  /*18a0*/  PRMT R65, RZ, 0x7610, R5 ;  /* 0x00007610ff417816 */ /* 0x020fca0000000005 */
[----:B------:R-:W-:Y:S01]  /*18b0*/  FADD.FTZ R106, R65, R106 ;  /* 0x0000006a416a7221 */ /* 0x000fe20000010000 */
[----:B------:R-:W-:Y:S05]  /*18c0*/  BRA `(.L_x_4547) ;  /* 0x0000004000007947 */ /* 0x000fea0003800000 */
.L_x_4545:
[----:B-----5:R-:W-:-:S05]  /*18d0*/  PRMT R65, RZ, 0x7610, R9 ;  /* 0x00007610ff417816 */ /* 0x020fca0000000009 */
[----:B------:R-:W-:Y:S01]  /*18e0*/  FADD.FTZ R106, R65, R106 ;  /* 0x0000006a416a7221 */ /* 0x000fe20000010000 */
[----:B------:R-:W-:-:S05]  /*18f0*/  @P2 PRMT R65, RZ, 0x7610, R5 ;  /* 0x00007610ff412816 */ /* 0x000fca0000000005 */
[----:B------:R-:W-:-:S05]  /*1900*/  @P2 FADD.FTZ R106, R65, R106 ;  /* 0x0000006a416a2221 */ /* 0x000fca0000010000 */
.L_x_4547:
[----:B------:R-:W-:-:S04]  /*1910*/  F2FP.BF16.PACK_AB R65, RZ, R106 ;  /* 0x0000006aff41723e */ /* 0x000fc800000010ff */
[----:B------:R-:W-:Y:S02]  /*1920*/  PRMT R61, R61, 0x5410, R65 ;  /* 0x000054103d3d7816 */ /* 0x000fe40000000041 */
.L_x_4548:
[----:B------:R-:W-:Y:S01]  /*1930*/  PRMT R108, RZ, 0x5410, R66 ;  /* 0x00005410ff6c7816 */ /* 0x000fe20000000042 */
[----:B------:R-:W-:Y:S05]  /*1940*/  @P3 BRA `(.L_x_4549) ;  /* 0x0000008000003947 */ /* 0x000fea0003800000 */
[----:B------:R-:W-:-:S04]  /*1950*/  ISETP.NE.U32.AND P1, PT, RZ, c[0x0][0x180], PT ;  /* 0x00006000ff007a0c */ /* 0x000fc80003f25070 */
[----:B------:R-:W-:-:S13]  /*1960*/  ISETP.NE.AND.EX P1, PT, RZ, c[0x0][0x184], PT, P1 ;  /* 0x00006100ff007a0c */ /* 0x000fda0003f25310 */
[----:B------:R-:W-:Y:S05]  /*1970*/  @P1 BRA `(.L_x_4550) ;  /* 0x0000002000001947 */ /* 0x000fea0003800000 */
[----:B------:R-:W-:Y:S05]  /*1980*/  @P0 BRA `(.L_x_4551) ;  /* 0x0000008000000947 */ /* 0x000fea0003800000 */
[----:B------:R-:W-:Y:S05]  /*1990*/  BRA `(.L_x_4552) ;  /* 0x0000009000007947 */ /* 0x000fea0003800000 */
.L_x_4550:
[----:B-----5:R-:W-:-:S05]  /*19a0*/  PRMT R65, RZ, 0x5410, R6 ;  /* 0x00005410ff417816 */ /* 0x020fca0000000006 */
[----:B------:R-:W-:Y:S01]  /*19b0*/  FADD.FTZ R108, R65, R108 ;  /* 0x0000006c416c7221 */ /* 0x000fe20000010000 */
[----:B------:R-:W-:Y:S05]  /*19c0*/  BRA `(.L_x_4551) ;  /* 0x0000004000007947 */ /* 0x000fea0003800000 */
.L_x_4549:
[----:B-----5:R-:W-:-:S05]  /*19d0*/  PRMT R65, RZ, 0x5410, R10 ;  /* 0x00005410ff417816 */ /* 0x020fca000000000a */
[----:B------:R-:W-:Y:S01]  /*19e0*/  FADD.FTZ R108, R65, R108 ;  /* 0x0000006c416c7221 */ /* 0x000fe20000010000 */
[----:B------:R-:W-:-:S05]  /*19f0*/  @P2 PRMT R65, RZ, 0x5410, R6 ;  /* 0x00005410ff412816 */ /* 0x000fca0000000006 */
[----:B------:R-:W-:-:S05]  /*1a00*/  @P2 FADD.FTZ R108, R65, R108 ;  /* 0x0000006c416c2221 */ /* 0x000fca0000010000 */
.L_x_4551:
[----:B------:R-:W-:-:S04]  /*1a10*/  F2FP.BF16.PACK_AB R65, RZ, R108 ;  /* 0x0000006cff41723e */ /* 0x000fc800000010ff */
[----:B------:R-:W-:Y:S02]  /*1a20*/  PRMT R62, R65, 0x7610, R62 ;  /* 0x00007610413e7816 */ /* 0x000fe4000000003e */
.L_x_4552:
[----:B------:R-:W-:Y:S01]  /*1a30*/  PRMT R66, RZ, 0x7610, R66 ;  /* 0x00007610ff427816 */ /* 0x000fe20000000042 */
[----:B------:R-:W-:Y:S05]  /*1a40*/  @P3 BRA `(.L_x_4553) ;  /* 0x0000008000003947 */ /* 0x000fea0003800000 */
[----:B------:R-:W-:-:S04]  /*1a50*/  ISETP.NE.U32.AND P1, PT, RZ, c[0x0][0x180], PT ;  /* 0x00006000ff007a0c */ /* 0x000fc80003f25070 */
[----:B------:R-:W-:-:S13]  /*1a60*/  ISETP.NE.AND.EX P1, PT, RZ, c[0x0][0x184], PT, P1 ;  /* 0x00006100ff007a0c */ /* 0x000fda0003f25310 */
[----:B------:R-:W-:Y:S05]  /*1a70*/  @P1 BRA `(.L_x_4554) ;  /* 0x0000002000001947 */ /* 0x000fea0003800000 */
[----:B------:R-:W-:Y:S05]  /*1a80*/  @P0 BRA `(.L_x_4555) ;  /* 0x0000008000000947 */ /* 0x000fea0003800000 */
[----:B------:R-:W-:Y:S05]  /*1a90*/  BRA `(.L_x_4556) ;  /* 0x0000009000007947 */ /* 0x000fea0003800000 */
.L_x_4554:
[----:B-----5:R-:W-:-:S05]  /*1aa0*/  PRMT R65, RZ, 0x7610, R6 ;  /* 0x00007610ff417816 */ /* 0x020fca0000000006 */
[----:B------:R-:W-:Y:S01]  /*1ab0*/  FADD.FTZ R66, R65, R66 ;  /* 0x0000004241427221 */ /* 0x000fe20000010000 */
[----:B------:R-:W-:Y:S05]  /*1ac0*/  BRA `(.L_x_4555) ;  /* 0x0000004000007947 */ /* 0x000fea0003800000 */
.L_x_4553:
[----:B-----5:R-:W-:-:S05]  /*1ad0*/  PRMT R65, RZ, 0x7610, R10 ;  /* 0x00007610ff417816 */ /* 0x020fca000000000a */
[----:B------:R-:W-:Y:S01]  /*1ae0*/  FADD.FTZ R66, R65, R66 ;  /* 0x0000004241427221 */ /* 0x000fe20000010000 */
[----:B------:R-:W-:-:S05]  /*1af0*/  @P2 PRMT R65, RZ, 0x7610, R6 ;  /* 0x00007610ff412816 */ /* 0x000fca0000000006 */
[----:B------:R-:W-:-:S05]  /*1b00*/  @P2 FADD.FTZ R66, R65, R66 ;  /* 0x0000004241422221 */ /* 0x000fca0000010000 */
.L_x_4555:
[----:B------:R-:W-:-:S04]  /*1b10*/  F2FP.BF16.PACK_AB R65, RZ, R66 ;  /* 0x00000042ff41723e */ /* 0x000fc800000010ff */
[----:B------:R-:W-:Y:S02]  /*1b20*/  PRMT R62, R62, 0x5410, R65 ;  /* 0x000054103e3e7816 */ /* 0x000fe40000000041 */
.L_x_4556:
[----:B------:R-:W-:Y:S01]  /*1b30*/  PRMT R110, RZ, 0x5410, R67 ;  /* 0x00005410ff6e7816 */ /* 0x000fe20000000043 */
[----:B------:R-:W-:Y:S05]  /*1b40*/  @P3 BRA `(.L_x_4557) ;  /* 0x0000008000003947 */ /* 0x000fea0003800000 */
[----:B------:R-:W-:-:S04]  /*1b50*/  ISETP.NE.U32.AND P1, PT, RZ, c[0x0][0x180], PT ;  /* 0x00006000ff007a0c */ /* 0x000fc80003f25070 */
[----:B------:R-:W-:-:S13]  /*1b60*/  ISETP.NE.AND.EX P1, PT, RZ, c[0x0][0x184], PT, P1 ;  /* 0x00006100ff007a0c */ /* 0x000fda0003f25310 */
[----:B------:R-:W-:Y:S05]  /*1b70*/  @P1 BRA `(.L_x_4558) ;  /* 0x0000002000001947 */ /* 0x000fea0003800000 */
[----:B------:R-:W-:Y:S05]  /*1b80*/  @P0 BRA `(.L_x_4559) ;  /* 0x0000008000000947 */ /* 0x000fea0003800000 */
[----:B------:R-:W-:Y:S05]  /*1b90*/  BRA `(.L_x_4560) ;  /* 0x0000009000007947 */ /* 0x000fea0003800000 */
.L_x_4558:
[----:B-----5:R-:W-:-:S05]  /*1ba0*/  PRMT R65, RZ, 0x5410, R7 ;  /* 0x00005410ff417816 */ /* 0x020fca0000000007 */
[----:B------:R-:W-:Y:S01]  /*1bb0*/  FADD.FTZ R110, R65, R110 ;  /* 0x0000006e416e7221 */ /* 0x000fe20000010000 */
[----:B------:R-:W-:Y:S05]  /*1bc0*/  BRA `(.L_x_4559) ;  /* 0x0000004000007947 */ /* 0x000fea0003800000 */
.L_x_4557:
[----:B-----5:R-:W-:-:S05]  /*1bd0*/  PRMT R65, RZ, 0x5410, R11 ;  /* 0x00005410ff417816 */ /* 0x020fca000000000b */
[----:B------:R-:W-:Y:S01]  /*1be0*/  FADD.FTZ R110, R65, R110 ;  /* 0x0000006e416e7221 */ /* 0x000fe20000010000 */
[----:B------:R-:W-:-:S05]  /*1bf0*/  @P2 PRMT R65, RZ, 0x5410, R7 ;  /* 0x00005410ff412816 */ /* 0x000fca0000000007 */
[----:B------:R-:W-:-:S05]  /*1c00*/  @P2 FADD.FTZ R110, R65, R110 ;  /* 0x0000006e416e2221 */ /* 0x000fca0000010000 */
.L_x_4559:
[----:B------:R-:W-:-:S04]  /*1c10*/  F2FP.BF16.PACK_AB R65, RZ, R110 ;  /* 0x0000006eff41723e */ /* 0x000fc800000010ff */
[----:B------:R-:W-:Y:S02]  /*1c20*/  PRMT R63, R65, 0x7610, R63 ;  /* 0x00007610413f7816 */ /* 0x000fe4000000003f */
.L_x_4560:
[----:B------:R-:W-:Y:S01]  /*1c30*/  PRMT R112, RZ, 0x7610, R67 ;  /* 0x00007610ff707816 */ /* 0x000fe20000000043 */
[----:B------:R-:W-:Y:S05]  /*1c40*/  @P3 BRA `(.L_x_4561) ;  /* 0x0000008000003947 */ /* 0x000fea0003800000 */
[----:B------:R-:W-:-:S04]  /*1c50*/  ISETP.NE.U32.AND P1, PT, RZ, c[0x0][0x180], PT ;  /* 0x00006000ff007a0c */ /* 0x000fc80003f25070 */
[----:B------:R-:W-:-:S13]  /*1c60*/  ISETP.NE.AND.EX P1, PT, RZ, c[0x0][0x184], PT, P1 ;  /* 0x00006100ff007a0c */ /* 0x000fda0003f25310 */
[----:B------:R-:W-:Y:S05]  /*1c70*/  @P1 BRA `(.L_x_4562) ;  /* 0x0000002000001947 */ /* 0x000fea0003800000 */
[----:B------:R-:W-:Y:S05]  /*1c80*/  @P0 BRA `(.L_x_4563) ;  /* 0x0000008000000947 */ /* 0x000fea0003800000 */
[----:B------:R-:W-:Y:S05]  /*1c90*/  BRA `(.L_x_4564) ;  /* 0x0000009000007947 */ /* 0x000fea0003800000 */
.L_x_4562:
[----:B-----5:R-:W-:-:S05]  /*1ca0*/  PRMT R65, RZ, 0x7610, R7 ;  /* 0x00007610ff417816 */ /* 0x020fca0000000007 */
[----:B------:R-:W-:Y:S01]  /*1cb0*/  FADD.FTZ R112, R65, R112 ;  /* 0x0000007041707221 */ /* 0x000fe20000010000 */
[----:B------:R-:W-:Y:S05]  /*1cc0*/  BRA `(.L_x_4563) ;  /* 0x0000004000007947 */ /* 0x000fea0003800000 */
.L_x_4561:
[----:B-----5:R-:W-:-:S05]  /*1cd0*/  PRMT R65, RZ, 0x7610, R11 ;  /* 0x00007610ff417816 */ /* 0x020fca000000000b */
[----:B------:R-:W-:Y:S01]  /*1ce0*/  FADD.FTZ R112, R65, R112 ;  /* 0x0000007041707221 */ /* 0x000fe20000010000 */
[----:B------:R-:W-:-:S05]  /*1cf0*/  @P2 PRMT R65, RZ, 0x7610, R7 ;  /* 0x00007610ff412816 */ /* 0x000fca0000000007 */
[----:B------:R-:W-:-:S05]  /*1d00*/  @P2 FADD.FTZ R112, R65, R112 ;  /* 0x0000007041702221 */ /* 0x000fca0000010000 */
.L_x_4563:
[----:B------:R-:W-:-:S04]  /*1d10*/  F2FP.BF16.PACK_AB R65, RZ, R112 ;  /* 0x00000070ff41723e */ /* 0x000fc800000010ff */
[----:B------:R-:W-:Y:S02]  /*1d20*/  PRMT R63, R63, 0x5410, R65 ;  /* 0x000054103f3f7816 */ /* 0x000fe40000000041 */
.L_x_4564:
[----:B------:R-:W-:Y:S01]  /*1d30*/  FADD.FTZ R65, RZ, R70 ;  /* 0x00000046ff417221 */ /* 0x000fe20000010000 */
[----:B------:R-:W-:Y:S01]  /*1d40*/  ISETP.NE.AND P2, PT, R69, RZ, PT ;  /* 0x000000ff4500720c */ /* 0x000fe20003f45270 */
[----:B------:R-:W-:-:S04]  /*1d50*/  @P0 IMAD.WIDE.U32 R114, R71, R68, c[0x0][0x188] ;  /* 0x0000620047720625 */ /* 0x000fc800078e0044 */
[----:B------:R-:W-:Y:S01]  /*1d60*/  FADD.FTZ R65, R65, R72 ;  /* 0x0000004841417221 */ /* 0x000fe20000010000 */
[----:B------:R0:W-:Y:S03]  /*1d70*/  @P0 STG.E.128 [R114.64], R60 ;  /* 0x0000003c72000986 */ /* 0x0001e6000c101d04 */
        /* <DEDUP_REMOVED lines=22> */
[----:B------:R-:W-:Y:S05]  /*1ee0*/  BRA.DIV ~URZ, `(.L_x_4565) ;  /* 0x00000b327f007947 */ /* 0x000fea000b800000 */
[----:B0-----:R0:W1:Y:S02]  /*1ef0*/  SHFL.BFLY PT, R65, R67, 0x1, 0x1f ;  /* 0x0c201f0043417f89 */ /* 0x00106400000e0000 */
.L_x_4569:
        /* <DEDUP_REMOVED lines=68> */
.L_x_4570:
[----:B-1----:R-:W-:Y:S01]  /*2340*/  FADD.FTZ R118, R118, R67 ;  /* 0x0000004376767221 */ /* 0x002fe20000010000 */
[----:B0-----:R-:W-:Y:S01]  /*2350*/  MOV R67, c[0x0][0x1e0] ;  /* 0x0000780000437a02 */ /* 0x001fe20000000f00 */
[----:B------:R-:W-:Y:S01]  /*2360*/  FMUL.FTZ R65, R69, R69 ;  /* 0x0000004545417220 */ /* 0x000fe20000410000 */
[----:B------:R-:W-:-:S03]  /*2370*/  ISETP.NE.AND P1, PT, RZ, UR6, PT ;  /* 0x00000006ff007c0c */ /* 0x000fc6000bf25270 */
[----:B------:R-:W-:Y:S01]  /*2380*/  FFMA.FTZ R67, R118, R67, c[0x0][0x228] ;  /* 0x00008a0076437623 */ /* 0x000fe20000010043 */
[----:B------:R-:W-:Y:S02]  /*2390*/  FSEL R114, R65, RZ, P1 ;  /* 0x000000ff41727208 */ /* 0x000fe40000800000 */
[----:B------:R-:W-:-:S03]  /*23a0*/  FSEL R65, R69, RZ, !P1 ;  /* 0x000000ff45417208 */ /* 0x000fc60004800000 */
[----:B------:R-:W-:Y:S02]  /*23b0*/  FADD.FTZ R67, R67, R114 ;  /* 0x0000007243437221 */ /* 0x000fe40000010000 */
[C---:B------:R-:W-:Y:S02]  /*23c0*/  FADD.FTZ R99, -R65.reuse, R70 ;  /* 0x0000004641637221 */ /* 0x040fe40000010100 */
[----:B------:R-:W0:Y:S01]  /*23d0*/  MUFU.RSQ R70, R67 ;  /* 0x0000004300467308 */ /* 0x000e220000001400 */
        /* <DEDUP_REMOVED lines=8> */
[C---:B0-----:R-:W-:Y:S02]  /*2460*/  FMUL.FTZ R107, R70.reuse, R107 ;  /* 0x0000006b466b7220 */ /* 0x041fe40000410000 */
[----:B------:R-:W-:-:S02]  /*2470*/  FMUL.FTZ R74, R70, R109 ;  /* 0x0000006d464a7220 */ /* 0x000fc40000410000 */
[C---:B------:R-:W-:Y:S02]  /*2480*/  FMUL.FTZ R64, R70.reuse, R113 ;  /* 0x0000007146407220 */ /* 0x040fe40000410000 */
[C---:B------:R-:W-:Y:S02]  /*2490*/  FMUL.FTZ R103, R70.reuse, R103 ;  /* 0x0000006746677220 */ /* 0x040fe40000410000 */
[C---:B------:R-:W-:Y:S02]  /*24a0*/  FMUL.FTZ R72, R70.reuse, R105 ;  /* 0x0000006946487220 */ /* 0x040fe40000410000 */
[----:B------:R-:W-:Y:S02]  /*24b0*/  FADD.FTZ R87, -R65, R66 ;  /* 0x0000004241577221 */ /* 0x000fe40000010100 */
[C---:B------:R-:W-:Y:S02]  /*24c0*/  FMUL.FTZ R111, R70.reuse, R111 ;  /* 0x0000006f466f7220 */ /* 0x040fe40000410000 */
[----:B------:R-:W-:-:S02]  /*24d0*/  FMUL.FTZ R99, R70, R99 ;  /* 0x0000006346637220 */ /* 0x000fc40000410000 */
[----:B------:R-:W-:Y:S02]  /*24e0*/  FMUL.FTZ R66, R70, R101 ;  /* 0x0000006546427220 */ /* 0x000fe40000410000 */
[----:B------:R-:W-:Y:S02]  /*24f0*/  FFMA.FTZ R107, R28, R107, R52 ;  /* 0x0000006b1c6b7223 */ /* 0x000fe40000010034 */
[----:B------:R-:W-:Y:S02]  /*2500*/  FFMA.FTZ R74, R29, R74, R53 ;  /* 0x0000004a1d4a7223 */ /* 0x000fe40000010035 */
[C---:B------:R-:W-:Y:S02]  /*2510*/  FADD.FTZ R89, -R65.reuse, R86 ;  /* 0x0000005641597221 */ /* 0x040fe40000010100 */
[C---:B------:R-:W-:Y:S02]  /*2520*/  FADD.FTZ R93, -R65.reuse, R90 ;  /* 0x0000005a415d7221 */ /* 0x040fe40000010100 */
[----:B------:R-:W-:-:S02]  /*2530*/  FADD.FTZ R77, -R65, R92 ;  /* 0x0000005c414d7221 */ /* 0x000fc40000010100 */
[C---:B------:R-:W-:Y:S02]  /*2540*/  FADD.FTZ R79, -R65.reuse, R94 ;  /* 0x0000005e414f7221 */ /* 0x040fe40000010100 */
[----:B------:R-:W-:Y:S02]  /*2550*/  FADD.FTZ R95, -R65, R96 ;  /* 0x00000060415f7221 */ /* 0x000fe40000010100 */
[----:B------:R-:W-:Y:S02]  /*2560*/  FFMA.FTZ R76, R31, R64, R55 ;  /* 0x000000401f4c7223 */ /* 0x000fe40000010037 */
[----:B------:R-:W-:Y:S02]  /*2570*/  FFMA.FTZ R103, R34, R103, R58 ;  /* 0x0000006722677223 */ /* 0x000fe4000001003a */
[----:B------:R-:W-:Y:S02]  /*2580*/  FFMA.FTZ R72, R35, R72, R59 ;  /* 0x0000004823487223 */ /* 0x000fe4000001003b */
[----:B------:R-:W-:-:S02]  /*2590*/  FFMA.FTZ R67, R30, R111, R54 ;  /* 0x0000006f1e437223 */ /* 0x000fc40000010036 */
[----:B------:R-:W-:Y:S02]  /*25a0*/  FFMA.FTZ R64, R32, R99, R56 ;  /* 0x0000006320407223 */ /* 0x000fe40000010038 */
[----:B------:R-:W-:Y:S01]  /*25b0*/  FADD.FTZ R91, -R65, R88 ;  /* 0x00000058415b7221 */ /* 0x000fe20000010100 */
[----:B------:R-:W-:Y:S01]  /*25c0*/  F2FP.BF16.PACK_AB R67, R76, R67 ;  /* 0x000000434c43723e */ /* 0x000fe200000010ff */
[----:B------:R-:W-:Y:S01]  /*25d0*/  FFMA.FTZ R99, R33, R66, R57 ;  /* 0x0000004221637223 */ /* 0x000fe20000010039 */
[----:B------:R-:W-:Y:S01]  /*25e0*/  F2FP.BF16.PACK_AB R66, R74, R107 ;  /* 0x0000006b4a42723e */ /* 0x000fe200000010ff */
[C---:B------:R-:W-:Y:S02]  /*25f0*/  FADD.FTZ R75, -R65.reuse, R98 ;  /* 0x00000062414b7221 */ /* 0x040fe40000010100 */
[----:B------:R-:W-:Y:S01]  /*2600*/  FADD.FTZ R97, -R65, R100 ;  /* 0x0000006441617221 */ /* 0x000fe20000010100 */
[----:B------:R-:W-:Y:S01]  /*2610*/  F2FP.BF16.PACK_AB R64, R99, R64 ;  /* 0x000000406340723e */ /* 0x000fe200000010ff */
[----:B------:R-:W-:-:S02]  /*2620*/  FMUL.FTZ R89, R70, R89 ;  /* 0x0000005946597220 */ /* 0x000fc40000410000 */
[C---:B------:R-:W-:Y:S02]  /*2630*/  FADD.FTZ R71, -R65.reuse, R102 ;  /* 0x0000006641477221 */ /* 0x040fe40000010100 */
[C---:B------:R-:W-:Y:S02]  /*2640*/  FADD.FTZ R81, -R65.reuse, R104 ;  /* 0x0000006841517221 */ /* 0x040fe40000010100 */
[C---:B------:R-:W-:Y:S02]  /*2650*/  FADD.FTZ R83, -R65.reuse, R106 ;  /* 0x0000006a41537221 */ /* 0x040fe40000010100 */
[C---:B------:R-:W-:Y:S02]  /*2660*/  FADD.FTZ R85, -R65.reuse, R108 ;  /* 0x0000006c41557221 */ /* 0x040fe40000010100 */
[C---:B------:R-:W-:Y:S02]  /*2670*/  FADD.FTZ R115, -R65.reuse, R110 ;  /* 0x0000006e41737221 */ /* 0x040fe40000010100 */
[----:B------:R-:W-:Y:S01]  /*2680*/  FADD.FTZ R101, -R65, R112 ;  /* 0x0000007041657221 */ /* 0x000fe20000010100 */
[----:B------:R-:W-:Y:S01]  /*2690*/  F2FP.BF16.PACK_AB R65, R72, R103 ;  /* 0x000000674841723e */ /* 0x000fe200000010ff */
        /* <DEDUP_REMOVED lines=10> */
[----:B------:R-:W-:Y:S02]  /*2740*/  FFMA.FTZ R89, R21, R80, R45 ;  /* 0x0000005015597223 */ /* 0x000fe4000001002d */
[----:B------:R-:W-:Y:S02]  /*2750*/  FFMA.FTZ R74, R27, R74, R51 ;  /* 0x0000004a1b4a7223 */ /* 0x000fe40000010033 */
[----:B------:R-:W-:Y:S01]  /*2760*/  FFMA.FTZ R79, R22, R91, R46 ;  /* 0x0000005b164f7223 */ /* 0x000fe2000001002e */
[----:B------:R-:W-:Y:S01]  /*2770*/  F2FP.BF16.PACK_AB R78, R89, R78 ;  /* 0x0000004e594e723e */ /* 0x000fe200000010ff */
[----:B------:R-:W-:Y:S01]  /*2780*/  FFMA.FTZ R82, R23, R82, R47 ;  /* 0x0000005217527223 */ /* 0x000fe2000001002f */
[----:B------:R-:W-:Y:S01]  /*2790*/  F2FP.BF16.PACK_AB R77, R74, R77 ;  /* 0x0000004d4a4d723e */ /* 0x000fe200000010ff */
[C---:B------:R-:W-:Y:S01]  /*27a0*/  FMUL.FTZ R80, R70.reuse, R87 ;  /* 0x0000005746507220 */ /* 0x040fe20000410000 */
[----:B------:R-:W-:Y:S01]  /*27b0*/  HFMA2.MMA R89, -RZ, RZ, 0, 2.384185791015625e-07 ;  /* 0x00000004ff597435 */ /* 0x000fe200000001ff */
[----:B------:R-:W-:Y:S01]  /*27c0*/  FMUL.FTZ R81, R70, R81 ;  /* 0x0000005146517220 */ /* 0x000fe20000410000 */
[----:B------:R-:W-:Y:S01]  /*27d0*/  F2FP.BF16.PACK_AB R79, R82, R79 ;  /* 0x0000004f524f723e */ /* 0x000fe200000010ff */
[C---:B------:R-:W-:Y:S01]  /*27e0*/  FMUL.FTZ R74, R70.reuse, R83 ;  /* 0x00000053464a7220 */ /* 0x040fe20000410000 */
[----:B------:R-:W-:Y:S01]  /*27f0*/  MOV R87, 0x10 ;  /* 0x0000001000577802 */ /* 0x000fe20000000f00 */
[----:B------:R-:W-:-:S02]  /*2800*/  FMUL.FTZ R85, R70, R85 ;  /* 0x0000005546557220 */ /* 0x000fc40000410000 */
[C---:B------:R-:W-:Y:S02]  /*2810*/  FMUL.FTZ R115, R70.reuse, R115 ;  /* 0x0000007346737220 */ /* 0x040fe40000410000 */
[C---:B------:R-:W-:Y:S02]  /*2820*/  FMUL.FTZ R84, R70.reuse, R101 ;  /* 0x0000006546547220 */ /* 0x040fe40000410000 */
[----:B------:R-:W-:Y:S02]  /*2830*/  FFMA.FTZ R75, R25, R72, R49 ;  /* 0x00000048194b7223 */ /* 0x000fe40000010031 */
[----:B------:R-:W-:Y:S02]  /*2840*/  FMUL.FTZ R72, R70, R73 ;  /* 0x0000004946487220 */ /* 0x000fe40000410000 */
[----:B------:R-:W-:Y:S01]  /*2850*/  FFMA.FTZ R82, R13, R80, R37 ;  /* 0x000000500d527223 */ /* 0x000fe20000010025 */
[----:B------:R-:W-:Y:S01]  /*2860*/  F2FP.BF16.PACK_AB R76, R75, R76 ;  /* 0x0000004c4b4c723e */ /* 0x000fe200000010ff */
[----:B------:R-:W-:-:S02]  /*2870*/  FFMA.FTZ R73, R18, R81, R42 ;  /* 0x0000005112497223 */ /* 0x000fc4000001002a */
[----:B------:R-:W-:Y:S02]  /*2880*/  FFMA.FTZ R80, R19, R74, R43 ;  /* 0x0000004a13507223 */ /* 0x000fe4000001002b */
[----:B------:R-:W-:Y:S02]  /*2890*/  FMUL.FTZ R71, R70, R71 ;  /* 0x0000004746477220 */ /* 0x000fe40000410000 */
        /* <DEDUP_REMOVED lines=8> */
[----:B------:R-:W-:-:S03]  /*2920*/  @!P2 IMAD.WIDE R80, R0, R89, c[0x0][0x1a0] ;  /* 0x000068000050a625 */ /* 0x000fc600078e0259 */
[----:B------:R-:W-:Y:S01]  /*2930*/  F2FP.BF16.PACK_AB R72, R72, R71 ;  /* 0x000000474848723e */ /* 0x000fe200000010ff */
[----:B------:R-:W-:Y:S01]  /*2940*/  @!P2 IMAD.WIDE R82, R0, R89, c[0x0][0x1a8] ;  /* 0x00006a000052a625 */ /* 0x000fe200078e0259 */
[----:B------:R0:W-:Y:S03]  /*2950*/  @!P2 STG.E [R80.64], R69 ;  /* 0x000000455000a986 */ /* 0x0001e6000c101904 */
[-C--:B------:R-:W-:Y:S01]  /*2960*/  IMAD.WIDE.U32 R84, R2, R87.reuse, c[0x0][0x208] ;  /* 0x0000820002547625 */ /* 0x080fe200078e0057 */
[----:B------:R0:W-:Y:S03]  /*2970*/  @!P2 STG.E [R82.64], R70 ;  /* 0x000000465200a986 */ /* 0x0001e6000c101904 */
[-C--:B------:R-:W-:Y:S01]  /*2980*/  IMAD.WIDE.U32 R2, R3, R87.reuse, c[0x0][0x208] ;  /* 0x0000820003027625 */ /* 0x080fe200078e0057 */
[----:B------:R0:W-:Y:S03]  /*2990*/  STG.E.128 [R84.64], R64 ;  /* 0x0000004054007986 */ /* 0x0001e6000c101d04 */
[----:B------:R-:W-:Y:S01]  /*29a0*/  IMAD.WIDE.U32 R86, R68, R87, c[0x0][0x208] ;  /* 0x0000820044567625 */ /* 0x000fe200078e0057 */
[----:B------:R0:W-:Y:S03]  /*29b0*/  STG.E.128 [R2.64], R76 ;  /* 0x0000004c02007986 */ /* 0x0001e6000c101d04 */
[----:B------:R-:W-:Y:S01]  /*29c0*/  IMAD R0, R89, c[0x0][0x160], R0 ;  /* 0x0000580059007a24 */ /* 0x000fe200078e0200 */
[----:B------:R0:W-:Y:S04]  /*29d0*/  STG.E.128 [R86.64], R72 ;  /* 0x0000004856007986 */ /* 0x0001e8000c101d04 */
[----:B------:R-:W-:-:S13]  /*29e0*/  ISETP.GE.AND P1, PT, R0, c[0x0][0x164], PT ;  /* 0x0000590000007a0c */ /* 0x000fda0003f26270 */
[----:B0----5:R-:W-:Y:S01]  /*29f0*/  @P1 CALL.REL.NOINC `(.L_x_4567) ;  /* 0x0000001000001944 */ /* 0x021fe20003c00000 */
[----:B------:R-:W-:Y:S05]  /*2a00*/  BRA `(.L_x_4568) ;  /* 0xffffd8d000007947 */ /* 0x000fea000383ffff */
.L_x_4567:
[----:B------:R-:W-:Y:S05]  /*2a10*/  EXIT ;  /* 0x000000000000794d */ /* 0x000fea0003800000 */
.L_x_4565:
[----:B0-----:R-:W-:Y:S01]  /*2a20*/  HFMA2.MMA R116, -RZ, RZ, 0, 5.9604644775390625e-08 ;  /* 0x00000001ff747435 */ /* 0x001fe200000001ff */
[----:B------:R-:W-:Y:S02]  /*2a30*/  MOV R65, 0x1f ;  /* 0x0000001f00417802 */ /* 0x000fe40000000f00 */
[----:B------:R-:W-:Y:S02]  /*2a40*/  MOV R118, 0xffffffff ;  /* 0xffffffff00767802 */ /* 0x000fe40000000f00 */
[----:B------:R-:W-:Y:S02]  /*2a50*/  MOV R114, 0x2a70 ;  /* 0x00002a7000727802 */ /* 0x000fe40000000f00 */
[----:B-----5:R-:W-:Y:S05]  /*2a60*/  CALL.REL.NOINC `($__internal_19_$__cuda_sm70_shflsync_bfly_p) ;  /* 0x000006a000007944 */ /* 0x020fea0003c00000 */
[----:B01----:R-:W-:Y:S05]  /*2a70*/  BRA `(.L_x_4569) ;  /* 0xfffff48000007947 */ /* 0x003fea000383ffff */
.L_x_4566:
[----:B------:R-:W-:Y:S01]  /*2a80*/  HFMA2.MMA R116, -RZ, RZ, 0, 1.1920928955078125e-07 ;  /* 0x00000002ff747435 */ /* 0x000fe200000001ff */
[----:B0-----:R-:W-:Y:S02]  /*2a90*/  MOV R67, R120 ;  /* 0x0000007800437202 */ /* 0x001fe40000000f00 */
[----:B------:R-:W-:Y:S02]  /*2aa0*/  MOV R65, 0x1f ;  /* 0x0000001f00417802 */ /* 0x000fe40000000f00 */
[----:B------:R-:W-:-:S02]  /*2ab0*/  MOV R118, 0xffffffff ;  /* 0xffffffff00767802 */ /* 0x000fc40000000f00 */
[----:B------:R-:W-:Y:S02]  /*2ac0*/  MOV R114, 0x2ae0 ;  /* 0x00002ae000727802 */ /* 0x000fe40000000f00 */
[----:B-----5:R-:W-:Y:S05]  /*2ad0*/  CALL.REL.NOINC `($__internal_19_$__cuda_sm70_shflsync_bfly_p) ;  /* 0x0000063000007944 */ /* 0x020fea0003c00000 */
[----:B0-----:R-:W-:Y:S01]  /*2ae0*/  HFMA2.MMA R116, -RZ, RZ, 0, 2.384185791015625e-07 ;  /* 0x00000004ff747435 */ /* 0x001fe200000001ff */
[----:B-1----:R-:W-:Y:S01]  /*2af0*/  FADD.FTZ R67, R120, R65 ;  /* 0x0000004178437221 */ /* 0x002fe20000010000 */
[----:B------:R-:W-:Y:S02]  /*2b00*/  MOV R65, 0x1f ;  /* 0x0000001f00417802 */ /* 0x000fe40000000f00 */
[----:B------:R-:W-:Y:S02]  /*2b10*/  MOV R118, 0xffffffff ;  /* 0xffffffff00767802 */ /* 0x000fe40000000f00 */
[----:B------:R-:W-:Y:S02]  /*2b20*/  MOV R114, 0x2b40 ;  /* 0x00002b4000727802 */ /* 0x000fe40000000f00 */
[----:B------:R-:W-:Y:S05]  /*2b30*/  CALL.REL.NOINC `($__internal_19_$__cuda_sm70_shflsync_bfly_p) ;  /* 0x000005d000007944 */ /* 0x000fea0003c00000 */
[----:B0-----:R-:W-:Y:S01]  /*2b40*/  HFMA2.MMA R116, -RZ, RZ, 0, 4.76837158203125e-07 ;  /* 0x00000008ff747435 */ /* 0x001fe200000001ff */
[----:B-1----:R-:W-:Y:S01]  /*2b50*/  FADD.FTZ R67, R67, R65 ;  /* 0x0000004143437221 */ /* 0x002fe20000010000 */
[----:B------:R-:W-:Y:S02]  /*2b60*/  MOV R65, 0x1f ;  /* 0x0000001f00417802 */ /* 0x000fe40000000f00 */
[----:B------:R-:W-:-:S02]  /*2b70*/  MOV R118, 0xffffffff ;  /* 0xffffffff00767802 */ /* 0x000fc40000000f00 */
[----:B------:R-:W-:Y:S02]  /*2b80*/  MOV R114, 0x2ba0 ;  /* 0x00002ba000727802 */ /* 0x000fe40000000f00 */
[----:B------:R-:W-:Y:S05]  /*2b90*/  CALL.REL.NOINC `($__internal_19_$__cuda_sm70_shflsync_bfly_p) ;  /* 0x0000057000007944 */ /* 0x000fea0003c00000 */
[----:B0-----:R-:W-:Y:S01]  /*2ba0*/  HFMA2.MMA R116, -RZ, RZ, 0, 9.5367431640625e-07 ;  /* 0x00000010ff747435 */ /* 0x001fe200000001ff */
[----:B-1----:R-:W-:Y:S01]  /*2bb0*/  FADD.FTZ R67, R67, R65 ;  /* 0x0000004143437221 */ /* 0x002fe20000010000 */
[----:B------:R-:W-:Y:S02]  /*2bc0*/  MOV R65, 0x1f ;  /* 0x0000001f00417802 */ /* 0x000fe40000000f00 */
[----:B------:R-:W-:Y:S02]  /*2bd0*/  MOV R118, 0xffffffff ;  /* 0xffffffff00767802 */ /* 0x000fe40000000f00 */
[----:B------:R-:W-:Y:S02]  /*2be0*/  MOV R114, 0x2c00 ;  /* 0x00002c0000727802 */ /* 0x000fe40000000f00 */
[----:B------:R-:W-:Y:S05]  /*2bf0*/  CALL.REL.NOINC `($__internal_19_$__cuda_sm70_shflsync_bfly_p) ;  /* 0x0000051000007944 */ /* 0x000fea0003c00000 */
[----:B-1----:R-:W-:Y:S01]  /*2c00*/  FADD.FTZ R65, R67, R65 ;  /* 0x0000004143417221 */ /* 0x002fe20000010000 */
[----:B0-----:R-:W-:-:S03]  /*2c10*/  MOV R118, 0xffffffff ;  /* 0xffffffff00767802 */ /* 0x001fc60000000f00 */
        /* <DEDUP_REMOVED lines=47> */
[----:B------:R-:W-:Y:S01]  /*2f10*/  FFMA.FTZ R65, R116, R116, R65 ;  /* 0x0000007474417223 */ /* 0x000fe20000010041 */
[----:B------:R-:W-:-:S03]  /*2f20*/  HFMA2.MMA R116, -RZ, RZ, 0, 5.9604644775390625e-08 ;  /* 0x00000001ff747435 */ /* 0x000fc600000001ff */
[----:B------:R-:W-:Y:S01]  /*2f30*/  FFMA.FTZ R67, R114, R114, R65 ;  /* 0x0000007272437223 */ /* 0x000fe20000010041 */
[----:B------:R-:W-:Y:S02]  /*2f40*/  MOV R65, 0x1f ;  /* 0x0000001f00417802 */ /* 0x000fe40000000f00 */
[----:B------:R-:W-:Y:S02]  /*2f50*/  MOV R114, 0x2f70 ;  /* 0x00002f7000727802 */ /* 0x000fe40000000f00 */
[----:B------:R-:W-:Y:S05]  /*2f60*/  CALL.REL.NOINC `($__internal_19_$__cuda_sm70_shflsync_bfly_p) ;  /* 0x000001a000007944 */ /* 0x000fea0003c00000 */
[----:B0-----:R-:W-:Y:S01]  /*2f70*/  HFMA2.MMA R116, -RZ, RZ, 0, 1.1920928955078125e-07 ;  /* 0x00000002ff747435 */ /* 0x001fe200000001ff */
[----:B-1----:R-:W-:Y:S01]  /*2f80*/  FADD.FTZ R67, R67, R65 ;  /* 0x0000004143437221 */ /* 0x002fe20000010000 */
[----:B------:R-:W-:Y:S02]  /*2f90*/  MOV R65, 0x1f ;  /* 0x0000001f00417802 */ /* 0x000fe40000000f00 */
[----:B------:R-:W-:Y:S02]  /*2fa0*/  MOV R118, 0xffffffff ;  /* 0xffffffff00767802 */ /* 0x000fe40000000f00 */
[----:B------:R-:W-:Y:S02]  /*2fb0*/  MOV R114, 0x2fd0 ;  /* 0x00002fd000727802 */ /* 0x000fe40000000f00 */
[----:B------:R-:W-:Y:S05]  /*2fc0*/  CALL.REL.NOINC `($__internal_19_$__cuda_sm70_shflsync_bfly_p) ;  /* 0x0000014000007944 */ /* 0x000fea0003c00000 */
[----:B0-----:R-:W-:Y:S01]  /*2fd0*/  HFMA2.MMA R116, -RZ, RZ, 0, 2.384185791015625e-07 ;  /* 0x00000004ff747435 */ /* 0x001fe200000001ff */
[----:B-1----:R-:W-:Y:S01]  /*2fe0*/  FADD.FTZ R67, R67, R65 ;  /* 0x0000004143437221 */ /* 0x002fe20000010000 */
[----:B------:R-:W-:-:S02]  /*2ff0*/  MOV R65, 0x1f ;  /* 0x0000001f00417802 */ /* 0x000fc40000000f00 */
[----:B------:R-:W-:Y:S02]  /*3000*/  MOV R118, 0xffffffff ;  /* 0xffffffff00767802 */ /* 0x000fe40000000f00 */
[----:B------:R-:W-:Y:S02]  /*3010*/  MOV R114, 0x3030 ;  /* 0x0000303000727802 */ /* 0x000fe40000000f00 */
[----:B------:R-:W-:Y:S05]  /*3020*/  CALL.REL.NOINC `($__internal_19_$__cuda_sm70_shflsync_bfly_p) ;  /* 0x000000e000007944 */ /* 0x000fea0003c00000 */
[----:B0-----:R-:W-:Y:S01]  /*3030*/  HFMA2.MMA R116, -RZ, RZ, 0, 4.76837158203125e-07 ;  /* 0x00000008ff747435 */ /* 0x001fe200000001ff */
[----:B-1----:R-:W-:Y:S01]  /*3040*/  FADD.FTZ R67, R67, R65 ;  /* 0x0000004143437221 */ /* 0x002fe20000010000 */
[----:B------:R-:W-:Y:S02]  /*3050*/  MOV R65, 0x1f ;  /* 0x0000001f00417802 */ /* 0x000fe40000000f00 */
[----:B------:R-:W-:Y:S02]  /*3060*/  MOV R118, 0xffffffff ;  /* 0xffffffff00767802 */ /* 0x000fe40000000f00 */
[----:B------:R-:W-:Y:S02]  /*3070*/  MOV R114, 0x3090 ;  /* 0x0000309000727802 */ /* 0x000fe40000000f00 */
[----:B------:R-:W-:Y:S05]  /*3080*/  CALL.REL.NOINC `($__internal_19_$__cuda_sm70_shflsync_bfly_p) ;  /* 0x0000008000007944 */ /* 0x000fea0003c00000 */
[----:B0-----:R-:W-:Y:S01]  /*3090*/  HFMA2.MMA R116, -RZ, RZ, 0, 9.5367431640625e-07 ;  /* 0x00000010ff747435 */ /* 0x001fe200000001ff */
[----:B-1----:R-:W-:Y:S01]  /*30a0*/  FADD.FTZ R67, R67, R65 ;  /* 0x0000004143437221 */ /* 0x002fe20000010000 */
[----:B------:R-:W-:-:S02]  /*30b0*/  MOV R65, 0x1f ;  /* 0x0000001f00417802 */ /* 0x000fc40000000f00 */
[----:B------:R-:W-:Y:S02]  /*30c0*/  MOV R118, 0xffffffff ;  /* 0xffffffff00767802 */ /* 0x000fe40000000f00 */
[----:B------:R-:W-:Y:S02]  /*30d0*/  MOV R114, 0x30f0 ;  /* 0x000030f000727802 */ /* 0x000fe40000000f00 */
[----:B------:R-:W-:Y:S05]  /*30e0*/  CALL.REL.NOINC `($__internal_19_$__cuda_sm70_shflsync_bfly_p) ;  /* 0x0000002000007944 */ /* 0x000fea0003c00000 */
[----:B01----:R-:W-:Y:S01]  /*30f0*/  MOV R118, R65 ;  /* 0x0000004100767202 */ /* 0x003fe20000000f00 */
[----:B------:R-:W-:Y:S05]  /*3100*/  BRA `(.L_x_4570) ;  /* 0xfffff23000007947 */ /* 0x000fea000383ffff */
        .weak           $__internal_19_$__cuda_sm70_shflsync_bfly_p
        .type           $__internal_19_$__cuda_sm70_shflsync_bfly_p,@function
        .size           $__internal_19_$__cuda_sm70_shflsync_bfly_p,(.L_x_20035 - $__internal_19_$__cuda_sm70_shflsync_bfly_p)
$__internal_19_$__cuda_sm70_shflsync_bfly_p:
[----:B------:R-:W-:Y:S01]  /*3110*/  HFMA2.MMA R115, -RZ, RZ, 0, 0 ;  /* 0x00000000ff737435 */ /* 0x000fe200000001ff */
[----:B------:R-:W-:Y:S04]  /*3120*/  WARPSYNC R118 ;  /* 0x0000007600007348 */ /* 0x000fe80003800000 */
[----:B------:R0:W1:Y:S01]  /*3130*/  SHFL.BFLY PT, R65, R67, R116, R65 ;  /* 0x0c00007443417389 */ /* 0x00006200000e0041 */
[----:B------:R-:W-:Y:S05]  /*3140*/  RET.REL.NODEC R114 `(_ZN10layer_norm31ln_parallel_residual_fwd_kernelINS_13Kernel_traitsIf13__nv_bfloat16S2_S2_fjLj768ELj1ELj4ELj1ELj16ENS_18Kernel_traits_baseILj768EfS2_S2_S2_fjLj128EEEEELb0ELb1ELb1EEEvNS_9FwdParamsE) ;  /* 0xffffceb072007950 */ /* 0x000fea0003c3ffff */
.L_x_4571:
        /* <DEDUP_REMOVED lines=11> */
.L_x_20035:


//--------------------- .text._ZN10layer_norm31ln_parallel_residual_fwd_kernelINS_13Kernel_traitsIf13__nv_bfloat16S2_S2_fjLj768ELj1ELj4ELj1ELj16ENS_18Kernel_traits_baseILj768EfS2_S2_S2_fjLj128EEEEELb1ELb0ELb0EEEvNS_9FwdParamsE --------------------------
	.section	.text._ZN10layer_norm31ln_parallel_residual_fwd_kernelINS_13Kernel_traitsIf13__nv_bfloat16S2_S2_fjLj768ELj1ELj4ELj1ELj16ENS_18Kernel_traits_baseILj768EfS2_S2_S2_fjLj128EEEEELb1ELb0ELb0EEEvNS_9FwdParamsE,"ax",@progbits
	.sectioninfo	@"SHI_REGISTERS=168"
	.align	128
        .global         _ZN10layer_norm31ln_parallel_residual_fwd_kernelINS_13Kernel_traitsIf13__nv_bfloat16S2_S2_fjLj768ELj1ELj4ELj1ELj16ENS_18Kernel_traits_baseILj768EfS2_S2_S2_fjLj128EEEEELb1ELb0ELb0EEEvNS_9FwdParamsE
        .type           _ZN10layer_norm31ln_parallel_residual_fwd_kernelINS_13Kernel_traitsIf13__nv_bfloat16S2_S2_fjLj768ELj1ELj4ELj1ELj16ENS_18Kernel_traits_baseILj768EfS2_S2_S2_fjLj128EEEEELb1ELb0ELb0EEEvNS_9FwdParamsE,@function
        .size           _ZN10layer_norm31ln_parallel_residual_fwd_kernelINS_13Kernel_traitsIf13__nv_bfloat16S2_S2_fjLj768ELj1ELj4ELj1ELj16ENS_18Kernel_traits_baseILj768EfS2_S2_S2_fjLj128EEEEELb1ELb0ELb0EEEvNS_9FwdParamsE,(.L_x_20036 - _ZN10layer_norm31ln_parallel_residual_fwd_kernelINS_13Kernel_traitsIf13__nv_bfloat16S2_S2_fjLj768ELj1ELj4ELj1ELj16ENS_18Kernel_traits_baseILj768EfS2_S2_S2_fjLj128EEEEELb1ELb0ELb0EEEvNS_9FwdParamsE)
        .other          _ZN10layer_norm31ln_parallel_residual_fwd_kernelINS_13Kernel_traitsIf13__nv_bfloat16S2_S2_fjLj768ELj1ELj4ELj1ELj16ENS_18Kernel_traits_baseILj768EfS2_S2_S2_fjLj128EEEEELb1ELb0ELb0EEEvNS_9FwdParamsE,@"STO_CUDA_ENTRY STV_DEFAULT"
_ZN10layer_norm31ln_parallel_residual_fwd_kernelINS_13Kernel_traitsIf13__nv_bfloat16S2_S2_fjLj768ELj1ELj4ELj1ELj16ENS_18Kernel_traits_baseILj768EfS2_S2_S2_fjLj128EEEEELb1ELb0ELb0EEEvNS_9FwdParamsE:
.text._ZN10layer_norm31ln_parallel_residual_fwd_kernelINS_13Kernel_traitsIf13__nv_bfloat16S2_S2_fjLj768ELj1ELj4ELj1ELj16ENS_18Kernel_traits_baseILj768EfS2_S2_S2_fjLj128EEEEELb1ELb0ELb0EEEvNS_9FwdParamsE:
        /* <DEDUP_REMOVED lines=9> */
[----:B------:R-:W2:Y:S04]  /*0090*/  @P0 LDG.E.64 R4, [R4.64] ;  /* 0x0000000604040981 */ /* 0x000ea8000c1e1b00 */
[----:B------:R-:W3:Y:S01]  /*00a0*/  @P0 LDG.E.64 R2, [R8.64] ;  /* 0x0000000608020981 */ /* 0x000ee2000c1e1b00 */
[----:B------:R-:W-:Y:S01]  /*00b0*/  LOP3.LUT R11, R11, 0xffffffdf, RZ, 0xc0, !PT ;  /* 0xffffffdf0b0b7812 */ /* 0x000fe200078ec0ff */
[----:B------:R-:W-:Y:S02]  /*00c0*/  BSSY B0, `(.L_x_4572) ;  /* 0x000006e000007945 */ /* 0x000fe40003800000 */
[----:B------:R-:W0:Y:S04]  /*00d0*/  S2R R10, SR_TID.X ;  /* 0x00000000000a7919 */ /* 0x000e280000002100 */
[----:B------:R-:W0:Y:S02]  /*00e0*/  S2R R21, SR_CTAID.X ;  /* 0x0000000000157919 */ /* 0x000e240000002500 */
[----:B0-----:R-:W-:-:S04]  /*00f0*/  IMAD R0, R21, c[0x0][0x0], R10 ;  /* 0x0000000015007a24 */ /* 0x001fc800078e020a */
[----:B------:R-:W-:Y:S01]  /*0100*/  IMAD.WIDE.U32 R12, R0, -0x326172a9, RZ ;  /* 0xcd9e8d57000c7825 */ /* 0x000fe200078e00ff */
[----:B--2---:R-:W0:Y:S01]  /*0110*/  @P0 R2UR UR4, R4 ;  /* 0x00000000040403c2 */ /* 0x004e2200000e0000 */
[----:B---3--:R-:W-:-:S07]  /*0120*/  @P0 IADD3 R8, P1, R2, c[0x0][0x240], RZ ;  /* 0x0000900002080a10 */ /* 0x008fce0007f3e0ff */
[----:B------:R1:W2:Y:S01]  /*0130*/  @P0 R2UR UR5, R5 ;  /* 0x00000000050503c2 */ /* 0x0002a200000e0000 */
        /* <DEDUP_REMOVED lines=42> */
[----:B------:R-:W-:Y:S02]  /*03e0*/  LOP3.LUT R18, R5, UR18, R6, 0x96, !PT ;  /* 0x0000001205127c12 */ /* 0x000fe4000f8e9606 */
[----:B------:R-:W-:Y:S01]  /*03f0*/  LOP3.LUT R5, R10, 0x1f, RZ, 0xc0, !PT ;  /* 0x0000001f0a057812 */ /* 0x000fe200078ec0ff */
[----:B------:R-:W-:Y:S01]  /*0400*/  IMAD.MOV.U32 R7, RZ, RZ, c[0x0][0x168] ;  /* 0x00005a00ff077624 */ /* 0x000fe200078e00ff */
[----:B------:R-:W-:Y:S01]  /*0410*/  LOP3.LUT R16, R15, UR17, R12, 0x96, !PT ;  /* 0x000000110f107c12 */ /* 0x000fe2000f8e960c */
[----:B------:R-:W-:-:S03]  /*0420*/  IMAD.WIDE.U32 R18, R18, -0x326172a9, RZ ;  /* 0xcd9e8d5712127825 */ /* 0x000fc600078e00ff */
[----:B------:R-:W-:Y:S01]  /*0430*/  SHF.R.S32.HI R7, RZ, 0x1f, R7 ;  /* 0x0000001fff077819 */ /* 0x000fe20000011407 */
[----:B------:R-:W-:Y:S01]  /*0440*/  IMAD.WIDE.U32 R16, R16, -0x2daee0ad, RZ ;  /* 0xd2511f5310107825 */ /* 0x000fe200078e00ff */
[----:B------:R-:W-:Y:S02]  /*0450*/  LOP3.LUT R6, R19, UR19, R14, 0x96, !PT ;  /* 0x0000001313067c12 */ /* 0x000fe4000f8e960e */
[----:B------:R-:W-:Y:S02]  /*0460*/  LEA.HI R145, R7, c[0x0][0x168], RZ, 0x3 ;  /* 0x00005a0007917a11 */ /* 0x000fe400078f18ff */
[----:B------:R-:W-:Y:S01]  /*0470*/  LOP3.LUT R12, R17, UR20, R4, 0x96, !PT ;  /* 0x00000014110c7c12 */ /* 0x000fe2000f8e9604 */
[----:B------:R-:W-:Y:S01]  /*0480*/  IMAD.WIDE.U32 R6, R6, -0x2daee0ad, RZ ;  /* 0xd2511f5306067825 */ /* 0x000fe200078e00ff */
[----:B------:R-:W-:-:S03]  /*0490*/  LOP3.LUT R4, R5, 0x1f, RZ, 0x3c, !PT ;  /* 0x0000001f05047812 */ /* 0x000fc600078e3cff */
[----:B------:R-:W-:Y:S01]  /*04a0*/  IMAD.WIDE.U32 R12, R12, -0x326172a9, RZ ;  /* 0xcd9e8d570c0c7825 */ /* 0x000fe200078e00ff */
[----:B------:R-:W-:Y:S02]  /*04b0*/  LEA.HI.SX32 R145, R145, R4, 0x1d ;  /* 0x0000000491917211 */ /* 0x000fe400078feaff */
[----:B------:R-:W-:Y:S02]  /*04c0*/  SHF.R.U32.HI R4, RZ, 0x5, R10 ;  /* 0x00000005ff047819 */ /* 0x000fe4000001160a */
[C---:B------:R-:W-:Y:S02]  /*04d0*/  LOP3.LUT P2, RZ, R145.reuse, 0xffffffe0, RZ, 0xc0, !PT ;  /* 0xffffffe091ff7812 */ /* 0x040fe4000784c0ff */
[----:B------:R-:W-:Y:S01]  /*04e0*/  ISETP.GE.U32.AND P4, PT, R145, 0x40, PT ;  /* 0x000000409100780c */ /* 0x000fe20003f86070 */
[----:B------:R-:W-:Y:S01]  /*04f0*/  IMAD R4, R21, 0x4, R4 ;  /* 0x0000000415047824 */ /* 0x000fe200078e0204 */
[----:B------:R-:W-:Y:S02]  /*0500*/  ISETP.GE.U32.AND P3, PT, R145, 0x60, PT ;  /* 0x000000609100780c */ /* 0x000fe40003f66070 */
[----:B------:R-:W-:-:S02]  /*0510*/  LOP3.LUT R22, R7, UR22, R16, 0x96, !PT ;  /* 0x0000001607167c12 */ /* 0x000fc4000f8e9610 */
[----:B------:R-:W-:-:S03]  /*0520*/  LOP3.LUT R20, R13, UR21, R18, 0x96, !PT ;  /* 0x000000150d147c12 */ /* 0x000fc6000f8e9612 */
[----:B------:R-:W-:Y:S02]  /*0530*/  IMAD.HI.U32 R21, R22, -0x326172a9, RZ ;  /* 0xcd9e8d5716157827 */ /* 0x000fe400078e00ff */
[----:B------:R-:W-:Y:S02]  /*0540*/  @P2 LOP3.LUT R11, R11, 0x20, RZ, 0xfc, !PT ;  /* 0x000000200b0b2812 */ /* 0x000fe400078efcff */
[----:B------:R-:W-:Y:S02]  /*0550*/  IMAD.HI.U32 R9, R20, -0x2daee0ad, RZ ;  /* 0xd2511f5314097827 */ /* 0x000fe400078e00ff */
[----:B------:R-:W-:-:S04]  /*0560*/  LOP3.LUT R11, R11, 0xffffff7f, RZ, 0xc0, !PT ;  /* 0xffffff7f0b0b7812 */ /* 0x000fc800078ec0ff */
[----:B------:R-:W-:-:S04]  /*0570*/  @P4 LOP3.LUT R11, R11, 0x80, RZ, 0xfc, !PT ;  /* 0x000000800b0b4812 */ /* 0x000fc800078efcff */
[----:B------:R-:W-:-:S04]  /*0580*/  LOP3.LUT R11, R11, 0xffffffbf, RZ, 0xc0, !PT ;  /* 0xffffffbf0b0b7812 */ /* 0x000fc800078ec0ff */
[----:B------:R-:W-:Y:S01]  /*0590*/  @P3 LOP3.LUT R11, R11, 0x40, RZ, 0xfc, !PT ;  /* 0x000000400b0b3812 */ /* 0x000fe200078efcff */
        /* <DEDUP_REMOVED lines=9> */
[----:B------:R-:W-:-:S09]  /*0630*/  IMAD.SHL.U32 R16, R5, 0x20, RZ ;  /* 0x0000002005107824 */ /* 0x000fd200078e00ff */
[----:B------:R-:W-:-:S04]  /*0640*/  @P0 LEA R14, P2, R5, c[0x0][0x218], 0x5 ;  /* 0x00008600050e0a11 */ /* 0x000fc800078428ff */
[C---:B------:R-:W-:Y:S01]  /*0650*/  @P0 LEA.HI.X R15, R5.reuse, c[0x0][0x21c], RZ, 0x5, P2 ;  /* 0x00008700050f0a11 */ /* 0x040fe200010f2cff */
[----:B------:R-:W-:Y:S01]  /*0660*/  IMAD.MOV.U32 R10, RZ, RZ, 0x20 ;  /* 0x00000020ff0a7424 */ /* 0x000fe200078e00ff */
[----:B------:R-:W-:Y:S02]  /*0670*/  SHF.L.U64.HI R17, R5, 0x5, RZ ;  /* 0x0000000505117819 */ /* 0x000fe400000102ff */
        /* <DEDUP_REMOVED lines=16> */
[----:B------:R0:W5:Y:S01]  /*0780*/  LDG.E.128 R140, [R16.64+0x10] ;  /* 0x00001006108c7981 */ /* 0x000162000c1e1d00 */
[----:B------:R-:W-:-:S03]  /*0790*/  LOP3.LUT R5, R5, 0x20, RZ, 0xfc, !PT ;  /* 0x0000002005057812 */ /* 0x000fc600078efcff */
.L_x_4573:
[----:B------:R-:W-:Y:S05]  /*07a0*/  BSYNC B0 ;  /* 0x0000000000007941 */ /* 0x000fea0003800000 */
.L_x_4572:
        /* <DEDUP_REMOVED lines=12> */
[C---:B------:R-:W-:Y:S01]  /*0870*/  @P0 LEA.HI.X R15, R5.reuse, c[0x0][0x21c], RZ, 0x5, P2 ;  /* 0x00008700050f0a11 */ /* 0x040fe200010f2cff */
[----:B------:R-:W-:Y:S01]  /*0880*/  IMAD.MOV.U32 R18, RZ, RZ, 0x20 ;  /* 0x00000020ff127424 */ /* 0x000fe200078e00ff */
[----:B------:R-:W-:Y:S02]  /*0890*/  SHF.L.U64.HI R10, R5, 0x5, RZ ;  /* 0x00000005050a7819 */ /* 0x000fe400000102ff */
[----:B------:R-:W-:Y:S01]  /*08a0*/  @P1 IADD3 R16, P2, R17, c[0x0][0x220], RZ ;  /* 0x0000880011101a10 */ /* 0x000fe20007f5e0ff */
[----:B------:R0:W5:Y:S04]  /*08b0*/  @P0 LDG.E.128 R72, [R14.64] ;  /* 0x000000060e480981 */ /* 0x000168000c1e1d00 */
        /* <DEDUP_REMOVED lines=16> */
.L_x_4575:
[----:B------:R-:W-:Y:S05]  /*09c0*/  BSYNC B0 ;  /* 0x0000000000007941 */ /* 0x000fea0003800000 */
.L_x_4574:
        /* <DEDUP_REMOVED lines=12> */
[----:B------:R-:W-:Y:S01]  /*0a90*/  @P0 LEA.HI.X R15, R5, c[0x0][0x21c], RZ, 0x5, P2 ;  /* 0x00008700050f0a11 */ /* 0x000fe200010f2cff */
[----:B------:R-:W-:Y:S01]  /*0aa0*/  IMAD.MOV.U32 R24, RZ, RZ, 0x20 ;  /* 0x00000020ff187424 */ /* 0x000fe200078e00ff */
[C---:B------:R-:W-:Y:S02]  /*0ab0*/  @P1 IADD3 R18, P2, R16.reuse, c[0x0][0x220], RZ ;  /* 0x0000880010121a10 */ /* 0x040fe40007f5e0ff */
[----:B------:R-:W-:Y:S01]  /*0ac0*/  SHF.R.U32.HI R10, RZ, 0x1b, R5 ;  /* 0x0000001bff0a7819 */ /* 0x000fe20000011605 */
[----:B------:R0:W5:Y:S04]  /*0ad0*/  @P0 LDG.E.128 R48, [R14.64] ;  /* 0x000000060e300981 */ /* 0x000168000c1e1d00 */
[----:B------:R0:W5:Y:S01]  /*0ae0*/  @P0 LDG.E.128 R44, [R14.64+0x10] ;  /* 0x000010060e2c0981 */ /* 0x000162000c1e1d00 */
[----:B------:R-:W-:Y:S01]  /*0af0*/  IADD3 R16, P0, R16, c[0x0][0x1b8], RZ ;  /* 0x00006e0010107a10 */ /* 0x000fe20007f1e0ff */
[----:B------:R-:W-:Y:S01]  /*0b00*/  CS2R R42, SRZ ;  /* 0x00000000002a7805 */ /* 0x000fe2000001ff00 */
[----:B------:R-:W-:Y:S01]  /*0b10*/  CS2R R40, SRZ ;  /* 0x0000000000287805 */ /* 0x000fe2000001ff00 */
[----:B------:R-:W-:Y:S01]  /*0b20*/  CS2R R38, SRZ ;  /* 0x0000000000267805 */ /* 0x000fe2000001ff00 */
[----:B------:R-:W-:Y:S01]  /*0b30*/  CS2R R36, SRZ ;  /* 0x0000000000247805 */ /* 0x000fe2000001ff00 */
[----:B------:R-:W-:-:S02]  /*0b40*/  @P1 IADD3.X R19, R10, c[0x0][0x224], RZ, P2, !PT ;  /* 0x000089000a131a10 */ /* 0x000fc400017fe4ff */
[----:B------:R-:W-:Y:S01]  /*0b50*/  IADD3.X R17, R10, c[0x0][0x1bc], RZ, P0, !PT ;  /* 0x00006f000a117a10 */ /* 0x000fe200007fe4ff */
[----:B0-----:R-:W-:Y:S02]  /*0b60*/  IMAD.WIDE.U32 R14, R5, R24, c[0x0][0x1b0] ;  /* 0x00006c00050e7625 */ /* 0x001fe400078e0018 */
[----:B------:R0:W5:Y:S04]  /*0b70*/  @P1 LDG.E.128 R40, [R18.64] ;  /* 0x0000000612281981 */ /* 0x000168000c1e1d00 */
[----:B------:R0:W5:Y:S04]  /*0b80*/  @P1 LDG.E.128 R36, [R18.64+0x10] ;  /* 0x0000100612241981 */ /* 0x000168000c1e1d00 */
[----:B------:R0:W5:Y:S04]  /*0b90*/  LDG.E.128 R128, [R14.64] ;  /* 0x000000060e807981 */ /* 0x000168000c1e1d00 */
[----:B------:R0:W5:Y:S04]  /*0ba0*/  LDG.E.128 R124, [R14.64+0x10] ;  /* 0x000010060e7c7981 */ /* 0x000168000c1e1d00 */
[----:B------:R0:W5:Y:S04]  /*0bb0*/  LDG.E.128 R120, [R16.64] ;  /* 0x0000000610787981 */ /* 0x000168000c1e1d00 */
[----:B------:R0:W5:Y:S02]  /*0bc0*/  LDG.E.128 R32, [R16.64+0x10] ;  /* 0x0000100610207981 */ /* 0x000164000c1e1d00 */
.L_x_4577:
[----:B------:R-:W-:Y:S05]  /*0bd0*/  BSYNC B0 ;  /* 0x0000000000007941 */ /* 0x000fea0003800000 */
.L_x_4576:
[----:B------:R-:W-:Y:S02]  /*0be0*/  ISETP.GE.AND P0, PT, R4, c[0x0][0x164], PT ;  /* 0x0000590004007a0c */ /* 0x000fe40003f06270 */
[----:B------:R-:W-:-:S02]  /*0bf0*/  LOP3.LUT R12, R21, UR23, R12, 0x96, !PT ;  /* 0x00000017150c7c12 */ /* 0x000fc4000f8e960c */
[----:B------:R-:W-:-:S09]  /*0c00*/  LOP3.LUT R9, R9, UR24, R6, 0x96, !PT ;  /* 0x0000001809097c12 */ /* 0x000fd2000f8e9606 */
[----:B------:R-:W-:Y:S05]  /*0c10*/  @P0 EXIT ;  /* 0x000000000000094d */ /* 0x000fea0003800000 */
[----:B------:R-:W-:Y:S01]  /*0c20*/  IMAD R6, R22, -0x326172a9, RZ ;  /* 0xcd9e8d5716067824 */ /* 0x000fe200078e02ff */
[----:B------:R-:W-:Y:S01]  /*0c30*/  BSSY B0, `(.L_x_4578) ;  /* 0x000129f000007945 */ /* 0x000fe20003800000 */
[----:B------:R-:W-:Y:S01]  /*0c40*/  IMAD.HI.U32 R5, R9, -0x326172a9, RZ ;  /* 0xcd9e8d5709057827 */ /* 0x000fe200078e00ff */
[----:B------:R-:W-:Y:S01]  /*0c50*/  LOP3.LUT R8, R8, 0x3, RZ, 0xc0, !PT ;  /* 0x0000000308087812 */ /* 0x000fe200078ec0ff */
[----:B------:R-:W-:Y:S02]  /*0c60*/  ULDC.U8 UR8, c[0x0][0x1f0] ;  /* 0x00007c0000087ab9 */ /* 0x000fe40000000000 */
[----:B------:R-:W-:Y:S01]  /*0c70*/  IMAD R7, R20, -0x2daee0ad, RZ ;  /* 0xd2511f5314077824 */ /* 0x000fe200078e02ff */
[----:B------:R-:W-:Y:S01]  /*0c80*/  LOP3.LUT R5, R5, UR25, R6, 0x96, !PT ;  /* 0x0000001905057c12 */ /* 0x000fe2000f8e9606 */
[----:B------:R-:W-:-:S04]  /*0c90*/  IMAD.WIDE.U32 R12, R12, -0x2daee0ad, RZ ;  /* 0xd2511f530c0c7825 */ /* 0x000fc800078e00ff */
[----:B------:R-:W-:Y:S01]  /*0ca0*/  IMAD R9, R9, -0x326172a9, RZ ;  /* 0xcd9e8d5709097824 */ /* 0x000fe200078e02ff */
[----:B------:R-:W-:Y:S01]  /*0cb0*/  LOP3.LUT R6, R13, UR26, R7, 0x96, !PT ;  /* 0x0000001a0d067c12 */ /* 0x000fe2000f8e9607 */
[----:B------:R-:W-:Y:S02]  /*0cc0*/  IMAD.MOV.U32 R7, RZ, RZ, R12 ;  /* 0x000000ffff077224 */ /* 0x000fe400078e000c */
[----:B------:R-:W-:Y:S02]  /*0cd0*/  IMAD.MOV.U32 R10, RZ, RZ, RZ ;  /* 0x000000ffff0a7224 */ /* 0x000fe400078e00ff */
.L_x_4980:
[----:B------:R-:W1:Y:S01]  /*0ce0*/  S2R R146, SR_TID.X ;  /* 0x0000000000927919 */ /* 0x000e620000002100 */
[----:B------:R-:W-:Y:S01]  /*0cf0*/  IMAD R12, R4, c[0x0][0x168], RZ ;  /* 0x00005a00040c7a24 */ /* 0x000fe200078e02ff */
[----:B------:R-:W-:Y:S01]  /*0d00*/  LOP3.LUT P0, RZ, R11, 0x20, RZ, 0xc0, !PT ;  /* 0x000000200bff7812 */ /* 0x000fe2000780c0ff */
[----:B------:R-:W-:Y:S03]  /*0d10*/  BSSY B1, `(.L_x_4579) ;  /* 0x00005d7000017945 */ /* 0x000fe60003800000 */
[----:B------:R-:W-:-:S04]  /*0d20*/  SHF.R.S32.HI R93, RZ, 0x1f, R12 ;  /* 0x0000001fff5d7819 */ /* 0x000fc8000001140c */
[----:B------:R-:W-:Y:S02]  /*0d30*/  LEA.HI R93, R93, R12, RZ, 0x3 ;  /* 0x0000000c5d5d7211 */ /* 0x000fe400078f18ff */
[----:B-1----:R-:W-:-:S04]  /*0d40*/  LOP3.LUT R146, R146, 0x1f, RZ, 0xc0, !PT ;  /* 0x0000001f92927812 */ /* 0x002fc800078ec0ff */
        /* <DEDUP_REMOVED lines=30> */
.L_x_4582:
[----:B-1----:R-:W-:Y:S02]  /*0f30*/  IMAD.MOV.U32 R13, RZ, RZ, R9 ;  /* 0x000000ffff0d7224 */ /* 0x002fe400078e0009 */
.L_x_4583:
[----:B------:R-:W-:Y:S05]  /*0f40*/  BSYNC B2 ;  /* 0x0000000000027941 */ /* 0x000fea0003800000 */
.L_x_4581:
        /* <DEDUP_REMOVED lines=16> */
.L_x_4587:
[----:B------:R-:W-:Y:S05]  /*1050*/  BSYNC B3 ;  /* 0x0000000000037941 */ /* 0x000fea0003800000 */
.L_x_4586:
        /* <DEDUP_REMOVED lines=44> */
.L_x_4585:
[----:B------:R-:W-:Y:S05]  /*1320*/  BSYNC B2 ;  /* 0x0000000000027941 */ /* 0x000fea0003800000 */
.L_x_4584:
[----:B------:R1:W2:Y:S01]  /*1330*/  I2F.U32 R8, R13 ;  /* 0x0000000d00087306 */ /* 0x0002a20000201000 */
[----:B------:R-:W-:Y:S01]  /*1340*/  IMAD.MOV.U32 R117, RZ, RZ, 0x2f800000 ;  /* 0x2f800000ff757424 */ /* 0x000fe200078e00ff */
[----:B------:R-:W-:Y:S02]  /*1350*/  ISETP.NE.U32.AND P1, PT, RZ, c[0x0][0x178], PT ;  /* 0x00005e00ff007a0c */ /* 0x000fe40003f25070 */
[----:B------:R-:W-:Y:S02]  /*1360*/  LOP3.LUT R11, R11, 0xfffffff7, RZ, 0xc0, !PT ;  /* 0xfffffff70b0b7812 */ /* 0x000fe400078ec0ff */
[----:B------:R-:W-:Y:S02]  /*1370*/  ISETP.NE.AND.EX P1, PT, RZ, c[0x0][0x17c], PT, P1 ;  /* 0x00005f00ff007a0c */ /* 0x000fe40003f25310 */
[----:B-1---5:R-:W-:Y:S01]  /*1380*/  PRMT R13, RZ, 0x5410, R92 ;  /* 0x00005410ff0d7816 */ /* 0x022fe2000000005c */
[----:B--2---:R-:W-:-:S05]  /*1390*/  FFMA.FTZ R8, R8, R117, 1.1641532182693481445e-10 ;  /* 0x2f00000008087423 */ /* 0x004fca0000010075 */
        /* <DEDUP_REMOVED lines=11> */
.L_x_4588:
        /* <DEDUP_REMOVED lines=12> */
.L_x_4591:
[----:B------:R-:W-:Y:S02]  /*1510*/  IMAD.MOV.U32 R8, RZ, RZ, R9 ;  /* 0x000000ffff087224 */ /* 0x000fe400078e0009 */
.L_x_4592:
[----:B------:R-:W-:Y:S05]  /*1520*/  BSYNC B2 ;  /* 0x0000000000027941 */ /* 0x000fea0003800000 */
.L_x_4590:
        /* <DEDUP_REMOVED lines=16> */
.L_x_4596:
[----:B------:R-:W-:Y:S05]  /*1630*/  BSYNC B3 ;  /* 0x0000000000037941 */ /* 0x000fea0003800000 */
.L_x_4595:
        /* <DEDUP_REMOVED lines=44> */
.L_x_4594:
[----:B------:R-:W-:Y:S05]  /*1900*/  BSYNC B2 ;  /* 0x0000000000027941 */ /* 0x000fea0003800000 */
.L_x_4593:
[----:B------:R-:W1:Y:S02]  /*1910*/  I2F.U32 R8, R8 ;  /* 0x0000000800087306 */ /* 0x000e640000201000 */
[----:B01----:R-:W-:Y:S01]  /*1920*/  FFMA.FTZ R14, R8, R117, 1.1641532182693481445e-10 ;  /* 0x2f000000080e7423 */ /* 0x003fe20000010075 */
        /* <DEDUP_REMOVED lines=8> */
.L_x_4589:
        /* <DEDUP_REMOVED lines=12> */
.L_x_4598:
[----:B------:R-:W-:Y:S02]  /*1a70*/  IMAD.MOV.U32 R108, RZ, RZ, R9 ;  /* 0x000000ffff6c7224 */ /* 0x000fe400078e0009 */
.L_x_4599:
[----:B------:R-:W-:Y:S05]  /*1a80*/  BSYNC B2 ;  /* 0x0000000000027941 */ /* 0x000fea0003800000 */
.L_x_4597:
        /* <DEDUP_REMOVED lines=16> */
.L_x_4603:
[----:B------:R-:W-:Y:S05]  /*1b90*/  BSYNC B3 ;  /* 0x0000000000037941 */ /* 0x000fea0003800000 */
.L_x_4602:
        /* <DEDUP_REMOVED lines=44> */
.L_x_4601:
[----:B------:R-:W-:Y:S05]  /*1e60*/  BSYNC B2 ;  /* 0x0000000000027941 */ /* 0x000fea0003800000 */
.L_x_4600:
[----:B------:R-:W1:Y:S01]  /*1e70*/  I2F.U32 R96, R108 ;  /* 0x0000006c00607306 */ /* 0x000e620000201000 */
[----:B------:R-:W-:Y:S02]  /*1e80*/  PRMT R92, RZ, 0x7610, R92 ;  /* 0x00007610ff5c7816 */ /* 0x000fe4000000005c */
[----:B------:R-:W-:-:S03]  /*1e90*/  LOP3.LUT R11, R11, 0xfffffffb, RZ, 0xc0, !PT ;  /* 0xfffffffb0b0b7812 */ /* 0x000fc600078ec0ff */
        /* <DEDUP_REMOVED lines=12> */
.L_x_4604:
[C---:B------:R-:W-:Y:S01]  /*1f60*/  ISETP.NE.AND P2, PT, R8.reuse, 0x1, PT ;  /* 0x000000010800780c */ /* 0x040fe20003f45270 */
[----:B------:R-:W-:Y:S01]  /*1f70*/  BSSY B2, `(.L_x_4606) ;  /* 0x000000c000027945 */ /* 0x000fe20003800000 */
[----:B------:R-:W-:-:S11]  /*1f80*/  IADD3 R97, R8, 0x1, RZ ;  /* 0x0000000108617810 */ /* 0x000fd60007ffe0ff */
[----:B------:R-:W-:Y:S05]  /*1f90*/  @!P2 BRA `(.L_x_4607) ;  /* 0x000000800000a947 */ /* 0x000fea0003800000 */
[----:B------:R-:W-:Y:S01]  /*1fa0*/  ISETP.NE.AND P2, PT, R8, 0x2, PT ;  /* 0x000000020800780c */ /* 0x000fe20003f45270 */
[----:B0-----:R-:W-:-:S12]  /*1fb0*/  IMAD.MOV.U32 R15, RZ, RZ, R6 ;  /* 0x000000ffff0f7224 */ /* 0x001fd800078e0006 */
[----:B------:R-:W-:Y:S05]  /*1fc0*/  @!P2 BRA `(.L_x_4608) ;  /* 0x000000600000a947 */ /* 0x000fea0003800000 */
[----:B------:R-:W-:Y:S01]  /*1fd0*/  ISETP.NE.AND P2, PT, R8, 0x3, PT ;  /* 0x000000030800780c */ /* 0x000fe20003f45270 */
[----:B------:R-:W-:-:S12]  /*1fe0*/  IMAD.MOV.U32 R15, RZ, RZ, R5 ;  /* 0x000000ffff0f7224 */ /* 0x000fd800078e0005 */
[----:B------:R-:W-:Y:S05]  /*1ff0*/  @P2 BRA `(.L_x_4608) ;  /* 0x0000003000002947 */ /* 0x000fea0003800000 */
[----:B------:R-:W-:Y:S01]  /*2000*/  IMAD.MOV.U32 R15, RZ, RZ, R7 ;  /* 0x000000ffff0f7224 */ /* 0x000fe200078e0007 */
[----:B------:R-:W-:Y:S05]  /*2010*/  BRA `(.L_x_4608) ;  /* 0x0000001000007947 */ /* 0x000fea0003800000 */
.L_x_4607:
[----:B0-----:R-:W-:Y:S02]  /*2020*/  IMAD.MOV.U32 R15, RZ, RZ, R9 ;  /* 0x000000ffff0f7224 */ /* 0x001fe400078e0009 */
.L_x_4608:
[----:B------:R-:W-:Y:S05]  /*2030*/  BSYNC B2 ;  /* 0x0000000000027941 */ /* 0x000fea0003800000 */
.L_x_4606:
        /* <DEDUP_REMOVED lines=16> */
.L_x_4612:
[----:B------:R-:W-:Y:S05]  /*2140*/  BSYNC B3 ;  /* 0x0000000000037941 */ /* 0x000fea0003800000 */
.L_x_4611:
        /* <DEDUP_REMOVED lines=44> */
.L_x_4610:
[----:B------:R-:W-:Y:S05]  /*2410*/  BSYNC B2 ;  /* 0x0000000000027941 */ /* 0x000fea0003800000 */
.L_x_4609:
        /* <DEDUP_REMOVED lines=8> */
[----:B------:R-:W-:Y:S02]  /*24a0*/  @P0 PRMT R103, RZ, 0x7610, R24 ;  /* 0x00007610ff670816 */ /* 0x000fe40000000018 */
[----:B------:R-:W-:-:S03]  /*24b0*/  PRMT R15, R8, 0x7610, R15 ;  /* 0x00007610080f7816 */ /* 0x000fc6000000000f */
[----:B------:R-:W-:Y:S02]  /*24c0*/  @P0 FADD.FTZ R96, R103, R96 ;  /* 0x0000006067600221 */ /* 0x000fe40000010000 */
.L_x_4605:
        /* <DEDUP_REMOVED lines=12> */
.L_x_4614:
[----:B------:R-:W-:Y:S02]  /*2590*/  IMAD.MOV.U32 R92, RZ, RZ, R9 ;  /* 0x000000ffff5c7224 */ /* 0x000fe400078e0009 */
.L_x_4615:
[----:B------:R-:W-:Y:S05]  /*25a0*/  BSYNC B2 ;  /* 0x0000000000027941 */ /* 0x000fea0003800000 */
.L_x_4613:
        /* <DEDUP_REMOVED lines=16> */
.L_x_4619:
[----:B------:R-:W-:Y:S05]  /*26b0*/  BSYNC B3 ;  /* 0x0000000000037941 */ /* 0x000fea0003800000 */
.L_x_4618:
        /* <DEDUP_REMOVED lines=44> */
.L_x_4617:
[----:B------:R-:W-:Y:S05]  /*2980*/  BSYNC B2 ;  /* 0x0000000000027941 */ /* 0x000fea0003800000 */
.L_x_4616:
[----:B------:R-:W1:Y:S01]  /*2990*/  I2F.U32 R92, R92 ;  /* 0x0000005c005c7306 */ /* 0x000e620000201000 */
[----:B------:R-:W-:Y:S01]  /*29a0*/  LOP3.LUT R11, R11, 0xfffffffd, RZ, 0xc0, !PT ;  /* 0xfffffffd0b0b7812 */ /* 0x000fe200078ec0ff */
[----:B-1----:R-:W-:Y:S01]  /*29b0*/  FFMA.FTZ R97, R92, R117, 1.1641532182693481445e-10 ;  /* 0x2f0000005c617423 */ /* 0x002fe20000010075 */
        /* <DEDUP_REMOVED lines=12> */
.L_x_4620:
        /* <DEDUP_REMOVED lines=12> */
.L_x_4623:
[----:B0-----:R-:W-:Y:S02]  /*2b40*/  IMAD.MOV.U32 R16, RZ, RZ, R9 ;  /* 0x000000ffff107224 */ /* 0x001fe400078e0009 */
.L_x_4624:
[----:B------:R-:W-:Y:S05]  /*2b50*/  BSYNC B2 ;  /* 0x0000000000027941 */ /* 0x000fea0003800000 */
.L_x_4622:
        /* <DEDUP_REMOVED lines=16> */
.L_x_4628:
[----:B------:R-:W-:Y:S05]  /*2c60*/  BSYNC B3 ;  /* 0x0000000000037941 */ /* 0x000fea0003800000 */
.L_x_4627:
        /* <DEDUP_REMOVED lines=44> */
.L_x_4626:
[----:B------:R-:W-:Y:S05]  /*2f30*/  BSYNC B2 ;  /* 0x0000000000027941 */ /* 0x000fea0003800000 */
.L_x_4625:
        /* <DEDUP_REMOVED lines=11> */
.L_x_4621:
        /* <DEDUP_REMOVED lines=12> */
.L_x_4630:
[----:B------:R-:W-:Y:S02]  /*30b0*/  IMAD.MOV.U32 R92, RZ, RZ, R9 ;  /* 0x000000ffff5c7224 */ /* 0x000fe400078e0009 */
.L_x_4631:
[----:B------:R-:W-:Y:S05]  /*30c0*/  BSYNC B2 ;  /* 0x0000000000027941 */ /* 0x000fea0003800000 */
.L_x_4629:
        /* <DEDUP_REMOVED lines=16> */
.L_x_4635:
[----:B------:R-:W-:Y:S05]  /*31d0*/  BSYNC B3 ;  /* 0x0000000000037941 */ /* 0x000fea0003800000 */
.L_x_4634:
        /* <DEDUP_REMOVED lines=42> */
[----:B------:R-:W-:Y:S02]  /*3480*/  IMAD.MOV.U32 R7, RZ, RZ, R102 ;  /* 0x000000ffff077224 */ /* 0x000fe400078e0066 */
[----:B------:R-:W-:Y:S02]  /*3490*/  IMAD.MOV.U32 R8, RZ, RZ, RZ ;  /* 0x000000ffff087224 */ /* 0x000fe400078e00ff */
.L_x_4633:
[----:B------:R-:W-:Y:S05]  /*34a0*/  BSYNC B2 ;  /* 0x0000000000027941 */ /* 0x000fea0003800000 */
.L_x_4632:
        /* <DEDUP_REMOVED lines=9> */
[----:B------:R-:W-:Y:S01]  /*3540*/  MOV R92, R8 ;  /* 0x00000008005c7202 */ /* 0x000fe20000000f00 */
[----:B------:R-:W-:Y:S05]  /*3550*/  @!P0 BRA `(.L_x_4637) ;  /* 0x000005b000008947 */ /* 0x000fea0003800000 */
[----:B------:R-:W-:Y:S01]  /*3560*/  PRMT R93, RZ, 0x7610, R25 ;  /* 0x00007610ff5d7816 */ /* 0x000fe20000000019 */
[----:B------:R-:W-:-:S04]  /*3570*/  IMAD.MOV.U32 R92, RZ, RZ, R8 ;  /* 0x000000ffff5c7224 */ /* 0x000fc800078e0008 */
[----:B------:R-:W-:Y:S01]  /*3580*/  FADD.FTZ R102, R93, R102 ;  /* 0x000000665d667221 */ /* 0x000fe20000010000 */
[----:B------:R-:W-:Y:S05]  /*3590*/  BRA `(.L_x_4637) ;  /* 0x0000057000007947 */ /* 0x000fea0003800000 */
.L_x_4636:
        /* <DEDUP_REMOVED lines=12> */
.L_x_4639:
[----:B0-----:R-:W-:Y:S02]  /*3660*/  IMAD.MOV.U32 R17, RZ, RZ, R9 ;  /* 0x000000ffff117224 */ /* 0x001fe400078e0009 */
.L_x_4640:
[----:B------:R-:W-:Y:S05]  /*3670*/  BSYNC B2 ;  /* 0x0000000000027941 */ /* 0x000fea0003800000 */
.L_x_4638:
        /* <DEDUP_REMOVED lines=16> */
.L_x_4644:
[----:B------:R-:W-:Y:S05]  /*3780*/  BSYNC B3 ;  /* 0x0000000000037941 */ /* 0x000fea0003800000 */
.L_x_4643:
        /* <DEDUP_REMOVED lines=44> */
.L_x_4642:
[----:B------:R-:W-:Y:S05]  /*3a50*/  BSYNC B2 ;  /* 0x0000000000027941 */ /* 0x000fea0003800000 */
.L_x_4641:
        /* <DEDUP_REMOVED lines=11> */
.L_x_4637:
        /* <DEDUP_REMOVED lines=12> */
.L_x_4646:
[----:B------:R-:W-:Y:S02]  /*3bd0*/  IMAD.MOV.U32 R103, RZ, RZ, R9 ;  /* 0x000000ffff677224 */ /* 0x000fe400078e0009 */
.L_x_4647:
[----:B------:R-:W-:Y:S05]  /*3be0*/  BSYNC B2 ;  /* 0x0000000000027941 */ /* 0x000fea0003800000 */
.L_x_4645:
        /* <DEDUP_REMOVED lines=16> */
.L_x_4651:
[----:B------:R-:W-:Y:S05]  /*3cf0*/  BSYNC B3 ;  /* 0x0000000000037941 */ /* 0x000fea0003800000 */
.L_x_4650:
        /* <DEDUP_REMOVED lines=44> */
.L_x_4649:
[----:B------:R-:W-:Y:S05]  /*3fc0*/  BSYNC B2 ;  /* 0x0000000000027941 */ /* 0x000fea0003800000 */
.L_x_4648:
[----:B------:R-:W1:Y:S01]  /*3fd0*/  I2F.U32 R92, R103 ;  /* 0x00000067005c7306 */ /* 0x000e620000201000 */
[----:B------:R-:W-:-:S05]  /*3fe0*/  PRMT R93, RZ, 0x5410, R94 ;  /* 0x00005410ff5d7816 */ /* 0x000fca000000005e */
[----:B------:R-:W-:Y:S02]  /*3ff0*/  FMUL.FTZ R93, R93, c[0x0][0x1e8] ;  /* 0x00007a005d5d7a20 */ /* 0x000fe40000410000 */
[----:B-1----:R-:W-:-:S05]  /*4000*/  FFMA.FTZ R92, R92, R117, 1.1641532182693481445e-10 ;  /* 0x2f0000005c5c7423 */ /* 0x002fca0000010075 */
        /* <DEDUP_REMOVED lines=9> */
.L_x_4652:
        /* <DEDUP_REMOVED lines=12> */
.L_x_4655:
[----:B0-----:R-:W-:Y:S02]  /*4160*/  IMAD.MOV.U32 R18, RZ, RZ, R9 ;  /* 0x000000ffff127224 */ /* 0x001fe400078e0009 */
.L_x_4656:
[----:B------:R-:W-:Y:S05]  /*4170*/  BSYNC B2 ;  /* 0x0000000000027941 */ /* 0x000fea0003800000 */
.L_x_4654:
        /* <DEDUP_REMOVED lines=16> */
.L_x_4660:
[----:B------:R-:W-:Y:S05]  /*4280*/  BSYNC B3 ;  /* 0x0000000000037941 */ /* 0x000fea0003800000 */
.L_x_4659:
        /* <DEDUP_REMOVED lines=44> */
.L_x_4658:
[----:B------:R-:W-:Y:S05]  /*4550*/  BSYNC B2 ;  /* 0x0000000000027941 */ /* 0x000fea0003800000 */
.L_x_4657:
        /* <DEDUP_REMOVED lines=9> */
[----:B------:R-:W-:Y:S01]  /*45f0*/  @P0 FADD.FTZ R103, R18, R103 ;  /* 0x0000006712670221 */ /* 0x000fe20000010000 */
[----:B------:R-:W-:Y:S02]  /*4600*/  PRMT R18, R8, 0x7610, R18 ;  /* 0x0000761008127816 */ /* 0x000fe40000000012 */
.L_x_4653:
        /* <DEDUP_REMOVED lines=12> */
.L_x_4662:
[----:B------:R-:W-:Y:S02]  /*46d0*/  IMAD.MOV.U32 R108, RZ, RZ, R9 ;  /* 0x000000ffff6c7224 */ /* 0x000fe400078e0009 */
.L_x_4663:
[----:B------:R-:W-:Y:S05]  /*46e0*/  BSYNC B2 ;  /* 0x0000000000027941 */ /* 0x000fea0003800000 */
.L_x_4661:
        /* <DEDUP_REMOVED lines=16> */
.L_x_4667:
[----:B------:R-:W-:Y:S05]  /*47f0*/  BSYNC B3 ;  /* 0x0000000000037941 */ /* 0x000fea0003800000 */
.L_x_4666:
        /* <DEDUP_REMOVED lines=44> */
.L_x_4665:
[----:B------:R-:W-:Y:S05]  /*4ac0*/  BSYNC B2 ;  /* 0x0000000000027941 */ /* 0x000fea0003800000 */
.L_x_4664:
        /* <DEDUP_REMOVED lines=13> */
.L_x_4668:
[C---:B------:R-:W-:Y:S01]  /*4ba0*/  ISETP.NE.AND P4, PT, R8.reuse, 0x1, PT ;  /* 0x000000010800780c */ /* 0x040fe20003f85270 */
[----:B------:R-:W-:Y:S01]  /*4bb0*/  BSSY B2, `(.L_x_4670) ;  /* 0x000000c000027945 */ /* 0x000fe20003800000 */
[----:B------:R-:W-:-:S11]  /*4bc0*/  IADD3 R92, R8, 0x1, RZ ;  /* 0x00000001085c7810 */ /* 0x000fd60007ffe0ff */
[----:B------:R-:W-:Y:S05]  /*4bd0*/  @!P4 BRA `(.L_x_4671) ;  /* 0x000000800000c947 */ /* 0x000fea0003800000 */
[----:B------:R-:W-:Y:S02]  /*4be0*/  ISETP.NE.AND P4, PT, R8, 0x2, PT ;  /* 0x000000020800780c */ /* 0x000fe40003f85270 */
[----:B0-----:R-:W-:-:S11]  /*4bf0*/  MOV R19, R6 ;  /* 0x0000000600137202 */ /* 0x001fd60000000f00 */
[----:B------:R-:W-:Y:S05]  /*4c00*/  @!P4 BRA `(.L_x_4672) ;  /* 0x000000600000c947 */ /* 0x000fea0003800000 */
[----:B------:R-:W-:Y:S01]  /*4c10*/  ISETP.NE.AND P4, PT, R8, 0x3, PT ;  /* 0x000000030800780c */ /* 0x000fe20003f85270 */
[----:B------:R-:W-:-:S12]  /*4c20*/  IMAD.MOV.U32 R19, RZ, RZ, R5 ;  /* 0x000000ffff137224 */ /* 0x000fd800078e0005 */
[----:B------:R-:W-:Y:S05]  /*4c30*/  @P4 BRA `(.L_x_4672) ;  /* 0x0000003000004947 */ /* 0x000fea0003800000 */
[----:B------:R-:W-:Y:S01]  /*4c40*/  IMAD.MOV.U32 R19, RZ, RZ, R7 ;  /* 0x000000ffff137224 */ /* 0x000fe200078e0007 */
[----:B------:R-:W-:Y:S05]  /*4c50*/  BRA `(.L_x_4672) ;  /* 0x0000001000007947 */ /* 0x000fea0003800000 */
.L_x_4671:
[----:B0-----:R-:W-:Y:S02]  /*4c60*/  IMAD.MOV.U32 R19, RZ, RZ, R9 ;  /* 0x000000ffff137224 */ /* 0x001fe400078e0009 */
.L_x_4672:
[----:B------:R-:W-:Y:S05]  /*4c70*/  BSYNC B2 ;  /* 0x0000000000027941 */ /* 0x000fea0003800000 */
.L_x_4670:
        /* <DEDUP_REMOVED lines=16> */
.L_x_4676:
[----:B------:R-:W-:Y:S05]  /*4d80*/  BSYNC B3 ;  /* 0x0000000000037941 */ /* 0x000fea0003800000 */
.L_x_4675:
        /* <DEDUP_REMOVED lines=44> */
.L_x_4674:
[----:B------:R-:W-:Y:S05]  /*5050*/  BSYNC B2 ;  /* 0x0000000000027941 */ /* 0x000fea0003800000 */
.L_x_4673:
        /* <DEDUP_REMOVED lines=11> */
.L_x_4669:
        /* <DEDUP_REMOVED lines=12> */
.L_x_4678:
[----:B------:R-:W-:Y:S02]  /*51d0*/  IMAD.MOV.U32 R94, RZ, RZ, R9 ;  /* 0x000000ffff5e7224 */ /* 0x000fe400078e0009 */
.L_x_4679:
[----:B------:R-:W-:Y:S05]  /*51e0*/  BSYNC B2 ;  /* 0x0000000000027941 */ /* 0x000fea0003800000 */
.L_x_4677:
        /* <DEDUP_REMOVED lines=16> */
.L_x_4683:
[----:B------:R-:W-:Y:S05]  /*52f0*/  BSYNC B3 ;  /* 0x0000000000037941 */ /* 0x000fea0003800000 */
.L_x_4682:
        /* <DEDUP_REMOVED lines=44> */
.L_x_4681:
[----:B------:R-:W-:Y:S05]  /*55c0*/  BSYNC B2 ;  /* 0x0000000000027941 */ /* 0x000fea0003800000 */
.L_x_4680:
        /* <DEDUP_REMOVED lines=13> */
.L_x_4684:
        /* <DEDUP_REMOVED lines=12> */
.L_x_4687:
[----:B------:R-:W-:Y:S02]  /*5760*/  IMAD.MOV.U32 R20, RZ, RZ, R9 ;  /* 0x000000ffff147224 */ /* 0x000fe400078e0009 */
.L_x_4688:
[----:B------:R-:W-:Y:S05]  /*5770*/  BSYNC B2 ;  /* 0x0000000000027941 */ /* 0x000fea0003800000 */
.L_x_4686:
        /* <DEDUP_REMOVED lines=16> */
.L_x_4692:
[----:B------:R-:W-:Y:S05]  /*5880*/  BSYNC B3 ;  /* 0x0000000000037941 */ /* 0x000fea0003800000 */
.L_x_4691:
        /* <DEDUP_REMOVED lines=44> */
.L_x_4690:
[----:B------:R-:W-:Y:S05]  /*5b50*/  BSYNC B2 ;  /* 0x0000000000027941 */ /* 0x000fea0003800000 */
.L_x_4689:
[----:B------:R1:W2:Y:S02]  /*5b60*/  I2F.U32 R8, R20 ;  /* 0x0000001400087306 */ /* 0x0002a40000201000 */
[----:B-1----:R-:W-:-:S05]  /*5b70*/  PRMT R20, RZ, 0x5410, R31 ;  /* 0x00005410ff147816 */ /* 0x002fca000000001f */
[----:B------:R-:W-:Y:S01]  /*5b80*/  FMUL.FTZ R93, R20, c[0x0][0x1e8] ;  /* 0x00007a00145d7a20 */ /* 0x000fe20000410000 */
[----:B------:R-:W-:Y:S01]  /*5b90*/  @P0 PRMT R20, RZ, 0x5410, R27 ;  /* 0x00005410ff140816 */ /* 0x000fe2000000001b */
[----:B--2---:R-:W-:-:S05]  /*5ba0*/  FFMA.FTZ R8, R8, R117, 1.1641532182693481445e-10 ;  /* 0x2f00000008087423 */ /* 0x004fca0000010075 */
[----:B------:R-:W-:-:S04]  /*5bb0*/  FSETP.GTU.FTZ.AND P5, PT, R8, c[0x0][0x1e4], PT ;  /* 0x0000790008007a0b */ /* 0x000fc80003fbc000 */
[----:B------:R-:W-:Y:S02]  /*5bc0*/  FSEL R94, R93, RZ, !P5 ;  /* 0x000000ff5d5e7208 */ /* 0x000fe40006800000 */
[----:B------:R-:W-:-:S03]  /*5bd0*/  SEL R8, RZ, 0x1, P5 ;  /* 0x00000001ff087807 */ /* 0x000fc60002800000 */
[----:B------:R-:W-:-:S04]  /*5be0*/  FADD.FTZ R109, R94, R109 ;  /* 0x0000006d5e6d7221 */ /* 0x000fc80000010000 */
[----:B------:R-:W-:Y:S01]  /*5bf0*/  @P0 FADD.FTZ R109, R20, R109 ;  /* 0x0000006d146d0221 */ /* 0x000fe20000010000 */
[----:B------:R-:W-:Y:S02]  /*5c00*/  PRMT R20, R8, 0x7610, R20 ;  /* 0x0000761008147816 */ /* 0x000fe40000000014 */
.L_x_4685:
        /* <DEDUP_REMOVED lines=12> */
.L_x_4694:
[----:B------:R-:W-:Y:S02]  /*5cd0*/  IMAD.MOV.U32 R94, RZ, RZ, R9 ;  /* 0x000000ffff5e7224 */ /* 0x000fe400078e0009 */
.L_x_4695:
[----:B------:R-:W-:Y:S05]  /*5ce0*/  BSYNC B2 ;  /* 0x0000000000027941 */ /* 0x000fea0003800000 */
.L_x_4693:
        /* <DEDUP_REMOVED lines=16> */
.L_x_4699:
[----:B------:R-:W-:Y:S05]  /*5df0*/  BSYNC B3 ;  /* 0x0000000000037941 */ /* 0x000fea0003800000 */
.L_x_4698:
        /* <DEDUP_REMOVED lines=44> */
.L_x_4697:
[----:B------:R-:W-:Y:S05]  /*60c0*/  BSYNC B2 ;  /* 0x0000000000027941 */ /* 0x000fea0003800000 */
.L_x_4696:
        /* <DEDUP_REMOVED lines=13> */
.L_x_4700:
        /* <DEDUP_REMOVED lines=12> */
.L_x_4703:
[----:B------:R-:W-:Y:S02]  /*6260*/  IMAD.MOV.U32 R21, RZ, RZ, R9 ;  /* 0x000000ffff157224 */ /* 0x000fe400078e0009 */
.L_x_4704:
[----:B------:R-:W-:Y:S05]  /*6270*/  BSYNC B2 ;  /* 0x0000000000027941 */ /* 0x000fea0003800000 */
.L_x_4702:
        /* <DEDUP_REMOVED lines=16> */
.L_x_4708:
[----:B------:R-:W-:Y:S05]  /*6380*/  BSYNC B3 ;  /* 0x0000000000037941 */ /* 0x000fea0003800000 */
.L_x_4707:
        /* <DEDUP_REMOVED lines=44> */
.L_x_4706:
[----:B------:R-:W-:Y:S05]  /*6650*/  BSYNC B2 ;  /* 0x0000000000027941 */ /* 0x000fea0003800000 */
.L_x_4705:
        /* <DEDUP_REMOVED lines=11> */
.L_x_4701:
        /* <DEDUP_REMOVED lines=18> */
[----:B-1----:R-:W-:Y:S01]  /*6830*/  IMAD.WIDE.U32 R118, R117, 0x1000000, RZ ;  /* 0x0100000075767825 */ /* 0x002fe200078e00ff */
        /* <DEDUP_REMOVED lines=15> */
[----:B-1----:R-:W-:Y:S01]  /*6930*/  IMAD.U32 R92, R20, 0x10000, RZ ;  /* 0x00010000145c7824 */ /* 0x002fe200078e00ff */
        /* <DEDUP_REMOVED lines=19> */
.L_x_4709:
[----:B------:R-:W-:Y:S02]  /*6a70*/  IADD3 R117, R12, 0x20, RZ ;  /* 0x000000200c757810 */ /* 0x000fe40007ffe0ff */
.L_x_4580:
[----:B------:R-:W-:Y:S05]  /*6a80*/  BSYNC B1 ;  /* 0x0000000000017941 */ /* 0x000fea0003800000 */
.L_x_4579:
[----:B------:R-:W-:Y:S01]  /*6a90*/  LOP3.LUT P0, RZ, R11, 0x80, RZ, 0xc0, !PT ;  /* 0x000000800bff7812 */ /* 0x000fe2000780c0ff */
[----:B------:R-:W-:-:S12]  /*6aa0*/  BSSY B1, `(.L_x_4710) ;  /* 0x00005d3000017945 */ /* 0x000fd80003800000 */
[----:B------:R-:W-:Y:S05]  /*6ab0*/  @!P0 BRA `(.L_x_4711) ;  /* 0x00005d1000008947 */ /* 0x000fea0003800000 */
[----:B------:R-:W-:Y:S01]  /*6ac0*/  ISETP.NE.U32.AND P0, PT, RZ, c[0x0][0x178], PT ;  /* 0x00005e00ff007a0c */ /* 0x000fe20003f05070 */
[----:B-1----:R-:W-:Y:S01]  /*6ad0*/  IMAD.MOV.U32 R94, RZ, RZ, 0x10 ;  /* 0x00000010ff5e7424 */ /* 0x002fe200078e00ff */
        /* <DEDUP_REMOVED lines=13> */
[----:B-1----:R-:W5:Y:S01]  /*6bb0*/  LDG.E.128 R92, [R94.64] ;  /* 0x000000065e5c7981 */ /* 0x002f62000c1e1d00 */
[----:B------:R-:W-:-:S02]  /*6bc0*/  ISETP.NE.AND P1, PT, R8, 0x1, PT ;  /* 0x000000010800780c */ /* 0x000fc40003f25270 */
[----:B------:R-:W-:-:S11]  /*6bd0*/  IADD3 R104, R8, 0x1, RZ ;  /* 0x0000000108687810 */ /* 0x000fd60007ffe0ff */
[----:B------:R-:W-:Y:S05]  /*6be0*/  @!P1 BRA `(.L_x_4713) ;  /* 0x0000008000009947 */ /* 0x000fea0003800000 */
[----:B--2---:R-:W-:Y:S01]  /*6bf0*/  ISETP.NE.AND P1, PT, R8, 0x2, PT ;  /* 0x000000020800780c */ /* 0x004fe20003f25270 */
[----:B------:R-:W-:-:S12]  /*6c00*/  IMAD.MOV.U32 R22, RZ, RZ, R6 ;  /* 0x000000ffff167224 */ /* 0x000fd800078e0006 */
[----:B------:R-:W-:Y:S05]  /*6c10*/  @!P1 BRA `(.L_x_4714) ;  /* 0x0000006000009947 */ /* 0x000fea0003800000 */
[----:B------:R-:W-:Y:S01]  /*6c20*/  ISETP.NE.AND P1, PT, R8, 0x3, PT ;  /* 0x000000030800780c */ /* 0x000fe20003f25270 */
[----:B------:R-:W-:-:S12]  /*6c30*/  IMAD.MOV.U32 R22, RZ, RZ, R5 ;  /* 0x000000ffff167224 */ /* 0x000fd800078e0005 */
[----:B------:R-:W-:Y:S05]  /*6c40*/  @P1 BRA `(.L_x_4714) ;  /* 0x0000003000001947 */ /* 0x000fea0003800000 */
[----:B------:R-:W-:Y:S01]  /*6c50*/  IMAD.MOV.U32 R22, RZ, RZ, R7 ;  /* 0x000000ffff167224 */ /* 0x000fe200078e0007 */
[----:B------:R-:W-:Y:S05]  /*6c60*/  BRA `(.L_x_4714) ;  /* 0x0000001000007947 */ /* 0x000fea0003800000 */
.L_x_4713:
[----:B--2---:R-:W-:Y:S02]  /*6c70*/  IMAD.MOV.U32 R22, RZ, RZ, R9 ;  /* 0x000000ffff167224 */ /* 0x004fe400078e0009 */
.L_x_4714:
[----:B------:R-:W-:Y:S05]  /*6c80*/  BSYNC B2 ;  /* 0x0000000000027941 */ /* 0x000fea0003800000 */
.L_x_4712:
        /* <DEDUP_REMOVED lines=16> */
.L_x_4718:
[----:B------:R-:W-:Y:S05]  /*6d90*/  BSYNC B3 ;  /* 0x0000000000037941 */ /* 0x000fea0003800000 */
.L_x_4717:
        /* <DEDUP_REMOVED lines=44> */
.L_x_4716:
[----:B------:R-:W-:Y:S05]  /*7060*/  BSYNC B2 ;  /* 0x0000000000027941 */ /* 0x000fea0003800000 */
.L_x_4715:
[----:B------:R-:W1:Y:S01]  /*7070*/  I2F.U32 R99, R22 ;  /* 0x0000001600637306 */ /* 0x000e620000201000 */
[----:B------:R-:W-:Y:S01]  /*7080*/  IMAD.MOV.U32 R118, RZ, RZ, 0x2f800000 ;  /* 0x2f800000ff767424 */ /* 0x000fe200078e00ff */
[----:B------:R-:W-:Y:S02]  /*7090*/  ISETP.NE.U32.AND P1, PT, RZ, c[0x0][0x178], PT ;  /* 0x00005e00ff007a0c */ /* 0x000fe40003f25070 */
[----:B-----5:R-:W-:Y:S02]  /*70a0*/  PRMT R8, RZ, 0x5410, R92 ;  /* 0x00005410ff087816 */ /* 0x020fe4000000005c */
[----:B------:R-:W-:-:S02]  /*70b0*/  ISETP.NE.AND.EX P1, PT, RZ, c[0x0][0x17c], PT, P1 ;  /* 0x00005f00ff007a0c */ /* 0x000fc40003f25310 */
[----:B------:R-:W-:Y:S01]  /*70c0*/  LOP3.LUT R11, R11, 0xfffffff7, RZ, 0xc0, !PT ;  /* 0xfffffff70b0b7812 */ /* 0x000fe200078ec0ff */
        /* <DEDUP_REMOVED lines=12> */
.L_x_4719:
        /* <DEDUP_REMOVED lines=12> */
.L_x_4722:
[----:B0-----:R-:W-:Y:S02]  /*7250*/  IMAD.MOV.U32 R14, RZ, RZ, R9 ;  /* 0x000000ffff0e7224 */ /* 0x001fe400078e0009 */
.L_x_4723:
[----:B------:R-:W-:Y:S05]  /*7260*/  BSYNC B2 ;  /* 0x0000000000027941 */ /* 0x000fea0003800000 */
.L_x_4721:
        /* <DEDUP_REMOVED lines=16> */
.L_x_4727:
[----:B------:R-:W-:Y:S05]  /*7370*/  BSYNC B3 ;  /* 0x0000000000037941 */ /* 0x000fea0003800000 */
.L_x_4726:
        /* <DEDUP_REMOVED lines=44> */
.L_x_4725:
[----:B------:R-:W-:Y:S05]  /*7640*/  BSYNC B2 ;  /* 0x0000000000027941 */ /* 0x000fea0003800000 */
.L_x_4724:
        /* <DEDUP_REMOVED lines=10> */
[----:B------:R-:W-:Y:S02]  /*76f0*/  @P0 FADD.FTZ R22, R99, R22 ;  /* 0x0000001663160221 */ /* 0x000fe40000010000 */
.L_x_4720:
        /* <DEDUP_REMOVED lines=12> */
.L_x_4729:
[----:B------:R-:W-:Y:S02]  /*77c0*/  IMAD.MOV.U32 R8, RZ, RZ, R9 ;  /* 0x000000ffff087224 */ /* 0x000fe400078e0009 */
.L_x_4730:
[----:B------:R-:W-:Y:S05]  /*77d0*/  BSYNC B2 ;  /* 0x0000000000027941 */ /* 0x000fea0003800000 */
.L_x_4728:
        /* <DEDUP_REMOVED lines=16> */
.L_x_4734:
[----:B------:R-:W-:Y:S05]  /*78e0*/  BSYNC B3 ;  /* 0x0000000000037941 */ /* 0x000fea0003800000 */
.L_x_4733:
        /* <DEDUP_REMOVED lines=44> */
.L_x_4732:
[----:B------:R-:W-:Y:S05]  /*7bb0*/  BSYNC B2 ;  /* 0x0000000000027941 */ /* 0x000fea0003800000 */
.L_x_4731:
        /* <DEDUP_REMOVED lines=15> */
.L_x_4735:
        /* <DEDUP_REMOVED lines=12> */
.L_x_4738:
[----:B0-----:R-:W-:Y:S02]  /*7d70*/  IMAD.MOV.U32 R15, RZ, RZ, R9 ;  /* 0x000000ffff0f7224 */ /* 0x001fe400078e0009 */
.L_x_4739:
[----:B------:R-:W-:Y:S05]  /*7d80*/  BSYNC B2 ;  /* 0x0000000000027941 */ /* 0x000fea0003800000 */
.L_x_4737:
        /* <DEDUP_REMOVED lines=16> */
.L_x_4743:
[----:B------:R-:W-:Y:S05]  /*7e90*/  BSYNC B3 ;  /* 0x0000000000037941 */ /* 0x000fea0003800000 */
.L_x_4742:
        /* <DEDUP_REMOVED lines=44> */
.L_x_4741:
[----:B------:R-:W-:Y:S05]  /*8160*/  BSYNC B2 ;  /* 0x0000000000027941 */ /* 0x000fea0003800000 */
.L_x_4740:
[----:B------:R-:W0:Y:S02]  /*8170*/  I2F.U32 R15, R15 ;  /* 0x0000000f000f7306 */ /* 0x000e240000201000 */
[----:B0-----:R-:W-:Y:S01]  /*8180*/  FFMA.FTZ R92, R15, R118, 1.1641532182693481445e-10 ;  /* 0x2f0000000f5c7423 */ /* 0x001fe20000010076 */
[----:B------:R-:W-:-:S04]  /*8190*/  PRMT R15, RZ, 0x7610, R28 ;  /* 0x00007610ff0f7816 */ /* 0x000fc8000000001c */
[----:B------:R-:W-:Y:S01]  /*81a0*/  FSETP.GTU.FTZ.AND P2, PT, R92, c[0x0][0x1e4], PT ;  /* 0x000079005c007a0b */ /* 0x000fe20003f5c000 */
[----:B------:R-:W-:-:S03]  /*81b0*/  FMUL.FTZ R99, R15, c[0x0][0x1e8] ;  /* 0x00007a000f637a20 */ /* 0x000fc60000410000 */
[----:B------:R-:W-:Y:S02]  /*81c0*/  SEL R92, RZ, 0x1, P2 ;  /* 0x00000001ff5c7807 */ /* 0x000fe40001000000 */
[----:B------:R-:W-:Y:S02]  /*81d0*/  FSEL R99, R99, RZ, !P2 ;  /* 0x000000ff63637208 */ /* 0x000fe40005000000 */
[----:B------:R-:W-:-:S03]  /*81e0*/  PRMT R15, R92, 0x7610, R15 ;  /* 0x000076105c0f7816 */ /* 0x000fc6000000000f */
[----:B------:R-:W-:Y:S01]  /*81f0*/  FADD.FTZ R98, R99, R98 ;  /* 0x0000006263627221 */ /* 0x000fe20000010000 */
[----:B------:R-:W-:-:S05]  /*8200*/  @P0 PRMT R99, RZ, 0x7610, R24 ;  /* 0x00007610ff630816 */ /* 0x000fca0000000018 */
[----:B------:R-:W-:Y:S02]  /*8210*/  @P0 FADD.FTZ R98, R99, R98 ;  /* 0x0000006263620221 */ /* 0x000fe40000010000 */
.L_x_4736:
        /* <DEDUP_REMOVED lines=12> */
.L_x_4745:
[----:B------:R-:W-:Y:S02]  /*82e0*/  IMAD.MOV.U32 R92, RZ, RZ, R9 ;  /* 0x000000ffff5c7224 */ /* 0x000fe400078e0009 */
.L_x_4746:
[----:B------:R-:W-:Y:S05]  /*82f0*/  BSYNC B2 ;  /* 0x0000000000027941 */ /* 0x000fea0003800000 */
.L_x_4744:
        /* <DEDUP_REMOVED lines=16> */
.L_x_4750:
[----:B------:R-:W-:Y:S05]  /*8400*/  BSYNC B3 ;  /* 0x0000000000037941 */ /* 0x000fea0003800000 */
.L_x_4749:
        /* <DEDUP_REMOVED lines=44> */
.L_x_4748:
[----:B------:R-:W-:Y:S05]  /*86d0*/  BSYNC B2 ;  /* 0x0000000000027941 */ /* 0x000fea0003800000 */
.L_x_4747:
        /* <DEDUP_REMOVED lines=15> */
.L_x_4751:
        /* <DEDUP_REMOVED lines=12> */
.L_x_4754:
[----:B0-----:R-:W-:Y:S02]  /*8890*/  IMAD.MOV.U32 R16, RZ, RZ, R9 ;  /* 0x000000ffff107224 */ /* 0x001fe400078e0009 */
.L_x_4755:
[----:B------:R-:W-:Y:S05]  /*88a0*/  BSYNC B2 ;  /* 0x0000000000027941 */ /* 0x000fea0003800000 */
.L_x_4753:
        /* <DEDUP_REMOVED lines=16> */
.L_x_4759:
[----:B------:R-:W-:Y:S05]  /*89b0*/  BSYNC B3 ;  /* 0x0000000000037941 */ /* 0x000fea0003800000 */
.L_x_4758:
        /* <DEDUP_REMOVED lines=44> */
.L_x_4757:
[----:B------:R-:W-:Y:S05]  /*8c80*/  BSYNC B2 ;  /* 0x0000000000027941 */ /* 0x000fea0003800000 */
.L_x_4756:
        /* <DEDUP_REMOVED lines=11> */
.L_x_4752:
        /* <DEDUP_REMOVED lines=12> */
.L_x_4761:
[----:B------:R-:W-:Y:S02]  /*8e00*/  IMAD.MOV.U32 R92, RZ, RZ, R9 ;  /* 0x000000ffff5c7224 */ /* 0x000fe400078e0009 */
.L_x_4762:
[----:B------:R-:W-:Y:S05]  /*8e10*/  BSYNC B2 ;  /* 0x0000000000027941 */ /* 0x000fea0003800000 */
.L_x_4760:
        /* <DEDUP_REMOVED lines=16> */
.L_x_4766:
[----:B------:R-:W-:Y:S05]  /*8f20*/  BSYNC B3 ;  /* 0x0000000000037941 */ /* 0x000fea0003800000 */
.L_x_4765:
        /* <DEDUP_REMOVED lines=44> */
.L_x_4764:
[----:B------:R-:W-:Y:S05]  /*91f0*/  BSYNC B2 ;  /* 0x0000000000027941 */ /* 0x000fea0003800000 */
.L_x_4763:
        /* <DEDUP_REMOVED lines=15> */
.L_x_4767:
        /* <DEDUP_REMOVED lines=10> */
[----:B------:R-:W-:Y:S01]  /*9390*/  MOV R17, R7 ;  /* 0x0000000700117202 */ /* 0x000fe20000000f00 */
[----:B------:R-:W-:Y:S05]  /*93a0*/  BRA `(.L_x_4771) ;  /* 0x0000001000007947 */ /* 0x000fea0003800000 */
.L_x_4770:
[----:B0-----:R-:W-:Y:S02]  /*93b0*/  IMAD.MOV.U32 R17, RZ, RZ, R9 ;  /* 0x000000ffff117224 */ /* 0x001fe400078e0009 */
.L_x_4771:
[----:B------:R-:W-:Y:S05]  /*93c0*/  BSYNC B2 ;  /* 0x0000000000027941 */ /* 0x000fea0003800000 */
.L_x_4769:
        /* <DEDUP_REMOVED lines=16> */
.L_x_4775:
[----:B------:R-:W-:Y:S05]  /*94d0*/  BSYNC B3 ;  /* 0x0000000000037941 */ /* 0x000fea0003800000 */
.L_x_4774:
        /* <DEDUP_REMOVED lines=44> */
.L_x_4773:
[----:B------:R-:W-:Y:S05]  /*97a0*/  BSYNC B2 ;  /* 0x0000000000027941 */ /* 0x000fea0003800000 */
.L_x_4772:
        /* <DEDUP_REMOVED lines=9> */
[----:B------:R-:W-:Y:S01]  /*9840*/  @P0 FADD.FTZ R104, R17, R104 ;  /* 0x0000006811680221 */ /* 0x000fe20000010000 */
[----:B------:R-:W-:Y:S02]  /*9850*/  PRMT R17, R92, 0x7610, R17 ;  /* 0x000076105c117816 */ /* 0x000fe40000000011 */
.L_x_4768:
        /* <DEDUP_REMOVED lines=12> */
.L_x_4777:
[----:B------:R-:W-:Y:S02]  /*9920*/  IMAD.MOV.U32 R105, RZ, RZ, R9 ;  /* 0x000000ffff697224 */ /* 0x000fe400078e0009 */
.L_x_4778:
[----:B------:R-:W-:Y:S05]  /*9930*/  BSYNC B2 ;  /* 0x0000000000027941 */ /* 0x000fea0003800000 */
.L_x_4776:
        /* <DEDUP_REMOVED lines=16> */
.L_x_4782:
[----:B------:R-:W-:Y:S05]  /*9a40*/  BSYNC B3 ;  /* 0x0000000000037941 */ /* 0x000fea0003800000 */
.L_x_4781:
        /* <DEDUP_REMOVED lines=44> */
.L_x_4780:
[----:B------:R-:W-:Y:S05]  /*9d10*/  BSYNC B2 ;  /* 0x0000000000027941 */ /* 0x000fea0003800000 */
.L_x_4779:
        /* <DEDUP_REMOVED lines=13> */
.L_x_4783:
        /* <DEDUP_REMOVED lines=12> */
.L_x_4786:
[----:B0-----:R-:W-:Y:S02]  /*9eb0*/  IMAD.MOV.U32 R18, RZ, RZ, R9 ;  /* 0x000000ffff127224 */ /* 0x001fe400078e0009 */
.L_x_4787:
[----:B------:R-:W-:Y:S05]  /*9ec0*/  BSYNC B2 ;  /* 0x0000000000027941 */ /* 0x000fea0003800000 */
.L_x_4785:
        /* <DEDUP_REMOVED lines=16> */
.L_x_4791:
[----:B------:R-:W-:Y:S05]  /*9fd0*/  BSYNC B3 ;  /* 0x0000000000037941 */ /* 0x000fea0003800000 */
.L_x_4790:
        /* <DEDUP_REMOVED lines=44> */
.L_x_4789:
[----:B------:R-:W-:Y:S05]  /*a2a0*/  BSYNC B2 ;  /* 0x0000000000027941 */ /* 0x000fea0003800000 */
.L_x_4788:
        /* <DEDUP_REMOVED lines=11> */
.L_x_4784:
        /* <DEDUP_REMOVED lines=12> */
.L_x_4793:
[----:B------:R-:W-:Y:S02]  /*a420*/  IMAD.MOV.U32 R110, RZ, RZ, R9 ;  /* 0x000000ffff6e7224 */ /* 0x000fe400078e0009 */
.L_x_4794:
[----:B------:R-:W-:Y:S05]  /*a430*/  BSYNC B2 ;  /* 0x0000000000027941 */ /* 0x000fea0003800000 */
.L_x_4792:
        /* <DEDUP_REMOVED lines=16> */
.L_x_4798:
[----:B------:R-:W-:Y:S05]  /*a540*/  BSYNC B3 ;  /* 0x0000000000037941 */ /* 0x000fea0003800000 */
.L_x_4797:
        /* <DEDUP_REMOVED lines=44> */
.L_x_4796:
[----:B------:R-:W-:Y:S05]  /*a810*/  BSYNC B2 ;  /* 0x0000000000027941 */ /* 0x000fea0003800000 */
.L_x_4795:
        /* <DEDUP_REMOVED lines=13> */
.L_x_4799:
        /* <DEDUP_REMOVED lines=12> */
.L_x_4802:
[----:B0-----:R-:W-:Y:S02]  /*a9b0*/  IMAD.MOV.U32 R19, RZ, RZ, R9 ;  /* 0x000000ffff137224 */ /* 0x001fe400078e0009 */
.L_x_4803:
[----:B------:R-:W-:Y:S05]  /*a9c0*/  BSYNC B2 ;  /* 0x0000000000027941 */ /* 0x000fea0003800000 */
.L_x_4801:
        /* <DEDUP_REMOVED lines=16> */
.L_x_4807:
[----:B------:R-:W-:Y:S05]  /*aad0*/  BSYNC B3 ;  /* 0x0000000000037941 */ /* 0x000fea0003800000 */
.L_x_4806:
        /* <DEDUP_REMOVED lines=44> */
.L_x_4805:
[----:B------:R-:W-:Y:S05]  /*ada0*/  BSYNC B2 ;  /* 0x0000000000027941 */ /* 0x000fea0003800000 */
.L_x_4804:
        /* <DEDUP_REMOVED lines=11> */
.L_x_4800:
        /* <DEDUP_REMOVED lines=12> */
.L_x_4809:
[----:B------:R-:W-:Y:S02]  /*af20*/  IMAD.MOV.U32 R94, RZ, RZ, R9 ;  /* 0x000000ffff5e7224 */ /* 0x000fe400078e0009 */
.L_x_4810:
[----:B------:R-:W-:Y:S05]  /*af30*/  BSYNC B2 ;  /* 0x0000000000027941 */ /* 0x000fea0003800000 */
.L_x_4808:
        /* <DEDUP_REMOVED lines=16> */
.L_x_4814:
[----:B------:R-:W-:Y:S05]  /*b040*/  BSYNC B3 ;  /* 0x0000000000037941 */ /* 0x000fea0003800000 */
.L_x_4813:
        /* <DEDUP_REMOVED lines=44> */
.L_x_4812:
[----:B------:R-:W-:Y:S05]  /*b310*/  BSYNC B2 ;  /* 0x0000000000027941 */ /* 0x000fea0003800000 */
.L_x_4811:
        /* <DEDUP_REMOVED lines=13> */
.L_x_4815:
        /* <DEDUP_REMOVED lines=12> */
.L_x_4818:
[----:B------:R-:W-:Y:S02]  /*b4b0*/  IMAD.MOV.U32 R20, RZ, RZ, R9 ;  /* 0x000000ffff147224 */ /* 0x000fe400078e0009 */
.L_x_4819:
[----:B------:R-:W-:Y:S05]  /*b4c0*/  BSYNC B2 ;  /* 0x0000000000027941 */ /* 0x000fea0003800000 */
.L_x_4817:
        /* <DEDUP_REMOVED lines=16> */
.L_x_4823:
[----:B------:R-:W-:Y:S05]  /*b5d0*/  BSYNC B3 ;  /* 0x0000000000037941 */ /* 0x000fea0003800000 */
.L_x_4822:
        /* <DEDUP_REMOVED lines=44> */
.L_x_4821:
[----:B------:R-:W-:Y:S05]  /*b8a0*/  BSYNC B2 ;  /* 0x0000000000027941 */ /* 0x000fea0003800000 */
.L_x_4820:
        /* <DEDUP_REMOVED lines=11> */
.L_x_4816:
        /* <DEDUP_REMOVED lines=12> */
.L_x_4825:
[----:B------:R-:W-:Y:S02]  /*ba20*/  IMAD.MOV.U32 R94, RZ, RZ, R9 ;  /* 0x000000ffff5e7224 */ /* 0x000fe400078e0009 */
.L_x_4826:
[----:B------:R-:W-:Y:S05]  /*ba30*/  BSYNC B2 ;  /* 0x0000000000027941 */ /* 0x000fea0003800000 */
.L_x_4824:
        /* <DEDUP_REMOVED lines=16> */
.L_x_4830:
[----:B------:R-:W-:Y:S05]  /*bb40*/  BSYNC B3 ;  /* 0x0000000000037941 */ /* 0x000fea0003800000 */
.L_x_4829:
        /* <DEDUP_REMOVED lines=44> */
.L_x_4828:
[----:B------:R-:W-:Y:S05]  /*be10*/  BSYNC B2 ;  /* 0x0000000000027941 */ /* 0x000fea0003800000 */
.L_x_4827:
        /* <DEDUP_REMOVED lines=13> */
.L_x_4831:
        /* <DEDUP_REMOVED lines=12> */
.L_x_4834:
[----:B------:R-:W-:Y:S02]  /*bfb0*/  IMAD.MOV.U32 R21, RZ, RZ, R9 ;  /* 0x000000ffff157224 */ /* 0x000fe400078e0009 */
.L_x_4835:
[----:B------:R-:W-:Y:S05]  /*bfc0*/  BSYNC B2 ;  /* 0x0000000000027941 */ /* 0x000fea0003800000 */
.L_x_4833:
        /* <DEDUP_REMOVED lines=16> */
.L_x_4839:
[----:B------:R-:W-:Y:S05]  /*c0d0*/  BSYNC B3 ;  /* 0x0000000000037941 */ /* 0x000fea0003800000 */
.L_x_4838:
        /* <DEDUP_REMOVED lines=44> */
.L_x_4837:
[----:B------:R-:W-:Y:S05]  /*c3a0*/  BSYNC B2 ;  /* 0x0000000000027941 */ /* 0x000fea0003800000 */
.L_x_4836:
[----:B------:R-:W1:Y:S02]  /*c3b0*/  I2F.U32 R21, R21 ;  /* 0x0000001500157306 */ /* 0x000e640000201000 */
[----:B-1----:R-:W-:Y:S01]  /*c3c0*/  FFMA.FTZ R118, R21, R118, 1.1641532182693481445e-10 ;  /* 0x2f00000015767423 */ /* 0x002fe20000010076 */
        /* <DEDUP_REMOVED lines=8> */
[----:B------:R-:W-:-:S03]  /*c450*/  @P0 FADD.FTZ R115, R94, R115 ;  /* 0x000000735e730221 */ /* 0x000fc60000010000 */
.L_x_4832:
        /* <DEDUP_REMOVED lines=54> */
.L_x_4840:
[----:B------:R-:W-:Y:S02]  /*c7c0*/  IADD3 R117, R117, 0x20, RZ ;  /* 0x0000002075757810 */ /* 0x000fe40007ffe0ff */
.L_x_4711:
[----:B------:R-:W-:Y:S05]  /*c7d0*/  BSYNC B1 ;  /* 0x0000000000017941 */ /* 0x000fea0003800000 */
.L_x_4710:
        /* <DEDUP_REMOVED lines=30> */
.L_x_4844:
[----:B--2---:R-:W-:Y:S02]  /*c9c0*/  IMAD.MOV.U32 R23, RZ, RZ, R9 ;  /* 0x000000ffff177224 */ /* 0x004fe400078e0009 */
.L_x_4845:
[----:B------:R-:W-:Y:S05]  /*c9d0*/  BSYNC B2 ;  /* 0x0000000000027941 */ /* 0x000fea0003800000 */
.L_x_4843:
        /* <DEDUP_REMOVED lines=16> */
.L_x_4849:
[----:B------:R-:W-:Y:S05]  /*cae0*/  BSYNC B3 ;  /* 0x0000000000037941 */ /* 0x000fea0003800000 */
.L_x_4848:
        /* <DEDUP_REMOVED lines=44> */
.L_x_4847:
[----:B------:R-:W-:Y:S05]  /*cdb0*/  BSYNC B2 ;  /* 0x0000000000027941 */ /* 0x000fea0003800000 */
.L_x_4846:
[----:B------:R-:W1:Y:S01]  /*cdc0*/  I2F.U32 R23, R23 ;  /* 0x0000001700177306 */ /* 0x000e620000201000 */
[----:B------:R-:W-:Y:S01]  /*cdd0*/  IMAD.MOV.U32 R118, RZ, RZ, 0x2f800000 ;  /* 0x2f800000ff767424 */ /* 0x000fe200078e00ff */
[----:B------:R-:W-:Y:S02]  /*cde0*/  ISETP.NE.U32.AND P1, PT, RZ, c[0x0][0x178], PT ;  /* 0x00005e00ff007a0c */ /* 0x000fe40003f25070 */
[----:B------:R-:W-:Y:S02]  /*cdf0*/  LOP3.LUT R11, R11, 0xfffffff7, RZ, 0xc0, !PT ;  /* 0xfffffff70b0b7812 */ /* 0x000fe400078ec0ff */
[----:B------:R-:W-:Y:S01]  /*ce00*/  ISETP.NE.AND.EX P1, PT, RZ, c[0x0][0x17c], PT, P1 ;  /* 0x00005f00ff007a0c */ /* 0x000fe20003f25310 */
[----:B-1----:R-:W-:Y:S01]  /*ce10*/  FFMA.FTZ R8, R23, R118, 1.1641532182693481445e-10 ;  /* 0x2f00000017087423 */ /* 0x002fe20000010076 */
        /* <DEDUP_REMOVED lines=12> */
.L_x_4850:
        /* <DEDUP_REMOVED lines=12> */
.L_x_4853:
[----:B0-----:R-:W-:Y:S02]  /*cfa0*/  IMAD.MOV.U32 R14, RZ, RZ, R9 ;  /* 0x000000ffff0e7224 */ /* 0x001fe400078e0009 */
.L_x_4854:
[----:B------:R-:W-:Y:S05]  /*cfb0*/  BSYNC B2 ;  /* 0x0000000000027941 */ /* 0x000fea0003800000 */
.L_x_4852:
        /* <DEDUP_REMOVED lines=16> */
.L_x_4858:
[----:B------:R-:W-:Y:S05]  /*d0c0*/  BSYNC B3 ;  /* 0x0000000000037941 */ /* 0x000fea0003800000 */
.L_x_4857:
        /* <DEDUP_REMOVED lines=44> */
.L_x_4856:
[----:B------:R-:W-:Y:S05]  /*d390*/  BSYNC B2 ;  /* 0x0000000000027941 */ /* 0x000fea0003800000 */
.L_x_4855:
        /* <DEDUP_REMOVED lines=11> */
.L_x_4851:
        /* <DEDUP_REMOVED lines=12> */
.L_x_4860:
[----:B------:R-:W-:Y:S02]  /*d510*/  IMAD.MOV.U32 R8, RZ, RZ, R9 ;  /* 0x000000ffff087224 */ /* 0x000fe400078e0009 */
.L_x_4861:
[----:B------:R-:W-:Y:S05]  /*d520*/  BSYNC B2 ;  /* 0x0000000000027941 */ /* 0x000fea0003800000 */
.L_x_4859:
        /* <DEDUP_REMOVED lines=16> */
.L_x_4865:
[----:B------:R-:W-:Y:S05]  /*d630*/  BSYNC B3 ;  /* 0x0000000000037941 */ /* 0x000fea0003800000 */
.L_x_4864:
        /* <DEDUP_REMOVED lines=44> */
.L_x_4863:
[----:B------:R-:W-:Y:S05]  /*d900*/  BSYNC B2 ;  /* 0x0000000000027941 */ /* 0x000fea0003800000 */
.L_x_4862:
        /* <DEDUP_REMOVED lines=15> */
.L_x_4866:
        /* <DEDUP_REMOVED lines=12> */
.L_x_4869:
[----:B0-----:R-:W-:Y:S02]  /*dac0*/  IMAD.MOV.U32 R15, RZ, RZ, R9 ;  /* 0x000000ffff0f7224 */ /* 0x001fe400078e0009 */
.L_x_4870:
[----:B------:R-:W-:Y:S05]  /*dad0*/  BSYNC B2 ;  /* 0x0000000000027941 */ /* 0x000fea0003800000 */
.L_x_4868:
        /* <DEDUP_REMOVED lines=16> */
.L_x_4874:
[----:B------:R-:W-:Y:S05]  /*dbe0*/  BSYNC B3 ;  /* 0x0000000000037941 */ /* 0x000fea0003800000 */
.L_x_4873:
        /* <DEDUP_REMOVED lines=44> */
.L_x_4872:
[----:B------:R-:W-:Y:S05]  /*deb0*/  BSYNC B2 ;  /* 0x0000000000027941 */ /* 0x000fea0003800000 */
.L_x_4871:
        /* <DEDUP_REMOVED lines=11> */
.L_x_4867:
        /* <DEDUP_REMOVED lines=12> */
.L_x_4876:
[----:B------:R-:W-:Y:S02]  /*e030*/  IMAD.MOV.U32 R92, RZ, RZ, R9 ;  /* 0x000000ffff5c7224 */ /* 0x000fe400078e0009 */
.L_x_4877:
[----:B------:R-:W-:Y:S05]  /*e040*/  BSYNC B2 ;  /* 0x0000000000027941 */ /* 0x000fea0003800000 */
.L_x_4875:
        /* <DEDUP_REMOVED lines=16> */
.L_x_4881:
[----:B------:R-:W-:Y:S05]  /*e150*/  BSYNC B3 ;  /* 0x0000000000037941 */ /* 0x000fea0003800000 */
.L_x_4880:
        /* <DEDUP_REMOVED lines=44> */
.L_x_4879:
[----:B------:R-:W-:Y:S05]  /*e420*/  BSYNC B2 ;  /* 0x0000000000027941 */ /* 0x000fea0003800000 */
.L_x_4878:
        /* <DEDUP_REMOVED lines=15> */
.L_x_4882:
        /* <DEDUP_REMOVED lines=12> */
.L_x_4885:
[----:B0-----:R-:W-:Y:S02]  /*e5e0*/  IMAD.MOV.U32 R16, RZ, RZ, R9 ;  /* 0x000000ffff107224 */ /* 0x001fe400078e0009 */
.L_x_4886:
[----:B------:R-:W-:Y:S05]  /*e5f0*/  BSYNC B2 ;  /* 0x0000000000027941 */ /* 0x000fea0003800000 */
.L_x_4884:
        /* <DEDUP_REMOVED lines=16> */
.L_x_4890:
[----:B------:R-:W-:Y:S05]  /*e700*/  BSYNC B3 ;  /* 0x0000000000037941 */ /* 0x000fea0003800000 */
.L_x_4889:
        /* <DEDUP_REMOVED lines=44> */
.L_x_4888:
[----:B------:R-:W-:Y:S05]  /*e9d0*/  BSYNC B2 ;  /* 0x0000000000027941 */ /* 0x000fea0003800000 */
.L_x_4887:
        /* <DEDUP_REMOVED lines=11> */
.L_x_4883:
        /* <DEDUP_REMOVED lines=12> */
.L_x_4892:
[----:B------:R-:W-:Y:S02]  /*eb50*/  IMAD.MOV.U32 R92, RZ, RZ, R9 ;  /* 0x000000ffff5c7224 */ /* 0x000fe400078e0009 */
.L_x_4893:
[----:B------:R-:W-:Y:S05]  /*eb60*/  BSYNC B2 ;  /* 0x0000000000027941 */ /* 0x000fea0003800000 */
.L_x_4891:
        /* <DEDUP_REMOVED lines=16> */
.L_x_4897:
[----:B------:R-:W-:Y:S05]  /*ec70*/  BSYNC B3 ;  /* 0x0000000000037941 */ /* 0x000fea0003800000 */
.L_x_4896:
        /* <DEDUP_REMOVED lines=44> */
.L_x_4895:
[----:B------:R-:W-:Y:S05]  /*ef40*/  BSYNC B2 ;  /* 0x0000000000027941 */ /* 0x000fea0003800000 */
.L_x_4894:
        /* <DEDUP_REMOVED lines=15> */
.L_x_4898:
        /* <DEDUP_REMOVED lines=12> */
.L_x_4901:
[----:B0-----:R-:W-:Y:S02]  /*f100*/  IMAD.MOV.U32 R17, RZ, RZ, R9 ;  /* 0x000000ffff117224 */ /* 0x001fe400078e0009 */
.L_x_4902:
[----:B------:R-:W-:Y:S05]  /*f110*/  BSYNC B2 ;  /* 0x0000000000027941 */ /* 0x000fea0003800000 */
.L_x_4900:
        /* <DEDUP_REMOVED lines=16> */
.L_x_4906:
[----:B------:R-:W-:Y:S05]  /*f220*/  BSYNC B3 ;  /* 0x0000000000037941 */ /* 0x000fea0003800000 */
.L_x_4905:
        /* <DEDUP_REMOVED lines=44> */
.L_x_4904:
[----:B------:R-:W-:Y:S05]  /*f4f0*/  BSYNC B2 ;  /* 0x0000000000027941 */ /* 0x000fea0003800000 */
.L_x_4903:
        /* <DEDUP_REMOVED lines=11> */
.L_x_4899:
        /* <DEDUP_REMOVED lines=12> */
.L_x_4908:
[----:B------:R-:W-:Y:S02]  /*f670*/  IMAD.MOV.U32 R107, RZ, RZ, R9 ;  /* 0x000000ffff6b7224 */ /* 0x000fe400078e0009 */
.L_x_4909:
[----:B------:R-:W-:Y:S05]  /*f680*/  BSYNC B2 ;  /* 0x0000000000027941 */ /* 0x000fea0003800000 */
.L_x_4907:
        /* <DEDUP_REMOVED lines=16> */
.L_x_4913:
[----:B------:R-:W-:Y:S05]  /*f790*/  BSYNC B3 ;  /* 0x0000000000037941 */ /* 0x000fea0003800000 */
.L_x_4912:
        /* <DEDUP_REMOVED lines=44> */
.L_x_4911:
[----:B------:R-:W-:Y:S05]  /*fa60*/  BSYNC B2 ;  /* 0x0000000000027941 */ /* 0x000fea0003800000 */
.L_x_4910:
        /* <DEDUP_REMOVED lines=13> */
.L_x_4914:
        /* <DEDUP_REMOVED lines=12> */
.L_x_4917:
[----:B0-----:R-:W-:Y:S02]  /*fc00*/  IMAD.MOV.U32 R18, RZ, RZ, R9 ;  /* 0x000000ffff127224 */ /* 0x001fe400078e0009 */
.L_x_4918:
[----:B------:R-:W-:Y:S05]  /*fc10*/  BSYNC B2 ;  /* 0x0000000000027941 */ /* 0x000fea0003800000 */
.L_x_4916:
        /* <DEDUP_REMOVED lines=16> */
.L_x_4922:
[----:B------:R-:W-:Y:S05]  /*fd20*/  BSYNC B3 ;  /* 0x0000000000037941 */ /* 0x000fea0003800000 */
.L_x_4921:
        /* <DEDUP_REMOVED lines=44> */
.L_x_4920:
[----:B------:R-:W-:Y:S05]  /*fff0*/  BSYNC B2 ;  /* 0x0000000000027941 */ /* 0x000fea0003800000 */
.L_x_4919:
        /* <DEDUP_REMOVED lines=11> */
.L_x_4915:
        /* <DEDUP_REMOVED lines=12> */
.L_x_4924:
[----:B------:R-:W-:Y:S02]  /*10170*/  IMAD.MOV.U32 R112, RZ, RZ, R9 ;  /* 0x000000ffff707224 */ /* 0x000fe400078e0009 */
.L_x_4925:
[----:B------:R-:W-:Y:S05]  /*10180*/  BSYNC B2 ;  /* 0x0000000000027941 */ /* 0x000fea0003800000 */
.L_x_4923:
        /* <DEDUP_REMOVED lines=16> */
.L_x_4929:
[----:B------:R-:W-:Y:S05]  /*10290*/  BSYNC B3 ;  /* 0x0000000000037941 */ /* 0x000fea0003800000 */
.L_x_4928:
        /* <DEDUP_REMOVED lines=44> */
.L_x_4927:
[----:B------:R-:W-:Y:S05]  /*10560*/  BSYNC B2 ;  /* 0x0000000000027941 */ /* 0x000fea0003800000 */
.L_x_4926:
        /* <DEDUP_REMOVED lines=13> */
.L_x_4930:
        /* <DEDUP_REMOVED lines=12> */
.L_x_4933:
[----:B0-----:R-:W-:Y:S02]  /*10700*/  IMAD.MOV.U32 R19, RZ, RZ, R9 ;  /* 0x000000ffff137224 */ /* 0x001fe400078e0009 */
.L_x_4934:
[----:B------:R-:W-:Y:S05]  /*10710*/  BSYNC B2 ;  /* 0x0000000000027941 */ /* 0x000fea0003800000 */
.L_x_4932:
        /* <DEDUP_REMOVED lines=16> */
.L_x_4938:
[----:B------:R-:W-:Y:S05]  /*10820*/  BSYNC B3 ;  /* 0x0000000000037941 */ /* 0x000fea0003800000 */
.L_x_4937:
        /* <DEDUP_REMOVED lines=42> */
[----:B------:R-:W-:Y:S01]  /*10ad0*/  IMAD.MOV.U32 R8, RZ, RZ, RZ ;  /* 0x000000ffff087224 */ /* 0x000fe200078e00ff */
[----:B------:R-:W-:Y:S02]  /*10ae0*/  MOV R7, R92 ;  /* 0x0000005c00077202 */ /* 0x000fe40000000f00 */
.L_x_4936:
[----:B------:R-:W-:Y:S05]  /*10af0*/  BSYNC B2 ;  /* 0x0000000000027941 */ /* 0x000fea0003800000 */
.L_x_4935:
        /* <DEDUP_REMOVED lines=11> */
.L_x_4931:
        /* <DEDUP_REMOVED lines=12> */
.L_x_4940:
[----:B------:R-:W-:Y:S02]  /*10c70*/  IMAD.MOV.U32 R94, RZ, RZ, R9 ;  /* 0x000000ffff5e7224 */ /* 0x000fe400078e0009 */
.L_x_4941:
[----:B------:R-:W-:Y:S05]  /*10c80*/  BSYNC B2 ;  /* 0x0000000000027941 */ /* 0x000fea0003800000 */
.L_x_4939:
        /* <DEDUP_REMOVED lines=16> */
.L_x_4945:
[----:B------:R-:W-:Y:S05]  /*10d90*/  BSYNC B3 ;  /* 0x0000000000037941 */ /* 0x000fea0003800000 */
.L_x_4944:
        /* <DEDUP_REMOVED lines=44> */
.L_x_4943:
[----:B------:R-:W-:Y:S05]  /*11060*/  BSYNC B2 ;  /* 0x0000000000027941 */ /* 0x000fea0003800000 */
.L_x_4942:
        /* <DEDUP_REMOVED lines=13> */
.L_x_4946:
        /* <DEDUP_REMOVED lines=12> */
.L_x_4949:
[----:B------:R-:W-:Y:S02]  /*11200*/  IMAD.MOV.U32 R20, RZ, RZ, R9 ;  /* 0x000000ffff147224 */ /* 0x000fe400078e0009 */
.L_x_4950:
[----:B------:R-:W-:Y:S05]  /*11210*/  BSYNC B2 ;  /* 0x0000000000027941 */ /* 0x000fea0003800000 */
.L_x_4948:
        /* <DEDUP_REMOVED lines=16> */
.L_x_4954:
[----:B------:R-:W-:Y:S05]  /*11320*/  BSYNC B3 ;  /* 0x0000000000037941 */ /* 0x000fea0003800000 */
.L_x_4953:
        /* <DEDUP_REMOVED lines=44> */
.L_x_4952:
[----:B------:R-:W-:Y:S05]  /*115f0*/  BSYNC B2 ;  /* 0x0000000000027941 */ /* 0x000fea0003800000 */
.L_x_4951:
        /* <DEDUP_REMOVED lines=11> */
.L_x_4947:
        /* <DEDUP_REMOVED lines=12> */
.L_x_4956:
[----:B------:R-:W-:Y:S02]  /*11770*/  IMAD.MOV.U32 R94, RZ, RZ, R9 ;  /* 0x000000ffff5e7224 */ /* 0x000fe400078e0009 */
.L_x_4957:
[----:B------:R-:W-:Y:S05]  /*11780*/  BSYNC B2 ;  /* 0x0000000000027941 */ /* 0x000fea0003800000 */
.L_x_4955:
        /* <DEDUP_REMOVED lines=16> */
.L_x_4961:
[----:B------:R-:W-:Y:S05]  /*11890*/  BSYNC B3 ;  /* 0x0000000000037941 */ /* 0x000fea0003800000 */
.L_x_4960:
        /* <DEDUP_REMOVED lines=44> */
.L_x_4959:
[----:B------:R-:W-:Y:S05]  /*11b60*/  BSYNC B2 ;  /* 0x0000000000027941 */ /* 0x000fea0003800000 */
.L_x_4958:
        /* <DEDUP_REMOVED lines=13> */
.L_x_4962:
        /* <DEDUP_REMOVED lines=12> */
.L_x_4965:
[----:B------:R-:W-:Y:S02]  /*11d00*/  IMAD.MOV.U32 R21, RZ, RZ, R9 ;  /* 0x000000ffff157224 */ /* 0x000fe400078e0009 */
.L_x_4966:
[----:B------:R-:W-:Y:S05]  /*11d10*/  BSYNC B2 ;  /* 0x0000000000027941 */ /* 0x000fea0003800000 */
.L_x_4964:
        /* <DEDUP_REMOVED lines=16> */
.L_x_4970:
[----:B------:R-:W-:Y:S05]  /*11e20*/  BSYNC B3 ;  /* 0x0000000000037941 */ /* 0x000fea0003800000 */
.L_x_4969:
        /* <DEDUP_REMOVED lines=44> */
.L_x_4968:
[----:B------:R-:W-:Y:S05]  /*120f0*/  BSYNC B2 ;  /* 0x0000000000027941 */ /* 0x000fea0003800000 */
.L_x_4967:
[----:B------:R-:W1:Y:S02]  /*12100*/  I2F.U32 R21, R21 ;  /* 0x0000001500157306 */ /* 0x000e640000201000 */
[----:B-1----:R-:W-:Y:S01]  /*12110*/  FFMA.FTZ R118, R21, R118, 1.1641532182693481445e-10 ;  /* 0x2f00000015767423 */ /* 0x002fe20000010076 */
        /* <DEDUP_REMOVED lines=9> */
.L_x_4963:
        /* <DEDUP_REMOVED lines=23> */
[----:B------:R-:W-:-:S05]  /*12320*/  IMAD.WIDE.U32 R92, R147, 0x100, RZ ;  /* 0x00000100935c7825 */ /* 0x000fca00078e00ff */
[----:B------:R-:W-:Y:S02]  /*12330*/  LOP3.LUT R93, R93, R161, R95, 0xfe, !PT ;  /* 0x000000a15d5d7212 */ /* 0x000fe400078efe5f */
[----:B------:R-:W-:Y:S02]  /*12340*/  LOP3.LUT R144, R92, R118, R94, 0xfe, !PT ;  /* 0x000000765c907212 */ /* 0x000fe400078efe5e */
[----:B------:R-:W-:-:S04]  /*12350*/  SEL R95, RZ, 0x1, P6 ;  /* 0x00000001ff5f7807 */ /* 0x000fc80003000000 */
[----:B------:R-:W-:Y:S02]  /*12360*/  LOP3.LUT R92, R144, R95, RZ, 0xfc, !PT ;  /* 0x0000005f905c7212 */ /* 0x000fe400078efcff */
[----:B------:R-:W-:Y:S02]  /*12370*/  SHF.L.U32 R144, R117, 0x3, RZ ;  /* 0x0000000375907819 */ /* 0x000fe400000006ff */
[----:B------:R-:W-:Y:S02]  /*12380*/  SHF.R.U32.HI R117, RZ, 0x1d, R117 ;  /* 0x0000001dff757819 */ /* 0x000fe40000011675 */
        /* <DEDUP_REMOVED lines=24> */
.L_x_4842:
[----:B------:R-:W-:Y:S05]  /*12510*/  BSYNC B1 ;  /* 0x0000000000017941 */ /* 0x000fea0003800000 */
.L_x_4841:
[----:B-1----:R-:W-:Y:S01]  /*12520*/  FADD.FTZ R93, RZ, R13 ;  /* 0x0000000dff5d7221 */ /* 0x002fe20000010000 */
        /* <DEDUP_REMOVED lines=29> */
[----:B------:R1:W2:Y:S02]  /*12700*/  SHFL.BFLY PT, R117, R94, 0x1, 0x1f ;  /* 0x0c201f005e757f89 */ /* 0x0002a400000e0000 */
.L_x_4981:
[----:B--2---:R-:W-:Y:S01]  /*12710*/  FADD.FTZ R118, R94, R117 ;  /* 0x000000755e767221 */ /* 0x004fe20000010000 */
[----:B------:R-:W-:Y:S05]  /*12720*/  BRA.DIV ~URZ, `(.L_x_4972) ;  /* 0x00000f727f007947 */ /* 0x000fea000b800000 */
[----:B------:R-:W2:Y:S01]  /*12730*/  SHFL.BFLY PT, R92, R118, 0x2, 0x1f ;  /* 0x0c401f00765c7f89 */ /* 0x000ea200000e0000 */
[----:B------:R-:W-:Y:S01]  /*12740*/  LOP3.LUT P3, RZ, R11, 0x20, RZ, 0xc0, !PT ;  /* 0x000000200bff7812 */ /* 0x000fe2000786c0ff */
[----:B--2---:R-:W-:-:S05]  /*12750*/  FADD.FTZ R92, R118, R92 ;  /* 0x0000005c765c7221 */ /* 0x004fca0000010000 */
[----:B------:R-:W2:Y:S02]  /*12760*/  SHFL.BFLY PT, R93, R92, 0x4, 0x1f ;  /* 0x0c801f005c5d7f89 */ /* 0x000ea400000e0000 */
[----:B--2---:R-:W-:-:S05]  /*12770*/  FADD.FTZ R93, R92, R93 ;  /* 0x0000005d5c5d7221 */ /* 0x004fca0000010000 */
[----:B-1----:R-:W1:Y:S02]  /*12780*/  SHFL.BFLY PT, R94, R93, 0x8, 0x1f ;  /* 0x0d001f005d5e7f89 */ /* 0x002e6400000e0000 */
[----:B-1----:R-:W-:-:S05]  /*12790*/  FADD.FTZ R94, R93, R94 ;  /* 0x0000005e5d5e7221 */ /* 0x002fca0000010000 */
[----:B------:R-:W1:Y:S02]  /*127a0*/  SHFL.BFLY PT, R95, R94, 0x10, 0x1f ;  /* 0x0e001f005e5f7f89 */ /* 0x000e6400000e0000 */
[----:B-1----:R-:W-:-:S04]  /*127b0*/  FADD.FTZ R95, R94, R95 ;  /* 0x0000005f5e5f7221 */ /* 0x002fc80000010000 */
        /* <DEDUP_REMOVED lines=8> */
[--C-:B------:R-:W-:Y:S02]  /*12840*/  FADD.FTZ R92, R102, -R95.reuse ;  /* 0x8000005f665c7221 */ /* 0x100fe40000010000 */
[----:B------:R-:W-:Y:S02]  /*12850*/  FADD.FTZ R94, R98, -R95 ;  /* 0x8000005f625e7221 */ /* 0x000fe40000010000 */
        /* <DEDUP_REMOVED lines=8> */
[----:B------:R-:W-:-:S05]  /*128e0*/  FFMA.FTZ R92, R92, R92, R117 ;  /* 0x0000005c5c5c7223 */ /* 0x000fca0000010075 */
        /* <DEDUP_REMOVED lines=31> */
[----:B------:R-:W1:Y:S02]  /*12ae0*/  SHFL.BFLY PT, R93, R92, 0x1, 0x1f ;  /* 0x0c201f005c5d7f89 */ /* 0x000e6400000e0000 */
[----:B-1----:R-:W-:-:S05]  /*12af0*/  FADD.FTZ R93, R92, R93 ;  /* 0x0000005d5c5d7221 */ /* 0x002fca0000010000 */
[----:B------:R-:W1:Y:S02]  /*12b00*/  SHFL.BFLY PT, R94, R93, 0x2, 0x1f ;  /* 0x0c401f005d5e7f89 */ /* 0x000e6400000e0000 */
[----:B-1----:R-:W-:-:S05]  /*12b10*/  FADD.FTZ R94, R93, R94 ;  /* 0x0000005e5d5e7221 */ /* 0x002fca0000010000 */
[----:B------:R-:W1:Y:S02]  /*12b20*/  SHFL.BFLY PT, R117, R94, 0x4, 0x1f ;  /* 0x0c801f005e757f89 */ /* 0x000e6400000e0000 */
[----:B-1----:R-:W-:-:S05]  /*12b30*/  FADD.FTZ R117, R94, R117 ;  /* 0x000000755e757221 */ /* 0x002fca0000010000 */
[----:B------:R-:W1:Y:S02]  /*12b40*/  SHFL.BFLY PT, R118, R117, 0x8, 0x1f ;  /* 0x0d001f0075767f89 */ /* 0x000e6400000e0000 */
[----:B-1----:R-:W-:-:S05]  /*12b50*/  FADD.FTZ R118, R117, R118 ;  /* 0x0000007675767221 */ /* 0x002fca0000010000 */
[----:B------:R1:W2:Y:S02]  /*12b60*/  SHFL.BFLY PT, R117, R118, 0x10, 0x1f ;  /* 0x0e001f0076757f89 */ /* 0x0002a400000e0000 */
.L_x_4982:
[----:B------:R-:W-:Y:S01]  /*12b70*/  FMUL.FTZ R93, R95, R95 ;  /* 0x0000005f5f5d7220 */ /* 0x000fe20000410000 */
[----:B------:R-:W-:Y:S01]  /*12b80*/  ISETP.NE.AND P0, PT, RZ, UR8, PT ;  /* 0x00000008ff007c0c */ /* 0x000fe2000bf05270 */
[----:B--2---:R-:W-:Y:S01]  /*12b90*/  FADD.FTZ R117, R117, R118 ;  /* 0x0000007675757221 */ /* 0x004fe20000010000 */
        /* <DEDUP_REMOVED lines=9> */
[----:B------:R-:W2:Y:S01]  /*12c30*/  MUFU.RSQ R117, R117 ;  /* 0x0000007500757308 */ /* 0x000ea20000001400 */
[----:B------:R-:W-:-:S05]  /*12c40*/  @!P1 IMAD.WIDE R92, R4, R93, c[0x0][0x1a0] ;  /* 0x00006800045c9625 */ /* 0x000fca00078e025d */
[----:B------:R3:W-:Y:S02]  /*12c50*/  @!P1 STG.E [R92.64], R95 ;  /* 0x0000005f5c009986 */ /* 0x0007e4000c101906 */
[----:B---3--:R-:W-:-:S05]  /*12c60*/  @!P1 IMAD.WIDE R92, R4, R119, c[0x0][0x1a8] ;  /* 0x00006a00045c9625 */ /* 0x008fca00078e0277 */
[----:B--2---:R2:W-:Y:S01]  /*12c70*/  @!P1 STG.E [R92.64], R117 ;  /* 0x000000755c009986 */ /* 0x0045e2000c101906 */
[----:B------:R-:W-:Y:S05]  /*12c80*/  @!P2 BRA `(.L_x_4974) ;  /* 0x000002f00000a947 */ /* 0x000fea0003800000 */
[--C-:B------:R-:W-:Y:S02]  /*12c90*/  FADD.FTZ R160, R13, -R144.reuse ;  /* 0x800000900da07221 */ /* 0x100fe40000010000 */
[--C-:B--2---:R-:W-:Y:S02]  /*12ca0*/  FADD.FTZ R92, R96, -R144.reuse ;  /* 0x80000090605c7221 */ /* 0x104fe40000010000 */
        /* <DEDUP_REMOVED lines=10> */
[----:B-1----:R-:W-:-:S02]  /*12d50*/  FADD.FTZ R118, R108, -R144 ;  /* 0x800000906c767221 */ /* 0x002fc40000010000 */
[----:B------:R-:W-:Y:S02]  /*12d60*/  FFMA.FTZ R93, R158, R161, R90 ;  /* 0x000000a19e5d7223 */ /* 0x000fe4000001005a */
[----:B------:R-:W-:Y:S02]  /*12d70*/  FFMA.FTZ R94, R159, R146, R91 ;  /* 0x000000929f5e7223 */ /* 0x000fe4000001005b */
[C---:B------:R-:W-:Y:S02]  /*12d80*/  FMUL.FTZ R162, R117.reuse, R162 ;  /* 0x000000a275a27220 */ /* 0x040fe40000410000 */
[----:B------:R-:W-:Y:S01]  /*12d90*/  FMUL.FTZ R163, R117, R118 ;  /* 0x0000007675a37220 */ /* 0x000fe20000410000 */
        /* <DEDUP_REMOVED lines=10> */
[----:B------:R-:W-:Y:S02]  /*12e40*/  IMAD.MOV.U32 R119, RZ, RZ, 0x10 ;  /* 0x00000010ff777424 */ /* 0x000fe400078e00ff */
        /* <DEDUP_REMOVED lines=10> */
[----:B------:R-:W-:Y:S02]  /*12ef0*/  FFMA.FTZ R147, R149, R147, R81 ;  /* 0x0000009395937223 */ /* 0x000fe40000010051 */
[----:B-1----:R-:W-:Y:S01]  /*12f00*/  IMAD.MOV.U32 R119, RZ, RZ, 0x10 ;  /* 0x00000010ff777424 */ /* 0x002fe200078e00ff */
[----:B------:R-:W-:Y:S02]  /*12f10*/  F2FP.BF16.PACK_AB R95, R164, R165 ;  /* 0x000000a5a45f723e */ /* 0x000fe400000010ff */
[----:B------:R-:W-:Y:S01]  /*12f20*/  F2FP.BF16.PACK_AB R94, R163, R162 ;  /* 0x000000a2a35e723e */ /* 0x000fe200000010ff */
[----:B------:R-:W-:Y:S01]  /*12f30*/  IMAD.WIDE.U32 R118, R12, R119, c[0x0][0x210] ;  /* 0x000084000c767625 */ /* 0x000fe200078e0077 */
[----:B------:R-:W-:Y:S02]  /*12f40*/  F2FP.BF16.PACK_AB R93, R146, R161 ;  /* 0x000000a1925d723e */ /* 0x000fe400000010ff */
[----:B------:R-:W-:Y:S02]  /*12f50*/  F2FP.BF16.PACK_AB R92, R147, R160 ;  /* 0x000000a0935c723e */ /* 0x000fe400000010ff */
[----:B------:R-:W-:-:S03]  /*12f60*/  IADD3 R12, R12, 0x20, RZ ;  /* 0x000000200c0c7810 */ /* 0x000fc60007ffe0ff */
[----:B------:R1:W-:Y:S04]  /*12f70*/  STG.E.128 [R118.64], R92 ;  /* 0x0000005c76007986 */ /* 0x0003e8000c101d06 */
.L_x_4974:
[----:B------:R-:W-:Y:S05]  /*12f80*/  BSYNC B1 ;  /* 0x0000000000017941 */ /* 0x000fea0003800000 */
.L_x_4973:
[----:B------:R-:W-:Y:S01]  /*12f90*/  LOP3.LUT P0, RZ, R11, 0x80, RZ, 0xc0, !PT ;  /* 0x000000800bff7812 */ /* 0x000fe2000780c0ff */
[----:B------:R-:W-:-:S12]  /*12fa0*/  BSSY B1, `(.L_x_4975) ;  /* 0x0000031000017945 */ /* 0x000fd80003800000 */
[----:B------:R-:W-:Y:S05]  /*12fb0*/  @!P0 BRA `(.L_x_4976) ;  /* 0x000002f000008947 */ /* 0x000fea0003800000 */
[--C-:B------:R-:W-:Y:S02]  /*12fc0*/  FADD.FTZ R160, R22, -R144.reuse ;  /* 0x8000009016a07221 */ /* 0x100fe40000010000 */
[--C-:B-12---:R-:W-:Y:S02]  /*12fd0*/  FADD.FTZ R92, R98, -R144.reuse ;  /* 0x80000090625c7221 */ /* 0x106fe40000010000 */
        /* <DEDUP_REMOVED lines=45> */
.L_x_4976:
[----:B------:R-:W-:Y:S05]  /*132b0*/  BSYNC B1 ;  /* 0x0000000000017941 */ /* 0x000fea0003800000 */
.L_x_4975:
[----:B------:R-:W-:Y:S01]  /*132c0*/  LOP3.LUT P0, RZ, R11, 0x40, RZ, 0xc0, !PT ;  /* 0x000000400bff7812 */ /* 0x000fe2000780c0ff */
[----:B------:R-:W-:-:S12]  /*132d0*/  BSSY B1, `(.L_x_4977) ;  /* 0x000002f000017945 */ /* 0x000fd80003800000 */
[----:B------:R-:W-:Y:S05]  /*132e0*/  @!P0 BRA `(.L_x_4978) ;  /* 0x000002d000008947 */ /* 0x000fea0003800000 */
[--C-:B-12---:R-:W-:Y:S02]  /*132f0*/  FADD.FTZ R92, R23, -R144.reuse ;  /* 0x80000090175c7221 */ /* 0x106fe40000010000 */
        /* <DEDUP_REMOVED lines=13> */
[----:B------:R-:W-:Y:S02]  /*133d0*/  FMUL.FTZ R162, R117, R93 ;  /* 0x0000005d75a27220 */ /* 0x000fe40000410000 */
[----:B-----5:R-:W-:Y:S02]  /*133e0*/  FFMA.FTZ R92, R128, R147, R48 ;  /* 0x00000093805c7223 */ /* 0x020fe40000010030 */
[----:B------:R-:W-:Y:S02]  /*133f0*/  FFMA.FTZ R93, R129, R146, R49 ;  /* 0x00000092815d7223 */ /* 0x000fe40000010031 */
[----:B------:R-:W-:-:S02]  /*13400*/  FFMA.FTZ R94, R130, R161, R50 ;  /* 0x000000a1825e7223 */ /* 0x000fc40000010032 */
[----:B------:R-:W-:Y:S01]  /*13410*/  FFMA.FTZ R95, R131, R144, R51 ;  /* 0x00000090835f7223 */ /* 0x000fe20000010033 */
[----:B------:R-:W-:Y:S01]  /*13420*/  F2FP.BF16.PACK_AB R92, R93, R92 ;  /* 0x0000005c5d5c723e */ /* 0x000fe200000010ff */
[----:B------:R-:W-:Y:S02]  /*13430*/  FMUL.FTZ R165, R117, R164 ;  /* 0x000000a475a57220 */ /* 0x000fe40000410000 */
[----:B------:R-:W-:Y:S01]  /*13440*/  FFMA.FTZ R118, R127, R162, R47 ;  /* 0x000000a27f767223 */ /* 0x000fe2000001002f */
[----:B------:R-:W-:Y:S01]  /*13450*/  F2FP.BF16.PACK_AB R93, R95, R94 ;  /* 0x0000005e5f5d723e */ /* 0x000fe200000010ff */
[----:B------:R-:W-:Y:S02]  /*13460*/  FFMA.FTZ R94, R124, R163, R44 ;  /* 0x000000a37c5e7223 */ /* 0x000fe4000001002c */
[----:B------:R-:W-:Y:S02]  /*13470*/  FFMA.FTZ R95, R125, R160, R45 ;  /* 0x000000a07d5f7223 */ /* 0x000fe4000001002d */
[----:B------:R-:W-:-:S02]  /*13480*/  IMAD.MOV.U32 R117, RZ, RZ, 0x10 ;  /* 0x00000010ff757424 */ /* 0x000fc400078e00ff */
[----:B------:R-:W-:Y:S01]  /*13490*/  FFMA.FTZ R162, R35, R162, R39 ;  /* 0x000000a223a27223 */ /* 0x000fe20000010027 */
[----:B------:R-:W-:Y:S01]  /*134a0*/  F2FP.BF16.PACK_AB R94, R95, R94 ;  /* 0x0000005e5f5e723e */ /* 0x000fe200000010ff */
        /* <DEDUP_REMOVED lines=11> */
[----:B-1----:R-:W-:Y:S01]  /*13560*/  F2FP.BF16.PACK_AB R95, R162, R165 ;  /* 0x000000a5a25f723e */ /* 0x002fe200000010ff */
[----:B------:R-:W-:Y:S01]  /*13570*/  IMAD.WIDE.U32 R118, R12, R117, c[0x0][0x210] ;  /* 0x000084000c767625 */ /* 0x000fe200078e0075 */
[----:B------:R-:W-:-:S02]  /*13580*/  F2FP.BF16.PACK_AB R94, R160, R163 ;  /* 0x000000a3a05e723e */ /* 0x000fc400000010ff */
[----:B------:R-:W-:Y:S02]  /*13590*/  F2FP.BF16.PACK_AB R93, R144, R161 ;  /* 0x000000a1905d723e */ /* 0x000fe400000010ff */
[----:B------:R-:W-:-:S05]  /*135a0*/  F2FP.BF16.PACK_AB R92, R146, R147 ;  /* 0x00000093925c723e */ /* 0x000fca00000010ff */
[----:B------:R1:W-:Y:S02]  /*135b0*/  STG.E.128 [R118.64], R92 ;  /* 0x0000005c76007986 */ /* 0x0003e4000c101d06 */
.L_x_4978:
[----:B------:R-:W-:Y:S05]  /*135c0*/  BSYNC B1 ;  /* 0x0000000000017941 */ /* 0x000fea0003800000 */
.L_x_4977:
[----:B-12---:R-:W-:-:S04]  /*135d0*/  IMAD.MOV.U32 R93, RZ, RZ, 0x4 ;  /* 0x00000004ff5d7424 */ /* 0x006fc800078e00ff */
[----:B------:R-:W-:-:S05]  /*135e0*/  IMAD R4, R93, c[0x0][0x160], R4 ;  /* 0x000058005d047a24 */ /* 0x000fca00078e0204 */
[----:B------:R-:W-:-:S13]  /*135f0*/  ISETP.GE.AND P0, PT, R4, c[0x0][0x164], PT ;  /* 0x0000590004007a0c */ /* 0x000fda0003f06270 */
[----:B0----5:R-:W-:Y:S01]  /*13600*/  @P0 CALL.REL.NOINC `(.L_x_4979) ;  /* 0x0000001000000944 */ /* 0x021fe20003c00000 */
[----:B------:R-:W-:Y:S05]  /*13610*/  BRA `(.L_x_4980) ;  /* 0xfffed6c000007947 */ /* 0x000fea000383ffff */
.L_x_4979:
[----:B------:R-:W-:Y:S05]  /*13620*/  BSYNC B0 ;  /* 0x0000000000007941 */ /* 0x000fea0003800000 */
.L_x_4578:
[----:B------:R-:W-:Y:S05]  /*13630*/  EXIT ;  /* 0x000000000000794d */ /* 0x000fea0003800000 */
.L_x_4971:
[----:B------:R-:W-:Y:S01]  /*13640*/  IMAD.MOV.U32 R117, RZ, RZ, 0x1 ;  /* 0x00000001ff757424 */ /* 0x000fe200078e00ff */
[----:B------:R-:W-:Y:S01]  /*13650*/  MOV R92, 0x13690 ;  /* 0x00013690005c7802 */ /* 0x000fe20000000f00 */
[----:B------:R-:W-:Y:S02]  /*13660*/  IMAD.MOV.U32 R119, RZ, RZ, 0x1f ;  /* 0x0000001fff777424 */ /* 0x000fe400078e00ff */
[----:B------:R-:W-:Y:S02]  /*13670*/  IMAD.MOV.U32 R144, RZ, RZ, -0x1 ;  /* 0xffffffffff907424 */ /* 0x000fe400078e00ff */
[----:B0----5:R-:W-:Y:S05]  /*13680*/  CALL.REL.NOINC `($__internal_20_$__cuda_sm70_shflsync_bfly_p) ;  /* 0x000006c000007944 */ /* 0x021fea0003c00000 */
[----:B01----:R-:W-:Y:S05]  /*13690*/  BRA `(.L_x_4981) ;  /* 0xfffff07000007947 */ /* 0x003fea000383ffff */
.L_x_4972:
[----:B-1----:R-:W-:Y:S01]  /*136a0*/  IMAD.MOV.U32 R94, RZ, RZ, R118 ;  /* 0x000000ffff5e7224 */ /* 0x002fe200078e0076 */
[----:B------:R-:W-:Y:S01]  /*136b0*/  MOV R92, 0x13700 ;  /* 0x00013700005c7802 */ /* 0x000fe20000000f00 */
[----:B------:R-:W-:Y:S02]  /*136c0*/  IMAD.MOV.U32 R117, RZ, RZ, 0x2 ;  /* 0x00000002ff757424 */ /* 0x000fe400078e00ff */
[----:B------:R-:W-:Y:S02]  /*136d0*/  IMAD.MOV.U32 R119, RZ, RZ, 0x1f ;  /* 0x0000001fff777424 */ /* 0x000fe400078e00ff */
[----:B------:R-:W-:-:S02]  /*136e0*/  IMAD.MOV.U32 R144, RZ, RZ, -0x1 ;  /* 0xffffffffff907424 */ /* 0x000fc400078e00ff */
[----:B0----5:R-:W-:Y:S05]  /*136f0*/  CALL.REL.NOINC `($__internal_20_$__cuda_sm70_shflsync_bfly_p) ;  /* 0x0000065000007944 */ /* 0x021fea0003c00000 */
[----:B01----:R-:W-:Y:S01]  /*13700*/  FADD.FTZ R94, R118, R117 ;  /* 0x00000075765e7221 */ /* 0x003fe20000010000 */
[----:B------:R-:W-:Y:S01]  /*13710*/  MOV R92, 0x13760 ;  /* 0x00013760005c7802 */ /* 0x000fe20000000f00 */
[----:B------:R-:W-:-:S02]  /*13720*/  IMAD.MOV.U32 R117, RZ, RZ, 0x4 ;  /* 0x00000004ff757424 */ /* 0x000fc400078e00ff */
[----:B------:R-:W-:Y:S02]  /*13730*/  IMAD.MOV.U32 R119, RZ, RZ, 0x1f ;  /* 0x0000001fff777424 */ /* 0x000fe400078e00ff */
[----:B------:R-:W-:Y:S02]  /*13740*/  IMAD.MOV.U32 R144, RZ, RZ, -0x1 ;  /* 0xffffffffff907424 */ /* 0x000fe400078e00ff */
[----:B------:R-:W-:Y:S05]  /*13750*/  CALL.REL.NOINC `($__internal_20_$__cuda_sm70_shflsync_bfly_p) ;  /* 0x000005f000007944 */ /* 0x000fea0003c00000 */
[----:B01----:R-:W-:Y:S01]  /*13760*/  FADD.FTZ R94, R94, R117 ;  /* 0x000000755e5e7221 */ /* 0x003fe20000010000 */
[----:B------:R-:W-:Y:S01]  /*13770*/  MOV R92, 0x137c0 ;  /* 0x000137c0005c7802 */ /* 0x000fe20000000f00 */
[----:B------:R-:W-:Y:S02]  /*13780*/  IMAD.MOV.U32 R117, RZ, RZ, 0x8 ;  /* 0x00000008ff757424 */ /* 0x000fe400078e00ff */
[----:B------:R-:W-:Y:S02]  /*13790*/  IMAD.MOV.U32 R119, RZ, RZ, 0x1f ;  /* 0x0000001fff777424 */ /* 0x000fe400078e00ff */
[----:B------:R-:W-:Y:S02]  /*137a0*/  IMAD.MOV.U32 R144, RZ, RZ, -0x1 ;  /* 0xffffffffff907424 */ /* 0x000fe400078e00ff */
[----:B------:R-:W-:Y:S05]  /*137b0*/  CALL.REL.NOINC `($__internal_20_$__cuda_sm70_shflsync_bfly_p) ;  /* 0x0000059000007944 */ /* 0x000fea0003c00000 */
[----:B01----:R-:W-:Y:S01]  /*137c0*/  FADD.FTZ R94, R94, R117 ;  /* 0x000000755e5e7221 */ /* 0x003fe20000010000 */
[----:B------:R-:W-:Y:S01]  /*137d0*/  MOV R92, 0x13820 ;  /* 0x00013820005c7802 */ /* 0x000fe20000000f00 */
[----:B------:R-:W-:-:S02]  /*137e0*/  IMAD.MOV.U32 R117, RZ, RZ, 0x10 ;  /* 0x00000010ff757424 */ /* 0x000fc400078e00ff */
[----:B------:R-:W-:Y:S02]  /*137f0*/  IMAD.MOV.U32 R119, RZ, RZ, 0x1f ;  /* 0x0000001fff777424 */ /* 0x000fe400078e00ff */
[----:B------:R-:W-:Y:S02]  /*13800*/  IMAD.MOV.U32 R144, RZ, RZ, -0x1 ;  /* 0xffffffffff907424 */ /* 0x000fe400078e00ff */
[----:B------:R-:W-:Y:S05]  /*13810*/  CALL.REL.NOINC `($__internal_20_$__cuda_sm70_shflsync_bfly_p) ;  /* 0x0000053000007944 */ /* 0x000fea0003c00000 */
        /* <DEDUP_REMOVED lines=65> */
[----:B------:R-:W-:Y:S02]  /*13c30*/  IMAD.MOV.U32 R117, RZ, RZ, 0x4 ;  /* 0x00000004ff757424 */ /* 0x000fe400078e00ff */
[----:B------:R-:W-:-:S02]  /*13c40*/  IMAD.MOV.U32 R119, RZ, RZ, 0x1f ;  /* 0x0000001fff777424 */ /* 0x000fc400078e00ff */
        /* <DEDUP_REMOVED lines=8> */
[----:B-1----:R-:W-:Y:S01]  /*13cd0*/  FADD.FTZ R118, R94, R117 ;  /* 0x000000755e767221 */ /* 0x002fe20000010000 */
[----:B------:R-:W-:Y:S01]  /*13ce0*/  MOV R92, 0x13d40 ;  /* 0x00013d40005c7802 */ /* 0x000fe20000000f00 */
[----:B------:R-:W-:Y:S02]  /*13cf0*/  IMAD.MOV.U32 R117, RZ, RZ, 0x10 ;  /* 0x00000010ff757424 */ /* 0x000fe400078e00ff */
[----:B0-----:R-:W-:-:S02]  /*13d00*/  IMAD.MOV.U32 R119, RZ, RZ, 0x1f ;  /* 0x0000001fff777424 */ /* 0x001fc400078e00ff */
[----:B------:R-:W-:Y:S02]  /*13d10*/  IMAD.MOV.U32 R144, RZ, RZ, -0x1 ;  /* 0xffffffffff907424 */ /* 0x000fe400078e00ff */
[----:B------:R-:W-:Y:S02]  /*13d20*/  IMAD.MOV.U32 R94, RZ, RZ, R118 ;  /* 0x000000ffff5e7224 */ /* 0x000fe400078e0076 */
[----:B------:R-:W-:Y:S05]  /*13d30*/  CALL.REL.NOINC `($__internal_20_$__cuda_sm70_shflsync_bfly_p) ;  /* 0x0000001000007944 */ /* 0x000fea0003c00000 */
[----:B01----:R-:W-:Y:S05]  /*13d40*/  BRA `(.L_x_4982) ;  /* 0xffffee2000007947 */ /* 0x003fea000383ffff */
        .weak           $__internal_20_$__cuda_sm70_shflsync_bfly_p
        .type           $__internal_20_$__cuda_sm70_shflsync_bfly_p,@function
        .size           $__internal_20_$__cuda_sm70_shflsync_bfly_p,(.L_x_20036 - $__internal_20_$__cuda_sm70_shflsync_bfly_p)
$__internal_20_$__cuda_sm70_shflsync_bfly_p:
[----:B------:R-:W-:Y:S01]  /*13d50*/  IMAD.MOV.U32 R93, RZ, RZ, 0x0 ;  /* 0x00000000ff5d7424 */ /* 0x000fe200078e00ff */
[----:B------:R-:W-:Y:S04]  /*13d60*/  WARPSYNC R144 ;  /* 0x0000009000007348 */ /* 0x000fe80003800000 */
[----:B------:R0:W1:Y:S01]  /*13d70*/  SHFL.BFLY PT, R117, R94, R117, R119 ;  /* 0x0c0000755e757389 */ /* 0x00006200000e0077 */
[----:B------:R-:W-:Y:S05]  /*13d80*/  RET.REL.NODEC R92 `(_ZN10layer_norm31ln_parallel_residual_fwd_kernelINS_13Kernel_traitsIf13__nv_bfloat16S2_S2_fjLj768ELj1ELj4ELj1ELj16ENS_18Kernel_traits_baseILj768EfS2_S2_S2_fjLj128EEEEELb1ELb0ELb0EEEvNS_9FwdParamsE) ;  /* 0xfffec2705c007950 */ /* 0x000fea0003c3ffff */
.L_x_4983:
        /* <DEDUP_REMOVED lines=15> */
.L_x_20036:


//--------------------- .text._ZN10layer_norm31ln_parallel_residual_fwd_kernelINS_13Kernel_traitsIf13__nv_bfloat16S2_S2_fjLj768ELj1ELj4ELj1ELj16ENS_18Kernel_traits_baseILj768EfS2_S2_S2_fjLj128EEEEELb1ELb0ELb1EEEvNS_9FwdParamsE --------------------------
	.section	.text._ZN10layer_norm31ln_parallel_residual_fwd_kernelINS_13Kernel_traitsIf13__nv_bfloat16S2_S2_fjLj768ELj1ELj4ELj1ELj16ENS_18Kernel_traits_baseILj768EfS2_S2_S2_fjLj128EEEEELb1ELb0ELb1EEEvNS_9FwdParamsE,"ax",@progbits
	.sectioninfo	@"SHI_REGISTERS=168"
	.align	128
        .global         _ZN10layer_norm31ln_parallel_residual_fwd_kernelINS_13Kernel_traitsIf13__nv_bfloat16S2_S2_fjLj768ELj1ELj4ELj1ELj16ENS_18Kernel_traits_baseILj768EfS2_S2_S2_fjLj128EEEEELb1ELb0ELb1EEEvNS_9FwdParamsE
        .type           _ZN10layer_norm31ln_parallel_residual_fwd_kernelINS_13Kernel_traitsIf13__nv_bfloat16S2_S2_fjLj768ELj1ELj4ELj1ELj16ENS_18Kernel_traits_baseILj768EfS2_S2_S2_fjLj128EEEEELb1ELb0ELb1EEEvNS_9FwdParamsE,@function
        .size           _ZN10layer_norm31ln_parallel_residual_fwd_kernelINS_13Kernel_traitsIf13__nv_bfloat16S2_S2_fjLj768ELj1ELj4ELj1ELj16ENS_18Kernel_traits_baseILj768EfS2_S2_S2_fjLj128EEEEELb1ELb0ELb1EEEvNS_9FwdParamsE,(.L_x_20037 - _ZN10layer_norm31ln_parallel_residual_fwd_kernelINS_13Kernel_traitsIf13__nv_bfloat16S2_S2_fjLj768ELj1ELj4ELj1ELj16ENS_18Kernel_traits_baseILj768EfS2_S2_S2_fjLj128EEEEELb1ELb0ELb1EEEvNS_9FwdParamsE)
        .other          _ZN10layer_norm31ln_parallel_residual_fwd_kernelINS_13Kernel_traitsIf13__nv_bfloat16S2_S2_fjLj768ELj1ELj4ELj1ELj16ENS_18Kernel_traits_baseILj768EfS2_S2_S2_fjLj128EEEEELb1ELb0ELb1EEEvNS_9FwdParamsE,@"STO_CUDA_ENTRY STV_DEFAULT"
_ZN10layer_norm31ln_parallel_residual_fwd_kernelINS_13Kernel_traitsIf13__nv_bfloat16S2_S2_fjLj768ELj1ELj4ELj1ELj16ENS_18Kernel_traits_baseILj768EfS2_S2_S2_fjLj128EEEEELb1ELb0ELb1EEEvNS_9FwdParamsE:
.text._ZN10layer_norm31ln_parallel_residual_fwd_kernelINS_13Kernel_traitsIf13__nv_bfloat16S2_S2_fjLj768ELj1ELj4ELj1ELj16ENS_18Kernel_traits_baseILj768EfS2_S2_S2_fjLj128EEEEELb1ELb0ELb1EEEvNS_9FwdParamsE:
[----:B------:R-:W-:Y:S02]  /*0000*/  IMAD.MOV.U32 R1, RZ, RZ, c[0x0][0x28] ;  /* 0x00000a00ff017624 */ /* 0x000fe400078e00ff */
[----:B------:R-:W-:Y:S01]  /*0010*/  ULDC.U8 UR4, c[0x0][0x244] ;  /* 0x0000910000047ab9 */ /* 0x000fe20000000000 */
[----:B------:R-:W-:Y:S01]  /*0020*/  IMAD.MOV.U32 R4, RZ, RZ, c[0x0][0x238] ;  /* 0x00008e00ff047624 */ /* 0x000fe200078e00ff */
[----:B------:R-:W-:Y:S01]  /*0030*/  ISETP.NE.AND P0, PT, RZ, UR4, PT ;  /* 0x00000004ff007c0c */ /* 0x000fe2000bf05270 */
[----:B------:R-:W-:Y:S02]  /*0040*/  ULDC.64 UR4, c[0x0][0x230] ;  /* 0x00008c0000047ab9 */ /* 0x000fe40000000a00 */
[----:B------:R-:W-:Y:S01]  /*0050*/  IMAD.U32 R2, RZ, RZ, UR4 ;  /* 0x00000004ff027e24 */ /* 0x000fe2000f8e00ff */
[----:B------:R-:W-:Y:S01]  /*0060*/  ULDC.64 UR6, c[0x0][0x118] ;  /* 0x0000460000067ab9 */ /* 0x000fe20000000a00 */
[----:B------:R-:W-:Y:S02]  /*0070*/  IMAD.U32 R3, RZ, RZ, UR5 ;  /* 0x00000005ff037e24 */ /* 0x000fe4000f8e00ff */
[----:B------:R-:W-:-:S06]  /*0080*/  IMAD.MOV.U32 R5, RZ, RZ, c[0x0][0x23c] ;  /* 0x00008f00ff057624 */ /* 0x000fcc00078e00ff */
[----:B------:R-:W2:Y:S04]  /*0090*/  @P0 LDG.E.64 R2, [R2.64] ;  /* 0x0000000602020981 */ /* 0x000ea8000c1e1b00 */
[----:B------:R-:W3:Y:S01]  /*00a0*/  @P0 LDG.E.64 R6, [R4.64] ;  /* 0x0000000604060981 */ /* 0x000ee2000c1e1b00 */
[----:B------:R-:W-:Y:S01]  /*00b0*/  CS2R R14, SRZ ;  /* 0x00000000000e7805 */ /* 0x000fe2000001ff00 */
[----:B------:R-:W-:Y:S01]  /*00c0*/  CS2R R16, SRZ ;  /* 0x0000000000107805 */ /* 0x000fe2000001ff00 */
[----:B------:R-:W-:Y:S01]  /*00d0*/  CS2R R18, SRZ ;  /* 0x0000000000127805 */ /* 0x000fe2000001ff00 */
[----:B------:R-:W0:Y:S01]  /*00e0*/  S2R R133, SR_TID.X ;  /* 0x0000000000857919 */ /* 0x000e220000002100 */
[----:B------:R-:W-:Y:S01]  /*00f0*/  CS2R R20, SRZ ;  /* 0x0000000000147805 */ /* 0x000fe2000001ff00 */
[----:B------:R-:W-:Y:S01]  /*0100*/  CS2R R22, SRZ ;  /* 0x0000000000167805 */ /* 0x000fe2000001ff00 */
[----:B------:R-:W-:Y:S01]  /*0110*/  CS2R R24, SRZ ;  /* 0x0000000000187805 */ /* 0x000fe2000001ff00 */
[----:B------:R-:W1:Y:S01]  /*0120*/  S2R R12, SR_CTAID.X ;  /* 0x00000000000c7919 */ /* 0x000e620000002500 */
[----:B------:R-:W-:Y:S01]  /*0130*/  CS2R R26, SRZ ;  /* 0x00000000001a7805 */ /* 0x000fe2000001ff00 */
[----:B------:R-:W-:Y:S01]  /*0140*/  CS2R R28, SRZ ;  /* 0x00000000001c7805 */ /* 0x000fe2000001ff00 */
[----:B------:R-:W-:Y:S01]  /*0150*/  CS2R R30, SRZ ;  /* 0x00000000001e7805 */ /* 0x000fe2000001ff00 */
[----:B------:R-:W-:Y:S01]  /*0160*/  CS2R R32, SRZ ;  /* 0x0000000000207805 */ /* 0x000fe2000001ff00 */
[----:B------:R-:W-:Y:S01]  /*0170*/  CS2R R34, SRZ ;  /* 0x0000000000227805 */ /* 0x000fe2000001ff00 */
[--C-:B0-----:R-:W-:Y:S01]  /*0180*/  SHF.R.U32.HI R134, RZ, 0x5, R133.reuse ;  /* 0x00000005ff867819 */ /* 0x101fe20000011685 */
[----:B-1----:R-:W-:-:S04]  /*0190*/  IMAD R132, R12, c[0x0][0x0], R133 ;  /* 0x000000000c847a24 */ /* 0x002fc800078e0285 */
[----:B------:R-:W-:Y:S02]  /*01a0*/  IMAD R134, R12, 0x4, R134 ;  /* 0x000000040c867824 */ /* 0x000fe400078e0286 */
[----:B------:R-:W-:Y:S01]  /*01b0*/  IMAD.WIDE.U32 R8, R132, -0x326172a9, RZ ;  /* 0xcd9e8d5784087825 */ /* 0x000fe200078e00ff */
        /* <DEDUP_REMOVED lines=39> */
[----:B------:R-:W-:Y:S02]  /*0430*/  UIADD3 UR18, UR5, -0x56f99767, URZ ;  /* 0xa906689905127890 */ /* 0x000fe4000fffe03f */
        /* <DEDUP_REMOVED lines=32> */
[----:B------:R-:W-:Y:S02]  /*0640*/  LOP3.LUT R133, R133, 0x1f, RZ, 0xc0, !PT ;  /* 0x0000001f85857812 */ /* 0x000fe400078ec0ff */
[----:B------:R-:W-:Y:S02]  /*0650*/  LOP3.LUT R10, R5, UR23, R10, 0x96, !PT ;  /* 0x00000017050a7c12 */ /* 0x000fe4000f8e960a */
[----:B------:R-:W-:Y:S02]  /*0660*/  LOP3.LUT R109, R3, UR24, R2, 0x96, !PT ;  /* 0x00000018036d7c12 */ /* 0x000fe4000f8e9602 */
[----:B------:R-:W-:-:S04]  /*0670*/  IADD3 R2, P1, R0, c[0x0][0x218], RZ ;  /* 0x0000860000027a10 */ /* 0x000fc80007f3e0ff */
[----:B------:R-:W-:Y:S01]  /*0680*/  IADD3.X R3, RZ, c[0x0][0x21c], RZ, P1, !PT ;  /* 0x00008700ff037a10 */ /* 0x000fe20000ffe4ff */
[----:B------:R-:W-:-:S04]  /*0690*/  IMAD.SHL.U32 R6, R133, 0x20, RZ ;  /* 0x0000002085067824 */ /* 0x000fc800078e00ff */
[----:B------:R0:W5:Y:S04]  /*06a0*/  @P0 LDG.E.128 R12, [R2.64] ;  /* 0x00000006020c0981 */ /* 0x000168000c1e1d00 */
[----:B------:R0:W5:Y:S04]  /*06b0*/  @P0 LDG.E.128 R16, [R2.64+0x10] ;  /* 0x0000100602100981 */ /* 0x000168000c1e1d00 */
[----:B------:R0:W5:Y:S04]  /*06c0*/  @P0 LDG.E.128 R20, [R2.64+0x400] ;  /* 0x0004000602140981 */ /* 0x000168000c1e1d00 */
[----:B------:R0:W5:Y:S04]  /*06d0*/  @P0 LDG.E.128 R24, [R2.64+0x410] ;  /* 0x0004100602180981 */ /* 0x000168000c1e1d00 */
[----:B------:R0:W5:Y:S04]  /*06e0*/  @P0 LDG.E.128 R28, [R2.64+0x800] ;  /* 0x00080006021c0981 */ /* 0x000168000c1e1d00 */
[----:B------:R0:W5:Y:S01]  /*06f0*/  @P0 LDG.E.128 R32, [R2.64+0x810] ;  /* 0x0008100602200981 */ /* 0x000162000c1e1d00 */
[----:B------:R-:W-:-:S02]  /*0700*/  ISETP.NE.U32.AND P0, PT, RZ, c[0x0][0x220], PT ;  /* 0x00008800ff007a0c */ /* 0x000fc40003f05070 */
[C---:B------:R-:W-:Y:S02]  /*0710*/  IADD3 R8, P1, R6.reuse, c[0x0][0x220], RZ ;  /* 0x0000880006087a10 */ /* 0x040fe40007f3e0ff */
[----:B------:R-:W-:Y:S02]  /*0720*/  ISETP.NE.AND.EX P0, PT, RZ, c[0x0][0x224], PT, P0 ;  /* 0x00008900ff007a0c */ /* 0x000fe40003f05300 */
[----:B------:R-:W-:Y:S01]  /*0730*/  IADD3 R6, P3, R6, c[0x0][0x1b8], RZ ;  /* 0x00006e0006067a10 */ /* 0x000fe20007f7e0ff */
[----:B------:R-:W-:Y:S01]  /*0740*/  IMAD.X R9, RZ, RZ, c[0x0][0x224], P1 ;  /* 0x00008900ff097624 */ /* 0x000fe200008e06ff */
[----:B------:R-:W-:Y:S02]  /*0750*/  ISETP.GE.AND P1, PT, R134, c[0x0][0x164], PT ;  /* 0x0000590086007a0c */ /* 0x000fe40003f26270 */
[----:B0-----:R-:W-:Y:S01]  /*0760*/  IADD3 R2, P2, R0, c[0x0][0x1b0], RZ ;  /* 0x00006c0000027a10 */ /* 0x001fe20007f5e0ff */
[----:B------:R-:W-:-:S04]  /*0770*/  IMAD.X R7, RZ, RZ, c[0x0][0x1bc], P3 ;  /* 0x00006f00ff077624 */ /* 0x000fc800018e06ff */
[----:B------:R-:W-:Y:S02]  /*0780*/  IMAD.X R3, RZ, RZ, c[0x0][0x1b4], P2 ;  /* 0x00006d00ff037624 */ /* 0x000fe400010e06ff */
[----:B------:R0:W5:Y:S04]  /*0790*/  @P0 LDG.E.128 R36, [R8.64] ;  /* 0x0000000608240981 */ /* 0x000168000c1e1d00 */
[----:B------:R0:W5:Y:S04]  /*07a0*/  @P0 LDG.E.128 R40, [R8.64+0x10] ;  /* 0x0000100608280981 */ /* 0x000168000c1e1d00 */
[----:B------:R0:W5:Y:S04]  /*07b0*/  @P0 LDG.E.128 R44, [R8.64+0x400] ;  /* 0x00040006082c0981 */ /* 0x000168000c1e1d00 */
[----:B------:R0:W5:Y:S04]  /*07c0*/  @P0 LDG.E.128 R48, [R8.64+0x410] ;  /* 0x0004100608300981 */ /* 0x000168000c1e1d00 */
[----:B------:R0:W5:Y:S04]  /*07d0*/  @P0 LDG.E.128 R52, [R8.64+0x800] ;  /* 0x0008000608340981 */ /* 0x000168000c1e1d00 */
[----:B------:R0:W5:Y:S01]  /*07e0*/  @P0 LDG.E.128 R56, [R8.64+0x810] ;  /* 0x0008100608380981 */ /* 0x000162000c1e1d00 */
[----:B------:R-:W-:Y:S05]  /*07f0*/  @P1 EXIT ;  /* 0x000000000000194d */ /* 0x000fea0003800000 */
[----:B------:R1:W5:Y:S01]  /*0800*/  LDG.E.128 R60, [R2.64] ;  /* 0x00000006023c7981 */ /* 0x000362000c1e1d00 */
[----:B------:R-:W-:Y:S01]  /*0810*/  UIADD3 UR26, UR5, -0x695add53, URZ ;  /* 0x96a522ad051a7890 */ /* 0x000fe2000fffe03f */
[----:B------:R-:W-:Y:S01]  /*0820*/  IMAD R0, R11, -0x2daee0ad, RZ ;  /* 0xd2511f530b007824 */ /* 0x000fe200078e02ff */
[----:B------:R-:W-:Y:S01]  /*0830*/  UIADD3 UR25, UR4, -0x700cb87f, URZ ;  /* 0x8ff3478104197890 */ /* 0x000fe2000fffe03f */
[----:B------:R1:W5:Y:S01]  /*0840*/  LDG.E.128 R64, [R2.64+0x10] ;  /* 0x0000100602407981 */ /* 0x000362000c1e1d00 */
[----:B------:R-:W-:-:S03]  /*0850*/  IMAD R5, R108, -0x326172a9, RZ ;  /* 0xcd9e8d576c057824 */ /* 0x000fc600078e02ff */
[----:B------:R1:W5:Y:S04]  /*0860*/  LDG.E.128 R68, [R2.64+0x400] ;  /* 0x0004000602447981 */ /* 0x000368000c1e1d00 */
[----:B------:R1:W5:Y:S04]  /*0870*/  LDG.E.128 R72, [R2.64+0x410] ;  /* 0x0004100602487981 */ /* 0x000368000c1e1d00 */
[----:B------:R1:W5:Y:S04]  /*0880*/  LDG.E.128 R76, [R2.64+0x800] ;  /* 0x00080006024c7981 */ /* 0x000368000c1e1d00 */
[----:B------:R1:W5:Y:S01]  /*0890*/  LDG.E.128 R80, [R2.64+0x810] ;  /* 0x0008100602507981 */ /* 0x000362000c1e1d00 */
[----:B------:R-:W-:Y:S01]  /*08a0*/  BSSY B0, `(.L_x_4984) ;  /* 0x0001237000007945 */ /* 0x000fe20003800000 */
[----:B------:R-:W-:Y:S01]  /*08b0*/  LOP3.LUT R135, R4, 0x3, RZ, 0xc0, !PT ;  /* 0x0000000304877812 */ /* 0x000fe200078ec0ff */
[----:B------:R-:W-:Y:S01]  /*08c0*/  IMAD R4, R109, -0x326172a9, RZ ;  /* 0xcd9e8d576d047824 */ /* 0x000fe200078e02ff */
[----:B------:R2:W5:Y:S04]  /*08d0*/  LDG.E.128 R84, [R6.64] ;  /* 0x0000000606547981 */ /* 0x000568000c1e1d00 */
[----:B------:R2:W5:Y:S01]  /*08e0*/  LDG.E.128 R88, [R6.64+0x10] ;  /* 0x0000100606587981 */ /* 0x000562000c1e1d00 */
[----:B-1----:R-:W-:-:S03]  /*08f0*/  IMAD.HI.U32 R3, R10, -0x2daee0ad, RZ ;  /* 0xd2511f530a037827 */ /* 0x002fc600078e00ff */
[----:B------:R2:W5:Y:S01]  /*0900*/  LDG.E.128 R92, [R6.64+0x400] ;  /* 0x00040006065c7981 */ /* 0x000562000c1e1d00 */
[----:B------:R-:W-:Y:S01]  /*0910*/  IMAD.HI.U32 R2, R109, -0x326172a9, RZ ;  /* 0xcd9e8d576d027827 */ /* 0x000fe200078e00ff */
[----:B------:R-:W-:Y:S02]  /*0920*/  LOP3.LUT R0, R3, UR26, R0, 0x96, !PT ;  /* 0x0000001a03007c12 */ /* 0x000fe4000f8e9600 */
[----:B------:R2:W5:Y:S01]  /*0930*/  LDG.E.128 R96, [R6.64+0x410] ;  /* 0x0004100606607981 */ /* 0x000562000c1e1d00 */
[----:B------:R-:W-:Y:S01]  /*0940*/  IMAD.MOV.U32 R3, RZ, RZ, RZ ;  /* 0x000000ffff037224 */ /* 0x000fe200078e00ff */
[----:B------:R-:W-:Y:S02]  /*0950*/  LOP3.LUT R2, R2, UR25, R5, 0x96, !PT ;  /* 0x0000001902027c12 */ /* 0x000fe4000f8e9605 */
[----:B------:R2:W5:Y:S04]  /*0960*/  LDG.E.128 R100, [R6.64+0x800] ;  /* 0x0008000606647981 */ /* 0x000568000c1e1d00 */
[----:B------:R2:W5:Y:S01]  /*0970*/  LDG.E.128 R104, [R6.64+0x810] ;  /* 0x0008100606687981 */ /* 0x000562000c1e1d00 */
[----:B------:R-:W-:Y:S01]  /*0980*/  ULDC.U8 UR8, c[0x0][0x1f0] ;  /* 0x00007c0000087ab9 */ /* 0x000fe20000000000 */
[----:B--2---:R-:W-:-:S02]  /*0990*/  IMAD R6, R10, -0x2daee0ad, RZ ;  /* 0xd2511f530a067824 */ /* 0x004fc400078e02ff */
.L_x_5375:
[----:B------:R-:W-:Y:S01]  /*09a0*/  IMAD R116, R134, c[0x0][0x168], RZ ;  /* 0x00005a0086747a24 */ /* 0x000fe200078e02ff */
[----:B------:R-:W-:Y:S01]  /*09b0*/  ISETP.NE.U32.AND P0, PT, RZ, c[0x0][0x178], PT ;  /* 0x00005e00ff007a0c */ /* 0x000fe20003f05070 */
[----:B------:R-:W-:Y:S01]  /*09c0*/  IMAD.MOV.U32 R149, RZ, RZ, 0x10 ;  /* 0x00000010ff957424 */ /* 0x000fe200078e00ff */
[----:B------:R-:W-:-:S02]  /*09d0*/  ISETP.NE.U32.AND P1, PT, RZ, c[0x0][0x180], PT ;  /* 0x00006000ff007a0c */ /* 0x000fc40003f25070 */
[----:B------:R-:W-:Y:S02]  /*09e0*/  ISETP.NE.AND.EX P2, PT, RZ, c[0x0][0x17c], PT, P0 ;  /* 0x00005f00ff007a0c */ /* 0x000fe40003f45300 */
[----:B------:R-:W-:Y:S02]  /*09f0*/  SHF.R.S32.HI R117, RZ, 0x1f, R116 ;  /* 0x0000001fff757819 */ /* 0x000fe40000011474 */
[----:B------:R-:W-:Y:S02]  /*0a00*/  ISETP.NE.AND.EX P0, PT, RZ, c[0x0][0x184], PT, P1 ;  /* 0x00006100ff007a0c */ /* 0x000fe40003f05310 */
        /* <DEDUP_REMOVED lines=21> */
.L_x_4986:
[----:B-1----:R-:W-:Y:S02]  /*0b60*/  IMAD.MOV.U32 R120, RZ, RZ, R4 ;  /* 0x000000ffff787224 */ /* 0x002fe400078e0004 */
.L_x_4987:
[----:B------:R-:W-:Y:S05]  /*0b70*/  BSYNC B1 ;  /* 0x0000000000017941 */ /* 0x000fea0003800000 */
.L_x_4985:
        /* <DEDUP_REMOVED lines=16> */
.L_x_4991:
[----:B------:R-:W-:Y:S05]  /*0c80*/  BSYNC B2 ;  /* 0x0000000000027941 */ /* 0x000fea0003800000 */
.L_x_4990:
        /* <DEDUP_REMOVED lines=44> */
.L_x_4989:
[----:B------:R-:W-:Y:S05]  /*0f50*/  BSYNC B1 ;  /* 0x0000000000017941 */ /* 0x000fea0003800000 */
.L_x_4988:
[----:B------:R1:W2:Y:S01]  /*0f60*/  I2F.U32 R121, R120 ;  /* 0x0000007800797306 */ /* 0x0002a20000201000 */
[----:B------:R-:W-:Y:S01]  /*0f70*/  ISETP.NE.U32.AND P1, PT, RZ, c[0x0][0x178], PT ;  /* 0x00005e00ff007a0c */ /* 0x000fe20003f25070 */
[----:B------:R-:W-:-:S03]  /*0f80*/  IMAD.MOV.U32 R148, RZ, RZ, 0x2f800000 ;  /* 0x2f800000ff947424 */ /* 0x000fc600078e00ff */
[----:B------:R-:W-:Y:S02]  /*0f90*/  ISETP.NE.AND.EX P1, PT, RZ, c[0x0][0x17c], PT, P1 ;  /* 0x00005f00ff007a0c */ /* 0x000fe40003f25310 */
[----:B-1---5:R-:W-:Y:S01]  /*0fa0*/  PRMT R120, RZ, 0x5410, R116 ;  /* 0x00005410ff787816 */ /* 0x022fe20000000074 */
[----:B--2---:R-:W-:-:S05]  /*0fb0*/  FFMA.FTZ R121, R121, R148, 1.1641532182693481445e-10 ;  /* 0x2f00000079797423 */ /* 0x004fca0000010094 */
[----:B------:R-:W-:Y:S01]  /*0fc0*/  FSETP.GTU.FTZ.AND P2, PT, R121, c[0x0][0x1e4], PT ;  /* 0x0000790079007a0b */ /* 0x000fe20003f5c000 */
[----:B------:R-:W-:-:S03]  /*0fd0*/  FMUL.FTZ R121, R120, c[0x0][0x1e8] ;  /* 0x00007a0078797a20 */ /* 0x000fc60000410000 */
[----:B------:R-:W-:Y:S02]  /*0fe0*/  P2R R135, PR, RZ, 0x4 ;  /* 0x00000004ff877803 */ /* 0x000fe40000000000 */
[----:B------:R-:W-:Y:S01]  /*0ff0*/  FSEL R121, R121, RZ, !P2 ;  /* 0x000000ff79797208 */ /* 0x000fe20005000000 */
[----:B------:R-:W-:Y:S05]  /*1000*/  @P1 BRA `(.L_x_4992) ;  /* 0x0000006000001947 */ /* 0x000fea0003800000 */
[----:B------:R-:W-:Y:S01]  /*1010*/  MOV R125, R123 ;  /* 0x0000007b007d7202 */ /* 0x000fe20000000f00 */
[----:B------:R-:W-:Y:S05]  /*1020*/  @!P0 BRA `(.L_x_4993) ;  /* 0x0000059000008947 */ /* 0x000fea0003800000 */
[----:B------:R-:W-:Y:S01]  /*1030*/  PRMT R120, RZ, 0x5410, R108 ;  /* 0x00005410ff787816 */ /* 0x000fe2000000006c */
[----:B------:R-:W-:-:S04]  /*1040*/  IMAD.MOV.U32 R125, RZ, RZ, R123 ;  /* 0x000000ffff7d7224 */ /* 0x000fc800078e007b */
[----:B------:R-:W-:Y:S01]  /*1050*/  FADD.FTZ R121, R121, R120 ;  /* 0x0000007879797221 */ /* 0x000fe20000010000 */
[----:B------:R-:W-:Y:S05]  /*1060*/  BRA `(.L_x_4993) ;  /* 0x0000055000007947 */ /* 0x000fea0003800000 */
.L_x_4992:
        /* <DEDUP_REMOVED lines=12> */
.L_x_4995:
[----:B------:R-:W-:Y:S02]  /*1130*/  IMAD.MOV.U32 R120, RZ, RZ, R4 ;  /* 0x000000ffff787224 */ /* 0x000fe400078e0004 */
.L_x_4996:
[----:B------:R-:W-:Y:S05]  /*1140*/  BSYNC B1 ;  /* 0x0000000000017941 */ /* 0x000fea0003800000 */
.L_x_4994:
        /* <DEDUP_REMOVED lines=16> */
.L_x_5000:
[----:B------:R-:W-:Y:S05]  /*1250*/  BSYNC B2 ;  /* 0x0000000000027941 */ /* 0x000fea0003800000 */
.L_x_4999:
        /* <DEDUP_REMOVED lines=43> */
.L_x_4998:
[----:B------:R-:W-:Y:S05]  /*1510*/  BSYNC B1 ;  /* 0x0000000000017941 */ /* 0x000fea0003800000 */
.L_x_4997:
        /* <DEDUP_REMOVED lines=9> */
[----:B------:R-:W-:Y:S02]  /*15b0*/  @P0 FADD.FTZ R121, R121, R120 ;  /* 0x0000007879790221 */ /* 0x000fe40000010000 */
.L_x_4993:
        /* <DEDUP_REMOVED lines=12> */
.L_x_5002:
[----:B------:R-:W-:Y:S02]  /*1680*/  IMAD.MOV.U32 R120, RZ, RZ, R4 ;  /* 0x000000ffff787224 */ /* 0x000fe400078e0004 */
.L_x_5003:
[----:B------:R-:W-:Y:S05]  /*1690*/  BSYNC B1 ;  /* 0x0000000000017941 */ /* 0x000fea0003800000 */
.L_x_5001:
        /* <DEDUP_REMOVED lines=16> */
.L_x_5007:
[----:B------:R-:W-:Y:S05]  /*17a0*/  BSYNC B2 ;  /* 0x0000000000027941 */ /* 0x000fea0003800000 */
.L_x_5006:
        /* <DEDUP_REMOVED lines=44> */
.L_x_5005:
[----:B------:R-:W-:Y:S05]  /*1a70*/  BSYNC B1 ;  /* 0x0000000000017941 */ /* 0x000fea0003800000 */
.L_x_5004:
[----:B------:R-:W1:Y:S01]  /*1a80*/  I2F.U32 R125, R120 ;  /* 0x00000078007d7306 */ /* 0x000e620000201000 */
[----:B------:R-:W-:-:S05]  /*1a90*/  PRMT R116, RZ, 0x7610, R116 ;  /* 0x00007610ff747816 */ /* 0x000fca0000000074 */
        /* <DEDUP_REMOVED lines=12> */
.L_x_5008:
        /* <DEDUP_REMOVED lines=12> */
.L_x_5011:
[----:B------:R-:W-:Y:S02]  /*1c20*/  IMAD.MOV.U32 R116, RZ, RZ, R4 ;  /* 0x000000ffff747224 */ /* 0x000fe400078e0004 */
.L_x_5012:
[----:B------:R-:W-:Y:S05]  /*1c30*/  BSYNC B1 ;  /* 0x0000000000017941 */ /* 0x000fea0003800000 */
.L_x_5010:
        /* <DEDUP_REMOVED lines=16> */
.L_x_5016:
[----:B------:R-:W-:Y:S05]  /*1d40*/  BSYNC B2 ;  /* 0x0000000000027941 */ /* 0x000fea0003800000 */
.L_x_5015:
        /* <DEDUP_REMOVED lines=44> */
.L_x_5014:
[----:B------:R-:W-:Y:S05]  /*2010*/  BSYNC B1 ;  /* 0x0000000000017941 */ /* 0x000fea0003800000 */
.L_x_5013:
[----:B------:R1:W2:Y:S02]  /*2020*/  I2F.U32 R7, R116 ;  /* 0x0000007400077306 */ /* 0x0002a40000201000 */
[----:B-1----:R-:W-:-:S05]  /*2030*/  PRMT R116, RZ, 0x7610, R112 ;  /* 0x00007610ff747816 */ /* 0x002fca0000000070 */
[----:B------:R-:W-:Y:S02]  /*2040*/  FMUL.FTZ R123, R116, c[0x0][0x1e8] ;  /* 0x00007a00747b7a20 */ /* 0x000fe40000410000 */
[----:B--2---:R-:W-:-:S05]  /*2050*/  FFMA.FTZ R7, R7, R148, 1.1641532182693481445e-10 ;  /* 0x2f00000007077423 */ /* 0x004fca0000010094 */
[----:B------:R-:W-:-:S04]  /*2060*/  FSETP.GTU.FTZ.AND P2, PT, R7, c[0x0][0x1e4], PT ;  /* 0x0000790007007a0b */ /* 0x000fc80003f5c000 */
[----:B------:R-:W-:Y:S02]  /*2070*/  FSEL R123, R123, RZ, !P2 ;  /* 0x000000ff7b7b7208 */ /* 0x000fe40005000000 */
[----:B------:R-:W-:-:S03]  /*2080*/  SEL R7, RZ, 0x1, P2 ;  /* 0x00000001ff077807 */ /* 0x000fc60001000000 */
[----:B------:R-:W-:Y:S01]  /*2090*/  FADD.FTZ R138, R138, R123 ;  /* 0x0000007b8a8a7221 */ /* 0x000fe20000010000 */
[----:B------:R-:W-:-:S05]  /*20a0*/  @P0 PRMT R123, RZ, 0x7610, R108 ;  /* 0x00007610ff7b0816 */ /* 0x000fca000000006c */
[----:B------:R-:W-:Y:S02]  /*20b0*/  @P0 FADD.FTZ R138, R138, R123 ;  /* 0x0000007b8a8a0221 */ /* 0x000fe40000010000 */
.L_x_5009:
        /* <DEDUP_REMOVED lines=12> */
.L_x_5018:
[----:B------:R-:W-:Y:S02]  /*2180*/  MOV R116, R4 ;  /* 0x0000000400747202 */ /* 0x000fe40000000f00 */
.L_x_5019:
[----:B------:R-:W-:Y:S05]  /*2190*/  BSYNC B1 ;  /* 0x0000000000017941 */ /* 0x000fea0003800000 */
.L_x_5017:
        /* <DEDUP_REMOVED lines=16> */
.L_x_5023:
[----:B------:R-:W-:Y:S05]  /*22a0*/  BSYNC B2 ;  /* 0x0000000000027941 */ /* 0x000fea0003800000 */
.L_x_5022:
        /* <DEDUP_REMOVED lines=44> */
.L_x_5021:
[----:B------:R-:W-:Y:S05]  /*2570*/  BSYNC B1 ;  /* 0x0000000000017941 */ /* 0x000fea0003800000 */
.L_x_5020:
[----:B------:R1:W2:Y:S02]  /*2580*/  I2F.U32 R125, R116 ;  /* 0x00000074007d7306 */ /* 0x0002a40000201000 */
[----:B-1----:R-:W-:-:S05]  /*2590*/  PRMT R116, RZ, 0x5410, R117 ;  /* 0x00005410ff747816 */ /* 0x002fca0000000075 */
[----:B------:R-:W-:Y:S02]  /*25a0*/  FMUL.FTZ R136, R116, c[0x0][0x1e8] ;  /* 0x00007a0074887a20 */ /* 0x000fe40000410000 */
[----:B--2---:R-:W-:-:S05]  /*25b0*/  FFMA.FTZ R125, R125, R148, 1.1641532182693481445e-10 ;  /* 0x2f0000007d7d7423 */ /* 0x004fca0000010094 */
        /* <DEDUP_REMOVED lines=10> */
.L_x_5024:
        /* <DEDUP_REMOVED lines=12> */
.L_x_5027:
[----:B------:R-:W-:Y:S02]  /*2720*/  IMAD.MOV.U32 R116, RZ, RZ, R4 ;  /* 0x000000ffff747224 */ /* 0x000fe400078e0004 */
.L_x_5028:
[----:B------:R-:W-:Y:S05]  /*2730*/  BSYNC B1 ;  /* 0x0000000000017941 */ /* 0x000fea0003800000 */
.L_x_5026:
        /* <DEDUP_REMOVED lines=16> */
.L_x_5032:
[----:B------:R-:W-:Y:S05]  /*2840*/  BSYNC B2 ;  /* 0x0000000000027941 */ /* 0x000fea0003800000 */
.L_x_5031:
        /* <DEDUP_REMOVED lines=44> */
.L_x_5030:
[----:B------:R-:W-:Y:S05]  /*2b10*/  BSYNC B1 ;  /* 0x0000000000017941 */ /* 0x000fea0003800000 */
.L_x_5029:
[----:B------:R-:W1:Y:S01]  /*2b20*/  I2F.U32 R123, R116 ;  /* 0x00000074007b7306 */ /* 0x000e620000201000 */
        /* <DEDUP_REMOVED lines=9> */
.L_x_5025:
        /* <DEDUP_REMOVED lines=12> */
.L_x_5034:
[----:B------:R-:W-:Y:S02]  /*2c80*/  IMAD.MOV.U32 R116, RZ, RZ, R4 ;  /* 0x000000ffff747224 */ /* 0x000fe400078e0004 */
.L_x_5035:
[----:B------:R-:W-:Y:S05]  /*2c90*/  BSYNC B1 ;  /* 0x0000000000017941 */ /* 0x000fea0003800000 */
.L_x_5033:
        /* <DEDUP_REMOVED lines=16> */
.L_x_5039:
[----:B------:R-:W-:Y:S05]  /*2da0*/  BSYNC B2 ;  /* 0x0000000000027941 */ /* 0x000fea0003800000 */
.L_x_5038:
        /* <DEDUP_REMOVED lines=44> */
.L_x_5037:
[----:B------:R-:W-:Y:S05]  /*3070*/  BSYNC B1 ;  /* 0x0000000000017941 */ /* 0x000fea0003800000 */
.L_x_5036:
        /* <DEDUP_REMOVED lines=14> */
.L_x_5040:
        /* <DEDUP_REMOVED lines=12> */
.L_x_5043:
[----:B------:R-:W-:Y:S02]  /*3220*/  IMAD.MOV.U32 R120, RZ, RZ, R4 ;  /* 0x000000ffff787224 */ /* 0x000fe400078e0004 */
.L_x_5044:
[----:B------:R-:W-:Y:S05]  /*3230*/  BSYNC B1 ;  /* 0x0000000000017941 */ /* 0x000fea0003800000 */
.L_x_5042:
        /* <DEDUP_REMOVED lines=16> */
.L_x_5048:
[----:B------:R-:W-:Y:S05]  /*3340*/  BSYNC B2 ;  /* 0x0000000000027941 */ /* 0x000fea0003800000 */
.L_x_5047:
[----:B0-----:R-:W-:Y:S01]  /*3350*/  IMAD.HI.U32 R9, R132, -0x326172a9, RZ ;  /* 0xcd9e8d5784097827 */ /* 0x001fe200078e00ff */
        /* <DEDUP_REMOVED lines=43> */
.L_x_5046:
[----:B------:R-:W-:Y:S05]  /*3610*/  BSYNC B1 ;  /* 0x0000000000017941 */ /* 0x000fea0003800000 */
.L_x_5045:
[----:B0-----:R0:W1:Y:S01]  /*3620*/  I2F.U32 R9, R120 ;  /* 0x0000007800097306 */ /* 0x0010620000201000 */
        /* <DEDUP_REMOVED lines=9> */
.L_x_5041:
        /* <DEDUP_REMOVED lines=12> */
.L_x_5050:
[----:B------:R-:W-:Y:S02]  /*3780*/  IMAD.MOV.U32 R123, RZ, RZ, R4 ;  /* 0x000000ffff7b7224 */ /* 0x000fe400078e0004 */
.L_x_5051:
[----:B------:R-:W-:Y:S05]  /*3790*/  BSYNC B1 ;  /* 0x0000000000017941 */ /* 0x000fea0003800000 */
.L_x_5049:
        /* <DEDUP_REMOVED lines=16> */
.L_x_5055:
[----:B------:R-:W-:Y:S05]  /*38a0*/  BSYNC B2 ;  /* 0x0000000000027941 */ /* 0x000fea0003800000 */
.L_x_5054:
        /* <DEDUP_REMOVED lines=44> */
.L_x_5053:
[----:B------:R-:W-:Y:S05]  /*3b70*/  BSYNC B1 ;  /* 0x0000000000017941 */ /* 0x000fea0003800000 */
.L_x_5052:
        /* <DEDUP_REMOVED lines=13> */
.L_x_5056:
        /* <DEDUP_REMOVED lines=12> */
.L_x_5059:
[----:B------:R-:W-:Y:S02]  /*3d10*/  IMAD.MOV.U32 R123, RZ, RZ, R4 ;  /* 0x000000ffff7b7224 */ /* 0x000fe400078e0004 */
.L_x_5060:
[----:B------:R-:W-:Y:S05]  /*3d20*/  BSYNC B1 ;  /* 0x0000000000017941 */ /* 0x000fea0003800000 */
.L_x_5058:
        /* <DEDUP_REMOVED lines=16> */
.L_x_5064:
[----:B------:R-:W-:Y:S05]  /*3e30*/  BSYNC B2 ;  /* 0x0000000000027941 */ /* 0x000fea0003800000 */
.L_x_5063:
        /* <DEDUP_REMOVED lines=42> */
[----:B------:R-:W-:Y:S01]  /*40e0*/  IMAD.MOV.U32 R4, RZ, RZ, R140 ;  /* 0x000000ffff047224 */ /* 0x000fe200078e008c */
[----:B------:R-:W-:-:S04]  /*40f0*/  LOP3.LUT R0, R117, UR26, R126, 0x96, !PT ;  /* 0x0000001a75007c12 */ /* 0x000fc8000f8e967e */
.L_x_5062:
[----:B------:R-:W-:Y:S05]  /*4100*/  BSYNC B1 ;  /* 0x0000000000017941 */ /* 0x000fea0003800000 */
.L_x_5061:
[----:B------:R-:W1:Y:S01]  /*4110*/  I2F.U32 R117, R123 ;  /* 0x0000007b00757306 */ /* 0x000e620000201000 */
[----:B------:R-:W-:-:S05]  /*4120*/  PRMT R10, RZ, 0x5410, R114 ;  /* 0x00005410ff0a7816 */ /* 0x000fca0000000072 */
        /* <DEDUP_REMOVED lines=8> */
.L_x_5057:
        /* <DEDUP_REMOVED lines=12> */
.L_x_5066:
[----:B------:R-:W-:Y:S02]  /*4270*/  IMAD.MOV.U32 R123, RZ, RZ, R4 ;  /* 0x000000ffff7b7224 */ /* 0x000fe400078e0004 */
.L_x_5067:
[----:B------:R-:W-:Y:S05]  /*4280*/  BSYNC B1 ;  /* 0x0000000000017941 */ /* 0x000fea0003800000 */
.L_x_5065:
        /* <DEDUP_REMOVED lines=16> */
.L_x_5071:
[----:B------:R-:W-:Y:S05]  /*4390*/  BSYNC B2 ;  /* 0x0000000000027941 */ /* 0x000fea0003800000 */
.L_x_5070:
        /* <DEDUP_REMOVED lines=44> */
.L_x_5069:
[----:B------:R-:W-:Y:S05]  /*4660*/  BSYNC B1 ;  /* 0x0000000000017941 */ /* 0x000fea0003800000 */
.L_x_5068:
        /* <DEDUP_REMOVED lines=13> */
.L_x_5072:
        /* <DEDUP_REMOVED lines=12> */
.L_x_5075:
[----:B------:R-:W-:Y:S02]  /*4800*/  MOV R118, R4 ;  /* 0x0000000400767202 */ /* 0x000fe40000000f00 */
.L_x_5076:
[----:B------:R-:W-:Y:S05]  /*4810*/  BSYNC B1 ;  /* 0x0000000000017941 */ /* 0x000fea0003800000 */
.L_x_5074:
        /* <DEDUP_REMOVED lines=16> */
.L_x_5080:
[----:B------:R-:W-:Y:S05]  /*4920*/  BSYNC B2 ;  /* 0x0000000000027941 */ /* 0x000fea0003800000 */
.L_x_5079:
        /* <DEDUP_REMOVED lines=44> */
.L_x_5078:
[----:B------:R-:W-:Y:S05]  /*4bf0*/  BSYNC B1 ;  /* 0x0000000000017941 */ /* 0x000fea0003800000 */
.L_x_5077:
[----:B------:R1:W2:Y:S01]  /*4c00*/  I2F.U32 R11, R118 ;  /* 0x00000076000b7306 */ /* 0x0002a20000201000 */
[----:B------:R-:W-:-:S05]  /*4c10*/  PRMT R117, RZ, 0x7610, R114 ;  /* 0x00007610ff757816 */ /* 0x000fca0000000072 */
[----:B------:R-:W-:Y:S01]  /*4c20*/  FMUL.FTZ R117, R117, c[0x0][0x1e8] ;  /* 0x00007a0075757a20 */ /* 0x000fe20000410000 */
[----:B-1----:R-:W-:Y:S01]  /*4c30*/  @P0 PRMT R118, RZ, 0x7610, R110 ;  /* 0x00007610ff760816 */ /* 0x002fe2000000006e */
[----:B--2---:R-:W-:-:S05]  /*4c40*/  FFMA.FTZ R11, R11, R148, 1.1641532182693481445e-10 ;  /* 0x2f0000000b0b7423 */ /* 0x004fca0000010094 */
[----:B------:R-:W-:-:S04]  /*4c50*/  FSETP.GTU.FTZ.AND P4, PT, R11, c[0x0][0x1e4], PT ;  /* 0x000079000b007a0b */ /* 0x000fc80003f9c000 */
[----:B------:R-:W-:Y:S02]  /*4c60*/  FSEL R126, R117, RZ, !P4 ;  /* 0x000000ff757e7208 */ /* 0x000fe40006000000 */
[----:B------:R-:W-:-:S03]  /*4c70*/  SEL R11, RZ, 0x1, P4 ;  /* 0x00000001ff0b7807 */ /* 0x000fc60002000000 */
[----:B------:R-:W-:-:S04]  /*4c80*/  FADD.FTZ R139, R139, R126 ;  /* 0x0000007e8b8b7221 */ /* 0x000fc80000010000 */
[----:B------:R-:W-:Y:S02]  /*4c90*/  @P0 FADD.FTZ R139, R139, R118 ;  /* 0x000000768b8b0221 */ /* 0x000fe40000010000 */
.L_x_5073:
        /* <DEDUP_REMOVED lines=12> */
.L_x_5082:
[----:B------:R-:W-:Y:S02]  /*4d60*/  IMAD.MOV.U32 R118, RZ, RZ, R4 ;  /* 0x000000ffff767224 */ /* 0x000fe400078e0004 */
.L_x_5083:
[----:B------:R-:W-:Y:S05]  /*4d70*/  BSYNC B1 ;  /* 0x0000000000017941 */ /* 0x000fea0003800000 */
.L_x_5081:
        /* <DEDUP_REMOVED lines=16> */
.L_x_5087:
[----:B------:R-:W-:Y:S05]  /*4e80*/  BSYNC B2 ;  /* 0x0000000000027941 */ /* 0x000fea0003800000 */
.L_x_5086:
        /* <DEDUP_REMOVED lines=44> */
.L_x_5085:
[----:B------:R-:W-:Y:S05]  /*5150*/  BSYNC B1 ;  /* 0x0000000000017941 */ /* 0x000fea0003800000 */
.L_x_5084:
        /* <DEDUP_REMOVED lines=13> */
.L_x_5088:
        /* <DEDUP_REMOVED lines=12> */
.L_x_5091:
[----:B------:R-:W-:Y:S02]  /*52f0*/  IMAD.MOV.U32 R118, RZ, RZ, R4 ;  /* 0x000000ffff767224 */ /* 0x000fe400078e0004 */
.L_x_5092:
[----:B------:R-:W-:Y:S05]  /*5300*/  BSYNC B1 ;  /* 0x0000000000017941 */ /* 0x000fea0003800000 */
.L_x_5090:
        /* <DEDUP_REMOVED lines=16> */
.L_x_5096:
[----:B------:R-:W-:Y:S05]  /*5410*/  BSYNC B2 ;  /* 0x0000000000027941 */ /* 0x000fea0003800000 */
.L_x_5095:
        /* <DEDUP_REMOVED lines=44> */
.L_x_5094:
[----:B------:R-:W-:Y:S05]  /*56e0*/  BSYNC B1 ;  /* 0x0000000000017941 */ /* 0x000fea0003800000 */
.L_x_5093:
        /* <DEDUP_REMOVED lines=10> */
.L_x_5089:
        /* <DEDUP_REMOVED lines=12> */
.L_x_5098:
[----:B------:R-:W-:Y:S02]  /*5850*/  MOV R118, R4 ;  /* 0x0000000400767202 */ /* 0x000fe40000000f00 */
.L_x_5099:
[----:B------:R-:W-:Y:S05]  /*5860*/  BSYNC B1 ;  /* 0x0000000000017941 */ /* 0x000fea0003800000 */
.L_x_5097:
        /* <DEDUP_REMOVED lines=16> */
.L_x_5103:
[----:B------:R-:W-:Y:S05]  /*5970*/  BSYNC B2 ;  /* 0x0000000000027941 */ /* 0x000fea0003800000 */
.L_x_5102:
        /* <DEDUP_REMOVED lines=44> */
.L_x_5101:
[----:B------:R-:W-:Y:S05]  /*5c40*/  BSYNC B1 ;  /* 0x0000000000017941 */ /* 0x000fea0003800000 */
.L_x_5100:
        /* <DEDUP_REMOVED lines=9> */
[----:B------:R-:W-:Y:S02]  /*5ce0*/  MOV R125, R117 ;  /* 0x00000075007d7202 */ /* 0x000fe40000000f00 */
[----:B------:R-:W-:-:S05]  /*5cf0*/  PRMT R117, RZ, 0x7610, R111 ;  /* 0x00007610ff757816 */ /* 0x000fca000000006f */
[----:B------:R-:W-:Y:S01]  /*5d00*/  FADD.FTZ R140, R140, R117 ;  /* 0x000000758c8c7221 */ /* 0x000fe20000010000 */
[----:B------:R-:W-:Y:S05]  /*5d10*/  BRA `(.L_x_5105) ;  /* 0x0000058000007947 */ /* 0x000fea0003800000 */
.L_x_5104:
        /* <DEDUP_REMOVED lines=12> */
.L_x_5107:
[----:B------:R-:W-:Y:S02]  /*5de0*/  IMAD.MOV.U32 R141, RZ, RZ, R4 ;  /* 0x000000ffff8d7224 */ /* 0x000fe400078e0004 */
.L_x_5108:
[----:B------:R-:W-:Y:S05]  /*5df0*/  BSYNC B1 ;  /* 0x0000000000017941 */ /* 0x000fea0003800000 */
.L_x_5106:
        /* <DEDUP_REMOVED lines=18> */
.L_x_5112:
[----:B------:R-:W-:Y:S05]  /*5f20*/  BSYNC B2 ;  /* 0x0000000000027941 */ /* 0x000fea0003800000 */
.L_x_5111:
        /* <DEDUP_REMOVED lines=44> */
.L_x_5110:
[----:B------:R-:W-:Y:S05]  /*61f0*/  BSYNC B1 ;  /* 0x0000000000017941 */ /* 0x000fea0003800000 */
.L_x_5109:
        /* <DEDUP_REMOVED lines=10> */
.L_x_5105:
[----:B------:R-:W-:Y:S01]  /*62a0*/  SEL R116, RZ, 0x100, P3 ;  /* 0x00000100ff747807 */ /* 0x000fe20001800000 */
[----:B------:R-:W-:Y:S01]  /*62b0*/  IMAD.MOV.U32 R141, RZ, RZ, 0x8 ;  /* 0x00000008ff8d7424 */ /* 0x000fe200078e00ff */
[----:B------:R-:W-:Y:S01]  /*62c0*/  ISETP.NE.AND P3, PT, R137, RZ, PT ;  /* 0x000000ff8900720c */ /* 0x000fe20003f65270 */
[C---:B------:R-:W-:Y:S01]  /*62d0*/  IMAD.WIDE.U32 R156, R124.reuse, R149, c[0x0][0x188] ;  /* 0x000062007c9c7625 */ /* 0x040fe200078e0095 */
[----:B------:R-:W-:Y:S02]  /*62e0*/  SEL R117, RZ, 0x10000, P4 ;  /* 0x00010000ff757807 */ /* 0x000fe40002000000 */
[----:B------:R-:W-:Y:S01]  /*62f0*/  SEL R137, RZ, 0x1, P2 ;  /* 0x00000001ff897807 */ /* 0x000fe20001000000 */
[----:B------:R-:W-:Y:S01]  /*6300*/  IMAD.WIDE.U32 R152, R124, R141, c[0x0][0x190] ;  /* 0x000064007c987625 */ /* 0x000fe200078e008d */
        /* <DEDUP_REMOVED lines=13> */
[----:B------:R-:W-:Y:S02]  /*63e0*/  F2FP.BF16.PACK_AB R119, R140, R123 ;  /* 0x0000007b8c77723e */ /* 0x000fe400000010ff */
[----:B------:R-:W-:Y:S02]  /*63f0*/  LOP3.LUT R144, R150, R144, R126, 0xfe, !PT ;  /* 0x0000009096907212 */ /* 0x000fe400078efe7e */
[----:B------:R-:W-:Y:S02]  /*6400*/  F2FP.BF16.PACK_AB R118, R139, R120 ;  /* 0x000000788b76723e */ /* 0x000fe400000010ff */
        /* <DEDUP_REMOVED lines=12> */
[----:B-1----:R-:W-:Y:S01]  /*64d0*/  IMAD.U32 R117, R128, 0x10000, RZ ;  /* 0x0001000080757824 */ /* 0x002fe200078e00ff */
        /* <DEDUP_REMOVED lines=18> */
.L_x_5113:
[----:B------:R2:W5:Y:S04]  /*6600*/  @P6 LDG.E.128 R112, [R144.64] ;  /* 0x0000000690706981 */ /* 0x000568000c1e1d00 */
[----:B------:R2:W5:Y:S04]  /*6610*/  @P0 LDG.E.128 R108, [R126.64] ;  /* 0x000000067e6c0981 */ /* 0x000568000c1e1d00 */
[----:B-1----:R2:W5:Y:S01]  /*6620*/  LDG.E.128 R116, [R146.64] ;  /* 0x0000000692747981 */ /* 0x002562000c1e1d00 */
[C---:B------:R-:W-:Y:S01]  /*6630*/  ISETP.NE.AND P2, PT, R125.reuse, 0x1, PT ;  /* 0x000000017d00780c */ /* 0x040fe20003f45270 */
[----:B------:R-:W-:Y:S01]  /*6640*/  BSSY B1, `(.L_x_5114) ;  /* 0x000000c000017945 */ /* 0x000fe20003800000 */
        /* <DEDUP_REMOVED lines=10> */
.L_x_5115:
[----:B--2---:R-:W-:Y:S02]  /*66f0*/  MOV R135, R4 ;  /* 0x0000000400877202 */ /* 0x004fe40000000f00 */
.L_x_5116:
[----:B------:R-:W-:Y:S05]  /*6700*/  BSYNC B1 ;  /* 0x0000000000017941 */ /* 0x000fea0003800000 */
.L_x_5114:
        /* <DEDUP_REMOVED lines=16> */
.L_x_5120:
[----:B------:R-:W-:Y:S05]  /*6810*/  BSYNC B2 ;  /* 0x0000000000027941 */ /* 0x000fea0003800000 */
.L_x_5119:
        /* <DEDUP_REMOVED lines=44> */
.L_x_5118:
[----:B------:R-:W-:Y:S05]  /*6ae0*/  BSYNC B1 ;  /* 0x0000000000017941 */ /* 0x000fea0003800000 */
.L_x_5117:
[----:B------:R-:W1:Y:S01]  /*6af0*/  I2F.U32 R125, R135 ;  /* 0x00000087007d7306 */ /* 0x000e620000201000 */
[----:B-----5:R-:W-:-:S05]  /*6b00*/  PRMT R126, RZ, 0x5410, R116 ;  /* 0x00005410ff7e7816 */ /* 0x020fca0000000074 */
        /* <DEDUP_REMOVED lines=8> */
[----:B------:R-:W-:Y:S02]  /*6b90*/  PRMT R127, RZ, 0x5410, R108 ;  /* 0x00005410ff7f7816 */ /* 0x000fe4000000006c */
[----:B------:R-:W-:-:S03]  /*6ba0*/  MOV R135, R137 ;  /* 0x0000008900877202 */ /* 0x000fc60000000f00 */
[----:B------:R-:W-:Y:S01]  /*6bb0*/  FADD.FTZ R126, R127, R126 ;  /* 0x0000007e7f7e7221 */ /* 0x000fe20000010000 */
[----:B------:R-:W-:Y:S05]  /*6bc0*/  BRA `(.L_x_5122) ;  /* 0x0000055000007947 */ /* 0x000fea0003800000 */
.L_x_5121:
        /* <DEDUP_REMOVED lines=12> */
.L_x_5124:
[----:B------:R-:W-:Y:S02]  /*6c90*/  IMAD.MOV.U32 R127, RZ, RZ, R4 ;  /* 0x000000ffff7f7224 */ /* 0x000fe400078e0004 */
.L_x_5125:
[----:B------:R-:W-:Y:S05]  /*6ca0*/  BSYNC B1 ;  /* 0x0000000000017941 */ /* 0x000fea0003800000 */
.L_x_5123:
        /* <DEDUP_REMOVED lines=16> */
.L_x_5129:
[----:B------:R-:W-:Y:S05]  /*6db0*/  BSYNC B2 ;  /* 0x0000000000027941 */ /* 0x000fea0003800000 */
.L_x_5128:
        /* <DEDUP_REMOVED lines=43> */
.L_x_5127:
[----:B------:R-:W-:Y:S05]  /*7070*/  BSYNC B1 ;  /* 0x0000000000017941 */ /* 0x000fea0003800000 */
.L_x_5126:
        /* <DEDUP_REMOVED lines=10> */
.L_x_5122:
        /* <DEDUP_REMOVED lines=12> */
.L_x_5131:
[----:B------:R-:W-:Y:S02]  /*71e0*/  IMAD.MOV.U32 R127, RZ, RZ, R4 ;  /* 0x000000ffff7f7224 */ /* 0x000fe400078e0004 */
.L_x_5132:
[----:B------:R-:W-:Y:S05]  /*71f0*/  BSYNC B1 ;  /* 0x0000000000017941 */ /* 0x000fea0003800000 */
.L_x_5130:
        /* <DEDUP_REMOVED lines=16> */
.L_x_5136:
[----:B------:R-:W-:Y:S05]  /*7300*/  BSYNC B2 ;  /* 0x0000000000027941 */ /* 0x000fea0003800000 */
.L_x_5135:
        /* <DEDUP_REMOVED lines=44> */
.L_x_5134:
[----:B------:R-:W-:Y:S05]  /*75d0*/  BSYNC B1 ;  /* 0x0000000000017941 */ /* 0x000fea0003800000 */
.L_x_5133:
        /* <DEDUP_REMOVED lines=14> */
.L_x_5137:
        /* <DEDUP_REMOVED lines=12> */
.L_x_5140:
[----:B------:R-:W-:Y:S02]  /*7780*/  IMAD.MOV.U32 R116, RZ, RZ, R4 ;  /* 0x000000ffff747224 */ /* 0x000fe400078e0004 */
.L_x_5141:
[----:B------:R-:W-:Y:S05]  /*7790*/  BSYNC B1 ;  /* 0x0000000000017941 */ /* 0x000fea0003800000 */
.L_x_5139:
        /* <DEDUP_REMOVED lines=16> */
.L_x_5145:
[----:B------:R-:W-:Y:S05]  /*78a0*/  BSYNC B2 ;  /* 0x0000000000027941 */ /* 0x000fea0003800000 */
.L_x_5144:
        /* <DEDUP_REMOVED lines=43> */
.L_x_5143:
[----:B------:R-:W-:Y:S05]  /*7b60*/  BSYNC B1 ;  /* 0x0000000000017941 */ /* 0x000fea0003800000 */
.L_x_5142:
        /* <DEDUP_REMOVED lines=10> */
.L_x_5138:
        /* <DEDUP_REMOVED lines=12> */
.L_x_5147:
[----:B------:R-:W-:Y:S02]  /*7cd0*/  IMAD.MOV.U32 R116, RZ, RZ, R4 ;  /* 0x000000ffff747224 */ /* 0x000fe400078e0004 */
.L_x_5148:
[----:B------:R-:W-:Y:S05]  /*7ce0*/  BSYNC B1 ;  /* 0x0000000000017941 */ /* 0x000fea0003800000 */
.L_x_5146:
        /* <DEDUP_REMOVED lines=16> */
.L_x_5152:
[----:B------:R-:W-:Y:S05]  /*7df0*/  BSYNC B2 ;  /* 0x0000000000027941 */ /* 0x000fea0003800000 */
.L_x_5151:
        /* <DEDUP_REMOVED lines=44> */
.L_x_5150:
[----:B------:R-:W-:Y:S05]  /*80c0*/  BSYNC B1 ;  /* 0x0000000000017941 */ /* 0x000fea0003800000 */
.L_x_5149:
[----:B------:R1:W2:Y:S02]  /*80d0*/  I2F.U32 R127, R116 ;  /* 0x00000074007f7306 */ /* 0x0002a40000201000 */
[----:B-1----:R-:W-:Y:S01]  /*80e0*/  PRMT R116, RZ, 0x5410, R117 ;  /* 0x00005410ff747816 */ /* 0x002fe20000000075 */
[----:B--2---:R-:W-:-:S05]  /*80f0*/  FFMA.FTZ R127, R127, R148, 1.1641532182693481445e-10 ;  /* 0x2f0000007f7f7423 */ /* 0x004fca0000010094 */
        /* <DEDUP_REMOVED lines=11> */
.L_x_5153:
        /* <DEDUP_REMOVED lines=12> */
.L_x_5156:
[----:B------:R-:W-:Y:S02]  /*8270*/  IMAD.MOV.U32 R116, RZ, RZ, R4 ;  /* 0x000000ffff747224 */ /* 0x000fe400078e0004 */
.L_x_5157:
[----:B------:R-:W-:Y:S05]  /*8280*/  BSYNC B1 ;  /* 0x0000000000017941 */ /* 0x000fea0003800000 */
.L_x_5155:
        /* <DEDUP_REMOVED lines=16> */
.L_x_5161:
[----:B------:R-:W-:Y:S05]  /*8390*/  BSYNC B2 ;  /* 0x0000000000027941 */ /* 0x000fea0003800000 */
.L_x_5160:
        /* <DEDUP_REMOVED lines=44> */
.L_x_5159:
[----:B------:R-:W-:Y:S05]  /*8660*/  BSYNC B1 ;  /* 0x0000000000017941 */ /* 0x000fea0003800000 */
.L_x_5158:
[----:B------:R1:W2:Y:S01]  /*8670*/  I2F.U32 R135, R116 ;  /* 0x0000007400877306 */ /* 0x0002a20000201000 */
[----:B0-----:R-:W-:-:S05]  /*8680*/  PRMT R8, RZ, 0x5410, R113 ;  /* 0x00005410ff087816 */ /* 0x001fca0000000071 */
        /* <DEDUP_REMOVED lines=8> */
.L_x_5154:
        /* <DEDUP_REMOVED lines=12> */
.L_x_5163:
[----:B------:R-:W-:Y:S02]  /*87d0*/  MOV R116, R4 ;  /* 0x0000000400747202 */ /* 0x000fe40000000f00 */
.L_x_5164:
[----:B------:R-:W-:Y:S05]  /*87e0*/  BSYNC B1 ;  /* 0x0000000000017941 */ /* 0x000fea0003800000 */
.L_x_5162:
        /* <DEDUP_REMOVED lines=16> */
.L_x_5168:
[----:B------:R-:W-:Y:S05]  /*88f0*/  BSYNC B2 ;  /* 0x0000000000027941 */ /* 0x000fea0003800000 */
.L_x_5167:
        /* <DEDUP_REMOVED lines=44> */
.L_x_5166:
[----:B------:R-:W-:Y:S05]  /*8bc0*/  BSYNC B1 ;  /* 0x0000000000017941 */ /* 0x000fea0003800000 */
.L_x_5165:
        /* <DEDUP_REMOVED lines=14> */
.L_x_5169:
        /* <DEDUP_REMOVED lines=12> */
.L_x_5172:
[----:B------:R-:W-:Y:S02]  /*8d70*/  IMAD.MOV.U32 R135, RZ, RZ, R4 ;  /* 0x000000ffff877224 */ /* 0x000fe400078e0004 */
.L_x_5173:
[----:B------:R-:W-:Y:S05]  /*8d80*/  BSYNC B1 ;  /* 0x0000000000017941 */ /* 0x000fea0003800000 */
.L_x_5171:
        /* <DEDUP_REMOVED lines=16> */
.L_x_5177:
[----:B------:R-:W-:Y:S05]  /*8e90*/  BSYNC B2 ;  /* 0x0000000000027941 */ /* 0x000fea0003800000 */
.L_x_5176:
[----:B0-----:R-:W-:Y:S01]  /*8ea0*/  IMAD.HI.U32 R9, R132, -0x326172a9, RZ ;  /* 0xcd9e8d5784097827 */ /* 0x001fe200078e00ff */
        /* <DEDUP_REMOVED lines=43> */
.L_x_5175:
[----:B------:R-:W-:Y:S05]  /*9160*/  BSYNC B1 ;  /* 0x0000000000017941 */ /* 0x000fea0003800000 */
.L_x_5174:
[----:B0-----:R-:W0:Y:S01]  /*9170*/  I2F.U32 R9, R135 ;  /* 0x0000008700097306 */ /* 0x001e220000201000 */
        /* <DEDUP_REMOVED lines=9> */
.L_x_5170:
        /* <DEDUP_REMOVED lines=12> */
.L_x_5179:
[----:B------:R-:W-:Y:S02]  /*92d0*/  IMAD.MOV.U32 R135, RZ, RZ, R4 ;  /* 0x000000ffff877224 */ /* 0x000fe400078e0004 */
.L_x_5180:
[----:B------:R-:W-:Y:S05]  /*92e0*/  BSYNC B1 ;  /* 0x0000000000017941 */ /* 0x000fea0003800000 */
.L_x_5178:
        /* <DEDUP_REMOVED lines=16> */
.L_x_5184:
[----:B------:R-:W-:Y:S05]  /*93f0*/  BSYNC B2 ;  /* 0x0000000000027941 */ /* 0x000fea0003800000 */
.L_x_5183:
        /* <DEDUP_REMOVED lines=44> */
.L_x_5182:
[----:B------:R-:W-:Y:S05]  /*96c0*/  BSYNC B1 ;  /* 0x0000000000017941 */ /* 0x000fea0003800000 */
.L_x_5181:
[----:B------:R-:W1:Y:S02]  /*96d0*/  I2F.U32 R135, R135 ;  /* 0x0000008700877306 */ /* 0x000e640000201000 */
[----:B-1----:R-:W-:Y:S01]  /*96e0*/  FFMA.FTZ R116, R135, R148, 1.1641532182693481445e-10 ;  /* 0x2f00000087747423 */ /* 0x002fe20000010094 */
        /* <DEDUP_REMOVED lines=11> */
.L_x_5185:
        /* <DEDUP_REMOVED lines=12> */
.L_x_5188:
[----:B------:R-:W-:Y:S02]  /*9860*/  IMAD.MOV.U32 R135, RZ, RZ, R4 ;  /* 0x000000ffff877224 */ /* 0x000fe400078e0004 */
.L_x_5189:
[----:B------:R-:W-:Y:S05]  /*9870*/  BSYNC B1 ;  /* 0x0000000000017941 */ /* 0x000fea0003800000 */
.L_x_5187:
        /* <DEDUP_REMOVED lines=16> */
.L_x_5193:
[----:B------:R-:W-:Y:S05]  /*9980*/  BSYNC B2 ;  /* 0x0000000000027941 */ /* 0x000fea0003800000 */
.L_x_5192:
        /* <DEDUP_REMOVED lines=44> */
.L_x_5191:
[----:B------:R-:W-:Y:S05]  /*9c50*/  BSYNC B1 ;  /* 0x0000000000017941 */ /* 0x000fea0003800000 */
.L_x_5190:
        /* <DEDUP_REMOVED lines=10> */
.L_x_5186:
        /* <DEDUP_REMOVED lines=12> */
.L_x_5195:
[----:B------:R-:W-:Y:S02]  /*9dc0*/  IMAD.MOV.U32 R135, RZ, RZ, R4 ;  /* 0x000000ffff877224 */ /* 0x000fe400078e0004 */
.L_x_5196:
[----:B------:R-:W-:Y:S05]  /*9dd0*/  BSYNC B1 ;  /* 0x0000000000017941 */ /* 0x000fea0003800000 */
.L_x_5194:
        /* <DEDUP_REMOVED lines=16> */
.L_x_5200:
[----:B------:R-:W-:Y:S05]  /*9ee0*/  BSYNC B2 ;  /* 0x0000000000027941 */ /* 0x000fea0003800000 */
.L_x_5199:
        /* <DEDUP_REMOVED lines=44> */
.L_x_5198:
[----:B------:R-:W-:Y:S05]  /*a1b0*/  BSYNC B1 ;  /* 0x0000000000017941 */ /* 0x000fea0003800000 */
.L_x_5197:
        /* <DEDUP_REMOVED lines=13> */
.L_x_5201:
        /* <DEDUP_REMOVED lines=12> */
.L_x_5204:
[----:B------:R-:W-:Y:S02]  /*a350*/  MOV R118, R4 ;  /* 0x0000000400767202 */ /* 0x000fe40000000f00 */
.L_x_5205:
[----:B------:R-:W-:Y:S05]  /*a360*/  BSYNC B1 ;  /* 0x0000000000017941 */ /* 0x000fea0003800000 */
.L_x_5203:
        /* <DEDUP_REMOVED lines=16> */
.L_x_5209:
[----:B------:R-:W-:Y:S05]  /*a470*/  BSYNC B2 ;  /* 0x0000000000027941 */ /* 0x000fea0003800000 */
.L_x_5208:
        /* <DEDUP_REMOVED lines=44> */
.L_x_5207:
[----:B------:R-:W-:Y:S05]  /*a740*/  BSYNC B1 ;  /* 0x0000000000017941 */ /* 0x000fea0003800000 */
.L_x_5206:
        /* <DEDUP_REMOVED lines=10> */
.L_x_5202:
        /* <DEDUP_REMOVED lines=12> */
.L_x_5211:
[----:B------:R-:W-:Y:S02]  /*a8b0*/  IMAD.MOV.U32 R118, RZ, RZ, R4 ;  /* 0x000000ffff767224 */ /* 0x000fe400078e0004 */
.L_x_5212:
[----:B------:R-:W-:Y:S05]  /*a8c0*/  BSYNC B1 ;  /* 0x0000000000017941 */ /* 0x000fea0003800000 */
.L_x_5210:
        /* <DEDUP_REMOVED lines=16> */
.L_x_5216:
[----:B------:R-:W-:Y:S05]  /*a9d0*/  BSYNC B2 ;  /* 0x0000000000027941 */ /* 0x000fea0003800000 */
.L_x_5215:
        /* <DEDUP_REMOVED lines=44> */
.L_x_5214:
[----:B------:R-:W-:Y:S05]  /*aca0*/  BSYNC B1 ;  /* 0x0000000000017941 */ /* 0x000fea0003800000 */
.L_x_5213:
        /* <DEDUP_REMOVED lines=13> */
.L_x_5217:
        /* <DEDUP_REMOVED lines=12> */
.L_x_5220:
[----:B------:R-:W-:Y:S02]  /*ae40*/  IMAD.MOV.U32 R118, RZ, RZ, R4 ;  /* 0x000000ffff767224 */ /* 0x000fe400078e0004 */
.L_x_5221:
[----:B------:R-:W-:Y:S05]  /*ae50*/  BSYNC B1 ;  /* 0x0000000000017941 */ /* 0x000fea0003800000 */
.L_x_5219:
        /* <DEDUP_REMOVED lines=16> */
.L_x_5225:
[----:B------:R-:W-:Y:S05]  /*af60*/  BSYNC B2 ;  /* 0x0000000000027941 */ /* 0x000fea0003800000 */
.L_x_5224:
        /* <DEDUP_REMOVED lines=44> */
.L_x_5223:
[----:B------:R-:W-:Y:S05]  /*b230*/  BSYNC B1 ;  /* 0x0000000000017941 */ /* 0x000fea0003800000 */
.L_x_5222:
        /* <DEDUP_REMOVED lines=10> */
.L_x_5218:
        /* <DEDUP_REMOVED lines=12> */
.L_x_5227:
[----:B------:R-:W-:Y:S02]  /*b3a0*/  MOV R118, R4 ;  /* 0x0000000400767202 */ /* 0x000fe40000000f00 */
.L_x_5228:
[----:B------:R-:W-:Y:S05]  /*b3b0*/  BSYNC B1 ;  /* 0x0000000000017941 */ /* 0x000fea0003800000 */
.L_x_5226:
        /* <DEDUP_REMOVED lines=16> */
.L_x_5232:
[----:B------:R-:W-:Y:S05]  /*b4c0*/  BSYNC B2 ;  /* 0x0000000000027941 */ /* 0x000fea0003800000 */
.L_x_5231:
        /* <DEDUP_REMOVED lines=44> */
.L_x_5230:
[----:B------:R-:W-:Y:S05]  /*b790*/  BSYNC B1 ;  /* 0x0000000000017941 */ /* 0x000fea0003800000 */
.L_x_5229:
        /* <DEDUP_REMOVED lines=13> */
.L_x_5233:
        /* <DEDUP_REMOVED lines=12> */
.L_x_5236:
[----:B------:R-:W-:Y:S02]  /*b930*/  IMAD.MOV.U32 R156, RZ, RZ, R4 ;  /* 0x000000ffff9c7224 */ /* 0x000fe400078e0004 */
.L_x_5237:
[----:B------:R-:W-:Y:S05]  /*b940*/  BSYNC B1 ;  /* 0x0000000000017941 */ /* 0x000fea0003800000 */
.L_x_5235:
        /* <DEDUP_REMOVED lines=18> */
.L_x_5241:
[----:B------:R-:W-:Y:S05]  /*ba70*/  BSYNC B2 ;  /* 0x0000000000027941 */ /* 0x000fea0003800000 */
.L_x_5240:
        /* <DEDUP_REMOVED lines=44> */
.L_x_5239:
[----:B------:R-:W-:Y:S05]  /*bd40*/  BSYNC B1 ;  /* 0x0000000000017941 */ /* 0x000fea0003800000 */
.L_x_5238:
        /* <DEDUP_REMOVED lines=10> */
.L_x_5234:
[----:B------:R-:W-:Y:S02]  /*bdf0*/  SEL R152, RZ, 0x1000000, P5 ;  /* 0x01000000ff987807 */ /* 0x000fe40002800000 */
[----:B------:R-:W-:Y:S02]  /*be00*/  ISETP.NE.AND P5, PT, R125, RZ, PT ;  /* 0x000000ff7d00720c */ /* 0x000fe40003fa5270 */
[----:B------:R-:W-:Y:S02]  /*be10*/  SEL R125, RZ, 0x1, P2 ;  /* 0x00000001ff7d7807 */ /* 0x000fe40001000000 */
[----:B------:R-:W-:Y:S02]  /*be20*/  ISETP.NE.AND P2, PT, R159, RZ, PT ;  /* 0x000000ff9f00720c */ /* 0x000fe40003f45270 */
[----:B------:R-:W-:Y:S02]  /*be30*/  SEL R150, RZ, 0x10000, P4 ;  /* 0x00010000ff967807 */ /* 0x000fe40002000000 */
[----:B------:R-:W-:-:S02]  /*be40*/  SEL R156, RZ, 0x1, P2 ;  /* 0x00000001ff9c7807 */ /* 0x000fc40001000000 */
[----:B------:R-:W-:Y:S02]  /*be50*/  SEL R151, RZ, 0x100, P3 ;  /* 0x00000100ff977807 */ /* 0x000fe40001800000 */
[----:B------:R-:W-:Y:S01]  /*be60*/  ISETP.NE.AND P4, PT, R158, RZ, PT ;  /* 0x000000ff9e00720c */ /* 0x000fe20003f85270 */
[----:B------:R-:W-:Y:S01]  /*be70*/  IMAD.WIDE.U32 R156, R156, 0x1000000, RZ ;  /* 0x010000009c9c7825 */ /* 0x000fe200078e00ff */
[----:B------:R-:W-:Y:S02]  /*be80*/  ISETP.NE.AND P3, PT, R155, RZ, PT ;  /* 0x000000ff9b00720c */ /* 0x000fe40003f65270 */
[----:B------:R-:W-:Y:S01]  /*be90*/  LOP3.LUT R151, R151, R152, R150, 0xfe, !PT ;  /* 0x0000009897977212 */ /* 0x000fe200078efe96 */
[----:B------:R-:W-:Y:S01]  /*bea0*/  IMAD.WIDE.U32 R158, R154, R149, c[0x0][0x188] ;  /* 0x000062009a9e7625 */ /* 0x000fe200078e0095 */
[----:B------:R-:W-:Y:S02]  /*beb0*/  SEL R152, RZ, 0x1, P3 ;  /* 0x00000001ff987807 */ /* 0x000fe40001800000 */
[----:B------:R-:W-:-:S02]  /*bec0*/  SEL R150, RZ, 0x1, P4 ;  /* 0x00000001ff967807 */ /* 0x000fc40002000000 */
[----:B------:R-:W-:Y:S01]  /*bed0*/  F2FP.BF16.PACK_AB R119, R147, R146 ;  /* 0x000000929377723e */ /* 0x000fe200000010ff */
[----:B------:R-:W-:Y:S01]  /*bee0*/  IMAD.WIDE.U32 R152, R152, 0x10000, RZ ;  /* 0x0001000098987825 */ /* 0x000fe200078e00ff */
[----:B------:R-:W-:Y:S02]  /*bef0*/  F2FP.BF16.PACK_AB R118, R145, R144 ;  /* 0x000000909176723e */ /* 0x000fe400000010ff */
[----:B------:R-:W-:Y:S02]  /*bf00*/  F2FP.BF16.PACK_AB R117, R142, R127 ;  /* 0x0000007f8e75723e */ /* 0x000fe400000010ff */
[----:B------:R-:W-:Y:S02]  /*bf10*/  F2FP.BF16.PACK_AB R116, R137, R126 ;  /* 0x0000007e8974723e */ /* 0x000fe400000010ff */
[----:B------:R-:W-:Y:S01]  /*bf20*/  LOP3.LUT R125, R157, R151, R125, 0xfe, !PT ;  /* 0x000000979d7d7212 */ /* 0x000fe200078efe7d */
[----:B------:R-:W-:Y:S01]  /*bf30*/  IMAD.WIDE.U32 R150, R150, 0x100, RZ ;  /* 0x0000010096967825 */ /* 0x000fe200078e00ff */
[----:B------:R-:W-:Y:S01]  /*bf40*/  ISETP.NE.AND P6, PT, R122, RZ, PT ;  /* 0x000000ff7a00720c */ /* 0x000fe20003fc5270 */
[----:B------:R1:W-:Y:S03]  /*bf50*/  STG.E.128 [R158.64], R116 ;  /* 0x000000749e007986 */ /* 0x0003e6000c101d06 */
[----:B------:R-:W-:-:S02]  /*bf60*/  LOP3.LUT R156, R150, R156, R152, 0xfe, !PT ;  /* 0x0000009c969c7212 */ /* 0x000fc400078efe98 */
[----:B------:R-:W-:Y:S02]  /*bf70*/  LOP3.LUT R151, R151, R125, R153, 0xfe, !PT ;  /* 0x0000007d97977212 */ /* 0x000fe400078efe99 */
[----:B------:R-:W-:-:S05]  /*bf80*/  IADD3 R125, R124, 0x40, RZ ;  /* 0x000000407c7d7810 */ /* 0x000fca0007ffe0ff */
[----:B------:R-:W-:Y:S01]  /*bf90*/  @P0 IMAD.WIDE.U32 R152, R149, R125, c[0x0][0x180] ;  /* 0x0000600095980625 */ /* 0x000fe200078e007d */
[----:B-1----:R-:W-:-:S04]  /*bfa0*/  SEL R117, RZ, 0x1, P5 ;  /* 0x00000001ff757807 */ /* 0x002fc80002800000 */
[----:B------:R-:W-:Y:S01]  /*bfb0*/  LOP3.LUT R150, R156, R117, RZ, 0xfc, !PT ;  /* 0x000000759c967212 */ /* 0x000fe200078efcff */
[----:B------:R-:W-:-:S04]  /*bfc0*/  IMAD.WIDE.U32 R116, R154, R141, c[0x0][0x190] ;  /* 0x000064009a747625 */ /* 0x000fc800078e008d */
[----:B------:R-:W-:Y:S01]  /*bfd0*/  @P6 IMAD.WIDE.U32 R156, R149, R125, c[0x0][0x178] ;  /* 0x00005e00959c6625 */ /* 0x000fe200078e007d */
        /* <DEDUP_REMOVED lines=14> */
[----:B------:R-:W-:Y:S01]  /*c0c0*/  IMAD.WIDE.U32 R116, R116, 0x100, RZ ;  /* 0x0000010074747825 */ /* 0x000fe200078e00ff */
[----:B------:R-:W-:-:S04]  /*c0d0*/  LOP3.LUT R155, R119, R155, R151, 0xfe, !PT ;  /* 0x0000009b779b7212 */ /* 0x000fc800078efe97 */
[----:B------:R-:W-:Y:S02]  /*c0e0*/  LOP3.LUT R118, R116, R150, R118, 0xfe, !PT ;  /* 0x0000009674767212 */ /* 0x000fe400078efe76 */
[----:B------:R-:W-:Y:S01]  /*c0f0*/  LOP3.LUT R117, R155, R117, RZ, 0xfc, !PT ;  /* 0x000000759b757212 */ /* 0x000fe200078efcff */
[----:B------:R-:W-:Y:S01]  /*c100*/  IMAD.WIDE.U32 R154, R154, R141, c[0x0][0x198] ;  /* 0x000066009a9a7625 */ /* 0x000fe200078e008d */
[----:B------:R-:W-:-:S05]  /*c110*/  LOP3.LUT R116, R118, 0xff, R5, 0xf8, !PT ;  /* 0x000000ff76747812 */ /* 0x000fca00078ef805 */
[----:B------:R1:W-:Y:S02]  /*c120*/  STG.E.64 [R154.64], R116 ;  /* 0x000000749a007986 */ /* 0x0003e4000c101b06 */
.L_x_5242:
[----:B-1----:R-:W-:Y:S01]  /*c130*/  IMAD.WIDE.U32 R116, R125, R149, c[0x0][0x170] ;  /* 0x00005c007d747625 */ /* 0x002fe200078e0095 */
[----:B------:R1:W5:Y:S04]  /*c140*/  @P6 LDG.E.128 R112, [R156.64] ;  /* 0x000000069c706981 */ /* 0x000368000c1e1d00 */
[----:B------:R1:W5:Y:S04]  /*c150*/  @P0 LDG.E.128 R108, [R152.64] ;  /* 0x00000006986c0981 */ /* 0x000368000c1e1d00 */
[----:B------:R-:W5:Y:S01]  /*c160*/  LDG.E.128 R116, [R116.64] ;  /* 0x0000000674747981 */ /* 0x000f62000c1e1d00 */
        /* <DEDUP_REMOVED lines=12> */
.L_x_5244:
[----:B-1----:R-:W-:Y:S02]  /*c230*/  IMAD.MOV.U32 R156, RZ, RZ, R4 ;  /* 0x000000ffff9c7224 */ /* 0x002fe400078e0004 */
.L_x_5245:
[----:B------:R-:W-:Y:S05]  /*c240*/  BSYNC B1 ;  /* 0x0000000000017941 */ /* 0x000fea0003800000 */
.L_x_5243:
        /* <DEDUP_REMOVED lines=16> */
.L_x_5249:
[----:B------:R-:W-:Y:S05]  /*c350*/  BSYNC B2 ;  /* 0x0000000000027941 */ /* 0x000fea0003800000 */
.L_x_5248:
        /* <DEDUP_REMOVED lines=44> */
.L_x_5247:
[----:B------:R-:W-:Y:S05]  /*c620*/  BSYNC B1 ;  /* 0x0000000000017941 */ /* 0x000fea0003800000 */
.L_x_5246:
[----:B------:R-:W1:Y:S02]  /*c630*/  I2F.U32 R135, R156 ;  /* 0x0000009c00877306 */ /* 0x000e640000201000 */
[----:B-1----:R-:W-:-:S05]  /*c640*/  FFMA.FTZ R135, R135, R148, 1.1641532182693481445e-10 ;  /* 0x2f00000087877423 */ /* 0x002fca0000010094 */
[----:B------:R-:W-:Y:S02]  /*c650*/  FSETP.GTU.FTZ.AND P2, PT, R135, c[0x0][0x1e4], PT ;  /* 0x0000790087007a0b */ /* 0x000fe40003f5c000 */
[----:B-----5:R-:W-:Y:S02]  /*c660*/  PRMT R135, RZ, 0x5410, R116 ;  /* 0x00005410ff877816 */ /* 0x020fe40000000074 */
[----:B------:R-:W-:-:S03]  /*c670*/  P2R R160, PR, RZ, 0x4 ;  /* 0x00000004ffa07803 */ /* 0x000fc60000000000 */
        /* <DEDUP_REMOVED lines=9> */
.L_x_5250:
        /* <DEDUP_REMOVED lines=12> */
.L_x_5253:
[----:B------:R-:W-:Y:S02]  /*c7d0*/  IMAD.MOV.U32 R135, RZ, RZ, R4 ;  /* 0x000000ffff877224 */ /* 0x000fe400078e0004 */
.L_x_5254:
[----:B------:R-:W-:Y:S05]  /*c7e0*/  BSYNC B1 ;  /* 0x0000000000017941 */ /* 0x000fea0003800000 */
.L_x_5252:
        /* <DEDUP_REMOVED lines=16> */
.L_x_5258:
[----:B------:R-:W-:Y:S05]  /*c8f0*/  BSYNC B2 ;  /* 0x0000000000027941 */ /* 0x000fea0003800000 */
.L_x_5257:
        /* <DEDUP_REMOVED lines=41> */
[----:B------:R-:W-:Y:S01]  /*cb90*/  HFMA2.MMA R152, -RZ, RZ, 0, 0 ;  /* 0x00000000ff987435 */ /* 0x000fe200000001ff */
[----:B------:R-:W-:-:S05]  /*cba0*/  LOP3.LUT R0, R153, UR26, R154, 0x96, !PT ;  /* 0x0000001a99007c12 */ /* 0x000fca000f8e969a */
.L_x_5256:
[----:B------:R-:W-:Y:S05]  /*cbb0*/  BSYNC B1 ;  /* 0x0000000000017941 */ /* 0x000fea0003800000 */
.L_x_5255:
[----:B------:R1:W2:Y:S02]  /*cbc0*/  I2F.U32 R5, R135 ;  /* 0x0000008700057306 */ /* 0x0002a40000201000 */
[----:B-1----:R-:W-:Y:S01]  /*cbd0*/  @P0 PRMT R135, RZ, 0x5410, R108 ;  /* 0x00005410ff870816 */ /* 0x002fe2000000006c */
[----:B--2---:R-:W-:-:S05]  /*cbe0*/  FFMA.FTZ R5, R5, R148, 1.1641532182693481445e-10 ;  /* 0x2f00000005057423 */ /* 0x004fca0000010094 */
[----:B------:R-:W-:Y:S02]  /*cbf0*/  FSETP.GTU.FTZ.AND P2, PT, R5, c[0x0][0x1e4], PT ;  /* 0x0000790005007a0b */ /* 0x000fe40003f5c000 */
[----:B------:R-:W-:-:S05]  /*cc00*/  PRMT R5, RZ, 0x5410, R112 ;  /* 0x00005410ff057816 */ /* 0x000fca0000000070 */
[----:B------:R-:W-:-:S05]  /*cc10*/  FMUL.FTZ R5, R5, c[0x0][0x1e8] ;  /* 0x00007a0005057a20 */ /* 0x000fca0000410000 */
[----:B------:R-:W-:-:S05]  /*cc20*/  FSEL R5, R5, RZ, !P2 ;  /* 0x000000ff05057208 */ /* 0x000fca0005000000 */
[----:B------:R-:W-:Y:S01]  /*cc30*/  FADD.FTZ R150, R150, R5 ;  /* 0x0000000596967221 */ /* 0x000fe20000010000 */
[----:B------:R-:W-:-:S03]  /*cc40*/  SEL R5, RZ, 0x1, P2 ;  /* 0x00000001ff057807 */ /* 0x000fc60001000000 */
[----:B------:R-:W-:Y:S02]  /*cc50*/  @P0 FADD.FTZ R150, R135, R150 ;  /* 0x0000009687960221 */ /* 0x000fe40000010000 */
.L_x_5251:
        /* <DEDUP_REMOVED lines=12> */
.L_x_5260:
[----:B------:R-:W-:Y:S02]  /*cd20*/  IMAD.MOV.U32 R135, RZ, RZ, R4 ;  /* 0x000000ffff877224 */ /* 0x000fe400078e0004 */
.L_x_5261:
[----:B------:R-:W-:Y:S05]  /*cd30*/  BSYNC B1 ;  /* 0x0000000000017941 */ /* 0x000fea0003800000 */
.L_x_5259:
        /* <DEDUP_REMOVED lines=16> */
.L_x_5265:
[----:B------:R-:W-:Y:S05]  /*ce40*/  BSYNC B2 ;  /* 0x0000000000027941 */ /* 0x000fea0003800000 */
.L_x_5264:
[----:B------:R-:W-:Y:S01]  /*ce50*/  LOP3.LUT R0, R0, UR5, R3, 0x96, !PT ;  /* 0x0000000500007c12 */ /* 0x000fe2000f8e9603 */
[----:B------:R-:W-:-:S04]  /*ce60*/  IMAD.HI.U32 R151, R132, -0x326172a9, RZ ;  /* 0xcd9e8d5784977827 */ /* 0x000fc800078e00ff */
[----:B------:R-:W-:Y:S01]  /*ce70*/  IMAD R155, R132, -0x326172a9, RZ ;  /* 0xcd9e8d57849b7824 */ /* 0x000fe200078e02ff */
[----:B------:R-:W-:Y:S01]  /*ce80*/  LOP3.LUT R151, R151, UR4, R130, 0x96, !PT ;  /* 0x0000000497977c12 */ /* 0x000fe2000f8e9682 */
[----:B------:R-:W-:-:S04]  /*ce90*/  IMAD.WIDE.U32 R152, R0, -0x326172a9, RZ ;  /* 0xcd9e8d5700987825 */ /* 0x000fc800078e00ff */
[----:B------:R-:W-:Y:S01]  /*cea0*/  IMAD.WIDE.U32 R156, R151, -0x2daee0ad, RZ ;  /* 0xd2511f53979c7825 */ /* 0x000fe200078e00ff */
[----:B------:R-:W-:-:S03]  /*ceb0*/  LOP3.LUT R155, R153, UR9, R155, 0x96, !PT ;  /* 0x00000009999b7c12 */ /* 0x000fc6000f8e969b */
[----:B------:R-:W-:Y:S02]  /*cec0*/  IMAD R153, R131, -0x2daee0ad, RZ ;  /* 0xd2511f5383997824 */ /* 0x000fe400078e02ff */
[----:B------:R-:W-:-:S03]  /*ced0*/  IMAD.WIDE.U32 R154, R155, -0x2daee0ad, RZ ;  /* 0xd2511f539b9a7825 */ /* 0x000fc600078e00ff */
[----:B------:R-:W-:Y:S01]  /*cee0*/  LOP3.LUT R153, R157, UR10, R153, 0x96, !PT ;  /* 0x0000000a9d997c12 */ /* 0x000fe2000f8e9699 */
[----:B------:R-:W-:Y:S01]  /*cef0*/  IMAD.MOV.U32 R151, RZ, RZ, RZ ;  /* 0x000000ffff977224 */ /* 0x000fe200078e00ff */
[----:B------:R-:W-:-:S03]  /*cf00*/  LOP3.LUT R0, R155, UR12, R156, 0x96, !PT ;  /* 0x0000000c9b007c12 */ /* 0x000fc6000f8e969c */
        /* <DEDUP_REMOVED lines=27> */
[----:B------:R-:W-:Y:S02]  /*d0c0*/  LOP3.LUT R2, R153, UR25, R156, 0x96, !PT ;  /* 0x0000001999027c12 */ /* 0x000fe4000f8e969c */
[----:B------:R-:W-:Y:S01]  /*d0d0*/  MOV R4, R152 ;  /* 0x0000009800047202 */ /* 0x000fe20000000f00 */
[----:B------:R-:W-:-:S04]  /*d0e0*/  IMAD.WIDE.U32 R152, R0, -0x2daee0ad, RZ ;  /* 0xd2511f5300987825 */ /* 0x000fc800078e00ff */
[----:B------:R-:W-:Y:S01]  /*d0f0*/  IMAD.MOV.U32 R6, RZ, RZ, R152 ;  /* 0x000000ffff067224 */ /* 0x000fe200078e0098 */
[----:B------:R-:W-:Y:S02]  /*d100*/  LOP3.LUT R0, R153, UR26, R154, 0x96, !PT ;  /* 0x0000001a99007c12 */ /* 0x000fe4000f8e969a */
.L_x_5263:
[----:B------:R-:W-:Y:S05]  /*d110*/  BSYNC B1 ;  /* 0x0000000000017941 */ /* 0x000fea0003800000 */
.L_x_5262:
        /* <DEDUP_REMOVED lines=14> */
.L_x_5266:
        /* <DEDUP_REMOVED lines=12> */
.L_x_5269:
[----:B------:R-:W-:Y:S02]  /*d2c0*/  MOV R116, R4 ;  /* 0x0000000400747202 */ /* 0x000fe40000000f00 */
.L_x_5270:
[----:B------:R-:W-:Y:S05]  /*d2d0*/  BSYNC B1 ;  /* 0x0000000000017941 */ /* 0x000fea0003800000 */
.L_x_5268:
        /* <DEDUP_REMOVED lines=16> */
.L_x_5274:
[----:B------:R-:W-:Y:S05]  /*d3e0*/  BSYNC B2 ;  /* 0x0000000000027941 */ /* 0x000fea0003800000 */
.L_x_5273:
        /* <DEDUP_REMOVED lines=43> */
.L_x_5272:
[----:B------:R-:W-:Y:S05]  /*d6a0*/  BSYNC B1 ;  /* 0x0000000000017941 */ /* 0x000fea0003800000 */
.L_x_5271:
[----:B------:R1:W2:Y:S02]  /*d6b0*/  I2F.U32 R7, R116 ;  /* 0x0000007400077306 */ /* 0x0002a40000201000 */
[----:B-1----:R-:W-:Y:S01]  /*d6c0*/  @P0 PRMT R116, RZ, 0x7610, R108 ;  /* 0x00007610ff740816 */ /* 0x002fe2000000006c */
[----:B--2---:R-:W-:-:S05]  /*d6d0*/  FFMA.FTZ R7, R7, R148, 1.1641532182693481445e-10 ;  /* 0x2f00000007077423 */ /* 0x004fca0000010094 */
[----:B------:R-:W-:Y:S02]  /*d6e0*/  FSETP.GTU.FTZ.AND P2, PT, R7, c[0x0][0x1e4], PT ;  /* 0x0000790007007a0b */ /* 0x000fe40003f5c000 */
[----:B------:R-:W-:-:S05]  /*d6f0*/  PRMT R7, RZ, 0x7610, R112 ;  /* 0x00007610ff077816 */ /* 0x000fca0000000070 */
[----:B------:R-:W-:-:S05]  /*d700*/  FMUL.FTZ R7, R7, c[0x0][0x1e8] ;  /* 0x00007a0007077a20 */ /* 0x000fca0000410000 */
[----:B------:R-:W-:Y:S02]  /*d710*/  FSEL R152, R7, RZ, !P2 ;  /* 0x000000ff07987208 */ /* 0x000fe40005000000 */
[----:B------:R-:W-:-:S03]  /*d720*/  SEL R7, RZ, 0x1, P2 ;  /* 0x00000001ff077807 */ /* 0x000fc60001000000 */
[----:B------:R-:W-:-:S04]  /*d730*/  FADD.FTZ R153, R153, R152 ;  /* 0x0000009899997221 */ /* 0x000fc80000010000 */
[----:B------:R-:W-:Y:S02]  /*d740*/  @P0 FADD.FTZ R153, R116, R153 ;  /* 0x0000009974990221 */ /* 0x000fe40000010000 */
.L_x_5267:
        /* <DEDUP_REMOVED lines=12> */
.L_x_5276:
[----:B------:R-:W-:Y:S02]  /*d810*/  IMAD.MOV.U32 R116, RZ, RZ, R4 ;  /* 0x000000ffff747224 */ /* 0x000fe400078e0004 */
.L_x_5277:
[----:B------:R-:W-:Y:S05]  /*d820*/  BSYNC B1 ;  /* 0x0000000000017941 */ /* 0x000fea0003800000 */
.L_x_5275:
        /* <DEDUP_REMOVED lines=16> */
.L_x_5281:
[----:B------:R-:W-:Y:S05]  /*d930*/  BSYNC B2 ;  /* 0x0000000000027941 */ /* 0x000fea0003800000 */
.L_x_5280:
        /* <DEDUP_REMOVED lines=44> */
.L_x_5279:
[----:B------:R-:W-:Y:S05]  /*dc00*/  BSYNC B1 ;  /* 0x0000000000017941 */ /* 0x000fea0003800000 */
.L_x_5278:
        /* <DEDUP_REMOVED lines=14> */
.L_x_5282:
        /* <DEDUP_REMOVED lines=12> */
.L_x_5285:
[----:B------:R-:W-:Y:S02]  /*ddb0*/  IMAD.MOV.U32 R116, RZ, RZ, R4 ;  /* 0x000000ffff747224 */ /* 0x000fe400078e0004 */
.L_x_5286:
[----:B------:R-:W-:Y:S05]  /*ddc0*/  BSYNC B1 ;  /* 0x0000000000017941 */ /* 0x000fea0003800000 */
.L_x_5284:
        /* <DEDUP_REMOVED lines=16> */
.L_x_5290:
[----:B------:R-:W-:Y:S05]  /*ded0*/  BSYNC B2 ;  /* 0x0000000000027941 */ /* 0x000fea0003800000 */
.L_x_5289:
        /* <DEDUP_REMOVED lines=44> */
.L_x_5288:
[----:B------:R-:W-:Y:S05]  /*e1a0*/  BSYNC B1 ;  /* 0x0000000000017941 */ /* 0x000fea0003800000 */
.L_x_5287:
[----:B------:R1:W2:Y:S01]  /*e1b0*/  I2F.U32 R155, R116 ;  /* 0x00000074009b7306 */ /* 0x0002a20000201000 */
[----:B0-----:R-:W-:-:S05]  /*e1c0*/  PRMT R8, RZ, 0x5410, R113 ;  /* 0x00005410ff087816 */ /* 0x001fca0000000071 */
[----:B------:R-:W-:Y:S01]  /*e1d0*/  FMUL.FTZ R8, R8, c[0x0][0x1e8] ;  /* 0x00007a0008087a20 */ /* 0x000fe20000410000 */
[----:B-1----:R-:W-:Y:S01]  /*e1e0*/  @P0 PRMT R116, RZ, 0x5410, R109 ;  /* 0x00005410ff740816 */ /* 0x002fe2000000006d */
[----:B--2---:R-:W-:-:S05]  /*e1f0*/  FFMA.FTZ R155, R155, R148, 1.1641532182693481445e-10 ;  /* 0x2f0000009b9b7423 */ /* 0x004fca0000010094 */
[----:B------:R-:W-:-:S04]  /*e200*/  FSETP.GTU.FTZ.AND P2, PT, R155, c[0x0][0x1e4], PT ;  /* 0x000079009b007a0b */ /* 0x000fc80003f5c000 */
[----:B------:R-:W-:-:S05]  /*e210*/  FSEL R8, R8, RZ, !P2 ;  /* 0x000000ff08087208 */ /* 0x000fca0005000000 */
[----:B------:R-:W-:Y:S01]  /*e220*/  FADD.FTZ R151, R151, R8 ;  /* 0x0000000897977221 */ /* 0x000fe20000010000 */
[----:B------:R-:W-:-:S03]  /*e230*/  SEL R8, RZ, 0x1, P2 ;  /* 0x00000001ff087807 */ /* 0x000fc60001000000 */
[----:B------:R-:W-:Y:S02]  /*e240*/  @P0 FADD.FTZ R151, R116, R151 ;  /* 0x0000009774970221 */ /* 0x000fe40000010000 */
.L_x_5283:
        /* <DEDUP_REMOVED lines=12> */
.L_x_5292:
[----:B------:R-:W-:Y:S02]  /*e310*/  IMAD.MOV.U32 R116, RZ, RZ, R4 ;  /* 0x000000ffff747224 */ /* 0x000fe400078e0004 */
.L_x_5293:
[----:B------:R-:W-:Y:S05]  /*e320*/  BSYNC B1 ;  /* 0x0000000000017941 */ /* 0x000fea0003800000 */
.L_x_5291:
        /* <DEDUP_REMOVED lines=16> */
.L_x_5297:
[----:B------:R-:W-:Y:S05]  /*e430*/  BSYNC B2 ;  /* 0x0000000000027941 */ /* 0x000fea0003800000 */
.L_x_5296:
        /* <DEDUP_REMOVED lines=44> */
.L_x_5295:
[----:B------:R-:W-:Y:S05]  /*e700*/  BSYNC B1 ;  /* 0x0000000000017941 */ /* 0x000fea0003800000 */
.L_x_5294:
        /* <DEDUP_REMOVED lines=14> */
.L_x_5298:
        /* <DEDUP_REMOVED lines=12> */
.L_x_5301:
[----:B------:R-:W-:Y:S02]  /*e8b0*/  IMAD.MOV.U32 R135, RZ, RZ, R4 ;  /* 0x000000ffff877224 */ /* 0x000fe400078e0004 */
.L_x_5302:
[----:B------:R-:W-:Y:S05]  /*e8c0*/  BSYNC B1 ;  /* 0x0000000000017941 */ /* 0x000fea0003800000 */
.L_x_5300:
        /* <DEDUP_REMOVED lines=16> */
.L_x_5306:
[----:B------:R-:W-:Y:S05]  /*e9d0*/  BSYNC B2 ;  /* 0x0000000000027941 */ /* 0x000fea0003800000 */
.L_x_5305:
[----:B------:R-:W-:Y:S01]  /*e9e0*/  LOP3.LUT R0, R0, UR5, R3, 0x96, !PT ;  /* 0x0000000500007c12 */ /* 0x000fe2000f8e9603 */
[----:B0-----:R-:W-:-:S04]  /*e9f0*/  IMAD.HI.U32 R9, R132, -0x326172a9, RZ ;  /* 0xcd9e8d5784097827 */ /* 0x001fc800078e00ff */
[----:B------:R-:W-:Y:S01]  /*ea00*/  IMAD R155, R132, -0x326172a9, RZ ;  /* 0xcd9e8d57849b7824 */ /* 0x000fe200078e02ff */
[----:B------:R-:W-:Y:S01]  /*ea10*/  LOP3.LUT R9, R9, UR4, R130, 0x96, !PT ;  /* 0x0000000409097c12 */ /* 0x000fe2000f8e9682 */
[----:B------:R-:W-:-:S04]  /*ea20*/  IMAD.WIDE.U32 R116, R0, -0x326172a9, RZ ;  /* 0xcd9e8d5700747825 */ /* 0x000fc800078e00ff */
[----:B------:R-:W-:Y:S01]  /*ea30*/  IMAD.WIDE.U32 R158, R9, -0x2daee0ad, RZ ;  /* 0xd2511f53099e7825 */ /* 0x000fe200078e00ff */
[----:B------:R-:W-:-:S03]  /*ea40*/  LOP3.LUT R155, R117, UR9, R155, 0x96, !PT ;  /* 0x00000009759b7c12 */ /* 0x000fc6000f8e969b */
[----:B------:R-:W-:Y:S02]  /*ea50*/  IMAD R117, R131, -0x2daee0ad, RZ ;  /* 0xd2511f5383757824 */ /* 0x000fe400078e02ff */
[----:B------:R-:W-:-:S03]  /*ea60*/  IMAD.WIDE.U32 R156, R155, -0x2daee0ad, RZ ;  /* 0xd2511f539b9c7825 */ /* 0x000fc600078e00ff */
[----:B------:R-:W-:Y:S02]  /*ea70*/  LOP3.LUT R117, R159, UR10, R117, 0x96, !PT ;  /* 0x0000000a9f757c12 */ /* 0x000fe4000f8e9675 */
        /* <DEDUP_REMOVED lines=31> */
[----:B------:R-:W-:Y:S01]  /*ec70*/  MOV R6, R116 ;  /* 0x0000007400067202 */ /* 0x000fe20000000f00 */
[----:B------:R-:W-:Y:S01]  /*ec80*/  IMAD.MOV.U32 R116, RZ, RZ, RZ ;  /* 0x000000ffff747224 */ /* 0x000fe200078e00ff */
[----:B------:R-:W-:Y:S02]  /*ec90*/  LOP3.LUT R0, R117, UR26, R156, 0x96, !PT ;  /* 0x0000001a75007c12 */ /* 0x000fe4000f8e969c */
.L_x_5304:
[----:B------:R-:W-:Y:S05]  /*eca0*/  BSYNC B1 ;  /* 0x0000000000017941 */ /* 0x000fea0003800000 */
.L_x_5303:
        /* <DEDUP_REMOVED lines=10> */
.L_x_5299:
        /* <DEDUP_REMOVED lines=12> */
.L_x_5308:
[----:B------:R-:W-:Y:S02]  /*ee10*/  IMAD.MOV.U32 R135, RZ, RZ, R4 ;  /* 0x000000ffff877224 */ /* 0x000fe400078e0004 */
.L_x_5309:
[----:B------:R-:W-:Y:S05]  /*ee20*/  BSYNC B1 ;  /* 0x0000000000017941 */ /* 0x000fea0003800000 */
.L_x_5307:
        /* <DEDUP_REMOVED lines=16> */
.L_x_5313:
[----:B------:R-:W-:Y:S05]  /*ef30*/  BSYNC B2 ;  /* 0x0000000000027941 */ /* 0x000fea0003800000 */
.L_x_5312:
        /* <DEDUP_REMOVED lines=44> */
.L_x_5311:
[----:B------:R-:W-:Y:S05]  /*f200*/  BSYNC B1 ;  /* 0x0000000000017941 */ /* 0x000fea0003800000 */
.L_x_5310:
        /* <DEDUP_REMOVED lines=13> */
.L_x_5314:
        /* <DEDUP_REMOVED lines=12> */
.L_x_5317:
[----:B------:R-:W-:Y:S02]  /*f3a0*/  IMAD.MOV.U32 R135, RZ, RZ, R4 ;  /* 0x000000ffff877224 */ /* 0x000fe400078e0004 */
.L_x_5318:
[----:B------:R-:W-:Y:S05]  /*f3b0*/  BSYNC B1 ;  /* 0x0000000000017941 */ /* 0x000fea0003800000 */
.L_x_5316:
        /* <DEDUP_REMOVED lines=16> */
.L_x_5322:
[----:B------:R-:W-:Y:S05]  /*f4c0*/  BSYNC B2 ;  /* 0x0000000000027941 */ /* 0x000fea0003800000 */
.L_x_5321:
        /* <DEDUP_REMOVED lines=44> */
.L_x_5320:
[----:B------:R-:W-:Y:S05]  /*f790*/  BSYNC B1 ;  /* 0x0000000000017941 */ /* 0x000fea0003800000 */
.L_x_5319:
        /* <DEDUP_REMOVED lines=10> */
.L_x_5315:
        /* <DEDUP_REMOVED lines=12> */
.L_x_5324:
[----:B------:R-:W-:Y:S02]  /*f900*/  IMAD.MOV.U32 R135, RZ, RZ, R4 ;  /* 0x000000ffff877224 */ /* 0x000fe400078e0004 */
.L_x_5325:
[----:B------:R-:W-:Y:S05]  /*f910*/  BSYNC B1 ;  /* 0x0000000000017941 */ /* 0x000fea0003800000 */
.L_x_5323:
        /* <DEDUP_REMOVED lines=16> */
.L_x_5329:
[----:B------:R-:W-:Y:S05]  /*fa20*/  BSYNC B2 ;  /* 0x0000000000027941 */ /* 0x000fea0003800000 */
.L_x_5328:
        /* <DEDUP_REMOVED lines=42> */
[----:B------:R-:W-:Y:S01]  /*fcd0*/  IMAD.MOV.U32 R117, RZ, RZ, RZ ;  /* 0x000000ffff757224 */ /* 0x000fe200078e00ff */
[----:B------:R-:W-:Y:S02]  /*fce0*/  MOV R6, R116 ;  /* 0x0000007400067202 */ /* 0x000fe40000000f00 */
.L_x_5327:
[----:B------:R-:W-:Y:S05]  /*fcf0*/  BSYNC B1 ;  /* 0x0000000000017941 */ /* 0x000fea0003800000 */
.L_x_5326:
        /* <DEDUP_REMOVED lines=13> */
.L_x_5330:
        /* <DEDUP_REMOVED lines=12> */
.L_x_5333:
[----:B------:R-:W-:Y:S02]  /*fe90*/  IMAD.MOV.U32 R118, RZ, RZ, R4 ;  /* 0x000000ffff767224 */ /* 0x000fe400078e0004 */
.L_x_5334:
[----:B------:R-:W-:Y:S05]  /*fea0*/  BSYNC B1 ;  /* 0x0000000000017941 */ /* 0x000fea0003800000 */
.L_x_5332:
        /* <DEDUP_REMOVED lines=16> */
.L_x_5338:
[----:B------:R-:W-:Y:S05]  /*ffb0*/  BSYNC B2 ;  /* 0x0000000000027941 */ /* 0x000fea0003800000 */
.L_x_5337:
        /* <DEDUP_REMOVED lines=44> */
.L_x_5336:
[----:B------:R-:W-:Y:S05]  /*10280*/  BSYNC B1 ;  /* 0x0000000000017941 */ /* 0x000fea0003800000 */
.L_x_5335:
        /* <DEDUP_REMOVED lines=10> */
.L_x_5331:
        /* <DEDUP_REMOVED lines=12> */
.L_x_5340:
[----:B------:R-:W-:Y:S02]  /*103f0*/  IMAD.MOV.U32 R118, RZ, RZ, R4 ;  /* 0x000000ffff767224 */ /* 0x000fe400078e0004 */
.L_x_5341:
[----:B------:R-:W-:Y:S05]  /*10400*/  BSYNC B1 ;  /* 0x0000000000017941 */ /* 0x000fea0003800000 */
.L_x_5339:
        /* <DEDUP_REMOVED lines=16> */
.L_x_5345:
[----:B------:R-:W-:Y:S05]  /*10510*/  BSYNC B2 ;  /* 0x0000000000027941 */ /* 0x000fea0003800000 */
.L_x_5344:
        /* <DEDUP_REMOVED lines=44> */
.L_x_5343:
[----:B------:R-:W-:Y:S05]  /*107e0*/  BSYNC B1 ;  /* 0x0000000000017941 */ /* 0x000fea0003800000 */
.L_x_5342:
[----:B------:R-:W1:Y:S01]  /*107f0*/  I2F.U32 R135, R118 ;  /* 0x0000007600877306 */ /* 0x000e620000201000 */
[----:B------:R-:W-:-:S05]  /*10800*/  PRMT R116, RZ, 0x5410, R119 ;  /* 0x00005410ff747816 */ /* 0x000fca0000000077 */
[----:B------:R-:W-:Y:S02]  /*10810*/  FMUL.FTZ R116, R116, c[0x0][0x1e8] ;  /* 0x00007a0074747a20 */ /* 0x000fe40000410000 */
[----:B-1----:R-:W-:-:S05]  /*10820*/  FFMA.FTZ R135, R135, R148, 1.1641532182693481445e-10 ;  /* 0x2f00000087877423 */ /* 0x002fca0000010094 */
[----:B------:R-:W-:-:S04]  /*10830*/  FSETP.GTU.FTZ.AND P4, PT, R135, c[0x0][0x1e4], PT ;  /* 0x0000790087007a0b */ /* 0x000fc80003f9c000 */
        /* <DEDUP_REMOVED lines=8> */
.L_x_5346:
        /* <DEDUP_REMOVED lines=12> */
.L_x_5349:
[----:B------:R-:W-:Y:S02]  /*10980*/  IMAD.MOV.U32 R118, RZ, RZ, R4 ;  /* 0x000000ffff767224 */ /* 0x000fe400078e0004 */
.L_x_5350:
[----:B------:R-:W-:Y:S05]  /*10990*/  BSYNC B1 ;  /* 0x0000000000017941 */ /* 0x000fea0003800000 */
.L_x_5348:
        /* <DEDUP_REMOVED lines=16> */
.L_x_5354:
[----:B------:R-:W-:Y:S05]  /*10aa0*/  BSYNC B2 ;  /* 0x0000000000027941 */ /* 0x000fea0003800000 */
.L_x_5353:
        /* <DEDUP_REMOVED lines=44> */
.L_x_5352:
[----:B------:R-:W-:Y:S05]  /*10d70*/  BSYNC B1 ;  /* 0x0000000000017941 */ /* 0x000fea0003800000 */
.L_x_5351:
        /* <DEDUP_REMOVED lines=10> */
.L_x_5347:
        /* <DEDUP_REMOVED lines=12> */
.L_x_5356:
[----:B------:R-:W-:Y:S02]  /*10ee0*/  IMAD.MOV.U32 R118, RZ, RZ, R4 ;  /* 0x000000ffff767224 */ /* 0x000fe400078e0004 */
.L_x_5357:
[----:B------:R-:W-:Y:S05]  /*10ef0*/  BSYNC B1 ;  /* 0x0000000000017941 */ /* 0x000fea0003800000 */
.L_x_5355:
        /* <DEDUP_REMOVED lines=16> */
.L_x_5361:
[----:B------:R-:W-:Y:S05]  /*11000*/  BSYNC B2 ;  /* 0x0000000000027941 */ /* 0x000fea0003800000 */
.L_x_5360:
        /* <DEDUP_REMOVED lines=44> */
.L_x_5359:
[----:B------:R-:W-:Y:S05]  /*112d0*/  BSYNC B1 ;  /* 0x0000000000017941 */ /* 0x000fea0003800000 */
.L_x_5358:
        /* <DEDUP_REMOVED lines=13> */
.L_x_5362:
        /* <DEDUP_REMOVED lines=12> */
.L_x_5365:
[----:B------:R-:W-:Y:S02]  /*11470*/  IMAD.MOV.U32 R164, RZ, RZ, R4 ;  /* 0x000000ffffa47224 */ /* 0x000fe400078e0004 */
.L_x_5366:
[----:B------:R-:W-:Y:S05]  /*11480*/  BSYNC B1 ;  /* 0x0000000000017941 */ /* 0x000fea0003800000 */
.L_x_5364:
        /* <DEDUP_REMOVED lines=16> */
.L_x_5370:
[----:B------:R-:W-:Y:S05]  /*11590*/  BSYNC B2 ;  /* 0x0000000000027941 */ /* 0x000fea0003800000 */
.L_x_5369:
        /* <DEDUP_REMOVED lines=43> */
[----:B------:R-:W-:Y:S02]  /*11850*/  MOV R6, R116 ;  /* 0x0000007400067202 */ /* 0x000fe40000000f00 */
.L_x_5368:
[----:B------:R-:W-:Y:S05]  /*11860*/  BSYNC B1 ;  /* 0x0000000000017941 */ /* 0x000fea0003800000 */
.L_x_5367:
        /* <DEDUP_REMOVED lines=9> */
[----:B------:R-:W-:-:S04]  /*11900*/  @P0 FADD.FTZ R156, R117, R156 ;  /* 0x0000009c759c0221 */ /* 0x000fc80000010000 */
.L_x_5363:
[----:B------:R-:W-:Y:S01]  /*11910*/  IMAD.WIDE.U32 R148, R125, R149, c[0x0][0x188] ;  /* 0x000062007d947625 */ /* 0x000fe200078e0095 */
[----:B------:R-:W-:Y:S02]  /*11920*/  F2FP.BF16.PACK_AB R119, R156, R155 ;  /* 0x0000009b9c77723e */ /* 0x000fe400000010ff */
[----:B------:R-:W-:Y:S02]  /*11930*/  F2FP.BF16.PACK_AB R118, R157, R152 ;  /* 0x000000989d76723e */ /* 0x000fe400000010ff */
[----:B------:R-:W-:Y:S02]  /*11940*/  F2FP.BF16.PACK_AB R117, R154, R151 ;  /* 0x000000979a75723e */ /* 0x000fe400000010ff */
[----:B------:R-:W-:Y:S02]  /*11950*/  F2FP.BF16.PACK_AB R116, R153, R150 ;  /* 0x000000969974723e */ /* 0x000fe400000010ff */
[----:B------:R-:W-:Y:S02]  /*11960*/  ISETP.NE.AND P1, PT, R160, RZ, PT ;  /* 0x000000ffa000720c */ /* 0x000fe40003f25270 */
[----:B------:R-:W-:Y:S01]  /*11970*/  SEL R158, RZ, 0x1000000, P5 ;  /* 0x01000000ff9e7807 */ /* 0x000fe20002800000 */
[----:B------:R1:W-:Y:S01]  /*11980*/  STG.E.128 [R148.64], R116 ;  /* 0x0000007494007986 */ /* 0x0003e2000c101d06 */
[----:B------:R-:W-:-:S02]  /*11990*/  SEL R159, RZ, 0x10000, P4 ;  /* 0x00010000ff9f7807 */ /* 0x000fc40002000000 */
[----:B------:R-:W-:Y:S02]  /*119a0*/  SEL R160, RZ, 0x100, P3 ;  /* 0x00000100ffa07807 */ /* 0x000fe40001800000 */
[----:B------:R-:W-:Y:S02]  /*119b0*/  ISETP.NE.AND P5, PT, R163, RZ, PT ;  /* 0x000000ffa300720c */ /* 0x000fe40003fa5270 */
[----:B------:R-:W-:Y:S02]  /*119c0*/  LOP3.LUT R160, R160, R158, R159, 0xfe, !PT ;  /* 0x0000009ea0a07212 */ /* 0x000fe400078efe9f */
[----:B------:R-:W-:Y:S02]  /*119d0*/  SEL R158, RZ, 0x1, P5 ;  /* 0x00000001ff9e7807 */ /* 0x000fe40002800000 */
[----:B------:R-:W-:Y:S02]  /*119e0*/  ISETP.NE.AND P6, PT, R161, RZ, PT ;  /* 0x000000ffa100720c */ /* 0x000fe40003fc5270 */
[----:B------:R-:W-:Y:S01]  /*119f0*/  SEL R161, RZ, 0x1, P2 ;  /* 0x00000001ffa17807 */ /* 0x000fe20001000000 */
[----:B------:R-:W-:Y:S01]  /*11a00*/  IMAD.WIDE.U32 R158, R158, 0x1000000, RZ ;  /* 0x010000009e9e7825 */ /* 0x000fe200078e00ff */
[----:B------:R-:W-:-:S03]  /*11a10*/  ISETP.NE.AND P0, PT, R162, RZ, PT ;  /* 0x000000ffa200720c */ /* 0x000fc60003f05270 */
[----:B-1----:R-:W-:Y:S01]  /*11a20*/  FADD.FTZ R119, RZ, R121 ;  /* 0x00000079ff777221 */ /* 0x002fe20000010000 */
[----:B------:R-:W-:Y:S02]  /*11a30*/  LOP3.LUT R159, R159, R160, R161, 0xfe, !PT ;  /* 0x000000a09f9f7212 */ /* 0x000fe400078efea1 */
[----:B------:R-:W-:Y:S01]  /*11a40*/  SEL R162, RZ, 0x1, P0 ;  /* 0x00000001ffa27807 */ /* 0x000fe20000000000 */
[----:B------:R-:W-:Y:S01]  /*11a50*/  FADD.FTZ R119, R119, R138 ;  /* 0x0000008a77777221 */ /* 0x000fe20000010000 */
[----:B------:R-:W-:Y:S02]  /*11a60*/  SEL R160, RZ, 0x1, P6 ;  /* 0x00000001ffa07807 */ /* 0x000fe40003000000 */
[----:B------:R-:W-:Y:S01]  /*11a70*/  SEL R117, RZ, 0x1, P1 ;  /* 0x00000001ff757807 */ /* 0x000fe20000800000 */
[----:B------:R-:W-:Y:S01]  /*11a80*/  FADD.FTZ R118, R119, R136 ;  /* 0x0000008877767221 */ /* 0x000fe20000010000 */
[----:B------:R-:W-:Y:S01]  /*11a90*/  ISETP.NE.AND P0, PT, R122, RZ, PT ;  /* 0x000000ff7a00720c */ /* 0x000fe20003f05270 */
[----:B------:R-:W-:-:S04]  /*11aa0*/  IMAD.WIDE.U32 R162, R162, 0x10000, RZ ;  /* 0x00010000a2a27825 */ /* 0x000fc800078e00ff */
[----:B------:R-:W-:Y:S02]  /*11ab0*/  FADD.FTZ R119, R118, R143 ;  /* 0x0000008f76777221 */ /* 0x000fe40000010000 */
[----:B------:R-:W-:-:S04]  /*11ac0*/  IMAD.WIDE.U32 R160, R160, 0x100, RZ ;  /* 0x00000100a0a07825 */ /* 0x000fc800078e00ff */
[----:B------:R-:W-:Y:S01]  /*11ad0*/  FADD.FTZ R118, R119, R120 ;  /* 0x0000007877767221 */ /* 0x000fe20000010000 */
[----:B------:R-:W-:Y:S02]  /*11ae0*/  LOP3.LUT R158, R160, R158, R162, 0xfe, !PT ;  /* 0x0000009ea09e7212 */ /* 0x000fe400078efea2 */
[----:B------:R-:W-:Y:S01]  /*11af0*/  LOP3.LUT R161, R161, R159, R163, 0xfe, !PT ;  /* 0x0000009fa1a17212 */ /* 0x000fe200078efea3 */
[----:B------:R-:W-:Y:S01]  /*11b00*/  FADD.FTZ R118, R118, R139 ;  /* 0x0000008b76767221 */ /* 0x000fe20000010000 */
[----:B------:R-:W-:Y:S01]  /*11b10*/  LOP3.LUT R160, R158, R117, RZ, 0xfc, !PT ;  /* 0x000000759ea07212 */ /* 0x000fe200078efcff */
[----:B------:R-:W-:-:S04]  /*11b20*/  IMAD.WIDE.U32 R116, R125, R141, c[0x0][0x190] ;  /* 0x000064007d747625 */ /* 0x000fc800078e008d */
[----:B------:R-:W-:Y:S01]  /*11b30*/  FADD.FTZ R119, R118, R123 ;  /* 0x0000007b76777221 */ /* 0x000fe20000010000 */
[----:B------:R1:W-:Y:S03]  /*11b40*/  STG.E.64 [R116.64], R160 ;  /* 0x000000a074007986 */ /* 0x0003e6000c101b06 */
[----:B------:R-:W-:-:S04]  /*11b50*/  FADD.FTZ R119, R119, R140 ;  /* 0x0000008c77777221 */ /* 0x000fc80000010000 */
[----:B------:R-:W-:-:S04]  /*11b60*/  FADD.FTZ R118, R119, R126 ;  /* 0x0000007e77767221 */ /* 0x000fc80000010000 */
[----:B------:R-:W-:-:S04]  /*11b70*/  FADD.FTZ R118, R118, R137 ;  /* 0x0000008976767221 */ /* 0x000fc80000010000 */
[----:B-1----:R-:W-:-:S04]  /*11b80*/  FADD.FTZ R117, R118, R127 ;  /* 0x0000007f76757221 */ /* 0x002fc80000010000 */
        /* <DEDUP_REMOVED lines=10> */
[----:B------:R-:W-:Y:S05]  /*11c30*/  @!P0 BRA `(.L_x_5371) ;  /* 0x0000013000008947 */ /* 0x000fea0003800000 */
[----:B------:R-:W-:Y:S01]  /*11c40*/  IMAD.U32 R116, R128, 0x10000, RZ ;  /* 0x0001000080747824 */ /* 0x000fe200078e00ff */
        /* <DEDUP_REMOVED lines=14> */
[----:B------:R-:W-:Y:S02]  /*11d30*/  LOP3.LUT R117, R159, R117, RZ, 0xfc, !PT ;  /* 0x000000759f757212 */ /* 0x000fe400078efcff */
[----:B------:R-:W-:Y:S01]  /*11d40*/  LOP3.LUT R116, R118, 0xff, R5, 0xf8, !PT ;  /* 0x000000ff76747812 */ /* 0x000fe200078ef805 */
[----:B------:R-:W-:-:S05]  /*11d50*/  IMAD.WIDE.U32 R118, R125, R141, c[0x0][0x198] ;  /* 0x000066007d767625 */ /* 0x000fca00078e008d */
[----:B------:R1:W-:Y:S02]  /*11d60*/  STG.E.64 [R118.64], R116 ;  /* 0x0000007476007986 */ /* 0x0003e4000c101b06 */
.L_x_5371:
[----:B------:R-:W-:Y:S01]  /*11d70*/  FADD.FTZ R122, R122, R157 ;  /* 0x0000009d7a7a7221 */ /* 0x000fe20000010000 */
[----:B------:R-:W-:-:S03]  /*11d80*/  ISETP.NE.AND P1, PT, R133, RZ, PT ;  /* 0x000000ff8500720c */ /* 0x000fc60003f25270 */
[----:B-1----:R-:W-:-:S04]  /*11d90*/  FADD.FTZ R117, R122, R155 ;  /* 0x0000009b7a757221 */ /* 0x002fc80000010000 */
[----:B------:R-:W-:Y:S01]  /*11da0*/  FADD.FTZ R141, R117, R156 ;  /* 0x0000009c758d7221 */ /* 0x000fe20000010000 */
[----:B------:R-:W-:Y:S05]  /*11db0*/  BRA.DIV ~URZ, `(.L_x_5372) ;  /* 0x00000e727f007947 */ /* 0x000fea000b800000 */
[----:B------:R1:W2:Y:S02]  /*11dc0*/  SHFL.BFLY PT, R118, R141, 0x1, 0x1f ;  /* 0x0c201f008d767f89 */ /* 0x0002a400000e0000 */
.L_x_5376:
[----:B-12---:R-:W-:Y:S01]  /*11dd0*/  FADD.FTZ R141, R141, R118 ;  /* 0x000000768d8d7221 */ /* 0x006fe20000010000 */
[----:B------:R-:W-:Y:S05]  /*11de0*/  BRA.DIV ~URZ, `(.L_x_5373) ;  /* 0x00000ea27f007947 */ /* 0x000fea000b800000 */
[----:B------:R-:W1:Y:S02]  /*11df0*/  SHFL.BFLY PT, R116, R141, 0x2, 0x1f ;  /* 0x0c401f008d747f89 */ /* 0x000e6400000e0000 */
[----:B-1----:R-:W-:-:S05]  /*11e00*/  FADD.FTZ R116, R141, R116 ;  /* 0x000000748d747221 */ /* 0x002fca0000010000 */
[----:B------:R-:W1:Y:S02]  /*11e10*/  SHFL.BFLY PT, R117, R116, 0x4, 0x1f ;  /* 0x0c801f0074757f89 */ /* 0x000e6400000e0000 */
[----:B-1----:R-:W-:-:S05]  /*11e20*/  FADD.FTZ R117, R116, R117 ;  /* 0x0000007574757221 */ /* 0x002fca0000010000 */
[----:B------:R-:W1:Y:S02]  /*11e30*/  SHFL.BFLY PT, R118, R117, 0x8, 0x1f ;  /* 0x0d001f0075767f89 */ /* 0x000e6400000e0000 */
[----:B-1----:R-:W-:-:S05]  /*11e40*/  FADD.FTZ R118, R117, R118 ;  /* 0x0000007675767221 */ /* 0x002fca0000010000 */
[----:B------:R-:W1:Y:S02]  /*11e50*/  SHFL.BFLY PT, R119, R118, 0x10, 0x1f ;  /* 0x0e001f0076777f89 */ /* 0x000e6400000e0000 */
[----:B-1----:R-:W-:-:S04]  /*11e60*/  FADD.FTZ R119, R118, R119 ;  /* 0x0000007776777221 */ /* 0x002fc80000010000 */
[----:B------:R-:W-:-:S04]  /*11e70*/  FMUL.FTZ R159, R119, c[0x0][0x1e0] ;  /* 0x00007800779f7a20 */ /* 0x000fc80000410000 */
[C---:B------:R-:W-:Y:S02]  /*11e80*/  FADD.FTZ R119, -R159.reuse, R121 ;  /* 0x000000799f777221 */ /* 0x040fe40000010100 */
[----:B------:R-:W-:Y:S02]  /*11e90*/  FADD.FTZ R122, -R159, R138 ;  /* 0x0000008a9f7a7221 */ /* 0x000fe40000010100 */
[----:B------:R-:W-:Y:S02]  /*11ea0*/  FFMA.FTZ R119, R119, R119, RZ ;  /* 0x0000007777777223 */ /* 0x000fe400000100ff */
[----:B------:R-:W-:Y:S02]  /*11eb0*/  FADD.FTZ R116, -R159, R136 ;  /* 0x000000889f747221 */ /* 0x000fe40000010100 */
[----:B------:R-:W-:-:S04]  /*11ec0*/  FFMA.FTZ R119, R122, R122, R119 ;  /* 0x0000007a7a777223 */ /* 0x000fc80000010077 */
[----:B------:R-:W-:Y:S02]  /*11ed0*/  FFMA.FTZ R119, R116, R116, R119 ;  /* 0x0000007474777223 */ /* 0x000fe40000010077 */
[----:B------:R-:W-:-:S04]  /*11ee0*/  FADD.FTZ R116, -R159, R143 ;  /* 0x0000008f9f747221 */ /* 0x000fc80000010100 */
        /* <DEDUP_REMOVED lines=40> */
[----:B------:R-:W-:-:S05]  /*12170*/  FFMA.FTZ R119, R116, R116, R119 ;  /* 0x0000007474777223 */ /* 0x000fca0000010077 */
        /* <DEDUP_REMOVED lines=9> */
.L_x_5377:
[----:B------:R-:W-:Y:S01]  /*12210*/  FMUL.FTZ R117, R159, R159 ;  /* 0x0000009f9f757220 */ /* 0x000fe20000410000 */
[----:B------:R-:W-:Y:S01]  /*12220*/  ISETP.NE.AND P0, PT, RZ, UR8, PT ;  /* 0x00000008ff007c0c */ /* 0x000fe2000bf05270 */
[----:B-12---:R-:W-:Y:S02]  /*12230*/  FADD.FTZ R141, R118, R141 ;  /* 0x0000008d768d7221 */ /* 0x006fe40000010000 */
[----:B------:R-:W-:Y:S01]  /*12240*/  IMAD.MOV.U32 R116, RZ, RZ, c[0x0][0x1e0] ;  /* 0x00007800ff747624 */ /* 0x000fe200078e00ff */
[----:B------:R-:W-:Y:S02]  /*12250*/  FSEL R117, R117, RZ, P0 ;  /* 0x000000ff75757208 */ /* 0x000fe40000000000 */
[----:B------:R-:W-:Y:S01]  /*12260*/  FSEL R148, R159, RZ, !P0 ;  /* 0x000000ff9f947208 */ /* 0x000fe20004000000 */
[----:B------:R-:W-:Y:S02]  /*12270*/  FFMA.FTZ R116, R141, R116, c[0x0][0x228] ;  /* 0x00008a008d747623 */ /* 0x000fe40000010074 */
[----:B------:R-:W-:-:S02]  /*12280*/  IMAD.MOV.U32 R141, RZ, RZ, 0x4 ;  /* 0x00000004ff8d7424 */ /* 0x000fc400078e00ff */
[----:B------:R-:W-:Y:S02]  /*12290*/  FADD.FTZ R149, R116, R117 ;  /* 0x0000007574957221 */ /* 0x000fe40000010000 */
[C---:B------:R-:W-:Y:S02]  /*122a0*/  FADD.FTZ R122, -R148.reuse, R121 ;  /* 0x00000079947a7221 */ /* 0x040fe40000010100 */
[C---:B------:R-:W-:Y:S02]  /*122b0*/  FADD.FTZ R138, -R148.reuse, R138 ;  /* 0x0000008a948a7221 */ /* 0x040fe40000010100 */
[----:B------:R-:W1:Y:S01]  /*122c0*/  MUFU.RSQ R149, R149 ;  /* 0x0000009500957308 */ /* 0x000e620000001400 */
[C---:B------:R-:W-:Y:S02]  /*122d0*/  FADD.FTZ R158, -R148.reuse, R136 ;  /* 0x00000088949e7221 */ /* 0x040fe40000010100 */
[----:B------:R-:W-:Y:S02]  /*122e0*/  FADD.FTZ R160, -R148, R143 ;  /* 0x0000008f94a07221 */ /* 0x000fe40000010100 */
[----:B------:R-:W-:-:S04]  /*122f0*/  @!P1 IMAD.WIDE R118, R134, R141, c[0x0][0x1a0] ;  /* 0x0000680086769625 */ /* 0x000fc800078e028d */
[----:B------:R-:W-:Y:S01]  /*12300*/  @!P1 IMAD.WIDE R116, R134, R141, c[0x0][0x1a8] ;  /* 0x00006a0086749625 */ /* 0x000fe200078e028d */
[----:B------:R2:W-:Y:S03]  /*12310*/  @!P1 STG.E [R118.64], R159 ;  /* 0x0000009f76009986 */ /* 0x0005e6000c101906 */
[C---:B------:R-:W-:Y:S02]  /*12320*/  FADD.FTZ R120, -R148.reuse, R120 ;  /* 0x0000007894787221 */ /* 0x040fe40000010100 */
[----:B------:R-:W-:Y:S01]  /*12330*/  FADD.FTZ R126, -R148, R126 ;  /* 0x0000007e947e7221 */ /* 0x000fe20000010100 */
[----:B-1----:R1:W-:Y:S01]  /*12340*/  @!P1 STG.E [R116.64], R149 ;  /* 0x0000009574009986 */ /* 0x0023e2000c101906 */
[C---:B------:R-:W-:Y:S02]  /*12350*/  FMUL.FTZ R143, R149.reuse, R122 ;  /* 0x0000007a958f7220 */ /* 0x040fe40000410000 */
[----:B------:R-:W-:-:S02]  /*12360*/  FMUL.FTZ R136, R149, R138 ;  /* 0x0000008a95887220 */ /* 0x000fc40000410000 */
[C---:B------:R-:W-:Y:S01]  /*12370*/  FMUL.FTZ R121, R149.reuse, R158 ;  /* 0x0000009e95797220 */ /* 0x040fe20000410000 */
[----:B--2---:R-:W-:Y:S01]  /*12380*/  SHF.R.U32.HI R159, RZ, 0x1c, R124 ;  /* 0x0000001cff9f7819 */ /* 0x004fe2000001167c */
[----:B------:R-:W-:Y:S02]  /*12390*/  FMUL.FTZ R122, R149, R160 ;  /* 0x000000a0957a7220 */ /* 0x000fe40000410000 */
[----:B------:R-:W-:Y:S02]  /*123a0*/  FFMA.FTZ R118, R60, R143, R12 ;  /* 0x0000008f3c767223 */ /* 0x000fe4000001000c */
[----:B------:R-:W-:Y:S02]  /*123b0*/  FFMA.FTZ R119, R61, R136, R13 ;  /* 0x000000883d777223 */ /* 0x000fe4000001000d */
[----:B-1----:R-:W-:Y:S02]  /*123c0*/  FFMA.FTZ R117, R62, R121, R14 ;  /* 0x000000793e757223 */ /* 0x002fe4000001000e */
[----:B------:R-:W-:Y:S01]  /*123d0*/  FFMA.FTZ R138, R63, R122, R15 ;  /* 0x0000007a3f8a7223 */ /* 0x000fe2000001000f */
[----:B------:R-:W-:Y:S01]  /*123e0*/  F2FP.BF16.PACK_AB R116, R119, R118 ;  /* 0x000000767774723e */ /* 0x000fe200000010ff */
[----:B------:R-:W-:-:S02]  /*123f0*/  FADD.FTZ R118, -R148, R139 ;  /* 0x0000008b94767221 */ /* 0x000fc40000010100 */
[----:B------:R-:W-:Y:S01]  /*12400*/  FADD.FTZ R158, -R148, R140 ;  /* 0x0000008c949e7221 */ /* 0x000fe20000010100 */
[----:B------:R-:W-:Y:S01]  /*12410*/  F2FP.BF16.PACK_AB R117, R138, R117 ;  /* 0x000000758a75723e */ /* 0x000fe200000010ff */
[----:B------:R-:W-:Y:S02]  /*12420*/  FADD.FTZ R138, -R148, R123 ;  /* 0x0000007b948a7221 */ /* 0x000fe40000010100 */
        /* <DEDUP_REMOVED lines=12> */
[C---:B------:R-:W-:Y:S01]  /*124f0*/  IMAD.SHL.U32 R120, R124.reuse, 0x10, RZ ;  /* 0x000000107c787824 */ /* 0x040fe200078e00ff */
[----:B------:R-:W-:Y:S01]  /*12500*/  IADD3 R124, R124, 0x20, RZ ;  /* 0x000000207c7c7810 */ /* 0x000fe20007ffe0ff */
[----:B------:R-:W-:-:S02]  /*12510*/  FFMA.FTZ R161, R89, R140, R41 ;  /* 0x0000008c59a17223 */ /* 0x000fc40000010029 */
[----:B------:R-:W-:Y:S01]  /*12520*/  FFMA.FTZ R121, R86, R121, R38 ;  /* 0x0000007956797223 */ /* 0x000fe20000010026 */
[----:B------:R-:W-:Y:S01]  /*12530*/  IADD3 R138, P0, R120, c[0x0][0x208], RZ ;  /* 0x00008200788a7a10 */ /* 0x000fe20007f1e0ff */
[----:B------:R-:W-:Y:S02]  /*12540*/  FFMA.FTZ R158, R91, R158, R43 ;  /* 0x0000009e5b9e7223 */ /* 0x000fe4000001002b */
[----:B------:R-:W-:Y:S01]  /*12550*/  FFMA.FTZ R140, R87, R122, R39 ;  /* 0x0000007a578c7223 */ /* 0x000fe20000010027 */
[----:B------:R-:W-:Y:S01]  /*12560*/  IADD3.X R139, R159, c[0x0][0x20c], RZ, P0, !PT ;  /* 0x000083009f8b7a10 */ /* 0x000fe200007fe4ff */
[----:B------:R-:W-:Y:S01]  /*12570*/  FFMA.FTZ R143, R84, R143, R36 ;  /* 0x0000008f548f7223 */ /* 0x000fe20000010024 */
[----:B------:R-:W-:Y:S01]  /*12580*/  F2FP.BF16.PACK_AB R123, R158, R123 ;  /* 0x0000007b9e7b723e */ /* 0x000fe200000010ff */
[----:B------:R-:W-:Y:S01]  /*12590*/  FFMA.FTZ R136, R85, R136, R37 ;  /* 0x0000008855887223 */ /* 0x000fe20000010025 */
[----:B------:R-:W-:Y:S01]  /*125a0*/  F2FP.BF16.PACK_AB R122, R161, R160 ;  /* 0x000000a0a17a723e */ /* 0x000fe200000010ff */
[----:B------:R1:W-:Y:S01]  /*125b0*/  STG.E.128 [R138.64], R116 ;  /* 0x000000748a007986 */ /* 0x0003e2000c101d06 */
[----:B------:R-:W-:Y:S01]  /*125c0*/  F2FP.BF16.PACK_AB R121, R140, R121 ;  /* 0x000000798c79723e */ /* 0x000fe200000010ff */
[----:B------:R-:W-:-:S02]  /*125d0*/  FADD.FTZ R158, -R148, R127 ;  /* 0x0000007f949e7221 */ /* 0x000fc40000010100 */
[C---:B------:R-:W-:Y:S02]  /*125e0*/  FMUL.FTZ R127, R149.reuse, R126 ;  /* 0x0000007e957f7220 */ /* 0x040fe40000410000 */
[C---:B------:R-:W-:Y:S02]  /*125f0*/  FADD.FTZ R160, -R148.reuse, R142 ;  /* 0x0000008e94a07221 */ /* 0x040fe40000010100 */
[C---:B------:R-:W-:Y:S02]  /*12600*/  FADD.FTZ R162, -R148.reuse, R144 ;  /* 0x0000009094a27221 */ /* 0x040fe40000010100 */
[C---:B------:R-:W-:Y:S02]  /*12610*/  FADD.FTZ R164, -R148.reuse, R145 ;  /* 0x0000009194a47221 */ /* 0x040fe40000010100 */
[----:B------:R-:W-:Y:S02]  /*12620*/  FADD.FTZ R146, -R148, R146 ;  /* 0x0000009294927221 */ /* 0x000fe40000010100 */
[----:B------:R-:W-:-:S02]  /*12630*/  FMUL.FTZ R145, R149, R158 ;  /* 0x0000009e95917220 */ /* 0x000fc40000410000 */
[----:B------:R-:W-:Y:S01]  /*12640*/  FMUL.FTZ R144, R149, R160 ;  /* 0x000000a095907220 */ /* 0x000fe20000410000 */
[----:B-1----:R-:W-:Y:S01]  /*12650*/  IADD3 R116, P0, R120, c[0x0][0x210], RZ ;  /* 0x0000840078747a10 */ /* 0x002fe20007f1e0ff */
[----:B------:R-:W-:Y:S01]  /*12660*/  FADD.FTZ R118, -R148, R137 ;  /* 0x0000008994767221 */ /* 0x000fe20000010100 */
[----:B------:R-:W-:Y:S01]  /*12670*/  F2FP.BF16.PACK_AB R120, R136, R143 ;  /* 0x0000008f8878723e */ /* 0x000fe200000010ff */
[C---:B------:R-:W-:Y:S01]  /*12680*/  FADD.FTZ R137, -R148.reuse, R147 ;  /* 0x0000009394897221 */ /* 0x040fe20000010100 */
[----:B------:R-:W-:Y:S01]  /*12690*/  IADD3.X R117, R159, c[0x0][0x214], RZ, P0, !PT ;  /* 0x000085009f757a10 */ /* 0x000fe200007fe4ff */
[C---:B------:R-:W-:Y:S02]  /*126a0*/  FMUL.FTZ R118, R149.reuse, R118 ;  /* 0x0000007695767220 */ /* 0x040fe40000410000 */
[----:B------:R-:W-:Y:S02]  /*126b0*/  FADD.FTZ R142, -R148, R154 ;  /* 0x0000009a948e7221 */ /* 0x000fe40000010100 */
[----:B------:R1:W-:Y:S01]  /*126c0*/  STG.E.128 [R116.64], R120 ;  /* 0x0000007874007986 */ /* 0x0003e2000c101d06 */
[----:B------:R-:W-:-:S02]  /*126d0*/  FMUL.FTZ R147, R149, R162 ;  /* 0x000000a295937220 */ /* 0x000fc40000410000 */
[C---:B------:R-:W-:Y:S02]  /*126e0*/  FMUL.FTZ R126, R149.reuse, R164 ;  /* 0x000000a4957e7220 */ /* 0x040fe40000410000 */
[C---:B------:R-:W-:Y:S02]  /*126f0*/  FMUL.FTZ R119, R149.reuse, R146 ;  /* 0x0000009295777220 */ /* 0x040fe40000410000 */
[----:B------:R-:W-:Y:S02]  /*12700*/  FMUL.FTZ R154, R149, R137 ;  /* 0x00000089959a7220 */ /* 0x000fe40000410000 */
[C---:B------:R-:W-:Y:S02]  /*12710*/  FADD.FTZ R150, -R148.reuse, R150 ;  /* 0x0000009694967221 */ /* 0x040fe40000010100 */
[C---:B------:R-:W-:Y:S02]  /*12720*/  FADD.FTZ R140, -R148.reuse, R153 ;  /* 0x00000099948c7221 */ /* 0x040fe40000010100 */
[----:B------:R-:W-:-:S02]  /*12730*/  FADD.FTZ R152, -R148, R152 ;  /* 0x0000009894987221 */ /* 0x000fc40000010100 */
[C---:B------:R-:W-:Y:S02]  /*12740*/  FADD.FTZ R136, -R148.reuse, R157 ;  /* 0x0000009d94887221 */ /* 0x040fe40000010100 */
[----:B------:R-:W-:Y:S02]  /*12750*/  FADD.FTZ R138, -R148, R155 ;  /* 0x0000009b948a7221 */ /* 0x000fe40000010100 */
[----:B-1----:R-:W-:Y:S02]  /*12760*/  FFMA.FTZ R120, R68, R127, R20 ;  /* 0x0000007f44787223 */ /* 0x002fe40000010014 */
[----:B------:R-:W-:Y:S02]  /*12770*/  FFMA.FTZ R117, R69, R118, R21 ;  /* 0x0000007645757223 */ /* 0x000fe40000010015 */
[----:B------:R-:W-:Y:S02]  /*12780*/  FADD.FTZ R116, -R148, R151 ;  /* 0x0000009794747221 */ /* 0x000fe40000010100 */
[----:B------:R-:W-:Y:S01]  /*12790*/  FFMA.FTZ R121, R70, R145, R22 ;  /* 0x0000009146797223 */ /* 0x000fe20000010016 */
[----:B------:R-:W-:Y:S01]  /*127a0*/  F2FP.BF16.PACK_AB R120, R117, R120 ;  /* 0x000000787578723e */ /* 0x000fe200000010ff */
[----:B------:R-:W-:-:S02]  /*127b0*/  FFMA.FTZ R122, R71, R144, R23 ;  /* 0x00000090477a7223 */ /* 0x000fc40000010017 */
[----:B------:R-:W-:Y:S02]  /*127c0*/  FADD.FTZ R148, -R148, R156 ;  /* 0x0000009c94947221 */ /* 0x000fe40000010100 */
[----:B------:R-:W-:Y:S01]  /*127d0*/  FFMA.FTZ R117, R72, R147, R24 ;  /* 0x0000009348757223 */ /* 0x000fe20000010018 */
[----:B------:R-:W-:Y:S01]  /*127e0*/  F2FP.BF16.PACK_AB R121, R122, R121 ;  /* 0x000000797a79723e */ /* 0x000fe200000010ff */
[----:B------:R-:W-:Y:S02]  /*127f0*/  FFMA.FTZ R146, R73, R126, R25 ;  /* 0x0000007e49927223 */ /* 0x000fe40000010019 */
[----:B------:R-:W-:Y:S02]  /*12800*/  FFMA.FTZ R123, R74, R119, R26 ;  /* 0x000000774a7b7223 */ /* 0x000fe4000001001a */
[----:B------:R-:W-:Y:S01]  /*12810*/  FFMA.FTZ R156, R75, R154, R27 ;  /* 0x0000009a4b9c7223 */ /* 0x000fe2000001001b */
[----:B------:R-:W-:Y:S01]  /*12820*/  F2FP.BF16.PACK_AB R122, R146, R117 ;  /* 0x00000075927a723e */ /* 0x000fe200000010ff */
[----:B------:R-:W-:-:S02]  /*12830*/  IMAD.MOV.U32 R137, RZ, RZ, 0x10 ;  /* 0x00000010ff897424 */ /* 0x000fc400078e00ff */
[----:B------:R-:W-:Y:S01]  /*12840*/  FMUL.FTZ R143, R149, R116 ;  /* 0x00000074958f7220 */ /* 0x000fe20000410000 */
[----:B------:R-:W-:Y:S01]  /*12850*/  F2FP.BF16.PACK_AB R123, R156, R123 ;  /* 0x0000007b9c7b723e */ /* 0x000fe200000010ff */
[----:B------:R-:W-:-:S04]  /*12860*/  IMAD.WIDE.U32 R116, R124, R137, c[0x0][0x208] ;  /* 0x000082007c747625 */ /* 0x000fc800078e0089 */
[----:B------:R-:W-:Y:S01]  /*12870*/  FMUL.FTZ R153, R149, R138 ;  /* 0x0000008a95997220 */ /* 0x000fe20000410000 */
[----:B------:R1:W-:Y:S01]  /*12880*/  STG.E.128 [R116.64], R120 ;  /* 0x0000007874007986 */ /* 0x0003e2000c101d06 */
[----:B------:R-:W-:Y:S02]  /*12890*/  FFMA.FTZ R127, R92, R127, R44 ;  /* 0x0000007f5c7f7223 */ /* 0x000fe4000001002c */
[----:B------:R-:W-:Y:S02]  /*128a0*/  FFMA.FTZ R138, R93, R118, R45 ;  /* 0x000000765d8a7223 */ /* 0x000fe4000001002d */
[C---:B------:R-:W-:Y:S02]  /*128b0*/  FMUL.FTZ R139, R149.reuse, R150 ;  /* 0x00000096958b7220 */ /* 0x040fe40000410000 */
[C---:B------:R-:W-:Y:S02]  /*128c0*/  FMUL.FTZ R140, R149.reuse, R140 ;  /* 0x0000008c958c7220 */ /* 0x040fe40000410000 */
[----:B------:R-:W-:-:S02]  /*128d0*/  FMUL.FTZ R151, R149, R152 ;  /* 0x0000009895977220 */ /* 0x000fc40000410000 */
[C---:B------:R-:W-:Y:S02]  /*128e0*/  FMUL.FTZ R136, R149.reuse, R136 ;  /* 0x0000008895887220 */ /* 0x040fe40000410000 */
[C---:B------:R-:W-:Y:S02]  /*128f0*/  FMUL.FTZ R148, R149.reuse, R148 ;  /* 0x0000009495947220 */ /* 0x040fe40000410000 */
[----:B------:R-:W-:Y:S02]  /*12900*/  FFMA.FTZ R118, R96, R147, R48 ;  /* 0x0000009360767223 */ /* 0x000fe40000010030 */
[----:B------:R-:W-:Y:S01]  /*12910*/  FMUL.FTZ R142, R149, R142 ;  /* 0x0000008e958e7220 */ /* 0x000fe20000410000 */
[----:B-1----:R-:W-:Y:S01]  /*12920*/  F2FP.BF16.PACK_AB R116, R138, R127 ;  /* 0x0000007f8a74723e */ /* 0x002fe200000010ff */
[----:B------:R-:W-:Y:S02]  /*12930*/  FFMA.FTZ R147, R97, R126, R49 ;  /* 0x0000007e61937223 */ /* 0x000fe40000010031 */
[----:B------:R-:W-:-:S02]  /*12940*/  FFMA.FTZ R145, R94, R145, R46 ;  /* 0x000000915e917223 */ /* 0x000fc4000001002e */
[----:B------:R-:W-:Y:S01]  /*12950*/  FFMA.FTZ R144, R95, R144, R47 ;  /* 0x000000905f907223 */ /* 0x000fe2000001002f */
[----:B------:R-:W-:Y:S01]  /*12960*/  F2FP.BF16.PACK_AB R118, R147, R118 ;  /* 0x000000769376723e */ /* 0x000fe200000010ff */
[----:B------:R-:W-:Y:S01]  /*12970*/  FFMA.FTZ R126, R76, R139, R28 ;  /* 0x0000008b4c7e7223 */ /* 0x000fe2000001001c */
[----:B------:R-:W-:Y:S01]  /*12980*/  SHF.R.U32.HI R147, RZ, 0x1c, R125 ;  /* 0x0000001cff937819 */ /* 0x000fe2000001167d */
        /* <DEDUP_REMOVED lines=22> */
[----:B------:R-:W-:Y:S01]  /*12af0*/  F2FP.BF16.PACK_AB R119, R154, R119 ;  /* 0x000000779a77723e */ /* 0x000fe200000010ff */
[----:B------:R-:W-:Y:S02]  /*12b00*/  FFMA.FTZ R125, R102, R143, R54 ;  /* 0x0000008f667d7223 */ /* 0x000fe40000010036 */
[----:B------:R-:W-:Y:S01]  /*12b10*/  FFMA.FTZ R146, R103, R142, R55 ;  /* 0x0000008e67927223 */ /* 0x000fe20000010037 */
[----:B------:R-:W-:Y:S01]  /*12b20*/  F2FP.BF16.PACK_AB R127, R148, R153 ;  /* 0x00000099947f723e */ /* 0x000fe200000010ff */
[----:B------:R-:W-:Y:S01]  /*12b30*/  FFMA.FTZ R144, R100, R139, R52 ;  /* 0x0000008b64907223 */ /* 0x000fe20000010034 */
[----:B------:R-:W-:Y:S01]  /*12b40*/  IADD3.X R139, R147, c[0x0][0x214], RZ, P1, !PT ;  /* 0x00008500938b7a10 */ /* 0x000fe20000ffe4ff */
[----:B------:R-:W-:Y:S01]  /*12b50*/  FFMA.FTZ R145, R101, R140, R53 ;  /* 0x0000008c65917223 */ /* 0x000fe20000010035 */
[----:B------:R-:W-:Y:S01]  /*12b60*/  F2FP.BF16.PACK_AB R125, R146, R125 ;  /* 0x0000007d927d723e */ /* 0x000fe200000010ff */
[----:B------:R-:W-:Y:S01]  /*12b70*/  IMAD.WIDE.U32 R142, R124, R137, c[0x0][0x210] ;  /* 0x000084007c8e7625 */ /* 0x000fe200078e0089 */
[----:B------:R-:W-:-:S02]  /*12b80*/  IADD3.X R137, R147, c[0x0][0x20c], RZ, P0, !PT ;  /* 0x0000830093897a10 */ /* 0x000fc400007fe4ff */
[----:B------:R-:W-:Y:S01]  /*12b90*/  F2FP.BF16.PACK_AB R124, R145, R144 ;  /* 0x00000090917c723e */ /* 0x000fe200000010ff */
[----:B------:R-:W-:Y:S01]  /*12ba0*/  IMAD R134, R141, c[0x0][0x160], R134 ;  /* 0x000058008d867a24 */ /* 0x000fe200078e0286 */
[----:B------:R1:W-:Y:S04]  /*12bb0*/  STG.E.128 [R142.64], R116 ;  /* 0x000000748e007986 */ /* 0x0003e8000c101d06 */
[----:B------:R1:W-:Y:S01]  /*12bc0*/  STG.E.128 [R136.64], R120 ;  /* 0x0000007888007986 */ /* 0x0003e2000c101d06 */
[----:B------:R-:W-:-:S03]  /*12bd0*/  ISETP.GE.AND P0, PT, R134, c[0x0][0x164], PT ;  /* 0x0000590086007a0c */ /* 0x000fc60003f06270 */
[----:B------:R1:W-:Y:S10]  /*12be0*/  STG.E.128 [R138.64], R124 ;  /* 0x0000007c8a007986 */ /* 0x0003f4000c101d06 */
[----:B01----:R-:W-:Y:S01]  /*12bf0*/  @P0 CALL.REL.NOINC `(.L_x_5374) ;  /* 0x0000001000000944 */ /* 0x003fe20003c00000 */
[----:B------:R-:W-:Y:S05]  /*12c00*/  BRA `(.L_x_5375) ;  /* 0xfffedd9000007947 */ /* 0x000fea000383ffff */
.L_x_5374:
[----:B------:R-:W-:Y:S05]  /*12c10*/  BSYNC B0 ;  /* 0x0000000000007941 */ /* 0x000fea0003800000 */
.L_x_4984:
[----:B------:R-:W-:Y:S05]  /*12c20*/  EXIT ;  /* 0x000000000000794d */ /* 0x000fea0003800000 */
.L_x_5372:
[----:B------:R-:W-:Y:S01]  /*12c30*/  HFMA2.MMA R118, -RZ, RZ, 0, 5.9604644775390625e-08 ;  /* 0x00000001ff767435 */ /* 0x000fe200000001ff */
[----:B------:R-:W-:Y:S01]  /*12c40*/  IMAD.MOV.U32 R119, RZ, RZ, 0x1f ;  /* 0x0000001fff777424 */ /* 0x000fe200078e00ff */
[----:B------:R-:W-:Y:S01]  /*12c50*/  MOV R116, 0x12c80 ;  /* 0x00012c8000747802 */ /* 0x000fe20000000f00 */
[----:B------:R-:W-:-:S03]  /*12c60*/  IMAD.MOV.U32 R122, RZ, RZ, -0x1 ;  /* 0xffffffffff7a7424 */ /* 0x000fc600078e00ff */
[----:B0-----:R-:W-:Y:S05]  /*12c70*/  CALL.REL.NOINC `($__internal_21_$__cuda_sm70_shflsync_bfly_p) ;  /* 0x0000068000007944 */ /* 0x001fea0003c00000 */
[----:B01----:R-:W-:Y:S05]  /*12c80*/  BRA `(.L_x_5376) ;  /* 0xfffff14000007947 */ /* 0x003fea000383ffff */
.L_x_5373:
[----:B------:R-:W-:Y:S01]  /*12c90*/  IMAD.MOV.U32 R118, RZ, RZ, 0x2 ;  /* 0x00000002ff767424 */ /* 0x000fe200078e00ff */
[----:B------:R-:W-:Y:S01]  /*12ca0*/  MOV R116, 0x12ce0 ;  /* 0x00012ce000747802 */ /* 0x000fe20000000f00 */
[----:B------:R-:W-:-:S02]  /*12cb0*/  IMAD.MOV.U32 R119, RZ, RZ, 0x1f ;  /* 0x0000001fff777424 */ /* 0x000fc400078e00ff */
[----:B------:R-:W-:Y:S02]  /*12cc0*/  IMAD.MOV.U32 R122, RZ, RZ, -0x1 ;  /* 0xffffffffff7a7424 */ /* 0x000fe400078e00ff */
[----:B0-----:R-:W-:Y:S05]  /*12cd0*/  CALL.REL.NOINC `($__internal_21_$__cuda_sm70_shflsync_bfly_p) ;  /* 0x0000062000007944 */ /* 0x001fea0003c00000 */
[----:B01----:R-:W-:Y:S01]  /*12ce0*/  FADD.FTZ R141, R141, R118 ;  /* 0x000000768d8d7221 */ /* 0x003fe20000010000 */
[----:B------:R-:W-:Y:S01]  /*12cf0*/  MOV R122, 0xffffffff ;  /* 0xffffffff007a7802 */ /* 0x000fe20000000f00 */
[----:B------:R-:W-:Y:S01]  /*12d00*/  IMAD.MOV.U32 R118, RZ, RZ, 0x4 ;  /* 0x00000004ff767424 */ /* 0x000fe200078e00ff */
[----:B------:R-:W-:Y:S01]  /*12d10*/  MOV R116, 0x12d40 ;  /* 0x00012d4000747802 */ /* 0x000fe20000000f00 */
[----:B------:R-:W-:Y:S02]  /*12d20*/  IMAD.MOV.U32 R119, RZ, RZ, 0x1f ;  /* 0x0000001fff777424 */ /* 0x000fe400078e00ff */
[----:B------:R-:W-:Y:S05]  /*12d30*/  CALL.REL.NOINC `($__internal_21_$__cuda_sm70_shflsync_bfly_p) ;  /* 0x000005c000007944 */ /* 0x000fea0003c00000 */
[----:B01----:R-:W-:Y:S01]  /*12d40*/  FADD.FTZ R141, R141, R118 ;  /* 0x000000768d8d7221 */ /* 0x003fe20000010000 */
[----:B------:R-:W-:Y:S01]  /*12d50*/  MOV R116, 0x12da0 ;  /* 0x00012da000747802 */ /* 0x000fe20000000f00 */
[----:B------:R-:W-:Y:S02]  /*12d60*/  IMAD.MOV.U32 R118, RZ, RZ, 0x8 ;  /* 0x00000008ff767424 */ /* 0x000fe400078e00ff */
[----:B------:R-:W-:Y:S02]  /*12d70*/  IMAD.MOV.U32 R119, RZ, RZ, 0x1f ;  /* 0x0000001fff777424 */ /* 0x000fe400078e00ff */
[----:B------:R-:W-:-:S02]  /*12d80*/  IMAD.MOV.U32 R122, RZ, RZ, -0x1 ;  /* 0xffffffffff7a7424 */ /* 0x000fc400078e00ff */
[----:B------:R-:W-:Y:S05]  /*12d90*/  CALL.REL.NOINC `($__internal_21_$__cuda_sm70_shflsync_bfly_p) ;  /* 0x0000056000007944 */ /* 0x000fea0003c00000 */
[----:B01----:R-:W-:Y:S01]  /*12da0*/  FADD.FTZ R141, R141, R118 ;  /* 0x000000768d8d7221 */ /* 0x003fe20000010000 */
[----:B------:R-:W-:Y:S01]  /*12db0*/  MOV R116, 0x12e00 ;  /* 0x00012e0000747802 */ /* 0x000fe20000000f00 */
[----:B------:R-:W-:-:S02]  /*12dc0*/  IMAD.MOV.U32 R118, RZ, RZ, 0x10 ;  /* 0x00000010ff767424 */ /* 0x000fc400078e00ff */
[----:B------:R-:W-:Y:S02]  /*12dd0*/  IMAD.MOV.U32 R119, RZ, RZ, 0x1f ;  /* 0x0000001fff777424 */ /* 0x000fe400078e00ff */
[----:B------:R-:W-:Y:S02]  /*12de0*/  IMAD.MOV.U32 R122, RZ, RZ, -0x1 ;  /* 0xffffffffff7a7424 */ /* 0x000fe400078e00ff */
[----:B------:R-:W-:Y:S05]  /*12df0*/  CALL.REL.NOINC `($__internal_21_$__cuda_sm70_shflsync_bfly_p) ;  /* 0x0000050000007944 */ /* 0x000fea0003c00000 */
[----:B-1----:R-:W-:Y:S01]  /*12e00*/  FADD.FTZ R118, R141, R118 ;  /* 0x000000768d767221 */ /* 0x002fe20000010000 */
[----:B0-----:R-:W-:Y:S01]  /*12e10*/  HFMA2.MMA R119, -RZ, RZ, 0, 1.847743988037109375e-06 ;  /* 0x0000001fff777435 */ /* 0x001fe200000001ff */
[----:B------:R-:W-:Y:S02]  /*12e20*/  IMAD.MOV.U32 R122, RZ, RZ, -0x1 ;  /* 0xffffffffff7a7424 */ /* 0x000fe400078e00ff */
[----:B------:R-:W-:Y:S02]  /*12e30*/  FMUL.FTZ R159, R118, c[0x0][0x1e0] ;  /* 0x00007800769f7a20 */ /* 0x000fe40000410000 */
[----:B------:R-:W-:Y:S02]  /*12e40*/  IMAD.MOV.U32 R118, RZ, RZ, 0x1 ;  /* 0x00000001ff767424 */ /* 0x000fe400078e00ff */
[----:B------:R-:W-:-:S02]  /*12e50*/  FADD.FTZ R116, -R159, R121 ;  /* 0x000000799f747221 */ /* 0x000fc40000010100 */
[----:B------:R-:W-:Y:S02]  /*12e60*/  FADD.FTZ R117, -R159, R138 ;  /* 0x0000008a9f757221 */ /* 0x000fe40000010100 */
[----:B------:R-:W-:-:S04]  /*12e70*/  FFMA.FTZ R116, R116, R116, RZ ;  /* 0x0000007474747223 */ /* 0x000fc800000100ff */
        /* <DEDUP_REMOVED lines=44> */
[----:B------:R-:W-:Y:S01]  /*13140*/  FFMA.FTZ R141, R117, R117, R116 ;  /* 0x00000075758d7223 */ /* 0x000fe20000010074 */
[----:B------:R-:W-:Y:S02]  /*13150*/  MOV R116, 0x13170 ;  /* 0x0001317000747802 */ /* 0x000fe40000000f00 */
[----:B------:R-:W-:Y:S05]  /*13160*/  CALL.REL.NOINC `($__internal_21_$__cuda_sm70_shflsync_bfly_p) ;  /* 0x0000019000007944 */ /* 0x000fea0003c00000 */
[----:B01----:R-:W-:Y:S01]  /*13170*/  FADD.FTZ R141, R141, R118 ;  /* 0x000000768d8d7221 */ /* 0x003fe20000010000 */
[----:B------:R-:W-:Y:S01]  /*13180*/  MOV R116, 0x131d0 ;  /* 0x000131d000747802 */ /* 0x000fe20000000f00 */
[----:B------:R-:W-:Y:S02]  /*13190*/  IMAD.MOV.U32 R118, RZ, RZ, 0x2 ;  /* 0x00000002ff767424 */ /* 0x000fe400078e00ff */
[----:B------:R-:W-:Y:S02]  /*131a0*/  IMAD.MOV.U32 R119, RZ, RZ, 0x1f ;  /* 0x0000001fff777424 */ /* 0x000fe400078e00ff */
[----:B------:R-:W-:Y:S02]  /*131b0*/  IMAD.MOV.U32 R122, RZ, RZ, -0x1 ;  /* 0xffffffffff7a7424 */ /* 0x000fe400078e00ff */
[----:B------:R-:W-:Y:S05]  /*131c0*/  CALL.REL.NOINC `($__internal_21_$__cuda_sm70_shflsync_bfly_p) ;  /* 0x0000013000007944 */ /* 0x000fea0003c00000 */
[----:B01----:R-:W-:Y:S01]  /*131d0*/  FADD.FTZ R141, R141, R118 ;  /* 0x000000768d8d7221 */ /* 0x003fe20000010000 */
[----:B------:R-:W-:Y:S01]  /*131e0*/  MOV R116, 0x13230 ;  /* 0x0001323000747802 */ /* 0x000fe20000000f00 */
[----:B------:R-:W-:Y:S02]  /*131f0*/  IMAD.MOV.U32 R118, RZ, RZ, 0x4 ;  /* 0x00000004ff767424 */ /* 0x000fe400078e00ff */
[----:B------:R-:W-:-:S02]  /*13200*/  IMAD.MOV.U32 R119, RZ, RZ, 0x1f ;  /* 0x0000001fff777424 */ /* 0x000fc400078e00ff */
[----:B------:R-:W-:Y:S02]  /*13210*/  IMAD.MOV.U32 R122, RZ, RZ, -0x1 ;  /* 0xffffffffff7a7424 */ /* 0x000fe400078e00ff */
[----:B------:R-:W-:Y:S05]  /*13220*/  CALL.REL.NOINC `($__internal_21_$__cuda_sm70_shflsync_bfly_p) ;  /* 0x000000d000007944 */ /* 0x000fea0003c00000 */
[----:B01----:R-:W-:Y:S01]  /*13230*/  FADD.FTZ R141, R141, R118 ;  /* 0x000000768d8d7221 */ /* 0x003fe20000010000 */
[----:B------:R-:W-:Y:S01]  /*13240*/  MOV R118, 0x8 ;  /* 0x0000000800767802 */ /* 0x000fe20000000f00 */
[----:B------:R-:W-:Y:S01]  /*13250*/  IMAD.MOV.U32 R119, RZ, RZ, 0x1f ;  /* 0x0000001fff777424 */ /* 0x000fe200078e00ff */
[----:B------:R-:W-:Y:S01]  /*13260*/  MOV R116, 0x13290 ;  /* 0x0001329000747802 */ /* 0x000fe20000000f00 */
[----:B------:R-:W-:Y:S02]  /*13270*/  IMAD.MOV.U32 R122, RZ, RZ, -0x1 ;  /* 0xffffffffff7a7424 */ /* 0x000fe400078e00ff */
[----:B------:R-:W-:Y:S05]  /*13280*/  CALL.REL.NOINC `($__internal_21_$__cuda_sm70_shflsync_bfly_p) ;  /* 0x0000007000007944 */ /* 0x000fea0003c00000 */
[----:B01----:R-:W-:Y:S01]  /*13290*/  FADD.FTZ R141, R141, R118 ;  /* 0x000000768d8d7221 */ /* 0x003fe20000010000 */
[----:B------:R-:W-:Y:S01]  /*132a0*/  MOV R116, 0x132f0 ;  /* 0x000132f000747802 */ /* 0x000fe20000000f00 */
[----:B------:R-:W-:Y:S02]  /*132b0*/  IMAD.MOV.U32 R118, RZ, RZ, 0x10 ;  /* 0x00000010ff767424 */ /* 0x000fe400078e00ff */
[----:B------:R-:W-:Y:S02]  /*132c0*/  IMAD.MOV.U32 R119, RZ, RZ, 0x1f ;  /* 0x0000001fff777424 */ /* 0x000fe400078e00ff */
[----:B------:R-:W-:-:S02]  /*132d0*/  IMAD.MOV.U32 R122, RZ, RZ, -0x1 ;  /* 0xffffffffff7a7424 */ /* 0x000fc400078e00ff */
[----:B------:R-:W-:Y:S05]  /*132e0*/  CALL.REL.NOINC `($__internal_21_$__cuda_sm70_shflsync_bfly_p) ;  /* 0x0000001000007944 */ /* 0x000fea0003c00000 */
[----:B01----:R-:W-:Y:S05]  /*132f0*/  BRA `(.L_x_5377) ;  /* 0xffffef1000007947 */ /* 0x003fea000383ffff */
        .weak           $__internal_21_$__cuda_sm70_shflsync_bfly_p
        .type           $__internal_21_$__cuda_sm70_shflsync_bfly_p,@function
        .size           $__internal_21_$__cuda_sm70_shflsync_bfly_p,(.L_x_20037 - $__internal_21_$__cuda_sm70_shflsync_bfly_p)
$__internal_21_$__cuda_sm70_shflsync_bfly_p:
[----:B------:R-:W-:Y:S01]  /*13300*/  IMAD.MOV.U32 R117, RZ, RZ, 0x0 ;  /* 0x00000000ff757424 */ /* 0x000fe200078e00ff */
[----:B------:R-:W-:Y:S04]  /*13310*/  WARPSYNC R122 ;  /* 0x0000007a00007348 */ /* 0x000fe80003800000 */
[----:B------:R0:W1:Y:S01]  /*13320*/  SHFL.BFLY PT, R118, R141, R118, R119 ;  /* 0x0c0000768d767389 */ /* 0x00006200000e0077 */
[----:B------:R-:W-:Y:S05]  /*13330*/  RET.REL.NODEC R116 `(_ZN10layer_norm31ln_parallel_residual_fwd_kernelINS_13Kernel_traitsIf13__nv_bfloat16S2_S2_fjLj768ELj1ELj4ELj1ELj16ENS_18Kernel_traits_baseILj768EfS2_S2_S2_fjLj128EEEEELb1ELb0ELb1EEEvNS_9FwdParamsE) ;  /* 0xfffeccc074007950 */ /* 0x000fea0003c3ffff */
.L_x_5378:
        /* <DEDUP_REMOVED lines=12> */
.L_x_20037:


//--------------------- .text._ZN10layer_norm31ln_parallel_residual_fwd_kernelINS_13Kernel_traitsIf13__nv_bfloat16S2_S2_fjLj768ELj1ELj4ELj1ELj16ENS_18Kernel_traits_baseILj768EfS2_S2_S2_fjLj128EEEEELb1ELb1ELb0EEEvNS_9FwdParamsE --------------------------
	.section	.text._ZN10layer_norm31ln_parallel_residual_fwd_kernelINS_13Kernel_traitsIf13__nv_bfloat16S2_S2_fjLj768ELj1ELj4ELj1ELj16ENS_18Kernel_traits_baseILj768EfS2_S2_S2_fjLj128EEEEELb1ELb1ELb0EEEvNS_9FwdParamsE,"ax",@progbits
	.sectioninfo	@"SHI_REGISTERS=123"
	.align	128
        .global         _ZN10layer_norm31ln_parallel_residual_fwd_kernelINS_13Kernel_traitsIf13__nv_bfloat16S2_S2_fjLj768ELj1ELj4ELj1ELj16ENS_18Kernel_traits_baseILj768EfS2_S2_S2_fjLj128EEEEELb1ELb1ELb0EEEvNS_9FwdParamsE
        .type           _ZN10layer_norm31ln_parallel_residual_fwd_kernelINS_13Kernel_traitsIf13__nv_bfloat16S2_S2_fjLj768ELj1ELj4ELj1ELj16ENS_18Kernel_traits_baseILj768EfS2_S2_S2_fjLj128EEEEELb1ELb1ELb0EEEvNS_9FwdParamsE,@function
        .size           _ZN10layer_norm31ln_parallel_residual_fwd_kernelINS_13Kernel_traitsIf13__nv_bfloat16S2_S2_fjLj768ELj1ELj4ELj1ELj16ENS_18Kernel_traits_baseILj768EfS2_S2_S2_fjLj128EEEEELb1ELb1ELb0EEEvNS_9FwdParamsE,(.L_x_20038 - _ZN10layer_norm31ln_parallel_residual_fwd_kernelINS_13Kernel_traitsIf13__nv_bfloat16S2_S2_fjLj768ELj1ELj4ELj1ELj16ENS_18Kernel_traits_baseILj768EfS2_S2_S2_fjLj128EEEEELb1ELb1ELb0EEEvNS_9FwdParamsE)
        .other          _ZN10layer_norm31ln_parallel_residual_fwd_kernelINS_13Kernel_traitsIf13__nv_bfloat16S2_S2_fjLj768ELj1ELj4ELj1ELj16ENS_18Kernel_traits_baseILj768EfS2_S2_S2_fjLj128EEEEELb1ELb1ELb0EEEvNS_9FwdParamsE,@"STO_CUDA_ENTRY STV_DEFAULT"
_ZN10layer_norm31ln_parallel_residual_fwd_kernelINS_13Kernel_traitsIf13__nv_bfloat16S2_S2_fjLj768ELj1ELj4ELj1ELj16ENS_18Kernel_traits_baseILj768EfS2_S2_S2_fjLj128EEEEELb1ELb1ELb0EEEvNS_9FwdParamsE:
.text._ZN10layer_norm31ln_parallel_residual_fwd_kernelINS_13Kernel_traitsIf13__nv_bfloat16S2_S2_fjLj768ELj1ELj4ELj1ELj16ENS_18Kernel_traits_baseILj768EfS2_S2_S2_fjLj128EEEEELb1ELb1ELb0EEEvNS_9FwdParamsE:
        /* <DEDUP_REMOVED lines=104> */
.L_x_5380:
[----:B------:R-:W-:Y:S05]  /*0680*/  BSYNC B0 ;  /* 0x0000000000007941 */ /* 0x000fea0003800000 */
.L_x_5379:
        /* <DEDUP_REMOVED lines=16> */
[----:B------:R-:W-:-:S03]  /*0790*/  IADD3 R12, R12, 0x20, RZ ;  /* 0x000000200c0c7810 */ /* 0x000fc60007ffe0ff */
.L_x_5382:
[----:B------:R-:W-:Y:S05]  /*07a0*/  BSYNC B0 ;  /* 0x0000000000007941 */ /* 0x000fea0003800000 */
.L_x_5381:
        /* <DEDUP_REMOVED lines=16> */
.L_x_5384:
[----:B------:R-:W-:Y:S05]  /*08b0*/  BSYNC B0 ;  /* 0x0000000000007941 */ /* 0x000fea0003800000 */
.L_x_5383:
[----:B------:R-:W-:Y:S02]  /*08c0*/  ISETP.GE.AND P0, PT, R14, c[0x0][0x164], PT ;  /* 0x000059000e007a0c */ /* 0x000fe40003f06270 */
[----:B0-----:R-:W-:Y:S02]  /*08d0*/  LOP3.LUT R2, R17, UR23, R10, 0x96, !PT ;  /* 0x0000001711027c12 */ /* 0x001fe4000f8e960a */
[----:B------:R-:W-:-:S09]  /*08e0*/  LOP3.LUT R8, R13, UR24, R8, 0x96, !PT ;  /* 0x000000180d087c12 */ /* 0x000fd2000f8e9608 */
[----:B------:R-:W-:Y:S05]  /*08f0*/  @P0 EXIT ;  /* 0x000000000000094d */ /* 0x000fea0003800000 */
[----:B------:R-:W-:Y:S01]  /*0900*/  IMAD R11, R6, -0x2daee0ad, RZ ;  /* 0xd2511f53060b7824 */ /* 0x000fe200078e02ff */
[----:B------:R-:W-:Y:S01]  /*0910*/  BSSY B0, `(.L_x_5385) ;  /* 0x000121d000007945 */ /* 0x000fe20003800000 */
[----:B------:R-:W-:Y:S01]  /*0920*/  IMAD R4, R16, -0x326172a9, RZ ;  /* 0xcd9e8d5710047824 */ /* 0x000fe200078e02ff */
[----:B------:R-:W-:Y:S01]  /*0930*/  LOP3.LUT R9, R0, 0x3, RZ, 0xc0, !PT ;  /* 0x0000000300097812 */ /* 0x000fe200078ec0ff */
[----:B------:R-:W-:Y:S01]  /*0940*/  IMAD.HI.U32 R13, R8, -0x326172a9, RZ ;  /* 0xcd9e8d57080d7827 */ /* 0x000fe200078e00ff */
[----:B------:R-:W-:-:S03]  /*0950*/  ULDC.U8 UR8, c[0x0][0x1f0] ;  /* 0x00007c0000087ab9 */ /* 0x000fc60000000000 */
[----:B------:R-:W-:Y:S01]  /*0960*/  IMAD.WIDE.U32 R2, R2, -0x2daee0ad, RZ ;  /* 0xd2511f5302027825 */ /* 0x000fe200078e00ff */
[----:B------:R-:W-:-:S03]  /*0970*/  LOP3.LUT R13, R13, UR25, R4, 0x96, !PT ;  /* 0x000000190d0d7c12 */ /* 0x000fc6000f8e9604 */
[----:B------:R-:W-:Y:S01]  /*0980*/  IMAD R10, R8, -0x326172a9, RZ ;  /* 0xcd9e8d57080a7824 */ /* 0x000fe200078e02ff */
[----:B------:R-:W-:Y:S01]  /*0990*/  LOP3.LUT R11, R3, UR26, R11, 0x96, !PT ;  /* 0x0000001a030b7c12 */ /* 0x000fe2000f8e960b */
[----:B------:R-:W-:Y:S02]  /*09a0*/  IMAD.MOV.U32 R12, RZ, RZ, R2 ;  /* 0x000000ffff0c7224 */ /* 0x000fe400078e0002 */
[----:B------:R-:W-:Y:S02]  /*09b0*/  IMAD.MOV.U32 R8, RZ, RZ, RZ ;  /* 0x000000ffff087224 */ /* 0x000fe400078e00ff */
.L_x_5787:
        /* <DEDUP_REMOVED lines=36> */
.L_x_5389:
[----:B0-----:R-:W-:Y:S02]  /*0c00*/  IMAD.MOV.U32 R87, RZ, RZ, R10 ;  /* 0x000000ffff577224 */ /* 0x001fe400078e000a */
.L_x_5390:
[----:B------:R-:W-:Y:S05]  /*0c10*/  BSYNC B2 ;  /* 0x0000000000027941 */ /* 0x000fea0003800000 */
.L_x_5388:
        /* <DEDUP_REMOVED lines=16> */
.L_x_5394:
[----:B------:R-:W-:Y:S05]  /*0d20*/  BSYNC B3 ;  /* 0x0000000000037941 */ /* 0x000fea0003800000 */
.L_x_5393:
        /* <DEDUP_REMOVED lines=43> */
.L_x_5392:
[----:B------:R-:W-:Y:S05]  /*0fe0*/  BSYNC B2 ;  /* 0x0000000000027941 */ /* 0x000fea0003800000 */
.L_x_5391:
        /* <DEDUP_REMOVED lines=17> */
.L_x_5395:
        /* <DEDUP_REMOVED lines=12> */
.L_x_5398:
[----:B------:R-:W-:Y:S02]  /*11c0*/  IMAD.MOV.U32 R9, RZ, RZ, R10 ;  /* 0x000000ffff097224 */ /* 0x000fe400078e000a */
.L_x_5399:
[----:B------:R-:W-:Y:S05]  /*11d0*/  BSYNC B2 ;  /* 0x0000000000027941 */ /* 0x000fea0003800000 */
.L_x_5397:
        /* <DEDUP_REMOVED lines=16> */
.L_x_5403:
[----:B------:R-:W-:Y:S05]  /*12e0*/  BSYNC B3 ;  /* 0x0000000000037941 */ /* 0x000fea0003800000 */
.L_x_5402:
        /* <DEDUP_REMOVED lines=43> */
.L_x_5401:
[----:B------:R-:W-:Y:S05]  /*15a0*/  BSYNC B2 ;  /* 0x0000000000027941 */ /* 0x000fea0003800000 */
.L_x_5400:
        /* <DEDUP_REMOVED lines=10> */
.L_x_5396:
        /* <DEDUP_REMOVED lines=12> */
.L_x_5405:
[----:B------:R-:W-:Y:S02]  /*1710*/  IMAD.MOV.U32 R9, RZ, RZ, R10 ;  /* 0x000000ffff097224 */ /* 0x000fe400078e000a */
.L_x_5406:
[----:B------:R-:W-:Y:S05]  /*1720*/  BSYNC B2 ;  /* 0x0000000000027941 */ /* 0x000fea0003800000 */
.L_x_5404:
        /* <DEDUP_REMOVED lines=16> */
.L_x_5410:
[----:B------:R-:W-:Y:S05]  /*1830*/  BSYNC B3 ;  /* 0x0000000000037941 */ /* 0x000fea0003800000 */
.L_x_5409:
        /* <DEDUP_REMOVED lines=43> */
.L_x_5408:
[----:B------:R-:W-:Y:S05]  /*1af0*/  BSYNC B2 ;  /* 0x0000000000027941 */ /* 0x000fea0003800000 */
.L_x_5407:
        /* <DEDUP_REMOVED lines=14> */
.L_x_5411:
        /* <DEDUP_REMOVED lines=12> */
.L_x_5414:
[----:B------:R-:W-:Y:S02]  /*1ca0*/  IMAD.MOV.U32 R9, RZ, RZ, R10 ;  /* 0x000000ffff097224 */ /* 0x000fe400078e000a */
.L_x_5415:
[----:B------:R-:W-:Y:S05]  /*1cb0*/  BSYNC B2 ;  /* 0x0000000000027941 */ /* 0x000fea0003800000 */
.L_x_5413:
        /* <DEDUP_REMOVED lines=16> */
.L_x_5419:
[----:B------:R-:W-:Y:S05]  /*1dc0*/  BSYNC B3 ;  /* 0x0000000000037941 */ /* 0x000fea0003800000 */
.L_x_5418:
        /* <DEDUP_REMOVED lines=43> */
.L_x_5417:
[----:B------:R-:W-:Y:S05]  /*2080*/  BSYNC B2 ;  /* 0x0000000000027941 */ /* 0x000fea0003800000 */
.L_x_5416:
        /* <DEDUP_REMOVED lines=10> */
.L_x_5412:
        /* <DEDUP_REMOVED lines=12> */
.L_x_5421:
[----:B------:R-:W-:Y:S02]  /*21f0*/  IMAD.MOV.U32 R9, RZ, RZ, R10 ;  /* 0x000000ffff097224 */ /* 0x000fe400078e000a */
.L_x_5422:
[----:B------:R-:W-:Y:S05]  /*2200*/  BSYNC B2 ;  /* 0x0000000000027941 */ /* 0x000fea0003800000 */
.L_x_5420:
        /* <DEDUP_REMOVED lines=16> */
.L_x_5426:
[----:B------:R-:W-:Y:S05]  /*2310*/  BSYNC B3 ;  /* 0x0000000000037941 */ /* 0x000fea0003800000 */
.L_x_5425:
        /* <DEDUP_REMOVED lines=43> */
.L_x_5424:
[----:B------:R-:W-:Y:S05]  /*25d0*/  BSYNC B2 ;  /* 0x0000000000027941 */ /* 0x000fea0003800000 */
.L_x_5423:
        /* <DEDUP_REMOVED lines=14> */
.L_x_5427:
        /* <DEDUP_REMOVED lines=12> */
.L_x_5430:
[----:B------:R-:W-:Y:S02]  /*2780*/  IMAD.MOV.U32 R9, RZ, RZ, R10 ;  /* 0x000000ffff097224 */ /* 0x000fe400078e000a */
.L_x_5431:
[----:B------:R-:W-:Y:S05]  /*2790*/  BSYNC B2 ;  /* 0x0000000000027941 */ /* 0x000fea0003800000 */
.L_x_5429:
        /* <DEDUP_REMOVED lines=16> */
.L_x_5435:
[----:B------:R-:W-:Y:S05]  /*28a0*/  BSYNC B3 ;  /* 0x0000000000037941 */ /* 0x000fea0003800000 */
.L_x_5434:
        /* <DEDUP_REMOVED lines=43> */
.L_x_5433:
[----:B------:R-:W-:Y:S05]  /*2b60*/  BSYNC B2 ;  /* 0x0000000000027941 */ /* 0x000fea0003800000 */
.L_x_5432:
        /* <DEDUP_REMOVED lines=10> */
.L_x_5428:
        /* <DEDUP_REMOVED lines=12> */
.L_x_5437:
[----:B------:R-:W-:Y:S02]  /*2cd0*/  IMAD.MOV.U32 R9, RZ, RZ, R10 ;  /* 0x000000ffff097224 */ /* 0x000fe400078e000a */
.L_x_5438:
[----:B------:R-:W-:Y:S05]  /*2ce0*/  BSYNC B2 ;  /* 0x0000000000027941 */ /* 0x000fea0003800000 */
.L_x_5436:
        /* <DEDUP_REMOVED lines=16> */
.L_x_5442:
[----:B------:R-:W-:Y:S05]  /*2df0*/  BSYNC B3 ;  /* 0x0000000000037941 */ /* 0x000fea0003800000 */
.L_x_5441:
        /* <DEDUP_REMOVED lines=43> */
.L_x_5440:
[----:B------:R-:W-:Y:S05]  /*30b0*/  BSYNC B2 ;  /* 0x0000000000027941 */ /* 0x000fea0003800000 */
.L_x_5439:
        /* <DEDUP_REMOVED lines=14> */
.L_x_5443:
        /* <DEDUP_REMOVED lines=12> */
.L_x_5446:
[----:B------:R-:W-:Y:S02]  /*3260*/  IMAD.MOV.U32 R9, RZ, RZ, R10 ;  /* 0x000000ffff097224 */ /* 0x000fe400078e000a */
.L_x_5447:
[----:B------:R-:W-:Y:S05]  /*3270*/  BSYNC B2 ;  /* 0x0000000000027941 */ /* 0x000fea0003800000 */
.L_x_5445:
        /* <DEDUP_REMOVED lines=16> */
.L_x_5451:
[----:B------:R-:W-:Y:S05]  /*3380*/  BSYNC B3 ;  /* 0x0000000000037941 */ /* 0x000fea0003800000 */
.L_x_5450:
        /* <DEDUP_REMOVED lines=43> */
.L_x_5449:
[----:B------:R-:W-:Y:S05]  /*3640*/  BSYNC B2 ;  /* 0x0000000000027941 */ /* 0x000fea0003800000 */
.L_x_5448:
        /* <DEDUP_REMOVED lines=10> */
.L_x_5444:
        /* <DEDUP_REMOVED lines=12> */
.L_x_5453:
[----:B------:R-:W-:Y:S02]  /*37b0*/  IMAD.MOV.U32 R9, RZ, RZ, R10 ;  /* 0x000000ffff097224 */ /* 0x000fe400078e000a */
.L_x_5454:
[----:B------:R-:W-:Y:S05]  /*37c0*/  BSYNC B2 ;  /* 0x0000000000027941 */ /* 0x000fea0003800000 */
.L_x_5452:
        /* <DEDUP_REMOVED lines=16> */
.L_x_5458:
[----:B------:R-:W-:Y:S05]  /*38d0*/  BSYNC B3 ;  /* 0x0000000000037941 */ /* 0x000fea0003800000 */
.L_x_5457:
        /* <DEDUP_REMOVED lines=43> */
.L_x_5456:
[----:B------:R-:W-:Y:S05]  /*3b90*/  BSYNC B2 ;  /* 0x0000000000027941 */ /* 0x000fea0003800000 */
.L_x_5455:
        /* <DEDUP_REMOVED lines=13> */
.L_x_5459:
        /* <DEDUP_REMOVED lines=12> */
.L_x_5462:
[----:B------:R-:W-:Y:S02]  /*3d30*/  IMAD.MOV.U32 R9, RZ, RZ, R10 ;  /* 0x000000ffff097224 */ /* 0x000fe400078e000a */
.L_x_5463:
[----:B------:R-:W-:Y:S05]  /*3d40*/  BSYNC B2 ;  /* 0x0000000000027941 */ /* 0x000fea0003800000 */
.L_x_5461:
        /* <DEDUP_REMOVED lines=16> */
.L_x_5467:
[----:B------:R-:W-:Y:S05]  /*3e50*/  BSYNC B3 ;  /* 0x0000000000037941 */ /* 0x000fea0003800000 */
.L_x_5466:
        /* <DEDUP_REMOVED lines=43> */
.L_x_5465:
[----:B------:R-:W-:Y:S05]  /*4110*/  BSYNC B2 ;  /* 0x0000000000027941 */ /* 0x000fea0003800000 */
.L_x_5464:
        /* <DEDUP_REMOVED lines=10> */
.L_x_5460:
        /* <DEDUP_REMOVED lines=12> */
.L_x_5469:
[----:B------:R-:W-:Y:S02]  /*4280*/  IMAD.MOV.U32 R9, RZ, RZ, R10 ;  /* 0x000000ffff097224 */ /* 0x000fe400078e000a */
.L_x_5470:
[----:B------:R-:W-:Y:S05]  /*4290*/  BSYNC B2 ;  /* 0x0000000000027941 */ /* 0x000fea0003800000 */
.L_x_5468:
        /* <DEDUP_REMOVED lines=16> */
.L_x_5474:
[----:B------:R-:W-:Y:S05]  /*43a0*/  BSYNC B3 ;  /* 0x0000000000037941 */ /* 0x000fea0003800000 */
.L_x_5473:
        /* <DEDUP_REMOVED lines=43> */
.L_x_5472:
[----:B------:R-:W-:Y:S05]  /*4660*/  BSYNC B2 ;  /* 0x0000000000027941 */ /* 0x000fea0003800000 */
.L_x_5471:
        /* <DEDUP_REMOVED lines=13> */
.L_x_5475:
        /* <DEDUP_REMOVED lines=12> */
.L_x_5478:
[----:B------:R-:W-:Y:S02]  /*4800*/  IMAD.MOV.U32 R9, RZ, RZ, R10 ;  /* 0x000000ffff097224 */ /* 0x000fe400078e000a */
.L_x_5479:
[----:B------:R-:W-:Y:S05]  /*4810*/  BSYNC B2 ;  /* 0x0000000000027941 */ /* 0x000fea0003800000 */
.L_x_5477:
        /* <DEDUP_REMOVED lines=16> */
.L_x_5483:
[----:B------:R-:W-:Y:S05]  /*4920*/  BSYNC B3 ;  /* 0x0000000000037941 */ /* 0x000fea0003800000 */
.L_x_5482:
        /* <DEDUP_REMOVED lines=43> */
.L_x_5481:
[----:B------:R-:W-:Y:S05]  /*4be0*/  BSYNC B2 ;  /* 0x0000000000027941 */ /* 0x000fea0003800000 */
.L_x_5480:
        /* <DEDUP_REMOVED lines=10> */
.L_x_5476:
        /* <DEDUP_REMOVED lines=12> */
.L_x_5485:
[----:B------:R-:W-:Y:S02]  /*4d50*/  IMAD.MOV.U32 R9, RZ, RZ, R10 ;  /* 0x000000ffff097224 */ /* 0x000fe400078e000a */
.L_x_5486:
[----:B------:R-:W-:Y:S05]  /*4d60*/  BSYNC B2 ;  /* 0x0000000000027941 */ /* 0x000fea0003800000 */
.L_x_5484:
        /* <DEDUP_REMOVED lines=16> */
.L_x_5490:
[----:B------:R-:W-:Y:S05]  /*4e70*/  BSYNC B3 ;  /* 0x0000000000037941 */ /* 0x000fea0003800000 */
.L_x_5489:
        /* <DEDUP_REMOVED lines=43> */
.L_x_5488:
[----:B------:R-:W-:Y:S05]  /*5130*/  BSYNC B2 ;  /* 0x0000000000027941 */ /* 0x000fea0003800000 */
.L_x_5487:
        /* <DEDUP_REMOVED lines=13> */
.L_x_5491:
        /* <DEDUP_REMOVED lines=12> */
.L_x_5494:
[----:B------:R-:W-:Y:S02]  /*52d0*/  IMAD.MOV.U32 R9, RZ, RZ, R10 ;  /* 0x000000ffff097224 */ /* 0x000fe400078e000a */
.L_x_5495:
[----:B------:R-:W-:Y:S05]  /*52e0*/  BSYNC B2 ;  /* 0x0000000000027941 */ /* 0x000fea0003800000 */
.L_x_5493:
        /* <DEDUP_REMOVED lines=16> */
.L_x_5499:
[----:B------:R-:W-:Y:S05]  /*53f0*/  BSYNC B3 ;  /* 0x0000000000037941 */ /* 0x000fea0003800000 */
.L_x_5498:
        /* <DEDUP_REMOVED lines=43> */
.L_x_5497:
[----:B------:R-:W-:Y:S05]  /*56b0*/  BSYNC B2 ;  /* 0x0000000000027941 */ /* 0x000fea0003800000 */
.L_x_5496:
        /* <DEDUP_REMOVED lines=10> */
.L_x_5492:
        /* <DEDUP_REMOVED lines=12> */
.L_x_5501:
[----:B------:R-:W-:Y:S02]  /*5820*/  IMAD.MOV.U32 R9, RZ, RZ, R10 ;  /* 0x000000ffff097224 */ /* 0x000fe400078e000a */
.L_x_5502:
[----:B------:R-:W-:Y:S05]  /*5830*/  BSYNC B2 ;  /* 0x0000000000027941 */ /* 0x000fea0003800000 */
.L_x_5500:
        /* <DEDUP_REMOVED lines=16> */
.L_x_5506:
[----:B------:R-:W-:Y:S05]  /*5940*/  BSYNC B3 ;  /* 0x0000000000037941 */ /* 0x000fea0003800000 */
.L_x_5505:
        /* <DEDUP_REMOVED lines=43> */
.L_x_5504:
[----:B------:R-:W-:Y:S05]  /*5c00*/  BSYNC B2 ;  /* 0x0000000000027941 */ /* 0x000fea0003800000 */
.L_x_5503:
        /* <DEDUP_REMOVED lines=13> */
.L_x_5507:
        /* <DEDUP_REMOVED lines=12> */
.L_x_5510:
[----:B------:R-:W-:Y:S02]  /*5da0*/  IMAD.MOV.U32 R110, RZ, RZ, R10 ;  /* 0x000000ffff6e7224 */ /* 0x000fe400078e000a */
.L_x_5511:
[----:B------:R-:W-:Y:S05]  /*5db0*/  BSYNC B2 ;  /* 0x0000000000027941 */ /* 0x000fea0003800000 */
.L_x_5509:
        /* <DEDUP_REMOVED lines=16> */
.L_x_5515:
[----:B------:R-:W-:Y:S05]  /*5ec0*/  BSYNC B3 ;  /* 0x0000000000037941 */ /* 0x000fea0003800000 */
.L_x_5514:
        /* <DEDUP_REMOVED lines=43> */
.L_x_5513:
[----:B------:R-:W-:Y:S05]  /*6180*/  BSYNC B2 ;  /* 0x0000000000027941 */ /* 0x000fea0003800000 */
.L_x_5512:
        /* <DEDUP_REMOVED lines=10> */
.L_x_5508:
        /* <DEDUP_REMOVED lines=24> */
[----:B------:R-:W-:Y:S02]  /*63b0*/  F2FP.BF16.PACK_AB R75, R105, R100 ;  /* 0x00000064694b723e */ /* 0x000fe400000010ff */
[----:B------:R-:W-:Y:S02]  /*63c0*/  F2FP.BF16.PACK_AB R74, R99, R94 ;  /* 0x0000005e634a723e */ /* 0x000fe400000010ff */
[----:B------:R-:W-:Y:S02]  /*63d0*/  F2FP.BF16.PACK_AB R73, R96, R87 ;  /* 0x000000576049723e */ /* 0x000fe400000010ff */
[----:B------:R-:W-:-:S02]  /*63e0*/  LEA.HI.X R115, R6, c[0x0][0x18c], RZ, 0x4, P0 ;  /* 0x0000630006737a11 */ /* 0x000fc400000f24ff */
[----:B------:R-:W-:Y:S02]  /*63f0*/  F2FP.BF16.PACK_AB R72, R88, R5 ;  /* 0x000000055848723e */ /* 0x000fe400000010ff */
        /* <DEDUP_REMOVED lines=15> */
[----:B------:R-:W-:-:S03]  /*64f0*/  IMAD.WIDE.U32 R110, R110, 0x10000, RZ ;  /* 0x000100006e6e7825 */ /* 0x000fc600078e00ff */
[----:B------:R-:W-:Y:S01]  /*6500*/  LOP3.LUT R73, R72, 0xff, R79, 0xf8, !PT ;  /* 0x000000ff48497812 */ /* 0x000fe200078ef84f */
[----:B------:R-:W-:Y:S01]  /*6510*/  IMAD.WIDE.U32 R74, R74, 0x100, RZ ;  /* 0x000001004a4a7825 */ /* 0x000fe200078e00ff */
[----:B------:R-:W-:Y:S02]  /*6520*/  IADD3 R72, P0, R109, c[0x0][0x198], RZ ;  /* 0x000066006d487a10 */ /* 0x000fe40007f1e0ff */
[----:B------:R-:W-:Y:S02]  /*6530*/  LOP3.LUT R111, R111, R73, R113, 0xfe, !PT ;  /* 0x000000496f6f7212 */ /* 0x000fe400078efe71 */
[----:B------:R-:W-:Y:S02]  /*6540*/  LOP3.LUT R109, R74, R112, R110, 0xfe, !PT ;  /* 0x000000704a6d7212 */ /* 0x000fe400078efe6e */
[----:B------:R-:W-:Y:S02]  /*6550*/  IADD3.X R73, R116, c[0x0][0x19c], RZ, P0, !PT ;  /* 0x0000670074497a10 */ /* 0x000fe400007fe4ff */
[----:B------:R-:W-:-:S02]  /*6560*/  LOP3.LUT R74, R109, 0xff, R4, 0xf8, !PT ;  /* 0x000000ff6d4a7812 */ /* 0x000fc400078ef804 */
[----:B------:R-:W-:-:S05]  /*6570*/  LOP3.LUT R75, R111, R75, RZ, 0xfc, !PT ;  /* 0x0000004b6f4b7212 */ /* 0x000fca00078efcff */
[----:B------:R0:W-:Y:S02]  /*6580*/  STG.E.64 [R72.64], R74 ;  /* 0x0000004a48007986 */ /* 0x0001e4000c101b06 */
.L_x_5516:
[----:B------:R-:W-:Y:S02]  /*6590*/  IADD3 R109, R6, 0x20, RZ ;  /* 0x00000020066d7810 */ /* 0x000fe40007ffe0ff */
.L_x_5387:
[----:B------:R-:W-:Y:S05]  /*65a0*/  BSYNC B1 ;  /* 0x0000000000017941 */ /* 0x000fea0003800000 */
.L_x_5386:
        /* <DEDUP_REMOVED lines=29> */
.L_x_5520:
[----:B0-----:R-:W-:Y:S02]  /*6780*/  IMAD.MOV.U32 R89, RZ, RZ, R10 ;  /* 0x000000ffff597224 */ /* 0x001fe400078e000a */
.L_x_5521:
[----:B------:R-:W-:Y:S05]  /*6790*/  BSYNC B2 ;  /* 0x0000000000027941 */ /* 0x000fea0003800000 */
.L_x_5519:
        /* <DEDUP_REMOVED lines=16> */
.L_x_5525:
[----:B------:R-:W-:Y:S05]  /*68a0*/  BSYNC B3 ;  /* 0x0000000000037941 */ /* 0x000fea0003800000 */
.L_x_5524:
        /* <DEDUP_REMOVED lines=43> */
.L_x_5523:
[----:B------:R-:W-:Y:S05]  /*6b60*/  BSYNC B2 ;  /* 0x0000000000027941 */ /* 0x000fea0003800000 */
.L_x_5522:
        /* <DEDUP_REMOVED lines=17> */
.L_x_5526:
        /* <DEDUP_REMOVED lines=12> */
.L_x_5529:
[----:B------:R-:W-:Y:S02]  /*6d40*/  IMAD.MOV.U32 R9, RZ, RZ, R10 ;  /* 0x000000ffff097224 */ /* 0x000fe400078e000a */
.L_x_5530:
[----:B------:R-:W-:Y:S05]  /*6d50*/  BSYNC B2 ;  /* 0x0000000000027941 */ /* 0x000fea0003800000 */
.L_x_5528:
        /* <DEDUP_REMOVED lines=16> */
.L_x_5534:
[----:B------:R-:W-:Y:S05]  /*6e60*/  BSYNC B3 ;  /* 0x0000000000037941 */ /* 0x000fea0003800000 */
.L_x_5533:
        /* <DEDUP_REMOVED lines=43> */
.L_x_5532:
[----:B------:R-:W-:Y:S05]  /*7120*/  BSYNC B2 ;  /* 0x0000000000027941 */ /* 0x000fea0003800000 */
.L_x_5531:
        /* <DEDUP_REMOVED lines=10> */
.L_x_5527:
        /* <DEDUP_REMOVED lines=12> */
.L_x_5536:
[----:B------:R-:W-:Y:S02]  /*7290*/  IMAD.MOV.U32 R9, RZ, RZ, R10 ;  /* 0x000000ffff097224 */ /* 0x000fe400078e000a */
.L_x_5537:
[----:B------:R-:W-:Y:S05]  /*72a0*/  BSYNC B2 ;  /* 0x0000000000027941 */ /* 0x000fea0003800000 */
.L_x_5535:
        /* <DEDUP_REMOVED lines=16> */
.L_x_5541:
[----:B------:R-:W-:Y:S05]  /*73b0*/  BSYNC B3 ;  /* 0x0000000000037941 */ /* 0x000fea0003800000 */
.L_x_5540:
        /* <DEDUP_REMOVED lines=43> */
.L_x_5539:
[----:B------:R-:W-:Y:S05]  /*7670*/  BSYNC B2 ;  /* 0x0000000000027941 */ /* 0x000fea0003800000 */
.L_x_5538:
        /* <DEDUP_REMOVED lines=14> */
.L_x_5542:
        /* <DEDUP_REMOVED lines=12> */
.L_x_5545:
[----:B------:R-:W-:Y:S02]  /*7820*/  IMAD.MOV.U32 R9, RZ, RZ, R10 ;  /* 0x000000ffff097224 */ /* 0x000fe400078e000a */
.L_x_5546:
[----:B------:R-:W-:Y:S05]  /*7830*/  BSYNC B2 ;  /* 0x0000000000027941 */ /* 0x000fea0003800000 */
.L_x_5544:
        /* <DEDUP_REMOVED lines=16> */
.L_x_5550:
[----:B------:R-:W-:Y:S05]  /*7940*/  BSYNC B3 ;  /* 0x0000000000037941 */ /* 0x000fea0003800000 */
.L_x_5549:
        /* <DEDUP_REMOVED lines=43> */
.L_x_5548:
[----:B------:R-:W-:Y:S05]  /*7c00*/  BSYNC B2 ;  /* 0x0000000000027941 */ /* 0x000fea0003800000 */
.L_x_5547:
        /* <DEDUP_REMOVED lines=10> */
.L_x_5543:
        /* <DEDUP_REMOVED lines=12> */
.L_x_5552:
[----:B------:R-:W-:Y:S02]  /*7d70*/  IMAD.MOV.U32 R9, RZ, RZ, R10 ;  /* 0x000000ffff097224 */ /* 0x000fe400078e000a */
.L_x_5553:
[----:B------:R-:W-:Y:S05]  /*7d80*/  BSYNC B2 ;  /* 0x0000000000027941 */ /* 0x000fea0003800000 */
.L_x_5551:
        /* <DEDUP_REMOVED lines=16> */
.L_x_5557:
[----:B------:R-:W-:Y:S05]  /*7e90*/  BSYNC B3 ;  /* 0x0000000000037941 */ /* 0x000fea0003800000 */
.L_x_5556:
        /* <DEDUP_REMOVED lines=43> */
.L_x_5555:
[----:B------:R-:W-:Y:S05]  /*8150*/  BSYNC B2 ;  /* 0x0000000000027941 */ /* 0x000fea0003800000 */
.L_x_5554:
        /* <DEDUP_REMOVED lines=14> */
.L_x_5558:
        /* <DEDUP_REMOVED lines=12> */
.L_x_5561:
[----:B------:R-:W-:Y:S02]  /*8300*/  IMAD.MOV.U32 R9, RZ, RZ, R10 ;  /* 0x000000ffff097224 */ /* 0x000fe400078e000a */
.L_x_5562:
[----:B------:R-:W-:Y:S05]  /*8310*/  BSYNC B2 ;  /* 0x0000000000027941 */ /* 0x000fea0003800000 */
.L_x_5560:
        /* <DEDUP_REMOVED lines=16> */
.L_x_5566:
[----:B------:R-:W-:Y:S05]  /*8420*/  BSYNC B3 ;  /* 0x0000000000037941 */ /* 0x000fea0003800000 */
.L_x_5565:
        /* <DEDUP_REMOVED lines=43> */
.L_x_5564:
[----:B------:R-:W-:Y:S05]  /*86e0*/  BSYNC B2 ;  /* 0x0000000000027941 */ /* 0x000fea0003800000 */
.L_x_5563:
        /* <DEDUP_REMOVED lines=10> */
.L_x_5559:
        /* <DEDUP_REMOVED lines=12> */
.L_x_5568:
[----:B------:R-:W-:Y:S02]  /*8850*/  IMAD.MOV.U32 R9, RZ, RZ, R10 ;  /* 0x000000ffff097224 */ /* 0x000fe400078e000a */
.L_x_5569:
[----:B------:R-:W-:Y:S05]  /*8860*/  BSYNC B2 ;  /* 0x0000000000027941 */ /* 0x000fea0003800000 */
.L_x_5567:
        /* <DEDUP_REMOVED lines=16> */
.L_x_5573:
[----:B------:R-:W-:Y:S05]  /*8970*/  BSYNC B3 ;  /* 0x0000000000037941 */ /* 0x000fea0003800000 */
.L_x_5572:
        /* <DEDUP_REMOVED lines=43> */
.L_x_5571:
[----:B------:R-:W-:Y:S05]  /*8c30*/  BSYNC B2 ;  /* 0x0000000000027941 */ /* 0x000fea0003800000 */
.L_x_5570:
        /* <DEDUP_REMOVED lines=14> */
.L_x_5574:
        /* <DEDUP_REMOVED lines=12> */
.L_x_5577:
[----:B------:R-:W-:Y:S02]  /*8de0*/  IMAD.MOV.U32 R9, RZ, RZ, R10 ;  /* 0x000000ffff097224 */ /* 0x000fe400078e000a */
.L_x_5578:
[----:B------:R-:W-:Y:S05]  /*8df0*/  BSYNC B2 ;  /* 0x0000000000027941 */ /* 0x000fea0003800000 */
.L_x_5576:
        /* <DEDUP_REMOVED lines=16> */
.L_x_5582:
[----:B------:R-:W-:Y:S05]  /*8f00*/  BSYNC B3 ;  /* 0x0000000000037941 */ /* 0x000fea0003800000 */
.L_x_5581:
        /* <DEDUP_REMOVED lines=43> */
.L_x_5580:
[----:B------:R-:W-:Y:S05]  /*91c0*/  BSYNC B2 ;  /* 0x0000000000027941 */ /* 0x000fea0003800000 */
.L_x_5579:
        /* <DEDUP_REMOVED lines=10> */
.L_x_5575:
        /* <DEDUP_REMOVED lines=12> */
.L_x_5584:
[----:B------:R-:W-:Y:S02]  /*9330*/  IMAD.MOV.U32 R9, RZ, RZ, R10 ;  /* 0x000000ffff097224 */ /* 0x000fe400078e000a */
.L_x_5585:
[----:B------:R-:W-:Y:S05]  /*9340*/  BSYNC B2 ;  /* 0x0000000000027941 */ /* 0x000fea0003800000 */
.L_x_5583:
        /* <DEDUP_REMOVED lines=16> */
.L_x_5589:
[----:B------:R-:W-:Y:S05]  /*9450*/  BSYNC B3 ;  /* 0x0000000000037941 */ /* 0x000fea0003800000 */
.L_x_5588:
        /* <DEDUP_REMOVED lines=43> */
.L_x_5587:
[----:B------:R-:W-:Y:S05]  /*9710*/  BSYNC B2 ;  /* 0x0000000000027941 */ /* 0x000fea0003800000 */
.L_x_5586:
        /* <DEDUP_REMOVED lines=13> */
.L_x_5590:
        /* <DEDUP_REMOVED lines=12> */
.L_x_5593:
[----:B------:R-:W-:Y:S02]  /*98b0*/  IMAD.MOV.U32 R9, RZ, RZ, R10 ;  /* 0x000000ffff097224 */ /* 0x000fe400078e000a */
.L_x_5594:
[----:B------:R-:W-:Y:S05]  /*98c0*/  BSYNC B2 ;  /* 0x0000000000027941 */ /* 0x000fea0003800000 */
.L_x_5592:
        /* <DEDUP_REMOVED lines=16> */
.L_x_5598:
[----:B------:R-:W-:Y:S05]  /*99d0*/  BSYNC B3 ;  /* 0x0000000000037941 */ /* 0x000fea0003800000 */
.L_x_5597:
        /* <DEDUP_REMOVED lines=43> */
.L_x_5596:
[----:B------:R-:W-:Y:S05]  /*9c90*/  BSYNC B2 ;  /* 0x0000000000027941 */ /* 0x000fea0003800000 */
.L_x_5595:
        /* <DEDUP_REMOVED lines=10> */
.L_x_5591:
        /* <DEDUP_REMOVED lines=12> */
.L_x_5600:
[----:B------:R-:W-:Y:S02]  /*9e00*/  IMAD.MOV.U32 R9, RZ, RZ, R10 ;  /* 0x000000ffff097224 */ /* 0x000fe400078e000a */
.L_x_5601:
[----:B------:R-:W-:Y:S05]  /*9e10*/  BSYNC B2 ;  /* 0x0000000000027941 */ /* 0x000fea0003800000 */
.L_x_5599:
        /* <DEDUP_REMOVED lines=16> */
.L_x_5605:
[----:B------:R-:W-:Y:S05]  /*9f20*/  BSYNC B3 ;  /* 0x0000000000037941 */ /* 0x000fea0003800000 */
.L_x_5604:
        /* <DEDUP_REMOVED lines=43> */
.L_x_5603:
[----:B------:R-:W-:Y:S05]  /*a1e0*/  BSYNC B2 ;  /* 0x0000000000027941 */ /* 0x000fea0003800000 */
.L_x_5602:
        /* <DEDUP_REMOVED lines=13> */
.L_x_5606:
        /* <DEDUP_REMOVED lines=12> */
.L_x_5609:
[----:B------:R-:W-:Y:S02]  /*a380*/  IMAD.MOV.U32 R9, RZ, RZ, R10 ;  /* 0x000000ffff097224 */ /* 0x000fe400078e000a */
.L_x_5610:
[----:B------:R-:W-:Y:S05]  /*a390*/  BSYNC B2 ;  /* 0x0000000000027941 */ /* 0x000fea0003800000 */
.L_x_5608:
        /* <DEDUP_REMOVED lines=16> */
.L_x_5614:
[----:B------:R-:W-:Y:S05]  /*a4a0*/  BSYNC B3 ;  /* 0x0000000000037941 */ /* 0x000fea0003800000 */
.L_x_5613:
        /* <DEDUP_REMOVED lines=43> */
.L_x_5612:
[----:B------:R-:W-:Y:S05]  /*a760*/  BSYNC B2 ;  /* 0x0000000000027941 */ /* 0x000fea0003800000 */
.L_x_5611:
        /* <DEDUP_REMOVED lines=10> */
.L_x_5607:
        /* <DEDUP_REMOVED lines=12> */
.L_x_5616:
[----:B------:R-:W-:Y:S02]  /*a8d0*/  IMAD.MOV.U32 R9, RZ, RZ, R10 ;  /* 0x000000ffff097224 */ /* 0x000fe400078e000a */
.L_x_5617:
[----:B------:R-:W-:Y:S05]  /*a8e0*/  BSYNC B2 ;  /* 0x0000000000027941 */ /* 0x000fea0003800000 */
.L_x_5615:
        /* <DEDUP_REMOVED lines=16> */
.L_x_5621:
[----:B------:R-:W-:Y:S05]  /*a9f0*/  BSYNC B3 ;  /* 0x0000000000037941 */ /* 0x000fea0003800000 */
.L_x_5620:
        /* <DEDUP_REMOVED lines=43> */
.L_x_5619:
[----:B------:R-:W-:Y:S05]  /*acb0*/  BSYNC B2 ;  /* 0x0000000000027941 */ /* 0x000fea0003800000 */
.L_x_5618:
        /* <DEDUP_REMOVED lines=13> */
.L_x_5622:
        /* <DEDUP_REMOVED lines=12> */
.L_x_5625:
[----:B------:R-:W-:Y:S02]  /*ae50*/  IMAD.MOV.U32 R9, RZ, RZ, R10 ;  /* 0x000000ffff097224 */ /* 0x000fe400078e000a */
.L_x_5626:
[----:B------:R-:W-:Y:S05]  /*ae60*/  BSYNC B2 ;  /* 0x0000000000027941 */ /* 0x000fea0003800000 */
.L_x_5624:
        /* <DEDUP_REMOVED lines=16> */
.L_x_5630:
[----:B------:R-:W-:Y:S05]  /*af70*/  BSYNC B3 ;  /* 0x0000000000037941 */ /* 0x000fea0003800000 */
.L_x_5629:
        /* <DEDUP_REMOVED lines=43> */
.L_x_5628:
[----:B------:R-:W-:Y:S05]  /*b230*/  BSYNC B2 ;  /* 0x0000000000027941 */ /* 0x000fea0003800000 */
.L_x_5627:
        /* <DEDUP_REMOVED lines=10> */
.L_x_5623:
        /* <DEDUP_REMOVED lines=12> */
.L_x_5632:
[----:B------:R-:W-:Y:S02]  /*b3a0*/  IMAD.MOV.U32 R9, RZ, RZ, R10 ;  /* 0x000000ffff097224 */ /* 0x000fe400078e000a */
.L_x_5633:
[----:B------:R-:W-:Y:S05]  /*b3b0*/  BSYNC B2 ;  /* 0x0000000000027941 */ /* 0x000fea0003800000 */
.L_x_5631:
        /* <DEDUP_REMOVED lines=16> */
.L_x_5637:
[----:B------:R-:W-:Y:S05]  /*b4c0*/  BSYNC B3 ;  /* 0x0000000000037941 */ /* 0x000fea0003800000 */
.L_x_5636:
        /* <DEDUP_REMOVED lines=43> */
.L_x_5635:
[----:B------:R-:W-:Y:S05]  /*b780*/  BSYNC B2 ;  /* 0x0000000000027941 */ /* 0x000fea0003800000 */
.L_x_5634:
        /* <DEDUP_REMOVED lines=13> */
.L_x_5638:
        /* <DEDUP_REMOVED lines=12> */
.L_x_5641:
[----:B------:R-:W-:Y:S02]  /*b920*/  IMAD.MOV.U32 R110, RZ, RZ, R10 ;  /* 0x000000ffff6e7224 */ /* 0x000fe400078e000a */
.L_x_5642:
[----:B------:R-:W-:Y:S05]  /*b930*/  BSYNC B2 ;  /* 0x0000000000027941 */ /* 0x000fea0003800000 */
.L_x_5640:
        /* <DEDUP_REMOVED lines=16> */
.L_x_5646:
[----:B------:R-:W-:Y:S05]  /*ba40*/  BSYNC B3 ;  /* 0x0000000000037941 */ /* 0x000fea0003800000 */
.L_x_5645:
        /* <DEDUP_REMOVED lines=43> */
.L_x_5644:
[----:B------:R-:W-:Y:S05]  /*bd00*/  BSYNC B2 ;  /* 0x0000000000027941 */ /* 0x000fea0003800000 */
.L_x_5643:
        /* <DEDUP_REMOVED lines=10> */
.L_x_5639:
        /* <DEDUP_REMOVED lines=54> */
.L_x_5647:
[----:B------:R-:W-:Y:S02]  /*c110*/  IADD3 R109, R109, 0x20, RZ ;  /* 0x000000206d6d7810 */ /* 0x000fe40007ffe0ff */
.L_x_5518:
[----:B------:R-:W-:Y:S05]  /*c120*/  BSYNC B1 ;  /* 0x0000000000017941 */ /* 0x000fea0003800000 */
.L_x_5517:
        /* <DEDUP_REMOVED lines=29> */
.L_x_5651:
[----:B0-----:R-:W-:Y:S02]  /*c300*/  IMAD.MOV.U32 R91, RZ, RZ, R10 ;  /* 0x000000ffff5b7224 */ /* 0x001fe400078e000a */
.L_x_5652:
[----:B------:R-:W-:Y:S05]  /*c310*/  BSYNC B2 ;  /* 0x0000000000027941 */ /* 0x000fea0003800000 */
.L_x_5650:
        /* <DEDUP_REMOVED lines=16> */
.L_x_5656:
[----:B------:R-:W-:Y:S05]  /*c420*/  BSYNC B3 ;  /* 0x0000000000037941 */ /* 0x000fea0003800000 */
.L_x_5655:
        /* <DEDUP_REMOVED lines=43> */
.L_x_5654:
[----:B------:R-:W-:Y:S05]  /*c6e0*/  BSYNC B2 ;  /* 0x0000000000027941 */ /* 0x000fea0003800000 */
.L_x_5653:
        /* <DEDUP_REMOVED lines=17> */
.L_x_5657:
        /* <DEDUP_REMOVED lines=12> */
.L_x_5660:
[----:B------:R-:W-:Y:S02]  /*c8c0*/  IMAD.MOV.U32 R9, RZ, RZ, R10 ;  /* 0x000000ffff097224 */ /* 0x000fe400078e000a */
.L_x_5661:
[----:B------:R-:W-:Y:S05]  /*c8d0*/  BSYNC B2 ;  /* 0x0000000000027941 */ /* 0x000fea0003800000 */
.L_x_5659:
        /* <DEDUP_REMOVED lines=16> */
.L_x_5665:
[----:B------:R-:W-:Y:S05]  /*c9e0*/  BSYNC B3 ;  /* 0x0000000000037941 */ /* 0x000fea0003800000 */
.L_x_5664:
        /* <DEDUP_REMOVED lines=43> */
.L_x_5663:
[----:B------:R-:W-:Y:S05]  /*cca0*/  BSYNC B2 ;  /* 0x0000000000027941 */ /* 0x000fea0003800000 */
.L_x_5662:
        /* <DEDUP_REMOVED lines=10> */
.L_x_5658:
        /* <DEDUP_REMOVED lines=12> */
.L_x_5667:
[----:B------:R-:W-:Y:S02]  /*ce10*/  IMAD.MOV.U32 R9, RZ, RZ, R10 ;  /* 0x000000ffff097224 */ /* 0x000fe400078e000a */
.L_x_5668:
[----:B------:R-:W-:Y:S05]  /*ce20*/  BSYNC B2 ;  /* 0x0000000000027941 */ /* 0x000fea0003800000 */
.L_x_5666:
        /* <DEDUP_REMOVED lines=16> */
.L_x_5672:
[----:B------:R-:W-:Y:S05]  /*cf30*/  BSYNC B3 ;  /* 0x0000000000037941 */ /* 0x000fea0003800000 */
.L_x_5671:
        /* <DEDUP_REMOVED lines=43> */
.L_x_5670:
[----:B------:R-:W-:Y:S05]  /*d1f0*/  BSYNC B2 ;  /* 0x0000000000027941 */ /* 0x000fea0003800000 */
.L_x_5669:
        /* <DEDUP_REMOVED lines=14> */
.L_x_5673:
        /* <DEDUP_REMOVED lines=12> */
.L_x_5676:
[----:B------:R-:W-:Y:S02]  /*d3a0*/  IMAD.MOV.U32 R9, RZ, RZ, R10 ;  /* 0x000000ffff097224 */ /* 0x000fe400078e000a */
.L_x_5677:
[----:B------:R-:W-:Y:S05]  /*d3b0*/  BSYNC B2 ;  /* 0x0000000000027941 */ /* 0x000fea0003800000 */
.L_x_5675:
        /* <DEDUP_REMOVED lines=16> */
.L_x_5681:
[----:B------:R-:W-:Y:S05]  /*d4c0*/  BSYNC B3 ;  /* 0x0000000000037941 */ /* 0x000fea0003800000 */
.L_x_5680:
        /* <DEDUP_REMOVED lines=43> */
.L_x_5679:
[----:B------:R-:W-:Y:S05]  /*d780*/  BSYNC B2 ;  /* 0x0000000000027941 */ /* 0x000fea0003800000 */
.L_x_5678:
        /* <DEDUP_REMOVED lines=10> */
.L_x_5674:
        /* <DEDUP_REMOVED lines=12> */
.L_x_5683:
[----:B------:R-:W-:Y:S02]  /*d8f0*/  IMAD.MOV.U32 R9, RZ, RZ, R10 ;  /* 0x000000ffff097224 */ /* 0x000fe400078e000a */
.L_x_5684:
[----:B------:R-:W-:Y:S05]  /*d900*/  BSYNC B2 ;  /* 0x0000000000027941 */ /* 0x000fea0003800000 */
.L_x_5682:
        /* <DEDUP_REMOVED lines=16> */
.L_x_5688:
[----:B------:R-:W-:Y:S05]  /*da10*/  BSYNC B3 ;  /* 0x0000000000037941 */ /* 0x000fea0003800000 */
.L_x_5687:
        /* <DEDUP_REMOVED lines=43> */
.L_x_5686:
[----:B------:R-:W-:Y:S05]  /*dcd0*/  BSYNC B2 ;  /* 0x0000000000027941 */ /* 0x000fea0003800000 */
.L_x_5685:
        /* <DEDUP_REMOVED lines=14> */
.L_x_5689:
        /* <DEDUP_REMOVED lines=12> */
.L_x_5692:
[----:B------:R-:W-:Y:S02]  /*de80*/  IMAD.MOV.U32 R9, RZ, RZ, R10 ;  /* 0x000000ffff097224 */ /* 0x000fe400078e000a */
.L_x_5693:
[----:B------:R-:W-:Y:S05]  /*de90*/  BSYNC B2 ;  /* 0x0000000000027941 */ /* 0x000fea0003800000 */
.L_x_5691:
        /* <DEDUP_REMOVED lines=16> */
.L_x_5697:
[----:B------:R-:W-:Y:S05]  /*dfa0*/  BSYNC B3 ;  /* 0x0000000000037941 */ /* 0x000fea0003800000 */
.L_x_5696:
        /* <DEDUP_REMOVED lines=43> */
.L_x_5695:
[----:B------:R-:W-:Y:S05]  /*e260*/  BSYNC B2 ;  /* 0x0000000000027941 */ /* 0x000fea0003800000 */
.L_x_5694:
        /* <DEDUP_REMOVED lines=10> */
.L_x_5690:
        /* <DEDUP_REMOVED lines=12> */
.L_x_5699:
[----:B------:R-:W-:Y:S02]  /*e3d0*/  IMAD.MOV.U32 R9, RZ, RZ, R10 ;  /* 0x000000ffff097224 */ /* 0x000fe400078e000a */
.L_x_5700:
[----:B------:R-:W-:Y:S05]  /*e3e0*/  BSYNC B2 ;  /* 0x0000000000027941 */ /* 0x000fea0003800000 */
.L_x_5698:
        /* <DEDUP_REMOVED lines=16> */
.L_x_5704:
[----:B------:R-:W-:Y:S05]  /*e4f0*/  BSYNC B3 ;  /* 0x0000000000037941 */ /* 0x000fea0003800000 */
.L_x_5703:
        /* <DEDUP_REMOVED lines=43> */
.L_x_5702:
[----:B------:R-:W-:Y:S05]  /*e7b0*/  BSYNC B2 ;  /* 0x0000000000027941 */ /* 0x000fea0003800000 */
.L_x_5701:
        /* <DEDUP_REMOVED lines=14> */
.L_x_5705:
        /* <DEDUP_REMOVED lines=12> */
.L_x_5708:
[----:B------:R-:W-:Y:S02]  /*e960*/  IMAD.MOV.U32 R9, RZ, RZ, R10 ;  /* 0x000000ffff097224 */ /* 0x000fe400078e000a */
.L_x_5709:
[----:B------:R-:W-:Y:S05]  /*e970*/  BSYNC B2 ;  /* 0x0000000000027941 */ /* 0x000fea0003800000 */
.L_x_5707:
        /* <DEDUP_REMOVED lines=16> */
.L_x_5713:
[----:B------:R-:W-:Y:S05]  /*ea80*/  BSYNC B3 ;  /* 0x0000000000037941 */ /* 0x000fea0003800000 */
.L_x_5712:
        /* <DEDUP_REMOVED lines=43> */
.L_x_5711:
[----:B------:R-:W-:Y:S05]  /*ed40*/  BSYNC B2 ;  /* 0x0000000000027941 */ /* 0x000fea0003800000 */
.L_x_5710:
        /* <DEDUP_REMOVED lines=10> */
.L_x_5706:
        /* <DEDUP_REMOVED lines=12> */
.L_x_5715:
[----:B------:R-:W-:Y:S02]  /*eeb0*/  IMAD.MOV.U32 R9, RZ, RZ, R10 ;  /* 0x000000ffff097224 */ /* 0x000fe400078e000a */
.L_x_5716:
[----:B------:R-:W-:Y:S05]  /*eec0*/  BSYNC B2 ;  /* 0x0000000000027941 */ /* 0x000fea0003800000 */
.L_x_5714:
        /* <DEDUP_REMOVED lines=16> */
.L_x_5720:
[----:B------:R-:W-:Y:S05]  /*efd0*/  BSYNC B3 ;  /* 0x0000000000037941 */ /* 0x000fea0003800000 */
.L_x_5719:
        /* <DEDUP_REMOVED lines=43> */
.L_x_5718:
[----:B------:R-:W-:Y:S05]  /*f290*/  BSYNC B2 ;  /* 0x0000000000027941 */ /* 0x000fea0003800000 */
.L_x_5717:
        /* <DEDUP_REMOVED lines=13> */
.L_x_5721:
        /* <DEDUP_REMOVED lines=12> */
.L_x_5724:
[----:B------:R-:W-:Y:S02]  /*f430*/  IMAD.MOV.U32 R9, RZ, RZ, R10 ;  /* 0x000000ffff097224 */ /* 0x000fe400078e000a */
.L_x_5725:
[----:B------:R-:W-:Y:S05]  /*f440*/  BSYNC B2 ;  /* 0x0000000000027941 */ /* 0x000fea0003800000 */
.L_x_5723:
        /* <DEDUP_REMOVED lines=16> */
.L_x_5729:
[----:B------:R-:W-:Y:S05]  /*f550*/  BSYNC B3 ;  /* 0x0000000000037941 */ /* 0x000fea0003800000 */
.L_x_5728:
        /* <DEDUP_REMOVED lines=43> */
.L_x_5727:
[----:B------:R-:W-:Y:S05]  /*f810*/  BSYNC B2 ;  /* 0x0000000000027941 */ /* 0x000fea0003800000 */
.L_x_5726:
        /* <DEDUP_REMOVED lines=10> */
.L_x_5722:
        /* <DEDUP_REMOVED lines=12> */
.L_x_5731:
[----:B------:R-:W-:Y:S02]  /*f980*/  IMAD.MOV.U32 R9, RZ, RZ, R10 ;  /* 0x000000ffff097224 */ /* 0x000fe400078e000a */
.L_x_5732:
[----:B------:R-:W-:Y:S05]  /*f990*/  BSYNC B2 ;  /* 0x0000000000027941 */ /* 0x000fea0003800000 */
.L_x_5730:
        /* <DEDUP_REMOVED lines=16> */
.L_x_5736:
[----:B------:R-:W-:Y:S05]  /*faa0*/  BSYNC B3 ;  /* 0x0000000000037941 */ /* 0x000fea0003800000 */
.L_x_5735:
        /* <DEDUP_REMOVED lines=43> */
.L_x_5734:
[----:B------:R-:W-:Y:S05]  /*fd60*/  BSYNC B2 ;  /* 0x0000000000027941 */ /* 0x000fea0003800000 */
.L_x_5733:
        /* <DEDUP_REMOVED lines=13> */
.L_x_5737:
        /* <DEDUP_REMOVED lines=12> */
.L_x_5740:
[----:B------:R-:W-:Y:S02]  /*ff00*/  IMAD.MOV.U32 R9, RZ, RZ, R10 ;  /* 0x000000ffff097224 */ /* 0x000fe400078e000a */
.L_x_5741:
[----:B------:R-:W-:Y:S05]  /*ff10*/  BSYNC B2 ;  /* 0x0000000000027941 */ /* 0x000fea0003800000 */
.L_x_5739:
        /* <DEDUP_REMOVED lines=16> */
.L_x_5745:
[----:B------:R-:W-:Y:S05]  /*10020*/  BSYNC B3 ;  /* 0x0000000000037941 */ /* 0x000fea0003800000 */
.L_x_5744:
        /* <DEDUP_REMOVED lines=43> */
.L_x_5743:
[----:B------:R-:W-:Y:S05]  /*102e0*/  BSYNC B2 ;  /* 0x0000000000027941 */ /* 0x000fea0003800000 */
.L_x_5742:
        /* <DEDUP_REMOVED lines=10> */
.L_x_5738:
        /* <DEDUP_REMOVED lines=12> */
.L_x_5747:
[----:B------:R-:W-:Y:S02]  /*10450*/  IMAD.MOV.U32 R9, RZ, RZ, R10 ;  /* 0x000000ffff097224 */ /* 0x000fe400078e000a */
.L_x_5748:
[----:B------:R-:W-:Y:S05]  /*10460*/  BSYNC B2 ;  /* 0x0000000000027941 */ /* 0x000fea0003800000 */
.L_x_5746:
        /* <DEDUP_REMOVED lines=16> */
.L_x_5752:
[----:B------:R-:W-:Y:S05]  /*10570*/  BSYNC B3 ;  /* 0x0000000000037941 */ /* 0x000fea0003800000 */
.L_x_5751:
        /* <DEDUP_REMOVED lines=43> */
.L_x_5750:
[----:B------:R-:W-:Y:S05]  /*10830*/  BSYNC B2 ;  /* 0x0000000000027941 */ /* 0x000fea0003800000 */
.L_x_5749:
        /* <DEDUP_REMOVED lines=13> */
.L_x_5753:
        /* <DEDUP_REMOVED lines=12> */
.L_x_5756:
[----:B------:R-:W-:Y:S02]  /*109d0*/  IMAD.MOV.U32 R9, RZ, RZ, R10 ;  /* 0x000000ffff097224 */ /* 0x000fe400078e000a */
.L_x_5757:
[----:B------:R-:W-:Y:S05]  /*109e0*/  BSYNC B2 ;  /* 0x0000000000027941 */ /* 0x000fea0003800000 */
.L_x_5755:
        /* <DEDUP_REMOVED lines=16> */
.L_x_5761:
[----:B------:R-:W-:Y:S05]  /*10af0*/  BSYNC B3 ;  /* 0x0000000000037941 */ /* 0x000fea0003800000 */
.L_x_5760:
        /* <DEDUP_REMOVED lines=43> */
.L_x_5759:
[----:B------:R-:W-:Y:S05]  /*10db0*/  BSYNC B2 ;  /* 0x0000000000027941 */ /* 0x000fea0003800000 */
.L_x_5758:
        /* <DEDUP_REMOVED lines=10> */
.L_x_5754:
        /* <DEDUP_REMOVED lines=12> */
.L_x_5763:
[----:B------:R-:W-:Y:S02]  /*10f20*/  IMAD.MOV.U32 R9, RZ, RZ, R10 ;  /* 0x000000ffff097224 */ /* 0x000fe400078e000a */
.L_x_5764:
[----:B------:R-:W-:Y:S05]  /*10f30*/  BSYNC B2 ;  /* 0x0000000000027941 */ /* 0x000fea0003800000 */
.L_x_5762:
        /* <DEDUP_REMOVED lines=16> */
.L_x_5768:
[----:B------:R-:W-:Y:S05]  /*11040*/  BSYNC B3 ;  /* 0x0000000000037941 */ /* 0x000fea0003800000 */
.L_x_5767:
        /* <DEDUP_REMOVED lines=43> */
.L_x_5766:
[----:B------:R-:W-:Y:S05]  /*11300*/  BSYNC B2 ;  /* 0x0000000000027941 */ /* 0x000fea0003800000 */
.L_x_5765:
        /* <DEDUP_REMOVED lines=13> */
.L_x_5769:
        /* <DEDUP_REMOVED lines=12> */
.L_x_5772:
[----:B------:R-:W-:Y:S02]  /*114a0*/  IMAD.MOV.U32 R110, RZ, RZ, R10 ;  /* 0x000000ffff6e7224 */ /* 0x000fe400078e000a */
.L_x_5773:
[----:B------:R-:W-:Y:S05]  /*114b0*/  BSYNC B2 ;  /* 0x0000000000027941 */ /* 0x000fea0003800000 */
.L_x_5771:
        /* <DEDUP_REMOVED lines=16> */
.L_x_5777:
[----:B------:R-:W-:Y:S05]  /*115c0*/  BSYNC B3 ;  /* 0x0000000000037941 */ /* 0x000fea0003800000 */
.L_x_5776:
        /* <DEDUP_REMOVED lines=43> */
.L_x_5775:
[----:B------:R-:W-:Y:S05]  /*11880*/  BSYNC B2 ;  /* 0x0000000000027941 */ /* 0x000fea0003800000 */
.L_x_5774:
        /* <DEDUP_REMOVED lines=10> */
.L_x_5770:
        /* <DEDUP_REMOVED lines=14> */
[----:B------:R-:W-:-:S02]  /*11a10*/  SHF.L.U32 R116, R109, 0x3, RZ ;  /* 0x000000036d747819 */ /* 0x000fc400000006ff */
[----:B------:R-:W-:Y:S01]  /*11a20*/  ISETP.NE.AND P6, PT, R114, RZ, PT ;  /* 0x000000ff7200720c */ /* 0x000fe20003fc5270 */
[----:B------:R-:W-:Y:S01]  /*11a30*/  IMAD.WIDE.U32 R112, R112, 0x100, RZ ;  /* 0x0000010070707825 */ /* 0x000fe200078e00ff */
[----:B------:R-:W-:Y:S02]  /*11a40*/  LOP3.LUT R75, R75, R110, R111, 0xfe, !PT ;  /* 0x0000006e4b4b7212 */ /* 0x000fe400078efe6f */
[----:B------:R-:W-:Y:S02]  /*11a50*/  LEA R114, P0, R109, c[0x0][0x188], 0x4 ;  /* 0x000062006d727a11 */ /* 0x000fe400078020ff */
[----:B------:R-:W-:Y:S02]  /*11a60*/  SEL R119, RZ, 0x1, P1 ;  /* 0x00000001ff777807 */ /* 0x000fe40000800000 */
[----:B------:R-:W-:Y:S02]  /*11a70*/  LOP3.LUT R112, R112, R74, R72, 0xfe, !PT ;  /* 0x0000004a70707212 */ /* 0x000fe400078efe48 */
[----:B------:R-:W-:-:S02]  /*11a80*/  SHF.R.U32.HI R117, RZ, 0x1d, R109 ;  /* 0x0000001dff757819 */ /* 0x000fc4000001166d */
[----:B------:R-:W-:Y:S02]  /*11a90*/  IADD3 R110, P1, R116, c[0x0][0x190], RZ ;  /* 0x00006400746e7a10 */ /* 0x000fe40007f3e0ff */
[----:B------:R-:W-:Y:S02]  /*11aa0*/  LOP3.LUT R113, R113, R75, R73, 0xfe, !PT ;  /* 0x0000004b71717212 */ /* 0x000fe400078efe49 */
        /* <DEDUP_REMOVED lines=12> */
[----:B------:R-:W-:Y:S02]  /*11b70*/  PRMT R75, R80, 0x7104, RZ ;  /* 0x00007104504b7816 */ /* 0x000fe400000000ff */
[----:B------:R-:W-:Y:S02]  /*11b80*/  LOP3.LUT R73, R73, 0xff0000, RZ, 0xc0, !PT ;  /* 0x00ff000049497812 */ /* 0x000fe400078ec0ff */
[----:B------:R-:W-:Y:S02]  /*11b90*/  LOP3.LUT R110, R0, 0xff, RZ, 0xc0, !PT ;  /* 0x000000ff006e7812 */ /* 0x000fe400078ec0ff */
[----:B------:R-:W-:Y:S02]  /*11ba0*/  PRMT R72, R73, 0x4210, R72 ;  /* 0x0000421049487816 */ /* 0x000fe40000000048 */
[----:B------:R-:W-:Y:S01]  /*11bb0*/  LOP3.LUT R74, R2, 0xff, RZ, 0xc0, !PT ;  /* 0x000000ff024a7812 */ /* 0x000fe200078ec0ff */
[----:B------:R-:W-:Y:S01]  /*11bc0*/  IMAD.WIDE.U32 R110, R110, 0x1000000, RZ ;  /* 0x010000006e6e7825 */ /* 0x000fe200078e00ff */
        /* <DEDUP_REMOVED lines=12> */
.L_x_5649:
[----:B------:R-:W-:Y:S05]  /*11c90*/  BSYNC B1 ;  /* 0x0000000000017941 */ /* 0x000fea0003800000 */
.L_x_5648:
        /* <DEDUP_REMOVED lines=31> */
.L_x_5788:
[----:B-1----:R-:W-:Y:S01]  /*11e90*/  FADD.FTZ R112, R75, R72 ;  /* 0x000000484b707221 */ /* 0x002fe20000010000 */
[----:B------:R-:W-:Y:S05]  /*11ea0*/  BRA.DIV ~URZ, `(.L_x_5779) ;  /* 0x00000cd27f007947 */ /* 0x000fea000b800000 */
[----:B------:R-:W1:Y:S01]  /*11eb0*/  SHFL.BFLY PT, R72, R112, 0x2, 0x1f ;  /* 0x0c401f0070487f89 */ /* 0x000e6200000e0000 */
[----:B------:R-:W-:Y:S01]  /*11ec0*/  ISETP.NE.AND P3, PT, R7, RZ, PT ;  /* 0x000000ff0700720c */ /* 0x000fe20003f65270 */
        /* <DEDUP_REMOVED lines=66> */
.L_x_5789:
        /* <DEDUP_REMOVED lines=20> */
[--C-:B------:R-:W-:Y:S02]  /*12430*/  FADD.FTZ R114, R94, -R110.reuse ;  /* 0x8000006e5e727221 */ /* 0x100fe40000010000 */
[--C-:B0-----:R-:W-:Y:S02]  /*12440*/  FADD.FTZ R108, R87, -R110.reuse ;  /* 0x8000006e576c7221 */ /* 0x101fe40000010000 */
        /* <DEDUP_REMOVED lines=18> */
[----:B------:R-:W-:Y:S02]  /*12570*/  FFMA.FTZ R109, R57, R116, R65 ;  /* 0x00000074396d7223 */ /* 0x000fe40000010041 */
[----:B------:R-:W-:Y:S01]  /*12580*/  FFMA.FTZ R113, R58, R113, R66 ;  /* 0x000000713a717223 */ /* 0x000fe20000010042 */
[----:B------:R-:W-:Y:S01]  /*12590*/  F2FP.BF16.PACK_AB R73, R112, R75 ;  /* 0x0000004b7049723e */ /* 0x000fe200000010ff */
[----:B------:R-:W-:Y:S01]  /*125a0*/  FFMA.FTZ R120, R59, R120, R67 ;  /* 0x000000783b787223 */ /* 0x000fe20000010043 */
[----:B------:R-:W-:Y:S01]  /*125b0*/  F2FP.BF16.PACK_AB R74, R109, R74 ;  /* 0x0000004a6d4a723e */ /* 0x000fe200000010ff */
[----:B------:R-:W-:-:S03]  /*125c0*/  IMAD.MOV.U32 R115, RZ, RZ, 0x10 ;  /* 0x00000010ff737424 */ /* 0x000fc600078e00ff */
[----:B------:R-:W-:Y:S01]  /*125d0*/  F2FP.BF16.PACK_AB R75, R120, R113 ;  /* 0x00000071784b723e */ /* 0x000fe200000010ff */
[C---:B------:R-:W-:Y:S01]  /*125e0*/  IMAD.WIDE.U32 R108, R6.reuse, R115, c[0x0][0x208] ;  /* 0x00008200066c7625 */ /* 0x040fe200078e0073 */
[----:B------:R-:W-:-:S04]  /*125f0*/  IADD3 R6, R6, 0x20, RZ ;  /* 0x0000002006067810 */ /* 0x000fc80007ffe0ff */
[----:B------:R0:W-:Y:S03]  /*12600*/  STG.E.128 [R108.64], R72 ;  /* 0x000000486c007986 */ /* 0x0001e6000c101d06 */
.L_x_5781:
[----:B------:R-:W-:Y:S05]  /*12610*/  BSYNC B1 ;  /* 0x0000000000017941 */ /* 0x000fea0003800000 */
.L_x_5780:
        /* <DEDUP_REMOVED lines=35> */
.L_x_5783:
[----:B------:R-:W-:Y:S05]  /*12850*/  BSYNC B1 ;  /* 0x0000000000017941 */ /* 0x000fea0003800000 */
.L_x_5782:
        /* <DEDUP_REMOVED lines=23> */
[----:B------:R-:W-:Y:S02]  /*129d0*/  FFMA.FTZ R109, R29, R74, R37 ;  /* 0x0000004a1d6d7223 */ /* 0x000fe40000010025 */
[----:B------:R-:W-:Y:S01]  /*129e0*/  FFMA.FTZ R75, R26, R113, R34 ;  /* 0x000000711a4b7223 */ /* 0x000fe20000010022 */
[----:B------:R-:W-:Y:S01]  /*129f0*/  F2FP.BF16.PACK_AB R74, R111, R108 ;  /* 0x0000006c6f4a723e */ /* 0x000fe200000010ff */
[----:B------:R-:W-:Y:S01]  /*12a00*/  FFMA.FTZ R110, R27, R110, R35 ;  /* 0x0000006e1b6e7223 */ /* 0x000fe20000010023 */
[----:B------:R-:W-:Y:S01]  /*12a10*/  F2FP.BF16.PACK_AB R72, R109, R72 ;  /* 0x000000486d48723e */ /* 0x000fe200000010ff */
[----:B------:R-:W-:-:S02]  /*12a20*/  FFMA.FTZ R112, R31, R112, R39 ;  /* 0x000000701f707223 */ /* 0x000fc40000010027 */
[----:B------:R-:W-:Y:S01]  /*12a30*/  IMAD.MOV.U32 R113, RZ, RZ, 0x10 ;  /* 0x00000010ff717424 */ /* 0x000fe200078e00ff */
[----:B------:R-:W-:Y:S02]  /*12a40*/  F2FP.BF16.PACK_AB R75, R110, R75 ;  /* 0x0000004b6e4b723e */ /* 0x000fe400000010ff */
[----:B------:R-:W-:Y:S01]  /*12a50*/  F2FP.BF16.PACK_AB R73, R112, R73 ;  /* 0x000000497049723e */ /* 0x000fe200000010ff */
[----:B------:R-:W-:-:S05]  /*12a60*/  IMAD.WIDE.U32 R108, R6, R113, c[0x0][0x208] ;  /* 0x00008200066c7625 */ /* 0x000fca00078e0071 */
[----:B------:R0:W-:Y:S02]  /*12a70*/  STG.E.128 [R108.64], R72 ;  /* 0x000000486c007986 */ /* 0x0001e4000c101d06 */
.L_x_5785:
[----:B------:R-:W-:Y:S05]  /*12a80*/  BSYNC B1 ;  /* 0x0000000000017941 */ /* 0x000fea0003800000 */
.L_x_5784:
[----:B01----:R-:W-:-:S04]  /*12a90*/  IMAD.MOV.U32 R73, RZ, RZ, 0x4 ;  /* 0x00000004ff497424 */ /* 0x003fc800078e00ff */
[----:B------:R-:W-:-:S05]  /*12aa0*/  IMAD R14, R73, c[0x0][0x160], R14 ;  /* 0x00005800490e7a24 */ /* 0x000fca00078e020e */
[----:B------:R-:W-:-:S13]  /*12ab0*/  ISETP.GE.AND P0, PT, R14, c[0x0][0x164], PT ;  /* 0x000059000e007a0c */ /* 0x000fda0003f06270 */
[----:B-----5:R-:W-:Y:S01]  /*12ac0*/  @P0 CALL.REL.NOINC `(.L_x_5786) ;  /* 0x0000001000000944 */ /* 0x020fe20003c00000 */
[----:B------:R-:W-:Y:S05]  /*12ad0*/  BRA `(.L_x_5787) ;  /* 0xfffedee000007947 */ /* 0x000fea000383ffff */
.L_x_5786:
[----:B------:R-:W-:Y:S05]  /*12ae0*/  BSYNC B0 ;  /* 0x0000000000007941 */ /* 0x000fea0003800000 */
.L_x_5385:
[----:B------:R-:W-:Y:S05]  /*12af0*/  EXIT ;  /* 0x000000000000794d */ /* 0x000fea0003800000 */
.L_x_5778:
[----:B------:R-:W-:Y:S01]  /*12b00*/  IMAD.MOV.U32 R74, RZ, RZ, R75 ;  /* 0x000000ffff4a7224 */ /* 0x000fe200078e004b */
[----:B------:R-:W-:Y:S01]  /*12b10*/  MOV R72, 0x12b60 ;  /* 0x00012b6000487802 */ /* 0x000fe20000000f00 */
[----:B------:R-:W-:Y:S02]  /*12b20*/  IMAD.MOV.U32 R111, RZ, RZ, 0x1 ;  /* 0x00000001ff6f7424 */ /* 0x000fe400078e00ff */
[----:B------:R-:W-:Y:S02]  /*12b30*/  IMAD.MOV.U32 R110, RZ, RZ, 0x1f ;  /* 0x0000001fff6e7424 */ /* 0x000fe400078e00ff */
[----:B------:R-:W-:Y:S02]  /*12b40*/  IMAD.MOV.U32 R113, RZ, RZ, -0x1 ;  /* 0xffffffffff717424 */ /* 0x000fe400078e00ff */
[----:B-----5:R-:W-:Y:S05]  /*12b50*/  CALL.REL.NOINC `($__internal_22_$__cuda_sm70_shflsync_bfly_p) ;  /* 0x000006d000007944 */ /* 0x020fea0003c00000 */
[----:B-1----:R-:W-:Y:S01]  /*12b60*/  IMAD.MOV.U32 R72, RZ, RZ, R111 ;  /* 0x000000ffff487224 */ /* 0x002fe200078e006f */
[----:B0-----:R-:W-:Y:S05]  /*12b70*/  BRA `(.L_x_5788) ;  /* 0xfffff31000007947 */ /* 0x001fea000383ffff */
.L_x_5779:
[----:B------:R-:W-:Y:S01]  /*12b80*/  IMAD.MOV.U32 R74, RZ, RZ, R112 ;  /* 0x000000ffff4a7224 */ /* 0x000fe200078e0070 */
[----:B------:R-:W-:Y:S01]  /*12b90*/  MOV R72, 0x12be0 ;  /* 0x00012be000487802 */ /* 0x000fe20000000f00 */
[----:B------:R-:W-:Y:S02]  /*12ba0*/  IMAD.MOV.U32 R111, RZ, RZ, 0x2 ;  /* 0x00000002ff6f7424 */ /* 0x000fe400078e00ff */
[----:B------:R-:W-:-:S02]  /*12bb0*/  IMAD.MOV.U32 R110, RZ, RZ, 0x1f ;  /* 0x0000001fff6e7424 */ /* 0x000fc400078e00ff */
[----:B------:R-:W-:Y:S02]  /*12bc0*/  IMAD.MOV.U32 R113, RZ, RZ, -0x1 ;  /* 0xffffffffff717424 */ /* 0x000fe400078e00ff */
[----:B0----5:R-:W-:Y:S05]  /*12bd0*/  CALL.REL.NOINC `($__internal_22_$__cuda_sm70_shflsync_bfly_p) ;  /* 0x0000065000007944 */ /* 0x021fea0003c00000 */
[----:B01----:R-:W-:Y:S01]  /*12be0*/  FADD.FTZ R74, R112, R111 ;  /* 0x0000006f704a7221 */ /* 0x003fe20000010000 */
[----:B------:R-:W-:Y:S01]  /*12bf0*/  MOV R72, 0x12c40 ;  /* 0x00012c4000487802 */ /* 0x000fe20000000f00 */
[----:B------:R-:W-:Y:S02]  /*12c00*/  IMAD.MOV.U32 R111, RZ, RZ, 0x4 ;  /* 0x00000004ff6f7424 */ /* 0x000fe400078e00ff */
[----:B------:R-:W-:Y:S02]  /*12c10*/  IMAD.MOV.U32 R110, RZ, RZ, 0x1f ;  /* 0x0000001fff6e7424 */ /* 0x000fe400078e00ff */
[----:B------:R-:W-:Y:S02]  /*12c20*/  IMAD.MOV.U32 R113, RZ, RZ, -0x1 ;  /* 0xffffffffff717424 */ /* 0x000fe400078e00ff */
[----:B------:R-:W-:Y:S05]  /*12c30*/  CALL.REL.NOINC `($__internal_22_$__cuda_sm70_shflsync_bfly_p) ;  /* 0x000005f000007944 */ /* 0x000fea0003c00000 */
[----:B01----:R-:W-:Y:S01]  /*12c40*/  FADD.FTZ R74, R74, R111 ;  /* 0x0000006f4a4a7221 */ /* 0x003fe20000010000 */
[----:B------:R-:W-:Y:S01]  /*12c50*/  MOV R72, 0x12ca0 ;  /* 0x00012ca000487802 */ /* 0x000fe20000000f00 */
[----:B------:R-:W-:Y:S02]  /*12c60*/  IMAD.MOV.U32 R111, RZ, RZ, 0x8 ;  /* 0x00000008ff6f7424 */ /* 0x000fe400078e00ff */
[----:B------:R-:W-:-:S02]  /*12c70*/  IMAD.MOV.U32 R110, RZ, RZ, 0x1f ;  /* 0x0000001fff6e7424 */ /* 0x000fc400078e00ff */
[----:B------:R-:W-:Y:S02]  /*12c80*/  IMAD.MOV.U32 R113, RZ, RZ, -0x1 ;  /* 0xffffffffff717424 */ /* 0x000fe400078e00ff */
[----:B------:R-:W-:Y:S05]  /*12c90*/  CALL.REL.NOINC `($__internal_22_$__cuda_sm70_shflsync_bfly_p) ;  /* 0x0000059000007944 */ /* 0x000fea0003c00000 */
[----:B01----:R-:W-:Y:S01]  /*12ca0*/  FADD.FTZ R74, R74, R111 ;  /* 0x0000006f4a4a7221 */ /* 0x003fe20000010000 */
[----:B------:R-:W-:Y:S01]  /*12cb0*/  MOV R72, 0x12d00 ;  /* 0x00012d0000487802 */ /* 0x000fe20000000f00 */
[----:B------:R-:W-:Y:S02]  /*12cc0*/  IMAD.MOV.U32 R111, RZ, RZ, 0x10 ;  /* 0x00000010ff6f7424 */ /* 0x000fe400078e00ff */
[----:B------:R-:W-:Y:S02]  /*12cd0*/  IMAD.MOV.U32 R110, RZ, RZ, 0x1f ;  /* 0x0000001fff6e7424 */ /* 0x000fe400078e00ff */
[----:B------:R-:W-:Y:S02]  /*12ce0*/  IMAD.MOV.U32 R113, RZ, RZ, -0x1 ;  /* 0xffffffffff717424 */ /* 0x000fe400078e00ff */
[----:B------:R-:W-:Y:S05]  /*12cf0*/  CALL.REL.NOINC `($__internal_22_$__cuda_sm70_shflsync_bfly_p) ;  /* 0x0000053000007944 */ /* 0x000fea0003c00000 */
[----:B-1----:R-:W-:Y:S01]  /*12d00*/  FADD.FTZ R109, R74, R111 ;  /* 0x0000006f4a6d7221 */ /* 0x002fe20000010000 */
[----:B------:R-:W-:Y:S01]  /*12d10*/  ISETP.NE.AND P3, PT, R7, RZ, PT ;  /* 0x000000ff0700720c */ /* 0x000fe20003f65270 */
        /* <DEDUP_REMOVED lines=54> */
[----:B------:R-:W-:Y:S05]  /*13080*/  CALL.REL.NOINC `($__internal_22_$__cuda_sm70_shflsync_bfly_p) ;  /* 0x000001a000007944 */ /* 0x000fea0003c00000 */
        /* <DEDUP_REMOVED lines=19> */
[----:B------:R-:W-:Y:S01]  /*131c0*/  MOV R72, 0x13220 ;  /* 0x0001322000487802 */ /* 0x000fe20000000f00 */
[----:B------:R-:W-:Y:S02]  /*131d0*/  IMAD.MOV.U32 R111, RZ, RZ, 0x10 ;  /* 0x00000010ff6f7424 */ /* 0x000fe400078e00ff */
[----:B0-----:R-:W-:-:S02]  /*131e0*/  IMAD.MOV.U32 R110, RZ, RZ, 0x1f ;  /* 0x0000001fff6e7424 */ /* 0x001fc400078e00ff */
[----:B------:R-:W-:Y:S02]  /*131f0*/  IMAD.MOV.U32 R113, RZ, RZ, -0x1 ;  /* 0xffffffffff717424 */ /* 0x000fe400078e00ff */
[----:B------:R-:W-:Y:S02]  /*13200*/  IMAD.MOV.U32 R74, RZ, RZ, R108 ;  /* 0x000000ffff4a7224 */ /* 0x000fe400078e006c */
[----:B------:R-:W-:Y:S05]  /*13210*/  CALL.REL.NOINC `($__internal_22_$__cuda_sm70_shflsync_bfly_p) ;  /* 0x0000001000007944 */ /* 0x000fea0003c00000 */
[----:B01----:R-:W-:Y:S05]  /*13220*/  BRA `(.L_x_5789) ;  /* 0xfffff0c000007947 */ /* 0x003fea000383ffff */
        .weak           $__internal_22_$__cuda_sm70_shflsync_bfly_p
        .type           $__internal_22_$__cuda_sm70_shflsync_bfly_p,@function
        .size           $__internal_22_$__cuda_sm70_shflsync_bfly_p,(.L_x_20038 - $__internal_22_$__cuda_sm70_shflsync_bfly_p)
$__internal_22_$__cuda_sm70_shflsync_bfly_p:
[----:B------:R-:W-:Y:S01]  /*13230*/  IMAD.MOV.U32 R73, RZ, RZ, 0x0 ;  /* 0x00000000ff497424 */ /* 0x000fe200078e00ff */
[----:B------:R-:W-:Y:S04]  /*13240*/  WARPSYNC R113 ;  /* 0x0000007100007348 */ /* 0x000fe80003800000 */
[----:B------:R0:W1:Y:S01]  /*13250*/  SHFL.BFLY PT, R111, R74, R111, R110 ;  /* 0x0c00006f4a6f7389 */ /* 0x00006200000e006e */
[----:B------:R-:W-:Y:S05]  /*13260*/  RET.REL.NODEC R72 `(_ZN10layer_norm31ln_parallel_residual_fwd_kernelINS_13Kernel_traitsIf13__nv_bfloat16S2_S2_fjLj768ELj1ELj4ELj1ELj16ENS_18Kernel_traits_baseILj768EfS2_S2_S2_fjLj128EEEEELb1ELb1ELb0EEEvNS_9FwdParamsE) ;  /* 0xfffecd9048007950 */ /* 0x000fea0003c3ffff */
.L_x_5790:
        /* <DEDUP_REMOVED lines=9> */
.L_x_20038:


//--------------------- .text._ZN10layer_norm31ln_parallel_residual_fwd_kernelINS_13Kernel_traitsIf13__nv_bfloat16S2_S2_fjLj768ELj1ELj4ELj1ELj16ENS_18Kernel_traits_baseILj768EfS2_S2_S2_fjLj128EEEEELb1ELb1ELb1EEEvNS_9FwdParamsE --------------------------
	.section	.text._ZN10layer_norm31ln_parallel_residual_fwd_kernelINS_13Kernel_traitsIf13__nv_bfloat16S2_S2_fjLj768ELj1ELj4ELj1ELj16ENS_18Kernel_traits_baseILj768EfS2_S2_S2_fjLj128EEEEELb1ELb1ELb1EEEvNS_9FwdParamsE,"ax",@progbits
	.sectioninfo	@"SHI_REGISTERS=127"
	.align	128
        .global         _ZN10layer_norm31ln_parallel_residual_fwd_kernelINS_13Kernel_traitsIf13__nv_bfloat16S2_S2_fjLj768ELj1ELj4ELj1ELj16ENS_18Kernel_traits_baseILj768EfS2_S2_S2_fjLj128EEEEELb1ELb1ELb1EEEvNS_9FwdParamsE
        .type           _ZN10layer_norm31ln_parallel_residual_fwd_kernelINS_13Kernel_traitsIf13__nv_bfloat16S2_S2_fjLj768ELj1ELj4ELj1ELj16ENS_18Kernel_traits_baseILj768EfS2_S2_S2_fjLj128EEEEELb1ELb1ELb1EEEvNS_9FwdParamsE,@function
        .size           _ZN10layer_norm31ln_parallel_residual_fwd_kernelINS_13Kernel_traitsIf13__nv_bfloat16S2_S2_fjLj768ELj1ELj4ELj1ELj16ENS_18Kernel_traits_baseILj768EfS2_S2_S2_fjLj128EEEEELb1ELb1ELb1EEEvNS_9FwdParamsE,(.L_x_20039 - _ZN10layer_norm31ln_parallel_residual_fwd_kernelINS_13Kernel_traitsIf13__nv_bfloat16S2_S2_fjLj768ELj1ELj4ELj1ELj16ENS_18Kernel_traits_baseILj768EfS2_S2_S2_fjLj128EEEEELb1ELb1ELb1EEEvNS_9FwdParamsE)
        .other          _ZN10layer_norm31ln_parallel_residual_fwd_kernelINS_13Kernel_traitsIf13__nv_bfloat16S2_S2_fjLj768ELj1ELj4ELj1ELj16ENS_18Kernel_traits_baseILj768EfS2_S2_S2_fjLj128EEEEELb1ELb1ELb1EEEvNS_9FwdParamsE,@"STO_CUDA_ENTRY STV_DEFAULT"
_ZN10layer_norm31ln_parallel_residual_fwd_kernelINS_13Kernel_traitsIf13__nv_bfloat16S2_S2_fjLj768ELj1ELj4ELj1ELj16ENS_18Kernel_traits_baseILj768EfS2_S2_S2_fjLj128EEEEELb1ELb1ELb1EEEvNS_9FwdParamsE:
.text._ZN10layer_norm31ln_parallel_residual_fwd_kernelINS_13Kernel_traitsIf13__nv_bfloat16S2_S2_fjLj768ELj1ELj4ELj1ELj16ENS_18Kernel_traits_baseILj768EfS2_S2_S2_fjLj128EEEEELb1ELb1ELb1EEEvNS_9FwdParamsE:
        /* <DEDUP_REMOVED lines=9> */
[----:B------:R-:W2:Y:S01]  /*0090*/  @P0 LDG.E.64 R2, [R2.64] ;  /* 0x0000000602020981 */ /* 0x000ea2000c1e1b00 */
[----:B------:R-:W-:Y:S02]  /*00a0*/  @P0 IMAD.MOV.U32 R8, RZ, RZ, R94 ;  /* 0x000000ffff080224 */ /* 0x000fe400078e005e */
[----:B------:R-:W-:-:S05]  /*00b0*/  @P0 IMAD.MOV.U32 R9, RZ, RZ, R95 ;  /* 0x000000ffff090224 */ /* 0x000fca00078e005f */
        /* <DEDUP_REMOVED lines=8> */
[----:B------:R-:W0:Y:S01]  /*0140*/  S2R R12, SR_CTAID.X ;  /* 0x00000000000c7919 */ /* 0x000e220000002500 */
[----:B------:R-:W-:Y:S01]  /*0150*/  CS2R R28, SRZ ;  /* 0x00000000001c7805 */ /* 0x000fe2000001ff00 */
[----:B------:R-:W-:Y:S01]  /*0160*/  CS2R R30, SRZ ;  /* 0x00000000001e7805 */ /* 0x000fe2000001ff00 */
[----:B------:R-:W-:Y:S01]  /*0170*/  CS2R R32, SRZ ;  /* 0x0000000000207805 */ /* 0x000fe2000001ff00 */
[----:B------:R-:W-:Y:S01]  /*0180*/  CS2R R34, SRZ ;  /* 0x0000000000227805 */ /* 0x000fe2000001ff00 */
[----:B------:R-:W-:Y:S01]  /*0190*/  CS2R R36, SRZ ;  /* 0x0000000000247805 */ /* 0x000fe2000001ff00 */
[----:B------:R-:W-:Y:S01]  /*01a0*/  CS2R R38, SRZ ;  /* 0x0000000000267805 */ /* 0x000fe2000001ff00 */
        /* <DEDUP_REMOVED lines=58> */
[----:B------:R-:W-:Y:S02]  /*0550*/  SHF.R.U32.HI R4, RZ, 0x5, R11 ;  /* 0x00000005ff047819 */ /* 0x000fe4000001160b */
[----:B------:R-:W-:Y:S01]  /*0560*/  LOP3.LUT R9, R9, UR21, R6, 0x96, !PT ;  /* 0x0000001509097c12 */ /* 0x000fe2000f8e9606 */
[----:B------:R-:W-:Y:S01]  /*0570*/  IMAD.HI.U32 R5, R15, -0x326172a9, RZ ;  /* 0xcd9e8d570f057827 */ /* 0x000fe200078e00ff */
[----:B------:R-:W-:-:S03]  /*0580*/  IADD3 R6, P2, R0, c[0x0][0x1b0], RZ ;  /* 0x00006c0000067a10 */ /* 0x000fc60007f5e0ff */
[----:B------:R-:W-:Y:S01]  /*0590*/  IMAD.HI.U32 R3, R9, -0x2daee0ad, RZ ;  /* 0xd2511f5309037827 */ /* 0x000fe200078e00ff */
[----:B------:R-:W-:Y:S02]  /*05a0*/  LOP3.LUT R86, R5, UR23, R8, 0x96, !PT ;  /* 0x0000001705567c12 */ /* 0x000fe4000f8e9608 */
[----:B------:R-:W-:Y:S01]  /*05b0*/  IADD3.X R7, RZ, c[0x0][0x1b4], RZ, P2, !PT ;  /* 0x00006d00ff077a10 */ /* 0x000fe200017fe4ff */
[----:B------:R-:W-:Y:S01]  /*05c0*/  IMAD R4, R12, 0x4, R4 ;  /* 0x000000040c047824 */ /* 0x000fe200078e0204 */
[----:B------:R-:W-:Y:S02]  /*05d0*/  LOP3.LUT R8, R3, UR24, R2, 0x96, !PT ;  /* 0x0000001803087c12 */ /* 0x000fe4000f8e9602 */
[----:B------:R-:W-:-:S05]  /*05e0*/  IADD3 R2, P1, R0, c[0x0][0x218], RZ ;  /* 0x0000860000027a10 */ /* 0x000fca0007f3e0ff */
[----:B------:R-:W-:Y:S01]  /*05f0*/  IMAD.X R3, RZ, RZ, c[0x0][0x21c], P1 ;  /* 0x00008700ff037624 */ /* 0x000fe200008e06ff */
[----:B------:R-:W-:-:S04]  /*0600*/  ISETP.GE.AND P1, PT, R4, c[0x0][0x164], PT ;  /* 0x0000590004007a0c */ /* 0x000fc80003f26270 */
[----:B------:R0:W5:Y:S04]  /*0610*/  @P0 LDG.E.128 R16, [R2.64] ;  /* 0x0000000602100981 */ /* 0x000168000c1e1d00 */
[----:B------:R0:W5:Y:S04]  /*0620*/  @P0 LDG.E.128 R20, [R2.64+0x10] ;  /* 0x0000100602140981 */ /* 0x000168000c1e1d00 */
[----:B------:R0:W5:Y:S04]  /*0630*/  @P0 LDG.E.128 R24, [R2.64+0x400] ;  /* 0x0004000602180981 */ /* 0x000168000c1e1d00 */
[----:B------:R0:W5:Y:S04]  /*0640*/  @P0 LDG.E.128 R28, [R2.64+0x410] ;  /* 0x00041006021c0981 */ /* 0x000168000c1e1d00 */
[----:B------:R0:W5:Y:S04]  /*0650*/  @P0 LDG.E.128 R32, [R2.64+0x800] ;  /* 0x0008000602200981 */ /* 0x000168000c1e1d00 */
[----:B------:R0:W5:Y:S01]  /*0660*/  @P0 LDG.E.128 R36, [R2.64+0x810] ;  /* 0x0008100602240981 */ /* 0x000162000c1e1d00 */
[----:B------:R-:W-:Y:S05]  /*0670*/  @P1 EXIT ;  /* 0x000000000000194d */ /* 0x000fea0003800000 */
[----:B------:R-:W-:Y:S01]  /*0680*/  UIADD3 UR25, UR4, -0x700cb87f, URZ ;  /* 0x8ff3478104197890 */ /* 0x000fe2000fffe03f */
[----:B------:R-:W-:Y:S01]  /*0690*/  IMAD R0, R15, -0x326172a9, RZ ;  /* 0xcd9e8d570f007824 */ /* 0x000fe200078e02ff */
[----:B------:R-:W-:Y:S01]  /*06a0*/  UIADD3 UR26, UR5, -0x695add53, URZ ;  /* 0x96a522ad051a7890 */ /* 0x000fe2000fffe03f */
[----:B0-----:R-:W-:Y:S01]  /*06b0*/  IMAD.HI.U32 R3, R8, -0x326172a9, RZ ;  /* 0xcd9e8d5708037827 */ /* 0x001fe200078e00ff */
[----:B------:R0:W5:Y:S03]  /*06c0*/  LDG.E.128 R40, [R6.64] ;  /* 0x0000000606287981 */ /* 0x000166000c1e1d00 */
[----:B------:R-:W-:Y:S01]  /*06d0*/  IMAD R5, R9, -0x2daee0ad, RZ ;  /* 0xd2511f5309057824 */ /* 0x000fe200078e02ff */
[----:B------:R0:W5:Y:S01]  /*06e0*/  LDG.E.128 R44, [R6.64+0x10] ;  /* 0x00001006062c7981 */ /* 0x000162000c1e1d00 */
[----:B------:R-:W-:Y:S01]  /*06f0*/  IMAD.WIDE.U32 R86, R86, -0x2daee0ad, RZ ;  /* 0xd2511f5356567825 */ /* 0x000fe200078e00ff */
[----:B------:R-:W-:Y:S01]  /*0700*/  LOP3.LUT R3, R3, UR25, R0, 0x96, !PT ;  /* 0x0000001903037c12 */ /* 0x000fe2000f8e9600 */
[----:B------:R-:W-:Y:S01]  /*0710*/  BSSY B0, `(.L_x_5791) ;  /* 0x00011da000007945 */ /* 0x000fe20003800000 */
[----:B------:R0:W5:Y:S01]  /*0720*/  LDG.E.128 R48, [R6.64+0x400] ;  /* 0x0004000606307981 */ /* 0x000162000c1e1d00 */
[----:B------:R-:W-:Y:S01]  /*0730*/  IMAD R2, R8, -0x326172a9, RZ ;  /* 0xcd9e8d5708027824 */ /* 0x000fe200078e02ff */
[----:B------:R-:W-:Y:S01]  /*0740*/  LOP3.LUT R0, R87, UR26, R5, 0x96, !PT ;  /* 0x0000001a57007c12 */ /* 0x000fe2000f8e9605 */
[----:B------:R-:W-:Y:S01]  /*0750*/  IMAD.MOV.U32 R5, RZ, RZ, R10 ;  /* 0x000000ffff057224 */ /* 0x000fe200078e000a */
[----:B------:R0:W5:Y:S01]  /*0760*/  LDG.E.128 R52, [R6.64+0x410] ;  /* 0x0004100606347981 */ /* 0x000162000c1e1d00 */
[----:B------:R-:W-:Y:S01]  /*0770*/  LOP3.LUT R94, R94, 0x3, RZ, 0xc0, !PT ;  /* 0x000000035e5e7812 */ /* 0x000fe200078ec0ff */
[----:B------:R-:W-:-:S02]  /*0780*/  IMAD.MOV.U32 R8, RZ, RZ, RZ ;  /* 0x000000ffff087224 */ /* 0x000fc400078e00ff */
[----:B------:R0:W5:Y:S04]  /*0790*/  LDG.E.128 R56, [R6.64+0x800] ;  /* 0x0008000606387981 */ /* 0x000168000c1e1d00 */
[----:B------:R0:W5:Y:S01]  /*07a0*/  LDG.E.128 R60, [R6.64+0x810] ;  /* 0x00081006063c7981 */ /* 0x000162000c1e1d00 */
[----:B------:R-:W-:Y:S01]  /*07b0*/  ULDC.U8 UR8, c[0x0][0x1f0] ;  /* 0x00007c0000087ab9 */ /* 0x000fe20000000000 */
[----:B0-----:R-:W-:Y:S02]  /*07c0*/  IMAD.MOV.U32 R6, RZ, RZ, R14 ;  /* 0x000000ffff067224 */ /* 0x001fe400078e000e */
[----:B------:R-:W-:Y:S02]  /*07d0*/  IMAD.MOV.U32 R7, RZ, RZ, R13 ;  /* 0x000000ffff077224 */ /* 0x000fe400078e000d */
.L_x_6182:
        /* <DEDUP_REMOVED lines=30> */
.L_x_5793:
[----:B0-----:R-:W-:Y:S02]  /*09c0*/  IMAD.MOV.U32 R78, RZ, RZ, R2 ;  /* 0x000000ffff4e7224 */ /* 0x001fe400078e0002 */
.L_x_5794:
[----:B------:R-:W-:Y:S05]  /*09d0*/  BSYNC B1 ;  /* 0x0000000000017941 */ /* 0x000fea0003800000 */
.L_x_5792:
        /* <DEDUP_REMOVED lines=16> */
.L_x_5798:
[----:B------:R-:W-:Y:S05]  /*0ae0*/  BSYNC B2 ;  /* 0x0000000000027941 */ /* 0x000fea0003800000 */
.L_x_5797:
        /* <DEDUP_REMOVED lines=43> */
.L_x_5796:
[----:B------:R-:W-:Y:S05]  /*0da0*/  BSYNC B1 ;  /* 0x0000000000017941 */ /* 0x000fea0003800000 */
.L_x_5795:
[----:B------:R0:W1:Y:S01]  /*0db0*/  I2F.U32 R76, R78 ;  /* 0x0000004e004c7306 */ /* 0x0000620000201000 */
[----:B------:R-:W-:Y:S01]  /*0dc0*/  ISETP.NE.U32.AND P1, PT, RZ, c[0x0][0x178], PT ;  /* 0x00005e00ff007a0c */ /* 0x000fe20003f25070 */
[----:B------:R-:W-:-:S03]  /*0dd0*/  IMAD.MOV.U32 R91, RZ, RZ, 0x2f800000 ;  /* 0x2f800000ff5b7424 */ /* 0x000fc600078e00ff */
[----:B------:R-:W-:Y:S02]  /*0de0*/  ISETP.NE.AND.EX P1, PT, RZ, c[0x0][0x17c], PT, P1 ;  /* 0x00005f00ff007a0c */ /* 0x000fe40003f25310 */
[----:B0----5:R-:W-:Y:S01]  /*0df0*/  PRMT R78, RZ, 0x5410, R72 ;  /* 0x00005410ff4e7816 */ /* 0x021fe20000000048 */
[----:B-1----:R-:W-:-:S05]  /*0e00*/  FFMA.FTZ R76, R76, R91, 1.1641532182693481445e-10 ;  /* 0x2f0000004c4c7423 */ /* 0x002fca000001005b */
        /* <DEDUP_REMOVED lines=11> */
.L_x_5799:
        /* <DEDUP_REMOVED lines=12> */
.L_x_5802:
[----:B------:R-:W-:Y:S02]  /*0f80*/  IMAD.MOV.U32 R78, RZ, RZ, R2 ;  /* 0x000000ffff4e7224 */ /* 0x000fe400078e0002 */
.L_x_5803:
[----:B------:R-:W-:Y:S05]  /*0f90*/  BSYNC B1 ;  /* 0x0000000000017941 */ /* 0x000fea0003800000 */
.L_x_5801:
        /* <DEDUP_REMOVED lines=16> */
.L_x_5807:
[----:B------:R-:W-:Y:S05]  /*10a0*/  BSYNC B2 ;  /* 0x0000000000027941 */ /* 0x000fea0003800000 */
.L_x_5806:
        /* <DEDUP_REMOVED lines=43> */
.L_x_5805:
[----:B------:R-:W-:Y:S05]  /*1360*/  BSYNC B1 ;  /* 0x0000000000017941 */ /* 0x000fea0003800000 */
.L_x_5804:
        /* <DEDUP_REMOVED lines=10> */
.L_x_5800:
        /* <DEDUP_REMOVED lines=12> */
.L_x_5809:
[----:B------:R-:W-:Y:S02]  /*14d0*/  IMAD.MOV.U32 R78, RZ, RZ, R2 ;  /* 0x000000ffff4e7224 */ /* 0x000fe400078e0002 */
.L_x_5810:
[----:B------:R-:W-:Y:S05]  /*14e0*/  BSYNC B1 ;  /* 0x0000000000017941 */ /* 0x000fea0003800000 */
.L_x_5808:
        /* <DEDUP_REMOVED lines=16> */
.L_x_5814:
[----:B------:R-:W-:Y:S05]  /*15f0*/  BSYNC B2 ;  /* 0x0000000000027941 */ /* 0x000fea0003800000 */
.L_x_5813:
        /* <DEDUP_REMOVED lines=43> */
.L_x_5812:
[----:B------:R-:W-:Y:S05]  /*18b0*/  BSYNC B1 ;  /* 0x0000000000017941 */ /* 0x000fea0003800000 */
.L_x_5811:
        /* <DEDUP_REMOVED lines=14> */
.L_x_5815:
        /* <DEDUP_REMOVED lines=12> */
.L_x_5818:
[----:B------:R-:W-:Y:S02]  /*1a60*/  IMAD.MOV.U32 R72, RZ, RZ, R2 ;  /* 0x000000ffff487224 */ /* 0x000fe400078e0002 */
.L_x_5819:
[----:B------:R-:W-:Y:S05]  /*1a70*/  BSYNC B1 ;  /* 0x0000000000017941 */ /* 0x000fea0003800000 */
.L_x_5817:
        /* <DEDUP_REMOVED lines=16> */
.L_x_5823:
[----:B------:R-:W-:Y:S05]  /*1b80*/  BSYNC B2 ;  /* 0x0000000000027941 */ /* 0x000fea0003800000 */
.L_x_5822:
        /* <DEDUP_REMOVED lines=43> */
.L_x_5821:
[----:B------:R-:W-:Y:S05]  /*1e40*/  BSYNC B1 ;  /* 0x0000000000017941 */ /* 0x000fea0003800000 */
.L_x_5820:
        /* <DEDUP_REMOVED lines=10> */
.L_x_5816:
        /* <DEDUP_REMOVED lines=12> */
.L_x_5825:
[----:B------:R-:W-:Y:S02]  /*1fb0*/  IMAD.MOV.U32 R72, RZ, RZ, R2 ;  /* 0x000000ffff487224 */ /* 0x000fe400078e0002 */
.L_x_5826:
[----:B------:R-:W-:Y:S05]  /*1fc0*/  BSYNC B1 ;  /* 0x0000000000017941 */ /* 0x000fea0003800000 */
.L_x_5824:
        /* <DEDUP_REMOVED lines=16> */
.L_x_5830:
[----:B------:R-:W-:Y:S05]  /*20d0*/  BSYNC B2 ;  /* 0x0000000000027941 */ /* 0x000fea0003800000 */
.L_x_5829:
        /* <DEDUP_REMOVED lines=42> */
.L_x_5828:
[----:B------:R-:W-:Y:S05]  /*2380*/  BSYNC B1 ;  /* 0x0000000000017941 */ /* 0x000fea0003800000 */
.L_x_5827:
        /* <DEDUP_REMOVED lines=14> */
.L_x_5831:
        /* <DEDUP_REMOVED lines=12> */
.L_x_5834:
[----:B------:R-:W-:Y:S02]  /*2530*/  MOV R72, R2 ;  /* 0x0000000200487202 */ /* 0x000fe40000000f00 */
.L_x_5835:
[----:B------:R-:W-:Y:S05]  /*2540*/  BSYNC B1 ;  /* 0x0000000000017941 */ /* 0x000fea0003800000 */
.L_x_5833:
        /* <DEDUP_REMOVED lines=16> */
.L_x_5839:
[----:B------:R-:W-:Y:S05]  /*2650*/  BSYNC B2 ;  /* 0x0000000000027941 */ /* 0x000fea0003800000 */
.L_x_5838:
        /* <DEDUP_REMOVED lines=42> */
.L_x_5837:
[----:B------:R-:W-:Y:S05]  /*2900*/  BSYNC B1 ;  /* 0x0000000000017941 */ /* 0x000fea0003800000 */
.L_x_5836:
        /* <DEDUP_REMOVED lines=10> */
.L_x_5832:
        /* <DEDUP_REMOVED lines=12> */
.L_x_5841:
[----:B------:R-:W-:Y:S02]  /*2a70*/  IMAD.MOV.U32 R72, RZ, RZ, R2 ;  /* 0x000000ffff487224 */ /* 0x000fe400078e0002 */
.L_x_5842:
[----:B------:R-:W-:Y:S05]  /*2a80*/  BSYNC B1 ;  /* 0x0000000000017941 */ /* 0x000fea0003800000 */
.L_x_5840:
        /* <DEDUP_REMOVED lines=16> */
.L_x_5846:
[----:B------:R-:W-:Y:S05]  /*2b90*/  BSYNC B2 ;  /* 0x0000000000027941 */ /* 0x000fea0003800000 */
.L_x_5845:
        /* <DEDUP_REMOVED lines=42> */
[----:B------:R-:W-:Y:S02]  /*2e40*/  MOV R86, R94 ;  /* 0x0000005e00567202 */ /* 0x000fe40000000f00 */
.L_x_5844:
[----:B------:R-:W-:Y:S05]  /*2e50*/  BSYNC B1 ;  /* 0x0000000000017941 */ /* 0x000fea0003800000 */
.L_x_5843:
        /* <DEDUP_REMOVED lines=14> */
.L_x_5847:
        /* <DEDUP_REMOVED lines=12> */
.L_x_5850:
[----:B------:R-:W-:Y:S02]  /*3000*/  IMAD.MOV.U32 R82, RZ, RZ, R2 ;  /* 0x000000ffff527224 */ /* 0x000fe400078e0002 */
.L_x_5851:
[----:B------:R-:W-:Y:S05]  /*3010*/  BSYNC B1 ;  /* 0x0000000000017941 */ /* 0x000fea0003800000 */
.L_x_5849:
        /* <DEDUP_REMOVED lines=16> */
.L_x_5855:
[----:B------:R-:W-:Y:S05]  /*3120*/  BSYNC B2 ;  /* 0x0000000000027941 */ /* 0x000fea0003800000 */
.L_x_5854:
        /* <DEDUP_REMOVED lines=43> */
.L_x_5853:
[----:B------:R-:W-:Y:S05]  /*33e0*/  BSYNC B1 ;  /* 0x0000000000017941 */ /* 0x000fea0003800000 */
.L_x_5852:
        /* <DEDUP_REMOVED lines=10> */
.L_x_5848:
        /* <DEDUP_REMOVED lines=12> */
.L_x_5857:
[----:B------:R-:W-:Y:S02]  /*3550*/  IMAD.MOV.U32 R83, RZ, RZ, R2 ;  /* 0x000000ffff537224 */ /* 0x000fe400078e0002 */
.L_x_5858:
[----:B------:R-:W-:Y:S05]  /*3560*/  BSYNC B1 ;  /* 0x0000000000017941 */ /* 0x000fea0003800000 */
.L_x_5856:
        /* <DEDUP_REMOVED lines=16> */
.L_x_5862:
[----:B------:R-:W-:Y:S05]  /*3670*/  BSYNC B2 ;  /* 0x0000000000027941 */ /* 0x000fea0003800000 */
.L_x_5861:
        /* <DEDUP_REMOVED lines=42> */
.L_x_5860:
[----:B------:R-:W-:Y:S05]  /*3920*/  BSYNC B1 ;  /* 0x0000000000017941 */ /* 0x000fea0003800000 */
.L_x_5859:
        /* <DEDUP_REMOVED lines=13> */
.L_x_5863:
        /* <DEDUP_REMOVED lines=12> */
.L_x_5866:
[----:B------:R-:W-:Y:S02]  /*3ac0*/  IMAD.MOV.U32 R83, RZ, RZ, R2 ;  /* 0x000000ffff537224 */ /* 0x000fe400078e0002 */
.L_x_5867:
[----:B------:R-:W-:Y:S05]  /*3ad0*/  BSYNC B1 ;  /* 0x0000000000017941 */ /* 0x000fea0003800000 */
.L_x_5865:
        /* <DEDUP_REMOVED lines=16> */
.L_x_5871:
[----:B------:R-:W-:Y:S05]  /*3be0*/  BSYNC B2 ;  /* 0x0000000000027941 */ /* 0x000fea0003800000 */
.L_x_5870:
        /* <DEDUP_REMOVED lines=42> */
.L_x_5869:
[----:B------:R-:W-:Y:S05]  /*3e90*/  BSYNC B1 ;  /* 0x0000000000017941 */ /* 0x000fea0003800000 */
.L_x_5868:
        /* <DEDUP_REMOVED lines=10> */
.L_x_5864:
        /* <DEDUP_REMOVED lines=12> */
.L_x_5873:
[----:B------:R-:W-:Y:S02]  /*4000*/  IMAD.MOV.U32 R83, RZ, RZ, R2 ;  /* 0x000000ffff537224 */ /* 0x000fe400078e0002 */
.L_x_5874:
[----:B------:R-:W-:Y:S05]  /*4010*/  BSYNC B1 ;  /* 0x0000000000017941 */ /* 0x000fea0003800000 */
.L_x_5872:
        /* <DEDUP_REMOVED lines=16> */
.L_x_5878:
[----:B------:R-:W-:Y:S05]  /*4120*/  BSYNC B2 ;  /* 0x0000000000027941 */ /* 0x000fea0003800000 */
.L_x_5877:
        /* <DEDUP_REMOVED lines=42> */
.L_x_5876:
[----:B------:R-:W-:Y:S05]  /*43d0*/  BSYNC B1 ;  /* 0x0000000000017941 */ /* 0x000fea0003800000 */
.L_x_5875:
        /* <DEDUP_REMOVED lines=13> */
.L_x_5879:
        /* <DEDUP_REMOVED lines=12> */
.L_x_5882:
[----:B------:R-:W-:Y:S02]  /*4570*/  IMAD.MOV.U32 R74, RZ, RZ, R2 ;  /* 0x000000ffff4a7224 */ /* 0x000fe400078e0002 */
.L_x_5883:
[----:B------:R-:W-:Y:S05]  /*4580*/  BSYNC B1 ;  /* 0x0000000000017941 */ /* 0x000fea0003800000 */
.L_x_5881:
        /* <DEDUP_REMOVED lines=16> */
.L_x_5887:
[----:B------:R-:W-:Y:S05]  /*4690*/  BSYNC B2 ;  /* 0x0000000000027941 */ /* 0x000fea0003800000 */
.L_x_5886:
        /* <DEDUP_REMOVED lines=43> */
.L_x_5885:
[----:B------:R-:W-:Y:S05]  /*4950*/  BSYNC B1 ;  /* 0x0000000000017941 */ /* 0x000fea0003800000 */
.L_x_5884:
        /* <DEDUP_REMOVED lines=10> */
.L_x_5880:
        /* <DEDUP_REMOVED lines=12> */
.L_x_5889:
[----:B------:R-:W-:Y:S02]  /*4ac0*/  IMAD.MOV.U32 R74, RZ, RZ, R2 ;  /* 0x000000ffff4a7224 */ /* 0x000fe400078e0002 */
.L_x_5890:
[----:B------:R-:W-:Y:S05]  /*4ad0*/  BSYNC B1 ;  /* 0x0000000000017941 */ /* 0x000fea0003800000 */
.L_x_5888:
        /* <DEDUP_REMOVED lines=16> */
.L_x_5894:
[----:B------:R-:W-:Y:S05]  /*4be0*/  BSYNC B2 ;  /* 0x0000000000027941 */ /* 0x000fea0003800000 */
.L_x_5893:
        /* <DEDUP_REMOVED lines=40> */
[----:B------:R-:W-:-:S03]  /*4e70*/  LOP3.LUT R3, R97, UR25, R2, 0x96, !PT ;  /* 0x0000001961037c12 */ /* 0x000fc6000f8e9602 */
[----:B------:R-:W-:Y:S01]  /*4e80*/  IMAD.MOV.U32 R2, RZ, RZ, R96 ;  /* 0x000000ffff027224 */ /* 0x000fe200078e0060 */
[----:B------:R-:W-:Y:S01]  /*4e90*/  LOP3.LUT R0, R95, UR26, R72, 0x96, !PT ;  /* 0x0000001a5f007c12 */ /* 0x000fe2000f8e9648 */
[----:B------:R-:W-:Y:S02]  /*4ea0*/  IMAD.MOV.U32 R86, RZ, RZ, R94 ;  /* 0x000000ffff567224 */ /* 0x000fe400078e005e */
.L_x_5892:
[----:B------:R-:W-:Y:S05]  /*4eb0*/  BSYNC B1 ;  /* 0x0000000000017941 */ /* 0x000fea0003800000 */
.L_x_5891:
[----:B------:R0:W1:Y:S02]  /*4ec0*/  I2F.U32 R72, R74 ;  /* 0x0000004a00487306 */ /* 0x0000640000201000 */
[----:B0-----:R-:W-:-:S05]  /*4ed0*/  PRMT R74, RZ, 0x5410, R75 ;  /* 0x00005410ff4a7816 */ /* 0x001fca000000004b */
        /* <DEDUP_REMOVED lines=11> */
.L_x_5895:
        /* <DEDUP_REMOVED lines=12> */
.L_x_5898:
[----:B------:R-:W-:Y:S02]  /*5050*/  IMAD.MOV.U32 R74, RZ, RZ, R2 ;  /* 0x000000ffff4a7224 */ /* 0x000fe400078e0002 */
.L_x_5899:
[----:B------:R-:W-:Y:S05]  /*5060*/  BSYNC B1 ;  /* 0x0000000000017941 */ /* 0x000fea0003800000 */
.L_x_5897:
        /* <DEDUP_REMOVED lines=16> */
.L_x_5903:
[----:B------:R-:W-:Y:S05]  /*5170*/  BSYNC B2 ;  /* 0x0000000000027941 */ /* 0x000fea0003800000 */
.L_x_5902:
        /* <DEDUP_REMOVED lines=44> */
.L_x_5901:
[----:B------:R-:W-:Y:S05]  /*5440*/  BSYNC B1 ;  /* 0x0000000000017941 */ /* 0x000fea0003800000 */
.L_x_5900:
[----:B------:R-:W0:Y:S01]  /*5450*/  I2F.U32 R74, R74 ;  /* 0x0000004a004a7306 */ /* 0x000e220000201000 */
[----:B------:R-:W-:-:S05]  /*5460*/  PRMT R73, RZ, 0x5410, R71 ;  /* 0x00005410ff497816 */ /* 0x000fca0000000047 */
[----:B------:R-:W-:Y:S02]  /*5470*/  FMUL.FTZ R73, R73, c[0x0][0x1e8] ;  /* 0x00007a0049497a20 */ /* 0x000fe40000410000 */
[----:B0-----:R-:W-:Y:S01]  /*5480*/  FFMA.FTZ R15, R74, R91, 1.1641532182693481445e-10 ;  /* 0x2f0000004a0f7423 */ /* 0x001fe2000001005b */
[----:B------:R-:W-:-:S04]  /*5490*/  @P0 PRMT R74, RZ, 0x5410, R67 ;  /* 0x00005410ff4a0816 */ /* 0x000fc80000000043 */
[----:B------:R-:W-:-:S04]  /*54a0*/  FSETP.GTU.FTZ.AND P5, PT, R15, c[0x0][0x1e4], PT ;  /* 0x000079000f007a0b */ /* 0x000fc80003fbc000 */
[----:B------:R-:W-:Y:S02]  /*54b0*/  FSEL R90, R73, RZ, !P5 ;  /* 0x000000ff495a7208 */ /* 0x000fe40006800000 */
[----:B------:R-:W-:-:S03]  /*54c0*/  SEL R15, RZ, 0x1, P5 ;  /* 0x00000001ff0f7807 */ /* 0x000fc60002800000 */
[----:B------:R-:W-:-:S04]  /*54d0*/  FADD.FTZ R83, R83, R90 ;  /* 0x0000005a53537221 */ /* 0x000fc80000010000 */
[----:B------:R-:W-:Y:S02]  /*54e0*/  @P0 FADD.FTZ R83, R83, R74 ;  /* 0x0000004a53530221 */ /* 0x000fe40000010000 */
.L_x_5896:
        /* <DEDUP_REMOVED lines=12> */
.L_x_5905:
[----:B------:R-:W-:Y:S02]  /*55b0*/  IMAD.MOV.U32 R74, RZ, RZ, R2 ;  /* 0x000000ffff4a7224 */ /* 0x000fe400078e0002 */
.L_x_5906:
[----:B------:R-:W-:Y:S05]  /*55c0*/  BSYNC B1 ;  /* 0x0000000000017941 */ /* 0x000fea0003800000 */
.L_x_5904:
        /* <DEDUP_REMOVED lines=16> */
.L_x_5910:
[----:B------:R-:W-:Y:S05]  /*56d0*/  BSYNC B2 ;  /* 0x0000000000027941 */ /* 0x000fea0003800000 */
.L_x_5909:
        /* <DEDUP_REMOVED lines=44> */
.L_x_5908:
[----:B------:R-:W-:Y:S05]  /*59a0*/  BSYNC B1 ;  /* 0x0000000000017941 */ /* 0x000fea0003800000 */
.L_x_5907:
        /* <DEDUP_REMOVED lines=13> */
.L_x_5911:
        /* <DEDUP_REMOVED lines=12> */
.L_x_5914:
[----:B------:R-:W-:Y:S02]  /*5b40*/  IMAD.MOV.U32 R94, RZ, RZ, R2 ;  /* 0x000000ffff5e7224 */ /* 0x000fe400078e0002 */
.L_x_5915:
[----:B------:R-:W-:Y:S05]  /*5b50*/  BSYNC B1 ;  /* 0x0000000000017941 */ /* 0x000fea0003800000 */
.L_x_5913:
        /* <DEDUP_REMOVED lines=18> */
.L_x_5919:
[----:B------:R-:W-:Y:S05]  /*5c80*/  BSYNC B2 ;  /* 0x0000000000027941 */ /* 0x000fea0003800000 */
.L_x_5918:
        /* <DEDUP_REMOVED lines=44> */
.L_x_5917:
[----:B------:R-:W-:Y:S05]  /*5f50*/  BSYNC B1 ;  /* 0x0000000000017941 */ /* 0x000fea0003800000 */
.L_x_5916:
        /* <DEDUP_REMOVED lines=10> */
.L_x_5912:
[----:B------:R-:W-:Y:S01]  /*6000*/  SEL R75, RZ, 0x10000, P4 ;  /* 0x00010000ff4b7807 */ /* 0x000fe20002000000 */
[----:B------:R-:W-:Y:S01]  /*6010*/  IMAD.WIDE.U32 R106, R80, R92, c[0x0][0x188] ;  /* 0x00006200506a7625 */ /* 0x000fe200078e005c */
[----:B------:R-:W-:Y:S02]  /*6020*/  SEL R72, RZ, 0x100, P3 ;  /* 0x00000100ff487807 */ /* 0x000fe40001800000 */
[----:B------:R-:W-:Y:S02]  /*6030*/  SEL R73, RZ, 0x1, P2 ;  /* 0x00000001ff497807 */ /* 0x000fe40001000000 */
[----:B------:R-:W-:Y:S02]  /*6040*/  ISETP.NE.AND P4, PT, R98, RZ, PT ;  /* 0x000000ff6200720c */ /* 0x000fe40003f85270 */
[----:B------:R-:W-:Y:S01]  /*6050*/  ISETP.NE.AND P3, PT, R88, RZ, PT ;  /* 0x000000ff5800720c */ /* 0x000fe20003f65270 */
[----:B------:R-:W-:Y:S01]  /*6060*/  IMAD.MOV.U32 R88, RZ, RZ, 0x8 ;  /* 0x00000008ff587424 */ /* 0x000fe200078e00ff */
[----:B------:R-:W-:-:S02]  /*6070*/  ISETP.NE.AND P2, PT, R99, RZ, PT ;  /* 0x000000ff6300720c */ /* 0x000fc40003f45270 */
[----:B------:R-:W-:Y:S01]  /*6080*/  SEL R94, RZ, 0x1, P3 ;  /* 0x00000001ff5e7807 */ /* 0x000fe20001800000 */
[----:B------:R-:W-:Y:S01]  /*6090*/  IMAD.WIDE.U32 R102, R80, R88, c[0x0][0x190] ;  /* 0x0000640050667625 */ /* 0x000fe200078e0058 */
        /* <DEDUP_REMOVED lines=44> */
.L_x_5920:
[----:B------:R1:W5:Y:S04]  /*6360*/  @P6 LDG.E.128 R68, [R96.64] ;  /* 0x0000000660446981 */ /* 0x000368000c1e1d00 */
[----:B------:R1:W5:Y:S04]  /*6370*/  @P0 LDG.E.128 R64, [R94.64] ;  /* 0x000000065e400981 */ /* 0x000368000c1e1d00 */
[----:B0-----:R1:W5:Y:S01]  /*6380*/  LDG.E.128 R72, [R98.64] ;  /* 0x0000000662487981 */ /* 0x001362000c1e1d00 */
[C---:B------:R-:W-:Y:S01]  /*6390*/  ISETP.NE.AND P2, PT, R85.reuse, 0x1, PT ;  /* 0x000000015500780c */ /* 0x040fe20003f45270 */
[----:B------:R-:W-:Y:S01]  /*63a0*/  BSSY B1, `(.L_x_5921) ;  /* 0x000000c000017945 */ /* 0x000fe20003800000 */
[----:B------:R-:W-:-:S11]  /*63b0*/  IADD3 R101, R85, 0x1, RZ ;  /* 0x0000000155657810 */ /* 0x000fd60007ffe0ff */
[----:B------:R-:W-:Y:S05]  /*63c0*/  @!P2 BRA `(.L_x_5922) ;  /* 0x000000800000a947 */ /* 0x000fea0003800000 */
[----:B-1----:R-:W-:Y:S02]  /*63d0*/  ISETP.NE.AND P2, PT, R85, 0x2, PT ;  /* 0x000000025500780c */ /* 0x002fe40003f45270 */
[----:B------:R-:W-:-:S11]  /*63e0*/  MOV R100, R0 ;  /* 0x0000000000647202 */ /* 0x000fd60000000f00 */
[----:B------:R-:W-:Y:S05]  /*63f0*/  @!P2 BRA `(.L_x_5923) ;  /* 0x000000600000a947 */ /* 0x000fea0003800000 */
[----:B------:R-:W-:Y:S01]  /*6400*/  ISETP.NE.AND P2, PT, R85, 0x3, PT ;  /* 0x000000035500780c */ /* 0x000fe20003f45270 */
[----:B------:R-:W-:-:S12]  /*6410*/  IMAD.MOV.U32 R100, RZ, RZ, R3 ;  /* 0x000000ffff647224 */ /* 0x000fd800078e0003 */
[----:B------:R-:W-:Y:S05]  /*6420*/  @P2 BRA `(.L_x_5923) ;  /* 0x0000003000002947 */ /* 0x000fea0003800000 */
[----:B------:R-:W-:Y:S01]  /*6430*/  IMAD.MOV.U32 R100, RZ, RZ, R86 ;  /* 0x000000ffff647224 */ /* 0x000fe200078e0056 */
[----:B------:R-:W-:Y:S05]  /*6440*/  BRA `(.L_x_5923) ;  /* 0x0000001000007947 */ /* 0x000fea0003800000 */
.L_x_5922:
[----:B-1----:R-:W-:Y:S02]  /*6450*/  IMAD.MOV.U32 R100, RZ, RZ, R2 ;  /* 0x000000ffff647224 */ /* 0x002fe400078e0002 */
.L_x_5923:
[----:B------:R-:W-:Y:S05]  /*6460*/  BSYNC B1 ;  /* 0x0000000000017941 */ /* 0x000fea0003800000 */
.L_x_5921:
        /* <DEDUP_REMOVED lines=16> */
.L_x_5927:
[----:B------:R-:W-:Y:S05]  /*6570*/  BSYNC B2 ;  /* 0x0000000000027941 */ /* 0x000fea0003800000 */
.L_x_5926:
        /* <DEDUP_REMOVED lines=43> */
.L_x_5925:
[----:B------:R-:W-:Y:S05]  /*6830*/  BSYNC B1 ;  /* 0x0000000000017941 */ /* 0x000fea0003800000 */
.L_x_5924:
        /* <DEDUP_REMOVED lines=14> */
.L_x_5928:
        /* <DEDUP_REMOVED lines=12> */
.L_x_5931:
[----:B------:R-:W-:Y:S02]  /*69e0*/  IMAD.MOV.U32 R100, RZ, RZ, R2 ;  /* 0x000000ffff647224 */ /* 0x000fe400078e0002 */
.L_x_5932:
[----:B------:R-:W-:Y:S05]  /*69f0*/  BSYNC B1 ;  /* 0x0000000000017941 */ /* 0x000fea0003800000 */
.L_x_5930:
        /* <DEDUP_REMOVED lines=16> */
.L_x_5936:
[----:B------:R-:W-:Y:S05]  /*6b00*/  BSYNC B2 ;  /* 0x0000000000027941 */ /* 0x000fea0003800000 */
.L_x_5935:
        /* <DEDUP_REMOVED lines=43> */
.L_x_5934:
[----:B------:R-:W-:Y:S05]  /*6dc0*/  BSYNC B1 ;  /* 0x0000000000017941 */ /* 0x000fea0003800000 */
.L_x_5933:
        /* <DEDUP_REMOVED lines=10> */
.L_x_5929:
        /* <DEDUP_REMOVED lines=12> */
.L_x_5938:
[----:B------:R-:W-:Y:S02]  /*6f30*/  IMAD.MOV.U32 R101, RZ, RZ, R2 ;  /* 0x000000ffff657224 */ /* 0x000fe400078e0002 */
.L_x_5939:
[----:B------:R-:W-:Y:S05]  /*6f40*/  BSYNC B1 ;  /* 0x0000000000017941 */ /* 0x000fea0003800000 */
.L_x_5937:
        /* <DEDUP_REMOVED lines=16> */
.L_x_5943:
[----:B------:R-:W-:Y:S05]  /*7050*/  BSYNC B2 ;  /* 0x0000000000027941 */ /* 0x000fea0003800000 */
.L_x_5942:
        /* <DEDUP_REMOVED lines=43> */
.L_x_5941:
[----:B------:R-:W-:Y:S05]  /*7310*/  BSYNC B1 ;  /* 0x0000000000017941 */ /* 0x000fea0003800000 */
.L_x_5940:
        /* <DEDUP_REMOVED lines=14> */
.L_x_5944:
        /* <DEDUP_REMOVED lines=12> */
.L_x_5947:
[----:B------:R-:W-:Y:S02]  /*74c0*/  IMAD.MOV.U32 R72, RZ, RZ, R2 ;  /* 0x000000ffff487224 */ /* 0x000fe400078e0002 */
.L_x_5948:
[----:B------:R-:W-:Y:S05]  /*74d0*/  BSYNC B1 ;  /* 0x0000000000017941 */ /* 0x000fea0003800000 */
.L_x_5946:
        /* <DEDUP_REMOVED lines=16> */
.L_x_5952:
[----:B------:R-:W-:Y:S05]  /*75e0*/  BSYNC B2 ;  /* 0x0000000000027941 */ /* 0x000fea0003800000 */
.L_x_5951:
        /* <DEDUP_REMOVED lines=43> */
.L_x_5950:
[----:B------:R-:W-:Y:S05]  /*78a0*/  BSYNC B1 ;  /* 0x0000000000017941 */ /* 0x000fea0003800000 */
.L_x_5949:
        /* <DEDUP_REMOVED lines=10> */
.L_x_5945:
        /* <DEDUP_REMOVED lines=12> */
.L_x_5954:
[----:B------:R-:W-:Y:S02]  /*7a10*/  IMAD.MOV.U32 R72, RZ, RZ, R2 ;  /* 0x000000ffff487224 */ /* 0x000fe400078e0002 */
.L_x_5955:
[----:B------:R-:W-:Y:S05]  /*7a20*/  BSYNC B1 ;  /* 0x0000000000017941 */ /* 0x000fea0003800000 */
.L_x_5953:
        /* <DEDUP_REMOVED lines=16> */
.L_x_5959:
[----:B------:R-:W-:Y:S05]  /*7b30*/  BSYNC B2 ;  /* 0x0000000000027941 */ /* 0x000fea0003800000 */
.L_x_5958:
        /* <DEDUP_REMOVED lines=43> */
.L_x_5957:
[----:B------:R-:W-:Y:S05]  /*7df0*/  BSYNC B1 ;  /* 0x0000000000017941 */ /* 0x000fea0003800000 */
.L_x_5956:
        /* <DEDUP_REMOVED lines=14> */
.L_x_5960:
        /* <DEDUP_REMOVED lines=12> */
.L_x_5963:
[----:B------:R-:W-:Y:S02]  /*7fa0*/  IMAD.MOV.U32 R72, RZ, RZ, R2 ;  /* 0x000000ffff487224 */ /* 0x000fe400078e0002 */
.L_x_5964:
[----:B------:R-:W-:Y:S05]  /*7fb0*/  BSYNC B1 ;  /* 0x0000000000017941 */ /* 0x000fea0003800000 */
.L_x_5962:
        /* <DEDUP_REMOVED lines=16> */
.L_x_5968:
[----:B------:R-:W-:Y:S05]  /*80c0*/  BSYNC B2 ;  /* 0x0000000000027941 */ /* 0x000fea0003800000 */
.L_x_5967:
        /* <DEDUP_REMOVED lines=43> */
.L_x_5966:
[----:B------:R-:W-:Y:S05]  /*8380*/  BSYNC B1 ;  /* 0x0000000000017941 */ /* 0x000fea0003800000 */
.L_x_5965:
        /* <DEDUP_REMOVED lines=10> */
.L_x_5961:
        /* <DEDUP_REMOVED lines=12> */
.L_x_5970:
[----:B------:R-:W-:Y:S02]  /*84f0*/  IMAD.MOV.U32 R72, RZ, RZ, R2 ;  /* 0x000000ffff487224 */ /* 0x000fe400078e0002 */
.L_x_5971:
[----:B------:R-:W-:Y:S05]  /*8500*/  BSYNC B1 ;  /* 0x0000000000017941 */ /* 0x000fea0003800000 */
.L_x_5969:
        /* <DEDUP_REMOVED lines=16> */
.L_x_5975:
[----:B------:R-:W-:Y:S05]  /*8610*/  BSYNC B2 ;  /* 0x0000000000027941 */ /* 0x000fea0003800000 */
.L_x_5974:
        /* <DEDUP_REMOVED lines=43> */
.L_x_5973:
[----:B------:R-:W-:Y:S05]  /*88d0*/  BSYNC B1 ;  /* 0x0000000000017941 */ /* 0x000fea0003800000 */
.L_x_5972:
        /* <DEDUP_REMOVED lines=14> */
.L_x_5976:
        /* <DEDUP_REMOVED lines=12> */
.L_x_5979:
[----:B------:R-:W-:Y:S02]  /*8a80*/  IMAD.MOV.U32 R99, RZ, RZ, R2 ;  /* 0x000000ffff637224 */ /* 0x000fe400078e0002 */
.L_x_5980:
[----:B------:R-:W-:Y:S05]  /*8a90*/  BSYNC B1 ;  /* 0x0000000000017941 */ /* 0x000fea0003800000 */
.L_x_5978:
        /* <DEDUP_REMOVED lines=16> */
.L_x_5984:
[----:B------:R-:W-:Y:S05]  /*8ba0*/  BSYNC B2 ;  /* 0x0000000000027941 */ /* 0x000fea0003800000 */
.L_x_5983:
        /* <DEDUP_REMOVED lines=43> */
.L_x_5982:
[----:B------:R-:W-:Y:S05]  /*8e60*/  BSYNC B1 ;  /* 0x0000000000017941 */ /* 0x000fea0003800000 */
.L_x_5981:
        /* <DEDUP_REMOVED lines=10> */
.L_x_5977:
        /* <DEDUP_REMOVED lines=12> */
.L_x_5986:
[----:B------:R-:W-:Y:S02]  /*8fd0*/  MOV R102, R2 ;  /* 0x0000000200667202 */ /* 0x000fe40000000f00 */
.L_x_5987:
[----:B------:R-:W-:Y:S05]  /*8fe0*/  BSYNC B1 ;  /* 0x0000000000017941 */ /* 0x000fea0003800000 */
.L_x_5985:
        /* <DEDUP_REMOVED lines=16> */
.L_x_5991:
[----:B------:R-:W-:Y:S05]  /*90f0*/  BSYNC B2 ;  /* 0x0000000000027941 */ /* 0x000fea0003800000 */
.L_x_5990:
        /* <DEDUP_REMOVED lines=43> */
.L_x_5989:
[----:B------:R-:W-:Y:S05]  /*93b0*/  BSYNC B1 ;  /* 0x0000000000017941 */ /* 0x000fea0003800000 */
.L_x_5988:
        /* <DEDUP_REMOVED lines=13> */
.L_x_5992:
        /* <DEDUP_REMOVED lines=12> */
.L_x_5995:
[----:B------:R-:W-:Y:S02]  /*9550*/  MOV R102, R2 ;  /* 0x0000000200667202 */ /* 0x000fe40000000f00 */
.L_x_5996:
[----:B------:R-:W-:Y:S05]  /*9560*/  BSYNC B1 ;  /* 0x0000000000017941 */ /* 0x000fea0003800000 */
.L_x_5994:
        /* <DEDUP_REMOVED lines=16> */
.L_x_6000:
[----:B------:R-:W-:Y:S05]  /*9670*/  BSYNC B2 ;  /* 0x0000000000027941 */ /* 0x000fea0003800000 */
.L_x_5999:
        /* <DEDUP_REMOVED lines=43> */
.L_x_5998:
[----:B------:R-:W-:Y:S05]  /*9930*/  BSYNC B1 ;  /* 0x0000000000017941 */ /* 0x000fea0003800000 */
.L_x_5997:
        /* <DEDUP_REMOVED lines=10> */
.L_x_5993:
        /* <DEDUP_REMOVED lines=12> */
.L_x_6002:
[----:B------:R-:W-:Y:S02]  /*9aa0*/  IMAD.MOV.U32 R102, RZ, RZ, R2 ;  /* 0x000000ffff667224 */ /* 0x000fe400078e0002 */
.L_x_6003:
[----:B------:R-:W-:Y:S05]  /*9ab0*/  BSYNC B1 ;  /* 0x0000000000017941 */ /* 0x000fea0003800000 */
.L_x_6001:
        /* <DEDUP_REMOVED lines=16> */
.L_x_6007:
[----:B------:R-:W-:Y:S05]  /*9bc0*/  BSYNC B2 ;  /* 0x0000000000027941 */ /* 0x000fea0003800000 */
.L_x_6006:
        /* <DEDUP_REMOVED lines=43> */
.L_x_6005:
[----:B------:R-:W-:Y:S05]  /*9e80*/  BSYNC B1 ;  /* 0x0000000000017941 */ /* 0x000fea0003800000 */
.L_x_6004:
        /* <DEDUP_REMOVED lines=13> */
.L_x_6008:
        /* <DEDUP_REMOVED lines=12> */
.L_x_6011:
[----:B------:R-:W-:Y:S02]  /*a020*/  IMAD.MOV.U32 R74, RZ, RZ, R2 ;  /* 0x000000ffff4a7224 */ /* 0x000fe400078e0002 */
.L_x_6012:
[----:B------:R-:W-:Y:S05]  /*a030*/  BSYNC B1 ;  /* 0x0000000000017941 */ /* 0x000fea0003800000 */
.L_x_6010:
        /* <DEDUP_REMOVED lines=16> */
.L_x_6016:
[----:B------:R-:W-:Y:S05]  /*a140*/  BSYNC B2 ;  /* 0x0000000000027941 */ /* 0x000fea0003800000 */
.L_x_6015:
        /* <DEDUP_REMOVED lines=43> */
.L_x_6014:
[----:B------:R-:W-:Y:S05]  /*a400*/  BSYNC B1 ;  /* 0x0000000000017941 */ /* 0x000fea0003800000 */
.L_x_6013:
        /* <DEDUP_REMOVED lines=10> */
.L_x_6009:
        /* <DEDUP_REMOVED lines=12> */
.L_x_6018:
[----:B------:R-:W-:Y:S02]  /*a570*/  IMAD.MOV.U32 R74, RZ, RZ, R2 ;  /* 0x000000ffff4a7224 */ /* 0x000fe400078e0002 */
.L_x_6019:
[----:B------:R-:W-:Y:S05]  /*a580*/  BSYNC B1 ;  /* 0x0000000000017941 */ /* 0x000fea0003800000 */
.L_x_6017:
        /* <DEDUP_REMOVED lines=16> */
.L_x_6023:
[----:B------:R-:W-:Y:S05]  /*a690*/  BSYNC B2 ;  /* 0x0000000000027941 */ /* 0x000fea0003800000 */
.L_x_6022:
        /* <DEDUP_REMOVED lines=43> */
.L_x_6021:
[----:B------:R-:W-:Y:S05]  /*a950*/  BSYNC B1 ;  /* 0x0000000000017941 */ /* 0x000fea0003800000 */
.L_x_6020:
        /* <DEDUP_REMOVED lines=13> */
.L_x_6024:
        /* <DEDUP_REMOVED lines=12> */
.L_x_6027:
[----:B------:R-:W-:Y:S02]  /*aaf0*/  IMAD.MOV.U32 R74, RZ, RZ, R2 ;  /* 0x000000ffff4a7224 */ /* 0x000fe400078e0002 */
.L_x_6028:
[----:B------:R-:W-:Y:S05]  /*ab00*/  BSYNC B1 ;  /* 0x0000000000017941 */ /* 0x000fea0003800000 */
.L_x_6026:
        /* <DEDUP_REMOVED lines=16> */
.L_x_6032:
[----:B------:R-:W-:Y:S05]  /*ac10*/  BSYNC B2 ;  /* 0x0000000000027941 */ /* 0x000fea0003800000 */
.L_x_6031:
        /* <DEDUP_REMOVED lines=43> */
.L_x_6030:
[----:B------:R-:W-:Y:S05]  /*aed0*/  BSYNC B1 ;  /* 0x0000000000017941 */ /* 0x000fea0003800000 */
.L_x_6029:
        /* <DEDUP_REMOVED lines=10> */
.L_x_6025:
        /* <DEDUP_REMOVED lines=12> */
.L_x_6034:
[----:B------:R-:W-:Y:S02]  /*b040*/  IMAD.MOV.U32 R74, RZ, RZ, R2 ;  /* 0x000000ffff4a7224 */ /* 0x000fe400078e0002 */
.L_x_6035:
[----:B------:R-:W-:Y:S05]  /*b050*/  BSYNC B1 ;  /* 0x0000000000017941 */ /* 0x000fea0003800000 */
.L_x_6033:
        /* <DEDUP_REMOVED lines=16> */
.L_x_6039:
[----:B------:R-:W-:Y:S05]  /*b160*/  BSYNC B2 ;  /* 0x0000000000027941 */ /* 0x000fea0003800000 */
.L_x_6038:
        /* <DEDUP_REMOVED lines=43> */
.L_x_6037:
[----:B------:R-:W-:Y:S05]  /*b420*/  BSYNC B1 ;  /* 0x0000000000017941 */ /* 0x000fea0003800000 */
.L_x_6036:
[----:B------:R-:W0:Y:S01]  /*b430*/  I2F.U32 R72, R74 ;  /* 0x0000004a00487306 */ /* 0x000e220000201000 */
[----:B------:R-:W-:-:S05]  /*b440*/  PRMT R75, RZ, 0x7610, R75 ;  /* 0x00007610ff4b7816 */ /* 0x000fca000000004b */
[----:B------:R-:W-:Y:S02]  /*b450*/  FMUL.FTZ R75, R75, c[0x0][0x1e8] ;  /* 0x00007a004b4b7a20 */ /* 0x000fe40000410000 */
[----:B0-----:R-:W-:-:S05]  /*b460*/  FFMA.FTZ R72, R72, R91, 1.1641532182693481445e-10 ;  /* 0x2f00000048487423 */ /* 0x001fca000001005b */
        /* <DEDUP_REMOVED lines=9> */
.L_x_6040:
        /* <DEDUP_REMOVED lines=12> */
.L_x_6043:
[----:B------:R-:W-:Y:S02]  /*b5c0*/  IMAD.MOV.U32 R96, RZ, RZ, R2 ;  /* 0x000000ffff607224 */ /* 0x000fe400078e0002 */
.L_x_6044:
[----:B------:R-:W-:Y:S05]  /*b5d0*/  BSYNC B1 ;  /* 0x0000000000017941 */ /* 0x000fea0003800000 */
.L_x_6042:
        /* <DEDUP_REMOVED lines=18> */
.L_x_6048:
[----:B------:R-:W-:Y:S05]  /*b700*/  BSYNC B2 ;  /* 0x0000000000027941 */ /* 0x000fea0003800000 */
.L_x_6047:
        /* <DEDUP_REMOVED lines=43> */
.L_x_6046:
[----:B------:R-:W-:Y:S05]  /*b9c0*/  BSYNC B1 ;  /* 0x0000000000017941 */ /* 0x000fea0003800000 */
.L_x_6045:
        /* <DEDUP_REMOVED lines=10> */
.L_x_6041:
        /* <DEDUP_REMOVED lines=53> */
.L_x_6049:
        /* <DEDUP_REMOVED lines=15> */
.L_x_6051:
[----:B-1----:R-:W-:Y:S02]  /*beb0*/  IMAD.MOV.U32 R108, RZ, RZ, R2 ;  /* 0x000000ffff6c7224 */ /* 0x002fe400078e0002 */
.L_x_6052:
[----:B------:R-:W-:Y:S05]  /*bec0*/  BSYNC B1 ;  /* 0x0000000000017941 */ /* 0x000fea0003800000 */
.L_x_6050:
        /* <DEDUP_REMOVED lines=16> */
.L_x_6056:
[----:B------:R-:W-:Y:S05]  /*bfd0*/  BSYNC B2 ;  /* 0x0000000000027941 */ /* 0x000fea0003800000 */
.L_x_6055:
        /* <DEDUP_REMOVED lines=43> */
.L_x_6054:
[----:B------:R-:W-:Y:S05]  /*c290*/  BSYNC B1 ;  /* 0x0000000000017941 */ /* 0x000fea0003800000 */
.L_x_6053:
        /* <DEDUP_REMOVED lines=14> */
.L_x_6057:
        /* <DEDUP_REMOVED lines=12> */
.L_x_6060:
[----:B------:R-:W-:Y:S02]  /*c440*/  IMAD.MOV.U32 R108, RZ, RZ, R2 ;  /* 0x000000ffff6c7224 */ /* 0x000fe400078e0002 */
.L_x_6061:
[----:B------:R-:W-:Y:S05]  /*c450*/  BSYNC B1 ;  /* 0x0000000000017941 */ /* 0x000fea0003800000 */
.L_x_6059:
        /* <DEDUP_REMOVED lines=16> */
.L_x_6065:
[----:B------:R-:W-:Y:S05]  /*c560*/  BSYNC B2 ;  /* 0x0000000000027941 */ /* 0x000fea0003800000 */
.L_x_6064:
        /* <DEDUP_REMOVED lines=43> */
.L_x_6063:
[----:B------:R-:W-:Y:S05]  /*c820*/  BSYNC B1 ;  /* 0x0000000000017941 */ /* 0x000fea0003800000 */
.L_x_6062:
        /* <DEDUP_REMOVED lines=10> */
.L_x_6058:
        /* <DEDUP_REMOVED lines=12> */
.L_x_6067:
[----:B------:R-:W-:Y:S02]  /*c990*/  IMAD.MOV.U32 R109, RZ, RZ, R2 ;  /* 0x000000ffff6d7224 */ /* 0x000fe400078e0002 */
.L_x_6068:
[----:B------:R-:W-:Y:S05]  /*c9a0*/  BSYNC B1 ;  /* 0x0000000000017941 */ /* 0x000fea0003800000 */
.L_x_6066:
        /* <DEDUP_REMOVED lines=16> */
.L_x_6072:
[----:B------:R-:W-:Y:S05]  /*cab0*/  BSYNC B2 ;  /* 0x0000000000027941 */ /* 0x000fea0003800000 */
.L_x_6071:
        /* <DEDUP_REMOVED lines=43> */
.L_x_6070:
[----:B------:R-:W-:Y:S05]  /*cd70*/  BSYNC B1 ;  /* 0x0000000000017941 */ /* 0x000fea0003800000 */
.L_x_6069:
        /* <DEDUP_REMOVED lines=14> */
.L_x_6073:
        /* <DEDUP_REMOVED lines=12> */
.L_x_6076:
[----:B------:R-:W-:Y:S02]  /*cf20*/  IMAD.MOV.U32 R72, RZ, RZ, R2 ;  /* 0x000000ffff487224 */ /* 0x000fe400078e0002 */
.L_x_6077:
[----:B------:R-:W-:Y:S05]  /*cf30*/  BSYNC B1 ;  /* 0x0000000000017941 */ /* 0x000fea0003800000 */
.L_x_6075:
        /* <DEDUP_REMOVED lines=16> */
.L_x_6081:
[----:B------:R-:W-:Y:S05]  /*d040*/  BSYNC B2 ;  /* 0x0000000000027941 */ /* 0x000fea0003800000 */
.L_x_6080:
        /* <DEDUP_REMOVED lines=43> */
.L_x_6079:
[----:B------:R-:W-:Y:S05]  /*d300*/  BSYNC B1 ;  /* 0x0000000000017941 */ /* 0x000fea0003800000 */
.L_x_6078:
        /* <DEDUP_REMOVED lines=10> */
.L_x_6074:
        /* <DEDUP_REMOVED lines=12> */
.L_x_6083:
[----:B------:R-:W-:Y:S02]  /*d470*/  MOV R72, R2 ;  /* 0x0000000200487202 */ /* 0x000fe40000000f00 */
.L_x_6084:
[----:B------:R-:W-:Y:S05]  /*d480*/  BSYNC B1 ;  /* 0x0000000000017941 */ /* 0x000fea0003800000 */
.L_x_6082:
        /* <DEDUP_REMOVED lines=16> */
.L_x_6088:
[----:B------:R-:W-:Y:S05]  /*d590*/  BSYNC B2 ;  /* 0x0000000000027941 */ /* 0x000fea0003800000 */
.L_x_6087:
        /* <DEDUP_REMOVED lines=43> */
.L_x_6086:
[----:B------:R-:W-:Y:S05]  /*d850*/  BSYNC B1 ;  /* 0x0000000000017941 */ /* 0x000fea0003800000 */
.L_x_6085:
        /* <DEDUP_REMOVED lines=14> */
.L_x_6089:
        /* <DEDUP_REMOVED lines=12> */
.L_x_6092:
[----:B------:R-:W-:Y:S02]  /*da00*/  MOV R72, R2 ;  /* 0x0000000200487202 */ /* 0x000fe40000000f00 */
.L_x_6093:
[----:B------:R-:W-:Y:S05]  /*da10*/  BSYNC B1 ;  /* 0x0000000000017941 */ /* 0x000fea0003800000 */
.L_x_6091:
        /* <DEDUP_REMOVED lines=16> */
.L_x_6097:
[----:B------:R-:W-:Y:S05]  /*db20*/  BSYNC B2 ;  /* 0x0000000000027941 */ /* 0x000fea0003800000 */
.L_x_6096:
        /* <DEDUP_REMOVED lines=43> */
.L_x_6095:
[----:B------:R-:W-:Y:S05]  /*dde0*/  BSYNC B1 ;  /* 0x0000000000017941 */ /* 0x000fea0003800000 */
.L_x_6094:
        /* <DEDUP_REMOVED lines=10> */
.L_x_6090:
        /* <DEDUP_REMOVED lines=12> */
.L_x_6099:
[----:B------:R-:W-:Y:S02]  /*df50*/  IMAD.MOV.U32 R72, RZ, RZ, R2 ;  /* 0x000000ffff487224 */ /* 0x000fe400078e0002 */
.L_x_6100:
[----:B------:R-:W-:Y:S05]  /*df60*/  BSYNC B1 ;  /* 0x0000000000017941 */ /* 0x000fea0003800000 */
.L_x_6098:
        /* <DEDUP_REMOVED lines=16> */
.L_x_6104:
[----:B------:R-:W-:Y:S05]  /*e070*/  BSYNC B2 ;  /* 0x0000000000027941 */ /* 0x000fea0003800000 */
.L_x_6103:
        /* <DEDUP_REMOVED lines=43> */
.L_x_6102:
[----:B------:R-:W-:Y:S05]  /*e330*/  BSYNC B1 ;  /* 0x0000000000017941 */ /* 0x000fea0003800000 */
.L_x_6101:
        /* <DEDUP_REMOVED lines=14> */
.L_x_6105:
        /* <DEDUP_REMOVED lines=12> */
.L_x_6108:
[----:B------:R-:W-:Y:S02]  /*e4e0*/  IMAD.MOV.U32 R107, RZ, RZ, R2 ;  /* 0x000000ffff6b7224 */ /* 0x000fe400078e0002 */
.L_x_6109:
[----:B------:R-:W-:Y:S05]  /*e4f0*/  BSYNC B1 ;  /* 0x0000000000017941 */ /* 0x000fea0003800000 */
.L_x_6107:
        /* <DEDUP_REMOVED lines=16> */
.L_x_6113:
[----:B------:R-:W-:Y:S05]  /*e600*/  BSYNC B2 ;  /* 0x0000000000027941 */ /* 0x000fea0003800000 */
.L_x_6112:
        /* <DEDUP_REMOVED lines=43> */
.L_x_6111:
[----:B------:R-:W-:Y:S05]  /*e8c0*/  BSYNC B1 ;  /* 0x0000000000017941 */ /* 0x000fea0003800000 */
.L_x_6110:
        /* <DEDUP_REMOVED lines=10> */
.L_x_6106:
        /* <DEDUP_REMOVED lines=12> */
.L_x_6115:
[----:B------:R-:W-:Y:S02]  /*ea30*/  IMAD.MOV.U32 R110, RZ, RZ, R2 ;  /* 0x000000ffff6e7224 */ /* 0x000fe400078e0002 */
.L_x_6116:
[----:B------:R-:W-:Y:S05]  /*ea40*/  BSYNC B1 ;  /* 0x0000000000017941 */ /* 0x000fea0003800000 */
.L_x_6114:
        /* <DEDUP_REMOVED lines=16> */
.L_x_6120:
[----:B------:R-:W-:Y:S05]  /*eb50*/  BSYNC B2 ;  /* 0x0000000000027941 */ /* 0x000fea0003800000 */
.L_x_6119:
        /* <DEDUP_REMOVED lines=43> */
.L_x_6118:
[----:B------:R-:W-:Y:S05]  /*ee10*/  BSYNC B1 ;  /* 0x0000000000017941 */ /* 0x000fea0003800000 */
.L_x_6117:
        /* <DEDUP_REMOVED lines=13> */
.L_x_6121:
        /* <DEDUP_REMOVED lines=12> */
.L_x_6124:
[----:B------:R-:W-:Y:S02]  /*efb0*/  IMAD.MOV.U32 R110, RZ, RZ, R2 ;  /* 0x000000ffff6e7224 */ /* 0x000fe400078e0002 */
.L_x_6125:
[----:B------:R-:W-:Y:S05]  /*efc0*/  BSYNC B1 ;  /* 0x0000000000017941 */ /* 0x000fea0003800000 */
.L_x_6123:
        /* <DEDUP_REMOVED lines=16> */
.L_x_6129:
[----:B------:R-:W-:Y:S05]  /*f0d0*/  BSYNC B2 ;  /* 0x0000000000027941 */ /* 0x000fea0003800000 */
.L_x_6128:
        /* <DEDUP_REMOVED lines=43> */
.L_x_6127:
[----:B------:R-:W-:Y:S05]  /*f390*/  BSYNC B1 ;  /* 0x0000000000017941 */ /* 0x000fea0003800000 */
.L_x_6126:
        /* <DEDUP_REMOVED lines=10> */
.L_x_6122:
        /* <DEDUP_REMOVED lines=12> */
.L_x_6131:
[----:B------:R-:W-:Y:S02]  /*f500*/  IMAD.MOV.U32 R110, RZ, RZ, R2 ;  /* 0x000000ffff6e7224 */ /* 0x000fe400078e0002 */
.L_x_6132:
[----:B------:R-:W-:Y:S05]  /*f510*/  BSYNC B1 ;  /* 0x0000000000017941 */ /* 0x000fea0003800000 */
.L_x_6130:
        /* <DEDUP_REMOVED lines=16> */
.L_x_6136:
[----:B------:R-:W-:Y:S05]  /*f620*/  BSYNC B2 ;  /* 0x0000000000027941 */ /* 0x000fea0003800000 */
.L_x_6135:
        /* <DEDUP_REMOVED lines=43> */
.L_x_6134:
[----:B------:R-:W-:Y:S05]  /*f8e0*/  BSYNC B1 ;  /* 0x0000000000017941 */ /* 0x000fea0003800000 */
.L_x_6133:
        /* <DEDUP_REMOVED lines=13> */
.L_x_6137:
        /* <DEDUP_REMOVED lines=12> */
.L_x_6140:
[----:B------:R-:W-:Y:S02]  /*fa80*/  IMAD.MOV.U32 R74, RZ, RZ, R2 ;  /* 0x000000ffff4a7224 */ /* 0x000fe400078e0002 */
.L_x_6141:
[----:B------:R-:W-:Y:S05]  /*fa90*/  BSYNC B1 ;  /* 0x0000000000017941 */ /* 0x000fea0003800000 */
.L_x_6139:
        /* <DEDUP_REMOVED lines=16> */
.L_x_6145:
[----:B------:R-:W-:Y:S05]  /*fba0*/  BSYNC B2 ;  /* 0x0000000000027941 */ /* 0x000fea0003800000 */
.L_x_6144:
        /* <DEDUP_REMOVED lines=43> */
.L_x_6143:
[----:B------:R-:W-:Y:S05]  /*fe60*/  BSYNC B1 ;  /* 0x0000000000017941 */ /* 0x000fea0003800000 */
.L_x_6142:
        /* <DEDUP_REMOVED lines=10> */
.L_x_6138:
        /* <DEDUP_REMOVED lines=12> */
.L_x_6147:
[----:B------:R-:W-:Y:S02]  /*ffd0*/  IMAD.MOV.U32 R74, RZ, RZ, R2 ;  /* 0x000000ffff4a7224 */ /* 0x000fe400078e0002 */
.L_x_6148:
[----:B------:R-:W-:Y:S05]  /*ffe0*/  BSYNC B1 ;  /* 0x0000000000017941 */ /* 0x000fea0003800000 */
.L_x_6146:
        /* <DEDUP_REMOVED lines=16> */
.L_x_6152:
[----:B------:R-:W-:Y:S05]  /*100f0*/  BSYNC B2 ;  /* 0x0000000000027941 */ /* 0x000fea0003800000 */
.L_x_6151:
        /* <DEDUP_REMOVED lines=43> */
.L_x_6150:
[----:B------:R-:W-:Y:S05]  /*103b0*/  BSYNC B1 ;  /* 0x0000000000017941 */ /* 0x000fea0003800000 */
.L_x_6149:
        /* <DEDUP_REMOVED lines=13> */
.L_x_6153:
        /* <DEDUP_REMOVED lines=12> */
.L_x_6156:
[----:B------:R-:W-:Y:S02]  /*10550*/  IMAD.MOV.U32 R74, RZ, RZ, R2 ;  /* 0x000000ffff4a7224 */ /* 0x000fe400078e0002 */
.L_x_6157:
[----:B------:R-:W-:Y:S05]  /*10560*/  BSYNC B1 ;  /* 0x0000000000017941 */ /* 0x000fea0003800000 */
.L_x_6155:
        /* <DEDUP_REMOVED lines=16> */
.L_x_6161:
[----:B------:R-:W-:Y:S05]  /*10670*/  BSYNC B2 ;  /* 0x0000000000027941 */ /* 0x000fea0003800000 */
.L_x_6160:
        /* <DEDUP_REMOVED lines=43> */
.L_x_6159:
[----:B------:R-:W-:Y:S05]  /*10930*/  BSYNC B1 ;  /* 0x0000000000017941 */ /* 0x000fea0003800000 */
.L_x_6158:
        /* <DEDUP_REMOVED lines=10> */
.L_x_6154:
        /* <DEDUP_REMOVED lines=12> */
.L_x_6163:
[----:B------:R-:W-:Y:S02]  /*10aa0*/  IMAD.MOV.U32 R74, RZ, RZ, R2 ;  /* 0x000000ffff4a7224 */ /* 0x000fe400078e0002 */
.L_x_6164:
[----:B------:R-:W-:Y:S05]  /*10ab0*/  BSYNC B1 ;  /* 0x0000000000017941 */ /* 0x000fea0003800000 */
.L_x_6162:
        /* <DEDUP_REMOVED lines=16> */
.L_x_6168:
[----:B------:R-:W-:Y:S05]  /*10bc0*/  BSYNC B2 ;  /* 0x0000000000027941 */ /* 0x000fea0003800000 */
.L_x_6167:
        /* <DEDUP_REMOVED lines=43> */
.L_x_6166:
[----:B------:R-:W-:Y:S05]  /*10e80*/  BSYNC B1 ;  /* 0x0000000000017941 */ /* 0x000fea0003800000 */
.L_x_6165:
        /* <DEDUP_REMOVED lines=13> */
.L_x_6169:
        /* <DEDUP_REMOVED lines=12> */
.L_x_6172:
[----:B------:R-:W-:Y:S02]  /*11020*/  IMAD.MOV.U32 R96, RZ, RZ, R2 ;  /* 0x000000ffff607224 */ /* 0x000fe400078e0002 */
.L_x_6173:
[----:B------:R-:W-:Y:S05]  /*11030*/  BSYNC B1 ;  /* 0x0000000000017941 */ /* 0x000fea0003800000 */
.L_x_6171:
        /* <DEDUP_REMOVED lines=16> */
.L_x_6177:
[----:B------:R-:W-:Y:S05]  /*11140*/  BSYNC B2 ;  /* 0x0000000000027941 */ /* 0x000fea0003800000 */
.L_x_6176:
        /* <DEDUP_REMOVED lines=43> */
.L_x_6175:
[----:B------:R-:W-:Y:S05]  /*11400*/  BSYNC B1 ;  /* 0x0000000000017941 */ /* 0x000fea0003800000 */
.L_x_6174:
        /* <DEDUP_REMOVED lines=10> */
.L_x_6170:
[----:B------:R-:W-:Y:S01]  /*114b0*/  FADD.FTZ R72, RZ, R76 ;  /* 0x0000004cff487221 */ /* 0x000fe20000010000 */
[----:B------:R-:W-:Y:S01]  /*114c0*/  ISETP.NE.AND P0, PT, R115, RZ, PT ;  /* 0x000000ff7300720c */ /* 0x000fe20003f05270 */
[----:B------:R-:W-:Y:S01]  /*114d0*/  IMAD.WIDE.U32 R118, R85, R92, c[0x0][0x188] ;  /* 0x0000620055767625 */ /* 0x000fe200078e005c */
[----:B------:R-:W-:Y:S02]  /*114e0*/  SEL R75, RZ, 0x1000000, P5 ;  /* 0x01000000ff4b7807 */ /* 0x000fe40002800000 */
[----:B------:R-:W-:Y:S01]  /*114f0*/  ISETP.NE.AND P6, PT, R114, RZ, PT ;  /* 0x000000ff7200720c */ /* 0x000fe20003fc5270 */
[----:B------:R-:W-:Y:S01]  /*11500*/  FADD.FTZ R73, R72, R79 ;  /* 0x0000004f48497221 */ /* 0x000fe20000010000 */
[----:B------:R-:W-:Y:S01]  /*11510*/  ISETP.NE.AND P5, PT, R113, RZ, PT ;  /* 0x000000ff7100720c */ /* 0x000fe20003fa5270 */
[----:B------:R-:W-:Y:S01]  /*11520*/  IMAD.WIDE.U32 R116, R85, R88, c[0x0][0x190] ;  /* 0x0000640055747625 */ /* 0x000fe200078e0058 */
[----:B------:R-:W-:Y:S02]  /*11530*/  SEL R96, RZ, 0x10000, P4 ;  /* 0x00010000ff607807 */ /* 0x000fe40002000000 */
[----:B------:R-:W-:Y:S01]  /*11540*/  SEL R95, RZ, 0x100, P3 ;  /* 0x00000100ff5f7807 */ /* 0x000fe20001800000 */
[----:B------:R-:W-:Y:S01]  /*11550*/  FADD.FTZ R72, R73, R78 ;  /* 0x0000004e49487221 */ /* 0x000fe20000010000 */
[----:B------:R-:W-:-:S02]  /*11560*/  SEL R74, RZ, 0x1, P0 ;  /* 0x00000001ff4a7807 */ /* 0x000fc40000000000 */
[----:B------:R-:W-:Y:S01]  /*11570*/  ISETP.NE.AND P0, PT, R89, RZ, PT ;  /* 0x000000ff5900720c */ /* 0x000fe20003f05270 */
[----:B------:R-:W-:Y:S01]  /*11580*/  FADD.FTZ R73, R72, R81 ;  /* 0x0000005148497221 */ /* 0x000fe20000010000 */
[----:B------:R-:W-:Y:S01]  /*11590*/  LOP3.LUT R95, R95, R75, R96, 0xfe, !PT ;  /* 0x0000004b5f5f7212 */ /* 0x000fe200078efe60 */
[----:B------:R-:W-:Y:S01]  /*115a0*/  IMAD.WIDE.U32 R74, R74, 0x1000000, RZ ;  /* 0x010000004a4a7825 */ /* 0x000fe200078e00ff */
[----:B------:R-:W-:Y:S02]  /*115b0*/  SEL R114, RZ, 0x1, P6 ;  /* 0x00000001ff727807 */ /* 0x000fe40003000000 */
[----:B------:R-:W-:Y:S01]  /*115c0*/  SEL R91, RZ, 0x1, P2 ;  /* 0x00000001ff5b7807 */ /* 0x000fe20001000000 */
[----:B------:R-:W-:Y:S01]  /*115d0*/  FADD.FTZ R72, R73, R82 ;  /* 0x0000005249487221 */ /* 0x000fe20000010000 */
[----:B------:R-:W-:Y:S01]  /*115e0*/  ISETP.NE.AND P1, PT, R111, RZ, PT ;  /* 0x000000ff6f00720c */ /* 0x000fe20003f25270 */
[----:B------:R-:W-:Y:S01]  /*115f0*/  IMAD.WIDE.U32 R114, R114, 0x100, RZ ;  /* 0x0000010072727825 */ /* 0x000fe200078e00ff */
[----:B------:R-:W-:-:S03]  /*11600*/  LOP3.LUT R75, R75, R95, R91, 0xfe, !PT ;  /* 0x0000005f4b4b7212 */ /* 0x000fc600078efe5b */
        /* <DEDUP_REMOVED lines=18> */
[----:B------:R-:W-:Y:S02]  /*11730*/  SEL R96, RZ, 0x1, P1 ;  /* 0x00000001ff607807 */ /* 0x000fe40000800000 */
[----:B------:R-:W-:Y:S01]  /*11740*/  F2FP.BF16.PACK_AB R72, R108, R105 ;  /* 0x000000696c48723e */ /* 0x000fe200000010ff */
[----:B------:R-:W-:Y:S01]  /*11750*/  FADD.FTZ R89, R73, R108 ;  /* 0x0000006c49597221 */ /* 0x000fe20000010000 */
[----:B------:R-:W-:-:S02]  /*11760*/  F2FP.BF16.PACK_AB R73, R109, R106 ;  /* 0x0000006a6d49723e */ /* 0x000fc400000010ff */
[----:B------:R-:W-:Y:S01]  /*11770*/  LOP3.LUT R114, R91, R96, RZ, 0xfc, !PT ;  /* 0x000000605b727212 */ /* 0x000fe200078efcff */
[----:B------:R-:W-:Y:S01]  /*11780*/  FADD.FTZ R92, R89, R106 ;  /* 0x0000006a595c7221 */ /* 0x000fe20000010000 */
[----:B------:R-:W-:Y:S01]  /*11790*/  ISETP.NE.AND P1, PT, R77, RZ, PT ;  /* 0x000000ff4d00720c */ /* 0x000fe20003f25270 */
        /* <DEDUP_REMOVED lines=26> */
.L_x_6178:
[----:B------:R-:W-:Y:S01]  /*11940*/  FADD.FTZ R77, R92, R97 ;  /* 0x000000615c4d7221 */ /* 0x000fe20000010000 */
[----:B------:R-:W-:Y:S05]  /*11950*/  BRA.DIV ~URZ, `(.L_x_6179) ;  /* 0x00000b727f007947 */ /* 0x000fea000b800000 */
[----:B0-----:R0:W1:Y:S02]  /*11960*/  SHFL.BFLY PT, R72, R77, 0x1, 0x1f ;  /* 0x0c201f004d487f89 */ /* 0x00106400000e0000 */
.L_x_6183:
        /* <DEDUP_REMOVED lines=68> */
.L_x_6184:
[----:B------:R-:W-:Y:S01]  /*11db0*/  FMUL.FTZ R72, R91, R91 ;  /* 0x0000005b5b487220 */ /* 0x000fe20000410000 */
[----:B------:R-:W-:Y:S01]  /*11dc0*/  ISETP.NE.AND P0, PT, RZ, UR8, PT ;  /* 0x00000008ff007c0c */ /* 0x000fe2000bf05270 */
[----:B------:R-:W-:Y:S02]  /*11dd0*/  IMAD.MOV.U32 R92, RZ, RZ, c[0x0][0x1e0] ;  /* 0x00007800ff5c7624 */ /* 0x000fe400078e00ff */
[----:B01----:R-:W-:Y:S01]  /*11de0*/  FADD.FTZ R77, R88, R77 ;  /* 0x0000004d584d7221 */ /* 0x003fe20000010000 */
[----:B------:R-:W-:Y:S01]  /*11df0*/  FSEL R73, R72, RZ, P0 ;  /* 0x000000ff48497208 */ /* 0x000fe20000000000 */
[----:B------:R-:W-:Y:S02]  /*11e00*/  IMAD.MOV.U32 R89, RZ, RZ, 0x4 ;  /* 0x00000004ff597424 */ /* 0x000fe400078e00ff */
        /* <DEDUP_REMOVED lines=10> */
[----:B------:R-:W-:Y:S01]  /*11eb0*/  @!P1 IMAD.WIDE R72, R4, R89, c[0x0][0x1a8] ;  /* 0x00006a0004489625 */ /* 0x000fe200078e0259 */
[----:B0-----:R-:W0:Y:S03]  /*11ec0*/  MUFU.RSQ R75, R95 ;  /* 0x0000005f004b7308 */ /* 0x001e260000001400 */
[C---:B------:R-:W-:Y:S02]  /*11ed0*/  FADD.FTZ R92, -R77.reuse, R81 ;  /* 0x000000514d5c7221 */ /* 0x040fe40000010100 */
[C---:B------:R-:W-:Y:S02]  /*11ee0*/  FADD.FTZ R114, -R77.reuse, R98 ;  /* 0x000000624d727221 */ /* 0x040fe40000010100 */
[C---:B------:R-:W-:Y:S02]  /*11ef0*/  FADD.FTZ R102, -R77.reuse, R102 ;  /* 0x000000664d667221 */ /* 0x040fe40000010100 */
[----:B------:R-:W-:-:S02]  /*11f00*/  FADD.FTZ R120, -R77, R108 ;  /* 0x0000006c4d787221 */ /* 0x000fc40000010100 */
[C---:B------:R-:W-:Y:S02]  /*11f10*/  FADD.FTZ R122, -R77.reuse, R106 ;  /* 0x0000006a4d7a7221 */ /* 0x040fe40000010100 */
[C---:B------:R-:W-:Y:S02]  /*11f20*/  FADD.FTZ R76, -R77.reuse, R76 ;  /* 0x0000004c4d4c7221 */ /* 0x040fe40000010100 */
[C---:B------:R-:W-:Y:S01]  /*11f30*/  FADD.FTZ R88, -R77.reuse, R79 ;  /* 0x0000004f4d587221 */ /* 0x040fe20000010100 */
[----:B0-----:R0:W-:Y:S01]  /*11f40*/  @!P1 STG.E [R72.64], R75 ;  /* 0x0000004b48009986 */ /* 0x0011e2000c101906 */
        /* <DEDUP_REMOVED lines=35> */
[----:B------:R-:W-:Y:S02]  /*12180*/  FMUL.FTZ R102, R75, R97 ;  /* 0x000000614b667220 */ /* 0x000fe40000410000 */
[----:B0-----:R-:W-:Y:S02]  /*12190*/  FFMA.FTZ R73, R42, R95, R18 ;  /* 0x0000005f2a497223 */ /* 0x001fe40000010012 */
[----:B------:R-:W-:Y:S02]  /*121a0*/  FFMA.FTZ R75, R46, R101, R22 ;  /* 0x000000652e4b7223 */ /* 0x000fe40000010016 */
[----:B------:R-:W-:-:S02]  /*121b0*/  FFMA.FTZ R90, R47, R90, R23 ;  /* 0x0000005a2f5a7223 */ /* 0x000fc40000010017 */
[----:B------:R-:W-:Y:S02]  /*121c0*/  FFMA.FTZ R74, R44, R99, R20 ;  /* 0x000000632c4a7223 */ /* 0x000fe40000010014 */
[----:B------:R-:W-:Y:S01]  /*121d0*/  FFMA.FTZ R95, R45, R96, R21 ;  /* 0x000000602d5f7223 */ /* 0x000fe20000010015 */
[----:B------:R-:W-:Y:S01]  /*121e0*/  F2FP.BF16.PACK_AB R75, R90, R75 ;  /* 0x0000004b5a4b723e */ /* 0x000fe200000010ff */
[----:B------:R-:W-:Y:S01]  /*121f0*/  FFMA.FTZ R92, R43, R92, R19 ;  /* 0x0000005c2b5c7223 */ /* 0x000fe20000010013 */
[----:B------:R-:W-:Y:S01]  /*12200*/  IADD3 R96, R80, 0x20, RZ ;  /* 0x0000002050607810 */ /* 0x000fe20007ffe0ff */
[----:B------:R-:W-:Y:S01]  /*12210*/  FFMA.FTZ R78, R52, R91, R28 ;  /* 0x0000005b344e7223 */ /* 0x000fe2000001001c */
[----:B------:R-:W-:Y:S01]  /*12220*/  F2FP.BF16.PACK_AB R74, R95, R74 ;  /* 0x0000004a5f4a723e */ /* 0x000fe200000010ff */
[----:B------:R-:W-:Y:S01]  /*12230*/  FFMA.FTZ R72, R40, R79, R16 ;  /* 0x0000004f28487223 */ /* 0x000fe20000010010 */
[----:B------:R-:W-:Y:S01]  /*12240*/  LEA R90, P0, R80, c[0x0][0x208], 0x4 ;  /* 0x00008200505a7a11 */ /* 0x000fe200078020ff */
[----:B------:R-:W-:Y:S01]  /*12250*/  FFMA.FTZ R76, R48, R77, R24 ;  /* 0x0000004d304c7223 */ /* 0x000fe20000010018 */
[----:B------:R-:W-:Y:S01]  /*12260*/  F2FP.BF16.PACK_AB R73, R92, R73 ;  /* 0x000000495c49723e */ /* 0x000fe200000010ff */
[----:B------:R-:W-:Y:S01]  /*12270*/  FFMA.FTZ R82, R60, R93, R36 ;  /* 0x0000005d3c527223 */ /* 0x000fe20000010024 */
[----:B------:R-:W-:Y:S01]  /*12280*/  LEA R92, P1, R85, c[0x0][0x208], 0x4 ;  /* 0x00008200555c7a11 */ /* 0x000fe200078220ff */
[----:B------:R-:W-:-:S02]  /*12290*/  FFMA.FTZ R91, R61, R112, R37 ;  /* 0x000000703d5b7223 */ /* 0x000fc40000010025 */
[----:B------:R-:W-:Y:S02]  /*122a0*/  FFMA.FTZ R79, R41, R88, R17 ;  /* 0x00000058294f7223 */ /* 0x000fe40000010011 */
[----:B------:R-:W-:Y:S01]  /*122b0*/  FFMA.FTZ R77, R50, R83, R26 ;  /* 0x00000053324d7223 */ /* 0x000fe2000001001a */
[----:B------:R-:W-:Y:S01]  /*122c0*/  F2FP.BF16.PACK_AB R82, R91, R82 ;  /* 0x000000525b52723e */ /* 0x000fe200000010ff */
[----:B------:R-:W-:Y:S01]  /*122d0*/  FFMA.FTZ R103, R54, R103, R30 ;  /* 0x0000006736677223 */ /* 0x000fe2000001001e */
[----:B------:R-:W-:Y:S01]  /*122e0*/  F2FP.BF16.PACK_AB R72, R79, R72 ;  /* 0x000000484f48723e */ /* 0x000fe200000010ff */
[----:B------:R-:W-:Y:S01]  /*122f0*/  FFMA.FTZ R118, R55, R118, R31 ;  /* 0x0000007637767223 */ /* 0x000fe2000001001f */
[----:B------:R-:W-:Y:S01]  /*12300*/  LEA.HI.X R91, R80, c[0x0][0x20c], RZ, 0x4, P0 ;  /* 0x00008300505b7a11 */ /* 0x000fe200000f24ff */
[----:B------:R-:W-:Y:S02]  /*12310*/  FFMA.FTZ R95, R49, R100, R25 ;  /* 0x00000064315f7223 */ /* 0x000fe40000010019 */
        /* <DEDUP_REMOVED lines=9> */
[----:B------:R0:W-:Y:S01]  /*123b0*/  STG.E.128 [R90.64], R72 ;  /* 0x000000485a007986 */ /* 0x0001e2000c101d06 */
[----:B------:R-:W-:-:S02]  /*123c0*/  FFMA.FTZ R102, R63, R102, R39 ;  /* 0x000000663f667223 */ /* 0x000fc40000010027 */
[----:B------:R-:W-:Y:S02]  /*123d0*/  IMAD.MOV.U32 R97, RZ, RZ, 0x10 ;  /* 0x00000010ff617424 */ /* 0x000fe400078e00ff */
[----:B------:R-:W-:Y:S01]  /*123e0*/  FFMA.FTZ R87, R56, R81, R32 ;  /* 0x0000005138577223 */ /* 0x000fe20000010020 */
[----:B------:R-:W-:Y:S01]  /*123f0*/  F2FP.BF16.PACK_AB R81, R93, R88 ;  /* 0x000000585d51723e */ /* 0x000fe200000010ff */
[----:B------:R-:W-:Y:S01]  /*12400*/  FFMA.FTZ R120, R57, R120, R33 ;  /* 0x0000007839787223 */ /* 0x000fe20000010021 */
[----:B------:R-:W-:Y:S01]  /*12410*/  F2FP.BF16.PACK_AB R83, R102, R105 ;  /* 0x000000696653723e */ /* 0x000fe200000010ff */
[----:B------:R-:W-:Y:S01]  /*12420*/  IMAD.WIDE.U32 R96, R96, R97, c[0x0][0x208] ;  /* 0x0000820060607625 */ /* 0x000fe200078e0061 */
[----:B------:R-:W-:Y:S02]  /*12430*/  LEA.HI.X R93, R85, c[0x0][0x20c], RZ, 0x4, P1 ;  /* 0x00008300555d7a11 */ /* 0x000fe400008f24ff */
[----:B------:R-:W-:Y:S01]  /*12440*/  F2FP.BF16.PACK_AB R80, R120, R87 ;  /* 0x000000577850723e */ /* 0x000fe200000010ff */
[----:B------:R-:W-:Y:S01]  /*12450*/  IMAD R4, R89, c[0x0][0x160], R4 ;  /* 0x0000580059047a24 */ /* 0x000fe200078e0204 */
[----:B------:R0:W-:Y:S04]  /*12460*/  STG.E.128 [R96.64], R76 ;  /* 0x0000004c60007986 */ /* 0x0001e8000c101d06 */
[----:B------:R0:W-:Y:S01]  /*12470*/  STG.E.128 [R92.64], R80 ;  /* 0x000000505c007986 */ /* 0x0001e2000c101d06 */
[----:B------:R-:W-:-:S13]  /*12480*/  ISETP.GE.AND P0, PT, R4, c[0x0][0x164], PT ;  /* 0x0000590004007a0c */ /* 0x000fda0003f06270 */
[----:B0-----:R-:W-:Y:S01]  /*12490*/  @P0 CALL.REL.NOINC `(.L_x_6181) ;  /* 0x0000001000000944 */ /* 0x001fe20003c00000 */
[----:B------:R-:W-:Y:S05]  /*124a0*/  BRA `(.L_x_6182) ;  /* 0xfffee33000007947 */ /* 0x000fea000383ffff */
.L_x_6181:
[----:B------:R-:W-:Y:S05]  /*124b0*/  BSYNC B0 ;  /* 0x0000000000007941 */ /* 0x000fea0003800000 */
.L_x_5791:
[----:B------:R-:W-:Y:S05]  /*124c0*/  EXIT ;  /* 0x000000000000794d */ /* 0x000fea0003800000 */
.L_x_6179:
[----:B0-----:R-:W-:Y:S01]  /*124d0*/  HFMA2.MMA R88, -RZ, RZ, 0, 5.9604644775390625e-08 ;  /* 0x00000001ff587435 */ /* 0x001fe200000001ff */
[----:B------:R-:W-:Y:S01]  /*124e0*/  IMAD.MOV.U32 R74, RZ, RZ, 0x1f ;  /* 0x0000001fff4a7424 */ /* 0x000fe200078e00ff */
[----:B------:R-:W-:Y:S01]  /*124f0*/  MOV R72, 0x12520 ;  /* 0x0001252000487802 */ /* 0x000fe20000000f00 */
[----:B------:R-:W-:-:S03]  /*12500*/  IMAD.MOV.U32 R75, RZ, RZ, -0x1 ;  /* 0xffffffffff4b7424 */ /* 0x000fc600078e00ff */
[----:B------:R-:W-:Y:S05]  /*12510*/  CALL.REL.NOINC `($__internal_23_$__cuda_sm70_shflsync_bfly_p) ;  /* 0x0000069000007944 */ /* 0x000fea0003c00000 */
[----:B-1----:R-:W-:Y:S01]  /*12520*/  IMAD.MOV.U32 R72, RZ, RZ, R88 ;  /* 0x000000ffff487224 */ /* 0x002fe200078e0058 */
[----:B0-----:R-:W-:Y:S05]  /*12530*/  BRA `(.L_x_6183) ;  /* 0xfffff43000007947 */ /* 0x001fea000383ffff */
.L_x_6180:
[----:B------:R-:W-:Y:S01]  /*12540*/  IMAD.MOV.U32 R88, RZ, RZ, 0x2 ;  /* 0x00000002ff587424 */ /* 0x000fe200078e00ff */
[----:B------:R-:W-:Y:S01]  /*12550*/  MOV R72, 0x12590 ;  /* 0x0001259000487802 */ /* 0x000fe20000000f00 */
[----:B------:R-:W-:Y:S02]  /*12560*/  IMAD.MOV.U32 R74, RZ, RZ, 0x1f ;  /* 0x0000001fff4a7424 */ /* 0x000fe400078e00ff */
[----:B------:R-:W-:Y:S02]  /*12570*/  IMAD.MOV.U32 R75, RZ, RZ, -0x1 ;  /* 0xffffffffff4b7424 */ /* 0x000fe400078e00ff */
[----:B------:R-:W-:Y:S05]  /*12580*/  CALL.REL.NOINC `($__internal_23_$__cuda_sm70_shflsync_bfly_p) ;  /* 0x0000062000007944 */ /* 0x000fea0003c00000 */
[----:B01----:R-:W-:Y:S01]  /*12590*/  FADD.FTZ R77, R77, R88 ;  /* 0x000000584d4d7221 */ /* 0x003fe20000010000 */
[----:B------:R-:W-:Y:S01]  /*125a0*/  MOV R72, 0x125f0 ;  /* 0x000125f000487802 */ /* 0x000fe20000000f00 */
[----:B------:R-:W-:-:S02]  /*125b0*/  IMAD.MOV.U32 R88, RZ, RZ, 0x4 ;  /* 0x00000004ff587424 */ /* 0x000fc400078e00ff */
[----:B------:R-:W-:Y:S02]  /*125c0*/  IMAD.MOV.U32 R74, RZ, RZ, 0x1f ;  /* 0x0000001fff4a7424 */ /* 0x000fe400078e00ff */
[----:B------:R-:W-:Y:S02]  /*125d0*/  IMAD.MOV.U32 R75, RZ, RZ, -0x1 ;  /* 0xffffffffff4b7424 */ /* 0x000fe400078e00ff */
[----:B------:R-:W-:Y:S05]  /*125e0*/  CALL.REL.NOINC `($__internal_23_$__cuda_sm70_shflsync_bfly_p) ;  /* 0x000005c000007944 */ /* 0x000fea0003c00000 */
[----:B01----:R-:W-:Y:S01]  /*125f0*/  FADD.FTZ R77, R77, R88 ;  /* 0x000000584d4d7221 */ /* 0x003fe20000010000 */
[----:B------:R-:W-:Y:S01]  /*12600*/  MOV R74, 0x1f ;  /* 0x0000001f004a7802 */ /* 0x000fe20000000f00 */
[----:B------:R-:W-:Y:S01]  /*12610*/  IMAD.MOV.U32 R88, RZ, RZ, 0x8 ;  /* 0x00000008ff587424 */ /* 0x000fe200078e00ff */
[----:B------:R-:W-:Y:S01]  /*12620*/  MOV R72, 0x12650 ;  /* 0x0001265000487802 */ /* 0x000fe20000000f00 */
[----:B------:R-:W-:Y:S02]  /*12630*/  IMAD.MOV.U32 R75, RZ, RZ, -0x1 ;  /* 0xffffffffff4b7424 */ /* 0x000fe400078e00ff */
[----:B------:R-:W-:Y:S05]  /*12640*/  CALL.REL.NOINC `($__internal_23_$__cuda_sm70_shflsync_bfly_p) ;  /* 0x0000056000007944 */ /* 0x000fea0003c00000 */
[----:B01----:R-:W-:Y:S01]  /*12650*/  FADD.FTZ R77, R77, R88 ;  /* 0x000000584d4d7221 */ /* 0x003fe20000010000 */
[----:B------:R-:W-:Y:S01]  /*12660*/  MOV R72, 0x126b0 ;  /* 0x000126b000487802 */ /* 0x000fe20000000f00 */
[----:B------:R-:W-:Y:S02]  /*12670*/  IMAD.MOV.U32 R88, RZ, RZ, 0x10 ;  /* 0x00000010ff587424 */ /* 0x000fe400078e00ff */
[----:B------:R-:W-:-:S02]  /*12680*/  IMAD.MOV.U32 R74, RZ, RZ, 0x1f ;  /* 0x0000001fff4a7424 */ /* 0x000fc400078e00ff */
[----:B------:R-:W-:Y:S02]  /*12690*/  IMAD.MOV.U32 R75, RZ, RZ, -0x1 ;  /* 0xffffffffff4b7424 */ /* 0x000fe400078e00ff */
[----:B------:R-:W-:Y:S05]  /*126a0*/  CALL.REL.NOINC `($__internal_23_$__cuda_sm70_shflsync_bfly_p) ;  /* 0x0000050000007944 */ /* 0x000fea0003c00000 */
[----:B-1----:R-:W-:Y:S02]  /*126b0*/  FADD.FTZ R88, R77, R88 ;  /* 0x000000584d587221 */ /* 0x002fe40000010000 */
[----:B0-----:R-:W-:Y:S02]  /*126c0*/  IMAD.MOV.U32 R74, RZ, RZ, 0x1f ;  /* 0x0000001fff4a7424 */ /* 0x001fe400078e00ff */
[----:B------:R-:W-:Y:S02]  /*126d0*/  FMUL.FTZ R91, R88, c[0x0][0x1e0] ;  /* 0x00007800585b7a20 */ /* 0x000fe40000410000 */
[----:B------:R-:W-:Y:S02]  /*126e0*/  IMAD.MOV.U32 R88, RZ, RZ, 0x1 ;  /* 0x00000001ff587424 */ /* 0x000fe400078e00ff */
[C---:B------:R-:W-:Y:S02]  /*126f0*/  FADD.FTZ R72, -R91.reuse, R76 ;  /* 0x0000004c5b487221 */ /* 0x040fe40000010100 */
[----:B------:R-:W-:-:S02]  /*12700*/  FADD.FTZ R73, -R91, R79 ;  /* 0x0000004f5b497221 */ /* 0x000fc40000010100 */
[----:B------:R-:W-:Y:S02]  /*12710*/  FFMA.FTZ R72, R72, R72, RZ ;  /* 0x0000004848487223 */ /* 0x000fe400000100ff */
        /* <DEDUP_REMOVED lines=44> */
[----:B------:R-:W-:Y:S02]  /*129e0*/  IMAD.MOV.U32 R75, RZ, RZ, -0x1 ;  /* 0xffffffffff4b7424 */ /* 0x000fe400078e00ff */
[----:B------:R-:W-:Y:S01]  /*129f0*/  FFMA.FTZ R77, R73, R73, R72 ;  /* 0x00000049494d7223 */ /* 0x000fe20000010048 */
[----:B------:R-:W-:Y:S02]  /*12a00*/  MOV R72, 0x12a20 ;  /* 0x00012a2000487802 */ /* 0x000fe40000000f00 */
        /* <DEDUP_REMOVED lines=8> */
[----:B------:R-:W-:Y:S01]  /*12a90*/  HFMA2.MMA R88, -RZ, RZ, 0, 2.384185791015625e-07 ;  /* 0x00000004ff587435 */ /* 0x000fe200000001ff */
[----:B------:R-:W-:Y:S01]  /*12aa0*/  IMAD.MOV.U32 R74, RZ, RZ, 0x1f ;  /* 0x0000001fff4a7424 */ /* 0x000fe200078e00ff */
[----:B------:R-:W-:Y:S01]  /*12ab0*/  MOV R72, 0x12ae0 ;  /* 0x00012ae000487802 */ /* 0x000fe20000000f00 */
[----:B------:R-:W-:-:S03]  /*12ac0*/  IMAD.MOV.U32 R75, RZ, RZ, -0x1 ;  /* 0xffffffffff4b7424 */ /* 0x000fc600078e00ff */
[----:B------:R-:W-:Y:S05]  /*12ad0*/  CALL.REL.NOINC `($__internal_23_$__cuda_sm70_shflsync_bfly_p) ;  /* 0x000000d000007944 */ /* 0x000fea0003c00000 */
[----:B01----:R-:W-:Y:S01]  /*12ae0*/  FADD.FTZ R77, R77, R88 ;  /* 0x000000584d4d7221 */ /* 0x003fe20000010000 */
[----:B------:R-:W-:Y:S01]  /*12af0*/  MOV R72, 0x12b40 ;  /* 0x00012b4000487802 */ /* 0x000fe20000000f00 */
[----:B------:R-:W-:Y:S02]  /*12b00*/  IMAD.MOV.U32 R88, RZ, RZ, 0x8 ;  /* 0x00000008ff587424 */ /* 0x000fe400078e00ff */
[----:B------:R-:W-:-:S02]  /*12b10*/  IMAD.MOV.U32 R74, RZ, RZ, 0x1f ;  /* 0x0000001fff4a7424 */ /* 0x000fc400078e00ff */
[----:B------:R-:W-:Y:S02]  /*12b20*/  IMAD.MOV.U32 R75, RZ, RZ, -0x1 ;  /* 0xffffffffff4b7424 */ /* 0x000fe400078e00ff */
[----:B------:R-:W-:Y:S05]  /*12b30*/  CALL.REL.NOINC `($__internal_23_$__cuda_sm70_shflsync_bfly_p) ;  /* 0x0000007000007944 */ /* 0x000fea0003c00000 */
[----:B01----:R-:W-:Y:S01]  /*12b40*/  FADD.FTZ R77, R77, R88 ;  /* 0x000000584d4d7221 */ /* 0x003fe20000010000 */
[----:B------:R-:W-:Y:S01]  /*12b50*/  MOV R72, 0x12ba0 ;  /* 0x00012ba000487802 */ /* 0x000fe20000000f00 */
[----:B------:R-:W-:Y:S02]  /*12b60*/  IMAD.MOV.U32 R88, RZ, RZ, 0x10 ;  /* 0x00000010ff587424 */ /* 0x000fe400078e00ff */
[----:B------:R-:W-:Y:S02]  /*12b70*/  IMAD.MOV.U32 R74, RZ, RZ, 0x1f ;  /* 0x0000001fff4a7424 */ /* 0x000fe400078e00ff */
[----:B------:R-:W-:Y:S02]  /*12b80*/  IMAD.MOV.U32 R75, RZ, RZ, -0x1 ;  /* 0xffffffffff4b7424 */ /* 0x000fe400078e00ff */
[----:B------:R-:W-:Y:S05]  /*12b90*/  CALL.REL.NOINC `($__internal_23_$__cuda_sm70_shflsync_bfly_p) ;  /* 0x0000001000007944 */ /* 0x000fea0003c00000 */
[----:B01----:R-:W-:Y:S05]  /*12ba0*/  BRA `(.L_x_6184) ;  /* 0xfffff20000007947 */ /* 0x003fea000383ffff */
        .weak           $__internal_23_$__cuda_sm70_shflsync_bfly_p
        .type           $__internal_23_$__cuda_sm70_shflsync_bfly_p,@function
        .size           $__internal_23_$__cuda_sm70_shflsync_bfly_p,(.L_x_20039 - $__internal_23_$__cuda_sm70_shflsync_bfly_p)
$__internal_23_$__cuda_sm70_shflsync_bfly_p:
[----:B------:R-:W-:Y:S01]  /*12bb0*/  IMAD.MOV.U32 R73, RZ, RZ, 0x0 ;  /* 0x00000000ff497424 */ /* 0x000fe200078e00ff */
[----:B------:R-:W-:Y:S04]  /*12bc0*/  WARPSYNC R75 ;  /* 0x0000004b00007348 */ /* 0x000fe80003800000 */
[----:B------:R0:W1:Y:S01]  /*12bd0*/  SHFL.BFLY PT, R88, R77, R88, R74 ;  /* 0x0c0000584d587389 */ /* 0x00006200000e004a */
[----:B------:R-:W-:Y:S05]  /*12be0*/  RET.REL.NODEC R72 `(_ZN10layer_norm31ln_parallel_residual_fwd_kernelINS_13Kernel_traitsIf13__nv_bfloat16S2_S2_fjLj768ELj1ELj4ELj1ELj16ENS_18Kernel_traits_baseILj768EfS2_S2_S2_fjLj128EEEEELb1ELb1ELb1EEEvNS_9FwdParamsE) ;  /* 0xfffed41048007950 */ /* 0x000fea0003c3ffff */
.L_x_6185:
        /* <DEDUP_REMOVED lines=9> */
.L_x_20039:


//--------------------- .text._ZN10layer_norm31ln_parallel_residual_fwd_kernelINS_13Kernel_traitsI13__nv_bfloat16S2_fS2_fjLj768ELj1ELj4ELj1ELj16ENS_18Kernel_traits_baseILj768ES2_S2_fS2_fjLj128EEEEELb0ELb0ELb0EEEvNS_9FwdParamsE --------------------------
	.section	.text._ZN10layer_norm31ln_parallel_residual_fwd_kernelINS_13Kernel_traitsI13__nv_bfloat16S2_fS2_fjLj768ELj1ELj4ELj1ELj16ENS_18Kernel_traits_baseILj768ES2_S2_fS2_fjLj128EEEEELb0ELb0ELb0EEEvNS_9FwdParamsE,"ax",@progbits
	.sectioninfo	@"SHI_REGISTERS=155"
	.align	128
        .global         _ZN10layer_norm31ln_parallel_residual_fwd_kernelINS_13Kernel_traitsI13__nv_bfloat16S2_fS2_fjLj768ELj1ELj4ELj1ELj16ENS_18Kernel_traits_baseILj768ES2_S2_fS2_fjLj128EEEEELb0ELb0ELb0EEEvNS_9FwdParamsE
        .type           _ZN10layer_norm31ln_parallel_residual_fwd_kernelINS_13Kernel_traitsI13__nv_bfloat16S2_fS2_fjLj768ELj1ELj4ELj1ELj16ENS_18Kernel_traits_baseILj768ES2_S2_fS2_fjLj128EEEEELb0ELb0ELb0EEEvNS_9FwdParamsE,@function
        .size           _ZN10layer_norm31ln_parallel_residual_fwd_kernelINS_13Kernel_traitsI13__nv_bfloat16S2_fS2_fjLj768ELj1ELj4ELj1ELj16ENS_18Kernel_traits_baseILj768ES2_S2_fS2_fjLj128EEEEELb0ELb0ELb0EEEvNS_9FwdParamsE,(.L_x_20040 - _ZN10layer_norm31ln_parallel_residual_fwd_kernelINS_13Kernel_traitsI13__nv_bfloat16S2_fS2_fjLj768ELj1ELj4ELj1ELj16ENS_18Kernel_traits_baseILj768ES2_S2_fS2_fjLj128EEEEELb0ELb0ELb0EEEvNS_9FwdParamsE)
        .other          _ZN10layer_norm31ln_parallel_residual_fwd_kernelINS_13Kernel_traitsI13__nv_bfloat16S2_fS2_fjLj768ELj1ELj4ELj1ELj16ENS_18Kernel_traits_baseILj768ES2_S2_fS2_fjLj128EEEEELb0ELb0ELb0EEEvNS_9FwdParamsE,@"STO_CUDA_ENTRY STV_DEFAULT"
_ZN10layer_norm31ln_parallel_residual_fwd_kernelINS_13Kernel_traitsI13__nv_bfloat16S2_fS2_fjLj768ELj1ELj4ELj1ELj16ENS_18Kernel_traits_baseILj768ES2_S2_fS2_fjLj128EEEEELb0ELb0ELb0EEEvNS_9FwdParamsE:
.text._ZN10layer_norm31ln_parallel_residual_fwd_kernelINS_13Kernel_traitsI13__nv_bfloat16S2_fS2_fjLj768ELj1ELj4ELj1ELj16ENS_18Kernel_traits_baseILj768ES2_S2_fS2_fjLj128EEEEELb0ELb0ELb0EEEvNS_9FwdParamsE:
        /* <DEDUP_REMOVED lines=41> */
.L_x_6187:
[----:B0-----:R-:W-:Y:S05]  /*0290*/  BSYNC B0 ;  /* 0x0000000000007941 */ /* 0x001fea0003800000 */
.L_x_6186:
        /* <DEDUP_REMOVED lines=25> */
.L_x_6189:
[----:B------:R-:W-:Y:S05]  /*0430*/  BSYNC B0 ;  /* 0x0000000000007941 */ /* 0x000fea0003800000 */
.L_x_6188:
        /* <DEDUP_REMOVED lines=24> */
.L_x_6191:
[----:B0-----:R-:W-:Y:S05]  /*05c0*/  BSYNC B0 ;  /* 0x0000000000007941 */ /* 0x001fea0003800000 */
.L_x_6190:
[----:B------:R-:W-:Y:S05]  /*05d0*/  @P2 EXIT ;  /* 0x000000000000294d */ /* 0x000fea0003800000 */
[--C-:B-----5:R-:W-:Y:S01]  /*05e0*/  PRMT R24, RZ, 0x5410, R16.reuse ;  /* 0x00005410ff187816 */ /* 0x120fe20000000010 */
[----:B------:R-:W-:Y:S01]  /*05f0*/  ULDC.U8 UR6, c[0x0][0x1f0] ;  /* 0x00007c0000067ab9 */ /* 0x000fe20000000000 */
        /* <DEDUP_REMOVED lines=95> */
.L_x_6255:
        /* <DEDUP_REMOVED lines=16> */
[----:B------:R-:W2:Y:S01]  /*0cf0*/  LDG.E.128 R48, [R48.64] ;  /* 0x0000000430307981 */ /* 0x000ea2000c1e1d00 */
[C---:B------:R-:W-:Y:S02]  /*0d00*/  @P1 LEA R44, P2, R143.reuse, c[0x0][0x178], 0x4 ;  /* 0x00005e008f2c1a11 */ /* 0x040fe400078420ff */
[C---:B------:R-:W-:Y:S02]  /*0d10*/  @P0 LEA.HI.X R47, R143.reuse, c[0x0][0x184], RZ, 0x5, P6 ;  /* 0x000061008f2f0a11 */ /* 0x040fe400030f2cff */
[----:B------:R-:W-:-:S03]  /*0d20*/  @P1 LEA.HI.X R45, R143, c[0x0][0x17c], RZ, 0x4, P2 ;  /* 0x00005f008f2d1a11 */ /* 0x000fc600010f24ff */
[----:B------:R0:W5:Y:S04]  /*0d30*/  @P0 LDG.E.128 R36, [R46.64] ;  /* 0x000000042e240981 */ /* 0x000168000c1e1d00 */
[----:B------:R0:W5:Y:S04]  /*0d40*/  @P0 LDG.E.128 R40, [R46.64+0x10] ;  /* 0x000010042e280981 */ /* 0x000168000c1e1d00 */
[----:B------:R2:W5:Y:S01]  /*0d50*/  @P1 LDG.E.128 R32, [R44.64] ;  /* 0x000000042c201981 */ /* 0x000562000c1e1d00 */
[----:B------:R-:W-:-:S04]  /*0d60*/  ISETP.NE.U32.AND P1, PT, RZ, c[0x0][0x178], PT ;  /* 0x00005e00ff007a0c */ /* 0x000fc80003f25070 */
[----:B------:R-:W-:Y:S02]  /*0d70*/  ISETP.NE.AND.EX P1, PT, RZ, c[0x0][0x17c], PT, P1 ;  /* 0x00005f00ff007a0c */ /* 0x000fe40003f25310 */
[----:B--2---:R-:W-:-:S11]  /*0d80*/  PRMT R44, RZ, 0x5410, R48 ;  /* 0x00005410ff2c7816 */ /* 0x004fd60000000030 */
[----:B------:R-:W-:Y:S05]  /*0d90*/  @P1 BRA `(.L_x_6194) ;  /* 0x0000003000001947 */ /* 0x000fea0003800000 */
[----:B0-----:R-:W-:Y:S05]  /*0da0*/  @!P0 BRA `(.L_x_6195) ;  /* 0x0000005000008947 */ /* 0x001fea0003800000 */
[----:B-----5:R-:W-:Y:S01]  /*0db0*/  FADD.FTZ R44, R36, R44 ;  /* 0x0000002c242c7221 */ /* 0x020fe20000010000 */
[----:B------:R-:W-:Y:S05]  /*0dc0*/  BRA `(.L_x_6195) ;  /* 0x0000003000007947 */ /* 0x000fea0003800000 */
.L_x_6194:
[----:B0----5:R-:W-:-:S05]  /*0dd0*/  PRMT R45, RZ, 0x5410, R32 ;  /* 0x00005410ff2d7816 */ /* 0x021fca0000000020 */
[----:B------:R-:W-:-:S04]  /*0de0*/  FADD.FTZ R44, R45, R44 ;  /* 0x0000002c2d2c7221 */ /* 0x000fc80000010000 */
[----:B------:R-:W-:Y:S02]  /*0df0*/  @P0 FADD.FTZ R44, R36, R44 ;  /* 0x0000002c242c0221 */ /* 0x000fe40000010000 */
.L_x_6195:
[----:B------:R-:W-:Y:S01]  /*0e00*/  PRMT R45, RZ, 0x7610, R48 ;  /* 0x00007610ff2d7816 */ /* 0x000fe20000000030 */
[----:B------:R-:W-:Y:S05]  /*0e10*/  @P1 BRA `(.L_x_6196) ;  /* 0x0000003000001947 */ /* 0x000fea0003800000 */
[----:B------:R-:W-:Y:S05]  /*0e20*/  @!P0 BRA `(.L_x_6197) ;  /* 0x0000005000008947 */ /* 0x000fea0003800000 */
[----:B-----5:R-:W-:Y:S01]  /*0e30*/  FADD.FTZ R45, R37, R45 ;  /* 0x0000002d252d7221 */ /* 0x020fe20000010000 */
[----:B------:R-:W-:Y:S05]  /*0e40*/  BRA `(.L_x_6197) ;  /* 0x0000003000007947 */ /* 0x000fea0003800000 */
.L_x_6196:
[----:B-----5:R-:W-:-:S05]  /*0e50*/  PRMT R46, RZ, 0x7610, R32 ;  /* 0x00007610ff2e7816 */ /* 0x020fca0000000020 */
[----:B------:R-:W-:-:S04]  /*0e60*/  FADD.FTZ R45, R46, R45 ;  /* 0x0000002d2e2d7221 */ /* 0x000fc80000010000 */
[----:B------:R-:W-:Y:S02]  /*0e70*/  @P0 FADD.FTZ R45, R37, R45 ;  /* 0x0000002d252d0221 */ /* 0x000fe40000010000 */
.L_x_6197:
[----:B------:R-:W-:Y:S01]  /*0e80*/  PRMT R46, RZ, 0x5410, R49 ;  /* 0x00005410ff2e7816 */ /* 0x000fe20000000031 */
[----:B------:R-:W-:Y:S05]  /*0e90*/  @P1 BRA `(.L_x_6198) ;  /* 0x0000003000001947 */ /* 0x000fea0003800000 */
[----:B------:R-:W-:Y:S05]  /*0ea0*/  @!P0 BRA `(.L_x_6199) ;  /* 0x0000005000008947 */ /* 0x000fea0003800000 */
[----:B-----5:R-:W-:Y:S01]  /*0eb0*/  FADD.FTZ R46, R38, R46 ;  /* 0x0000002e262e7221 */ /* 0x020fe20000010000 */
[----:B------:R-:W-:Y:S05]  /*0ec0*/  BRA `(.L_x_6199) ;  /* 0x0000003000007947 */ /* 0x000fea0003800000 */
.L_x_6198:
[----:B-----5:R-:W-:-:S05]  /*0ed0*/  PRMT R47, RZ, 0x5410, R33 ;  /* 0x00005410ff2f7816 */ /* 0x020fca0000000021 */
[----:B------:R-:W-:-:S04]  /*0ee0*/  FADD.FTZ R46, R47, R46 ;  /* 0x0000002e2f2e7221 */ /* 0x000fc80000010000 */
[----:B------:R-:W-:Y:S02]  /*0ef0*/  @P0 FADD.FTZ R46, R38, R46 ;  /* 0x0000002e262e0221 */ /* 0x000fe40000010000 */
.L_x_6199:
[----:B------:R-:W-:Y:S01]  /*0f00*/  PRMT R47, RZ, 0x7610, R49 ;  /* 0x00007610ff2f7816 */ /* 0x000fe20000000031 */
[----:B------:R-:W-:Y:S05]  /*0f10*/  @P1 BRA `(.L_x_6200) ;  /* 0x0000003000001947 */ /* 0x000fea0003800000 */
[----:B------:R-:W-:Y:S05]  /*0f20*/  @!P0 BRA `(.L_x_6201) ;  /* 0x0000005000008947 */ /* 0x000fea0003800000 */
[----:B-----5:R-:W-:Y:S01]  /*0f30*/  FADD.FTZ R47, R39, R47 ;  /* 0x0000002f272f7221 */ /* 0x020fe20000010000 */
[----:B------:R-:W-:Y:S05]  /*0f40*/  BRA `(.L_x_6201) ;  /* 0x0000003000007947 */ /* 0x000fea0003800000 */
.L_x_6200:
[----:B-----5:R-:W-:-:S05]  /*0f50*/  PRMT R48, RZ, 0x7610, R33 ;  /* 0x00007610ff307816 */ /* 0x020fca0000000021 */
[----:B------:R-:W-:-:S04]  /*0f60*/  FADD.FTZ R47, R48, R47 ;  /* 0x0000002f302f7221 */ /* 0x000fc80000010000 */
[----:B------:R-:W-:Y:S02]  /*0f70*/  @P0 FADD.FTZ R47, R39, R47 ;  /* 0x0000002f272f0221 */ /* 0x000fe40000010000 */
.L_x_6201:
[----:B------:R-:W-:Y:S01]  /*0f80*/  PRMT R48, RZ, 0x5410, R50 ;  /* 0x00005410ff307816 */ /* 0x000fe20000000032 */
[----:B------:R-:W-:Y:S05]  /*0f90*/  @P1 BRA `(.L_x_6202) ;  /* 0x0000003000001947 */ /* 0x000fea0003800000 */
[----:B------:R-:W-:Y:S05]  /*0fa0*/  @!P0 BRA `(.L_x_6203) ;  /* 0x0000005000008947 */ /* 0x000fea0003800000 */
[----:B-----5:R-:W-:Y:S01]  /*0fb0*/  FADD.FTZ R48, R40, R48 ;  /* 0x0000003028307221 */ /* 0x020fe20000010000 */
[----:B------:R-:W-:Y:S05]  /*0fc0*/  BRA `(.L_x_6203) ;  /* 0x0000003000007947 */ /* 0x000fea0003800000 */
.L_x_6202:
[----:B-----5:R-:W-:-:S05]  /*0fd0*/  PRMT R49, RZ, 0x5410, R34 ;  /* 0x00005410ff317816 */ /* 0x020fca0000000022 */
[----:B------:R-:W-:-:S04]  /*0fe0*/  FADD.FTZ R48, R49, R48 ;  /* 0x0000003031307221 */ /* 0x000fc80000010000 */
[----:B------:R-:W-:Y:S02]  /*0ff0*/  @P0 FADD.FTZ R48, R40, R48 ;  /* 0x0000003028300221 */ /* 0x000fe40000010000 */
.L_x_6203:
[----:B------:R-:W-:Y:S01]  /*1000*/  PRMT R49, RZ, 0x7610, R50 ;  /* 0x00007610ff317816 */ /* 0x000fe20000000032 */
[----:B------:R-:W-:Y:S05]  /*1010*/  @P1 BRA `(.L_x_6204) ;  /* 0x0000003000001947 */ /* 0x000fea0003800000 */
[----:B------:R-:W-:Y:S05]  /*1020*/  @!P0 BRA `(.L_x_6205) ;  /* 0x0000005000008947 */ /* 0x000fea0003800000 */
[----:B-----5:R-:W-:Y:S01]  /*1030*/  FADD.FTZ R49, R41, R49 ;  /* 0x0000003129317221 */ /* 0x020fe20000010000 */
[----:B------:R-:W-:Y:S05]  /*1040*/  BRA `(.L_x_6205) ;  /* 0x0000003000007947 */ /* 0x000fea0003800000 */
.L_x_6204:
[----:B-----5:R-:W-:-:S05]  /*1050*/  PRMT R50, RZ, 0x7610, R34 ;  /* 0x00007610ff327816 */ /* 0x020fca0000000022 */
[----:B------:R-:W-:-:S04]  /*1060*/  FADD.FTZ R49, R50, R49 ;  /* 0x0000003132317221 */ /* 0x000fc80000010000 */
[----:B------:R-:W-:Y:S02]  /*1070*/  @P0 FADD.FTZ R49, R41, R49 ;  /* 0x0000003129310221 */ /* 0x000fe40000010000 */
.L_x_6205:
[----:B------:R-:W-:Y:S01]  /*1080*/  PRMT R50, RZ, 0x5410, R51 ;  /* 0x00005410ff327816 */ /* 0x000fe20000000033 */
[----:B------:R-:W-:Y:S05]  /*1090*/  @P1 BRA `(.L_x_6206) ;  /* 0x0000003000001947 */ /* 0x000fea0003800000 */
[----:B------:R-:W-:Y:S05]  /*10a0*/  @!P0 BRA `(.L_x_6207) ;  /* 0x0000005000008947 */ /* 0x000fea0003800000 */
[----:B-----5:R-:W-:Y:S01]  /*10b0*/  FADD.FTZ R50, R42, R50 ;  /* 0x000000322a327221 */ /* 0x020fe20000010000 */
[----:B------:R-:W-:Y:S05]  /*10c0*/  BRA `(.L_x_6207) ;  /* 0x0000003000007947 */ /* 0x000fea0003800000 */
.L_x_6206:
[----:B-----5:R-:W-:-:S05]  /*10d0*/  PRMT R69, RZ, 0x5410, R35 ;  /* 0x00005410ff457816 */ /* 0x020fca0000000023 */
[----:B------:R-:W-:-:S04]  /*10e0*/  FADD.FTZ R50, R69, R50 ;  /* 0x0000003245327221 */ /* 0x000fc80000010000 */
[----:B------:R-:W-:Y:S02]  /*10f0*/  @P0 FADD.FTZ R50, R42, R50 ;  /* 0x000000322a320221 */ /* 0x000fe40000010000 */
.L_x_6207:
[----:B------:R-:W-:Y:S01]  /*1100*/  PRMT R51, RZ, 0x7610, R51 ;  /* 0x00007610ff337816 */ /* 0x000fe20000000033 */
[----:B------:R-:W-:Y:S05]  /*1110*/  @P1 BRA `(.L_x_6208) ;  /* 0x0000003000001947 */ /* 0x000fea0003800000 */
[----:B------:R-:W-:Y:S05]  /*1120*/  @!P0 BRA `(.L_x_6209) ;  /* 0x0000005000008947 */ /* 0x000fea0003800000 */
[----:B-----5:R-:W-:Y:S01]  /*1130*/  FADD.FTZ R51, R43, R51 ;  /* 0x000000332b337221 */ /* 0x020fe20000010000 */
[----:B------:R-:W-:Y:S05]  /*1140*/  BRA `(.L_x_6209) ;  /* 0x0000003000007947 */ /* 0x000fea0003800000 */
.L_x_6208:
[----:B-----5:R-:W-:-:S05]  /*1150*/  PRMT R68, RZ, 0x7610, R35 ;  /* 0x00007610ff447816 */ /* 0x020fca0000000023 */
[----:B------:R-:W-:-:S04]  /*1160*/  FADD.FTZ R51, R68, R51 ;  /* 0x0000003344337221 */ /* 0x000fc80000010000 */
[----:B------:R-:W-:Y:S02]  /*1170*/  @P0 FADD.FTZ R51, R43, R51 ;  /* 0x000000332b330221 */ /* 0x000fe40000010000 */
.L_x_6209:
[C---:B------:R-:W-:Y:S02]  /*1180*/  LEA R68, P0, R143.reuse, c[0x0][0x188], 0x5 ;  /* 0x000062008f447a11 */ /* 0x040fe400078028ff */
[C---:B------:R-:W-:Y:S02]  /*1190*/  IADD3 R71, R143.reuse, 0x20, RZ ;  /* 0x000000208f477810 */ /* 0x040fe40007ffe0ff */
[----:B------:R-:W-:-:S05]  /*11a0*/  LEA.HI.X R69, R143, c[0x0][0x18c], RZ, 0x5, P0 ;  /* 0x000063008f457a11 */ /* 0x000fca00000f2cff */
[----:B------:R0:W-:Y:S04]  /*11b0*/  STG.E.128 [R68.64], R44 ;  /* 0x0000002c44007986 */ /* 0x0001e8000c101d04 */
[----:B------:R0:W-:Y:S02]  /*11c0*/  STG.E.128 [R68.64+0x10], R48 ;  /* 0x0000103044007986 */ /* 0x0001e4000c101d04 */
.L_x_6193:
[----:B------:R-:W-:Y:S05]  /*11d0*/  BSYNC B0 ;  /* 0x0000000000007941 */ /* 0x000fea0003800000 */
.L_x_6192:
[----:B------:R-:W-:Y:S01]  /*11e0*/  BSSY B0, `(.L_x_6210) ;  /* 0x0000057000007945 */ /* 0x000fe20003800000 */
[----:B------:R-:W-:Y:S05]  /*11f0*/  @!P4 BRA `(.L_x_6211) ;  /* 0x000005500000c947 */ /* 0x000fea0003800000 */
[----:B------:R-:W-:Y:S02]  /*1200*/  ISETP.NE.U32.AND P0, PT, RZ, c[0x0][0x180], PT ;  /* 0x00006000ff007a0c */ /* 0x000fe40003f05070 */
[----:B------:R-:W-:Y:S02]  /*1210*/  MOV R56, 0x10 ;  /* 0x0000001000387802 */ /* 0x000fe40000000f00 */
[----:B------:R-:W-:Y:S02]  /*1220*/  ISETP.NE.AND.EX P0, PT, RZ, c[0x0][0x184], PT, P0 ;  /* 0x00006100ff007a0c */ /* 0x000fe40003f05300 */
[----:B------:R-:W-:Y:S01]  /*1230*/  ISETP.NE.U32.AND P1, PT, RZ, c[0x0][0x178], PT ;  /* 0x00005e00ff007a0c */ /* 0x000fe20003f25070 */
[----:B------:R-:W-:-:S03]  /*1240*/  IMAD.WIDE.U32 R56, R71, R56, c[0x0][0x170] ;  /* 0x00005c0047387625 */ /* 0x000fc600078e0038 */
[----:B------:R-:W-:-:S03]  /*1250*/  ISETP.NE.AND.EX P1, PT, RZ, c[0x0][0x17c], PT, P1 ;  /* 0x00005f00ff007a0c */ /* 0x000fc60003f25310 */
[----:B------:R-:W2:Y:S04]  /*1260*/  LDG.E.128 R56, [R56.64] ;  /* 0x0000000438387981 */ /* 0x000ea8000c1e1d00 */
[----:B------:R-:W-:-:S04]  /*1270*/  @P0 LEA R54, P6, R71, c[0x0][0x180], 0x5 ;  /* 0x0000600047360a11 */ /* 0x000fc800078c28ff */
[C---:B------:R-:W-:Y:S02]  /*1280*/  @P0 LEA.HI.X R55, R71.reuse, c[0x0][0x184], RZ, 0x5, P6 ;  /* 0x0000610047370a11 */ /* 0x040fe400030f2cff */
[----:B------:R-:W-:-:S03]  /*1290*/  @P1 LEA R52, P2, R71, c[0x0][0x178], 0x4 ;  /* 0x00005e0047341a11 */ /* 0x000fc600078420ff */
[----:B-----5:R1:W5:Y:S01]  /*12a0*/  @P0 LDG.E.128 R36, [R54.64] ;  /* 0x0000000436240981 */ /* 0x020362000c1e1d00 */
[----:B------:R-:W-:-:S03]  /*12b0*/  @P1 LEA.HI.X R53, R71, c[0x0][0x17c], RZ, 0x4, P2 ;  /* 0x00005f0047351a11 */ /* 0x000fc600010f24ff */
[----:B------:R1:W5:Y:S04]  /*12c0*/  @P0 LDG.E.128 R40, [R54.64+0x10] ;  /* 0x0000100436280981 */ /* 0x000368000c1e1d00 */
[----:B------:R2:W5:Y:S01]  /*12d0*/  @P1 LDG.E.128 R32, [R52.64] ;  /* 0x0000000434201981 */ /* 0x000562000c1e1d00 */
[----:B------:R-:W-:-:S04]  /*12e0*/  ISETP.NE.U32.AND P1, PT, RZ, c[0x0][0x178], PT ;  /* 0x00005e00ff007a0c */ /* 0x000fc80003f25070 */
[----:B------:R-:W-:Y:S02]  /*12f0*/  ISETP.NE.AND.EX P1, PT, RZ, c[0x0][0x17c], PT, P1 ;  /* 0x00005f00ff007a0c */ /* 0x000fe40003f25310 */
[----:B--2---:R-:W-:-:S11]  /*1300*/  PRMT R52, RZ, 0x5410, R56 ;  /* 0x00005410ff347816 */ /* 0x004fd60000000038 */
[----:B------:R-:W-:Y:S05]  /*1310*/  @P1 BRA `(.L_x_6212) ;  /* 0x0000003000001947 */ /* 0x000fea0003800000 */
[----:B-1----:R-:W-:Y:S05]  /*1320*/  @!P0 BRA `(.L_x_6213) ;  /* 0x0000005000008947 */ /* 0x002fea0003800000 */
[----:B-----5:R-:W-:Y:S01]  /*1330*/  FADD.FTZ R52, R36, R52 ;  /* 0x0000003424347221 */ /* 0x020fe20000010000 */
[----:B------:R-:W-:Y:S05]  /*1340*/  BRA `(.L_x_6213) ;  /* 0x0000003000007947 */ /* 0x000fea0003800000 */
.L_x_6212:
[----:B-1---5:R-:W-:-:S05]  /*1350*/  PRMT R53, RZ, 0x5410, R32 ;  /* 0x00005410ff357816 */ /* 0x022fca0000000020 */
[----:B------:R-:W-:-:S04]  /*1360*/  FADD.FTZ R52, R53, R52 ;  /* 0x0000003435347221 */ /* 0x000fc80000010000 */
[----:B------:R-:W-:Y:S02]  /*1370*/  @P0 FADD.FTZ R52, R36, R52 ;  /* 0x0000003424340221 */ /* 0x000fe40000010000 */
.L_x_6213:
[----:B------:R-:W-:Y:S01]  /*1380*/  PRMT R53, RZ, 0x7610, R56 ;  /* 0x00007610ff357816 */ /* 0x000fe20000000038 */
[----:B------:R-:W-:Y:S05]  /*1390*/  @P1 BRA `(.L_x_6214) ;  /* 0x0000003000001947 */ /* 0x000fea0003800000 */
[----:B------:R-:W-:Y:S05]  /*13a0*/  @!P0 BRA `(.L_x_6215) ;  /* 0x0000005000008947 */ /* 0x000fea0003800000 */
[----:B-----5:R-:W-:Y:S01]  /*13b0*/  FADD.FTZ R53, R37, R53 ;  /* 0x0000003525357221 */ /* 0x020fe20000010000 */
[----:B------:R-:W-:Y:S05]  /*13c0*/  BRA `(.L_x_6215) ;  /* 0x0000003000007947 */ /* 0x000fea0003800000 */
.L_x_6214:
[----:B-----5:R-:W-:-:S05]  /*13d0*/  PRMT R54, RZ, 0x7610, R32 ;  /* 0x00007610ff367816 */ /* 0x020fca0000000020 */
[----:B------:R-:W-:-:S04]  /*13e0*/  FADD.FTZ R53, R54, R53 ;  /* 0x0000003536357221 */ /* 0x000fc80000010000 */
[----:B------:R-:W-:Y:S02]  /*13f0*/  @P0 FADD.FTZ R53, R37, R53 ;  /* 0x0000003525350221 */ /* 0x000fe40000010000 */
.L_x_6215:
[----:B------:R-:W-:Y:S01]  /*1400*/  PRMT R54, RZ, 0x5410, R57 ;  /* 0x00005410ff367816 */ /* 0x000fe20000000039 */
[----:B------:R-:W-:Y:S05]  /*1410*/  @P1 BRA `(.L_x_6216) ;  /* 0x0000003000001947 */ /* 0x000fea0003800000 */
[----:B------:R-:W-:Y:S05]  /*1420*/  @!P0 BRA `(.L_x_6217) ;  /* 0x0000005000008947 */ /* 0x000fea0003800000 */
[----:B-----5:R-:W-:Y:S01]  /*1430*/  FADD.FTZ R54, R38, R54 ;  /* 0x0000003626367221 */ /* 0x020fe20000010000 */
[----:B------:R-:W-:Y:S05]  /*1440*/  BRA `(.L_x_6217) ;  /* 0x0000003000007947 */ /* 0x000fea0003800000 */
.L_x_6216:
[----:B-----5:R-:W-:-:S05]  /*1450*/  PRMT R55, RZ, 0x5410, R33 ;  /* 0x00005410ff377816 */ /* 0x020fca0000000021 */
[----:B------:R-:W-:-:S04]  /*1460*/  FADD.FTZ R54, R55, R54 ;  /* 0x0000003637367221 */ /* 0x000fc80000010000 */
[----:B------:R-:W-:Y:S02]  /*1470*/  @P0 FADD.FTZ R54, R38, R54 ;  /* 0x0000003626360221 */ /* 0x000fe40000010000 */
.L_x_6217:
[----:B------:R-:W-:Y:S01]  /*1480*/  PRMT R55, RZ, 0x7610, R57 ;  /* 0x00007610ff377816 */ /* 0x000fe20000000039 */
[----:B------:R-:W-:Y:S05]  /*1490*/  @P1 BRA `(.L_x_6218) ;  /* 0x0000003000001947 */ /* 0x000fea0003800000 */
[----:B------:R-:W-:Y:S05]  /*14a0*/  @!P0 BRA `(.L_x_6219) ;  /* 0x0000005000008947 */ /* 0x000fea0003800000 */
[----:B-----5:R-:W-:Y:S01]  /*14b0*/  FADD.FTZ R55, R39, R55 ;  /* 0x0000003727377221 */ /* 0x020fe20000010000 */
[----:B------:R-:W-:Y:S05]  /*14c0*/  BRA `(.L_x_6219) ;  /* 0x0000003000007947 */ /* 0x000fea0003800000 */
.L_x_6218:
[----:B-----5:R-:W-:-:S05]  /*14d0*/  PRMT R56, RZ, 0x7610, R33 ;  /* 0x00007610ff387816 */ /* 0x020fca0000000021 */
[----:B------:R-:W-:-:S04]  /*14e0*/  FADD.FTZ R55, R56, R55 ;  /* 0x0000003738377221 */ /* 0x000fc80000010000 */
[----:B------:R-:W-:Y:S02]  /*14f0*/  @P0 FADD.FTZ R55, R39, R55 ;  /* 0x0000003727370221 */ /* 0x000fe40000010000 */
.L_x_6219:
[----:B------:R-:W-:Y:S01]  /*1500*/  PRMT R56, RZ, 0x5410, R58 ;  /* 0x00005410ff387816 */ /* 0x000fe2000000003a */
[----:B------:R-:W-:Y:S05]  /*1510*/  @P1 BRA `(.L_x_6220) ;  /* 0x0000003000001947 */ /* 0x000fea0003800000 */
[----:B------:R-:W-:Y:S05]  /*1520*/  @!P0 BRA `(.L_x_6221) ;  /* 0x0000005000008947 */ /* 0x000fea0003800000 */
[----:B-----5:R-:W-:Y:S01]  /*1530*/  FADD.FTZ R56, R40, R56 ;  /* 0x0000003828387221 */ /* 0x020fe20000010000 */
[----:B------:R-:W-:Y:S05]  /*1540*/  BRA `(.L_x_6221) ;  /* 0x0000003000007947 */ /* 0x000fea0003800000 */
.L_x_6220:
[----:B-----5:R-:W-:-:S05]  /*1550*/  PRMT R57, RZ, 0x5410, R34 ;  /* 0x00005410ff397816 */ /* 0x020fca0000000022 */
[----:B------:R-:W-:-:S04]  /*1560*/  FADD.FTZ R56, R57, R56 ;  /* 0x0000003839387221 */ /* 0x000fc80000010000 */
[----:B------:R-:W-:Y:S02]  /*1570*/  @P0 FADD.FTZ R56, R40, R56 ;  /* 0x0000003828380221 */ /* 0x000fe40000010000 */
.L_x_6221:
[----:B------:R-:W-:Y:S01]  /*1580*/  PRMT R57, RZ, 0x7610, R58 ;  /* 0x00007610ff397816 */ /* 0x000fe2000000003a */
[----:B------:R-:W-:Y:S05]  /*1590*/  @P1 BRA `(.L_x_6222) ;  /* 0x0000003000001947 */ /* 0x000fea0003800000 */
[----:B------:R-:W-:Y:S05]  /*15a0*/  @!P0 BRA `(.L_x_6223) ;  /* 0x0000005000008947 */ /* 0x000fea0003800000 */
[----:B-----5:R-:W-:Y:S01]  /*15b0*/  FADD.FTZ R57, R41, R57 ;  /* 0x0000003929397221 */ /* 0x020fe20000010000 */
[----:B------:R-:W-:Y:S05]  /*15c0*/  BRA `(.L_x_6223) ;  /* 0x0000003000007947 */ /* 0x000fea0003800000 */
.L_x_6222:
[----:B-----5:R-:W-:-:S05]  /*15d0*/  PRMT R58, RZ, 0x7610, R34 ;  /* 0x00007610ff3a7816 */ /* 0x020fca0000000022 */
[----:B------:R-:W-:-:S04]  /*15e0*/  FADD.FTZ R57, R58, R57 ;  /* 0x000000393a397221 */ /* 0x000fc80000010000 */
[----:B------:R-:W-:Y:S02]  /*15f0*/  @P0 FADD.FTZ R57, R41, R57 ;  /* 0x0000003929390221 */ /* 0x000fe40000010000 */
.L_x_6223:
[----:B------:R-:W-:Y:S01]  /*1600*/  PRMT R58, RZ, 0x5410, R59 ;  /* 0x00005410ff3a7816 */ /* 0x000fe2000000003b */
[----:B------:R-:W-:Y:S05]  /*1610*/  @P1 BRA `(.L_x_6224) ;  /* 0x0000003000001947 */ /* 0x000fea0003800000 */
[----:B------:R-:W-:Y:S05]  /*1620*/  @!P0 BRA `(.L_x_6225) ;  /* 0x0000005000008947 */ /* 0x000fea0003800000 */
[----:B-----5:R-:W-:Y:S01]  /*1630*/  FADD.FTZ R58, R42, R58 ;  /* 0x0000003a2a3a7221 */ /* 0x020fe20000010000 */
[----:B------:R-:W-:Y:S05]  /*1640*/  BRA `(.L_x_6225) ;  /* 0x0000003000007947 */ /* 0x000fea0003800000 */
.L_x_6224:
[----:B0----5:R-:W-:-:S05]  /*1650*/  PRMT R69, RZ, 0x5410, R35 ;  /* 0x00005410ff457816 */ /* 0x021fca0000000023 */
[----:B------:R-:W-:-:S04]  /*1660*/  FADD.FTZ R58, R69, R58 ;  /* 0x0000003a453a7221 */ /* 0x000fc80000010000 */
[----:B------:R-:W-:Y:S02]  /*1670*/  @P0 FADD.FTZ R58, R42, R58 ;  /* 0x0000003a2a3a0221 */ /* 0x000fe40000010000 */
.L_x_6225:
[----:B------:R-:W-:Y:S01]  /*1680*/  PRMT R59, RZ, 0x7610, R59 ;  /* 0x00007610ff3b7816 */ /* 0x000fe2000000003b */
[----:B------:R-:W-:Y:S05]  /*1690*/  @P1 BRA `(.L_x_6226) ;  /* 0x0000003000001947 */ /* 0x000fea0003800000 */
[----:B------:R-:W-:Y:S05]  /*16a0*/  @!P0 BRA `(.L_x_6227) ;  /* 0x0000005000008947 */ /* 0x000fea0003800000 */
[----:B-----5:R-:W-:Y:S01]  /*16b0*/  FADD.FTZ R59, R43, R59 ;  /* 0x0000003b2b3b7221 */ /* 0x020fe20000010000 */
[----:B------:R-:W-:Y:S05]  /*16c0*/  BRA `(.L_x_6227) ;  /* 0x0000003000007947 */ /* 0x000fea0003800000 */
.L_x_6226:
[----:B0----5:R-:W-:-:S05]  /*16d0*/  PRMT R68, RZ, 0x7610, R35 ;  /* 0x00007610ff447816 */ /* 0x021fca0000000023 */
[----:B------:R-:W-:-:S04]  /*16e0*/  FADD.FTZ R59, R68, R59 ;  /* 0x0000003b443b7221 */ /* 0x000fc80000010000 */
[----:B------:R-:W-:Y:S02]  /*16f0*/  @P0 FADD.FTZ R59, R43, R59 ;  /* 0x0000003b2b3b0221 */ /* 0x000fe40000010000 */
.L_x_6227:
[----:B0-----:R-:W-:-:S04]  /*1700*/  LEA R68, P0, R71, c[0x0][0x188], 0x5 ;  /* 0x0000620047447a11 */ /* 0x001fc800078028ff */
[C---:B------:R-:W-:Y:S02]  /*1710*/  LEA.HI.X R69, R71.reuse, c[0x0][0x18c], RZ, 0x5, P0 ;  /* 0x0000630047457a11 */ /* 0x040fe400000f2cff */
[----:B------:R-:W-:-:S03]  /*1720*/  IADD3 R71, R71, 0x20, RZ ;  /* 0x0000002047477810 */ /* 0x000fc60007ffe0ff */
[----:B------:R0:W-:Y:S04]  /*1730*/  STG.E.128 [R68.64], R52 ;  /* 0x0000003444007986 */ /* 0x0001e8000c101d04 */
[----:B------:R0:W-:Y:S02]  /*1740*/  STG.E.128 [R68.64+0x10], R56 ;  /* 0x0000103844007986 */ /* 0x0001e4000c101d04 */
.L_x_6211:
[----:B------:R-:W-:Y:S05]  /*1750*/  BSYNC B0 ;  /* 0x0000000000007941 */ /* 0x000fea0003800000 */
.L_x_6210:
[----:B------:R-:W-:Y:S01]  /*1760*/  BSSY B0, `(.L_x_6228) ;  /* 0x0000056000007945 */ /* 0x000fe20003800000 */
        /* <DEDUP_REMOVED lines=12> */
[----:B-----5:R1:W5:Y:S04]  /*1830*/  @P0 LDG.E.128 R36, [R62.64] ;  /* 0x000000043e240981 */ /* 0x020368000c1e1d00 */
        /* <DEDUP_REMOVED lines=9> */
.L_x_6230:
[----:B-1---5:R-:W-:-:S05]  /*18d0*/  PRMT R61, RZ, 0x5410, R32 ;  /* 0x00005410ff3d7816 */ /* 0x022fca0000000020 */
[----:B------:R-:W-:-:S04]  /*18e0*/  FADD.FTZ R60, R61, R60 ;  /* 0x0000003c3d3c7221 */ /* 0x000fc80000010000 */
[----:B------:R-:W-:Y:S02]  /*18f0*/  @P0 FADD.FTZ R60, R36, R60 ;  /* 0x0000003c243c0221 */ /* 0x000fe40000010000 */
.L_x_6231:
[----:B------:R-:W-:Y:S01]  /*1900*/  PRMT R61, RZ, 0x7610, R64 ;  /* 0x00007610ff3d7816 */ /* 0x000fe20000000040 */
[----:B------:R-:W-:Y:S05]  /*1910*/  @P1 BRA `(.L_x_6232) ;  /* 0x0000003000001947 */ /* 0x000fea0003800000 */
[----:B------:R-:W-:Y:S05]  /*1920*/  @!P0 BRA `(.L_x_6233) ;  /* 0x0000005000008947 */ /* 0x000fea0003800000 */
[----:B-----5:R-:W-:Y:S01]  /*1930*/  FADD.FTZ R61, R37, R61 ;  /* 0x0000003d253d7221 */ /* 0x020fe20000010000 */
[----:B------:R-:W-:Y:S05]  /*1940*/  BRA `(.L_x_6233) ;  /* 0x0000003000007947 */ /* 0x000fea0003800000 */
.L_x_6232:
[----:B-----5:R-:W-:-:S05]  /*1950*/  PRMT R62, RZ, 0x7610, R32 ;  /* 0x00007610ff3e7816 */ /* 0x020fca0000000020 */
[----:B------:R-:W-:-:S04]  /*1960*/  FADD.FTZ R61, R62, R61 ;  /* 0x0000003d3e3d7221 */ /* 0x000fc80000010000 */
[----:B------:R-:W-:Y:S02]  /*1970*/  @P0 FADD.FTZ R61, R37, R61 ;  /* 0x0000003d253d0221 */ /* 0x000fe40000010000 */
.L_x_6233:
[----:B------:R-:W-:Y:S01]  /*1980*/  PRMT R62, RZ, 0x5410, R65 ;  /* 0x00005410ff3e7816 */ /* 0x000fe20000000041 */
[----:B------:R-:W-:Y:S05]  /*1990*/  @P1 BRA `(.L_x_6234) ;  /* 0x0000003000001947 */ /* 0x000fea0003800000 */
[----:B------:R-:W-:Y:S05]  /*19a0*/  @!P0 BRA `(.L_x_6235) ;  /* 0x0000005000008947 */ /* 0x000fea0003800000 */
[----:B-----5:R-:W-:Y:S01]  /*19b0*/  FADD.FTZ R62, R38, R62 ;  /* 0x0000003e263e7221 */ /* 0x020fe20000010000 */
[----:B------:R-:W-:Y:S05]  /*19c0*/  BRA `(.L_x_6235) ;  /* 0x0000003000007947 */ /* 0x000fea0003800000 */
.L_x_6234:
[----:B-----5:R-:W-:-:S05]  /*19d0*/  PRMT R63, RZ, 0x5410, R33 ;  /* 0x00005410ff3f7816 */ /* 0x020fca0000000021 */
[----:B------:R-:W-:-:S04]  /*19e0*/  FADD.FTZ R62, R63, R62 ;  /* 0x0000003e3f3e7221 */ /* 0x000fc80000010000 */
[----:B------:R-:W-:Y:S02]  /*19f0*/  @P0 FADD.FTZ R62, R38, R62 ;  /* 0x0000003e263e0221 */ /* 0x000fe40000010000 */
.L_x_6235:
[----:B------:R-:W-:Y:S01]  /*1a00*/  PRMT R63, RZ, 0x7610, R65 ;  /* 0x00007610ff3f7816 */ /* 0x000fe20000000041 */
[----:B------:R-:W-:Y:S05]  /*1a10*/  @P1 BRA `(.L_x_6236) ;  /* 0x0000003000001947 */ /* 0x000fea0003800000 */
[----:B------:R-:W-:Y:S05]  /*1a20*/  @!P0 BRA `(.L_x_6237) ;  /* 0x0000005000008947 */ /* 0x000fea0003800000 */
[----:B-----5:R-:W-:Y:S01]  /*1a30*/  FADD.FTZ R63, R39, R63 ;  /* 0x0000003f273f7221 */ /* 0x020fe20000010000 */
[----:B------:R-:W-:Y:S05]  /*1a40*/  BRA `(.L_x_6237) ;  /* 0x0000003000007947 */ /* 0x000fea0003800000 */
.L_x_6236:
[----:B-----5:R-:W-:-:S05]  /*1a50*/  PRMT R64, RZ, 0x7610, R33 ;  /* 0x00007610ff407816 */ /* 0x020fca0000000021 */
[----:B------:R-:W-:-:S04]  /*1a60*/  FADD.FTZ R63, R64, R63 ;  /* 0x0000003f403f7221 */ /* 0x000fc80000010000 */
[----:B------:R-:W-:Y:S02]  /*1a70*/  @P0 FADD.FTZ R63, R39, R63 ;  /* 0x0000003f273f0221 */ /* 0x000fe40000010000 */
.L_x_6237:
[----:B------:R-:W-:Y:S01]  /*1a80*/  PRMT R64, RZ, 0x5410, R66 ;  /* 0x00005410ff407816 */ /* 0x000fe20000000042 */
[----:B------:R-:W-:Y:S05]  /*1a90*/  @P1 BRA `(.L_x_6238) ;  /* 0x0000003000001947 */ /* 0x000fea0003800000 */
[----:B------:R-:W-:Y:S05]  /*1aa0*/  @!P0 BRA `(.L_x_6239) ;  /* 0x0000005000008947 */ /* 0x000fea0003800000 */
[----:B-----5:R-:W-:Y:S01]  /*1ab0*/  FADD.FTZ R64, R40, R64 ;  /* 0x0000004028407221 */ /* 0x020fe20000010000 */
[----:B------:R-:W-:Y:S05]  /*1ac0*/  BRA `(.L_x_6239) ;  /* 0x0000003000007947 */ /* 0x000fea0003800000 */
.L_x_6238:
[----:B-----5:R-:W-:-:S05]  /*1ad0*/  PRMT R65, RZ, 0x5410, R34 ;  /* 0x00005410ff417816 */ /* 0x020fca0000000022 */
[----:B------:R-:W-:-:S04]  /*1ae0*/  FADD.FTZ R64, R65, R64 ;  /* 0x0000004041407221 */ /* 0x000fc80000010000 */
[----:B------:R-:W-:Y:S02]  /*1af0*/  @P0 FADD.FTZ R64, R40, R64 ;  /* 0x0000004028400221 */ /* 0x000fe40000010000 */
.L_x_6239:
[----:B------:R-:W-:Y:S01]  /*1b00*/  PRMT R65, RZ, 0x7610, R66 ;  /* 0x00007610ff417816 */ /* 0x000fe20000000042 */
[----:B------:R-:W-:Y:S05]  /*1b10*/  @P1 BRA `(.L_x_6240) ;  /* 0x0000003000001947 */ /* 0x000fea0003800000 */
[----:B------:R-:W-:Y:S05]  /*1b20*/  @!P0 BRA `(.L_x_6241) ;  /* 0x0000005000008947 */ /* 0x000fea0003800000 */
[----:B-----5:R-:W-:Y:S01]  /*1b30*/  FADD.FTZ R65, R41, R65 ;  /* 0x0000004129417221 */ /* 0x020fe20000010000 */
[----:B------:R-:W-:Y:S05]  /*1b40*/  BRA `(.L_x_6241) ;  /* 0x0000003000007947 */ /* 0x000fea0003800000 */
.L_x_6240:
[----:B-----5:R-:W-:-:S05]  /*1b50*/  PRMT R66, RZ, 0x7610, R34 ;  /* 0x00007610ff427816 */ /* 0x020fca0000000022 */
[----:B------:R-:W-:-:S04]  /*1b60*/  FADD.FTZ R65, R66, R65 ;  /* 0x0000004142417221 */ /* 0x000fc80000010000 */
[----:B------:R-:W-:Y:S02]  /*1b70*/  @P0 FADD.FTZ R65, R41, R65 ;  /* 0x0000004129410221 */ /* 0x000fe40000010000 */
.L_x_6241:
[----:B------:R-:W-:Y:S01]  /*1b80*/  PRMT R66, RZ, 0x5410, R67 ;  /* 0x00005410ff427816 */ /* 0x000fe20000000043 */
[----:B------:R-:W-:Y:S05]  /*1b90*/  @P1 BRA `(.L_x_6242) ;  /* 0x0000003000001947 */ /* 0x000fea0003800000 */
[----:B------:R-:W-:Y:S05]  /*1ba0*/  @!P0 BRA `(.L_x_6243) ;  /* 0x0000005000008947 */ /* 0x000fea0003800000 */
[----:B-----5:R-:W-:Y:S01]  /*1bb0*/  FADD.FTZ R66, R42, R66 ;  /* 0x000000422a427221 */ /* 0x020fe20000010000 */
[----:B------:R-:W-:Y:S05]  /*1bc0*/  BRA `(.L_x_6243) ;  /* 0x0000003000007947 */ /* 0x000fea0003800000 */
.L_x_6242:
[----:B0----5:R-:W-:-:S05]  /*1bd0*/  PRMT R69, RZ, 0x5410, R35 ;  /* 0x00005410ff457816 */ /* 0x021fca0000000023 */
[----:B------:R-:W-:-:S04]  /*1be0*/  FADD.FTZ R66, R69, R66 ;  /* 0x0000004245427221 */ /* 0x000fc80000010000 */
[----:B------:R-:W-:Y:S02]  /*1bf0*/  @P0 FADD.FTZ R66, R42, R66 ;  /* 0x000000422a420221 */ /* 0x000fe40000010000 */
.L_x_6243:
[----:B------:R-:W-:Y:S01]  /*1c00*/  PRMT R67, RZ, 0x7610, R67 ;  /* 0x00007610ff437816 */ /* 0x000fe20000000043 */
[----:B------:R-:W-:Y:S05]  /*1c10*/  @P1 BRA `(.L_x_6244) ;  /* 0x0000003000001947 */ /* 0x000fea0003800000 */
[----:B------:R-:W-:Y:S05]  /*1c20*/  @!P0 BRA `(.L_x_6245) ;  /* 0x0000005000008947 */ /* 0x000fea0003800000 */
[----:B-----5:R-:W-:Y:S01]  /*1c30*/  FADD.FTZ R67, R43, R67 ;  /* 0x000000432b437221 */ /* 0x020fe20000010000 */
[----:B------:R-:W-:Y:S05]  /*1c40*/  BRA `(.L_x_6245) ;  /* 0x0000003000007947 */ /* 0x000fea0003800000 */
.L_x_6244:
[----:B0----5:R-:W-:-:S05]  /*1c50*/  PRMT R68, RZ, 0x7610, R35 ;  /* 0x00007610ff447816 */ /* 0x021fca0000000023 */
[----:B------:R-:W-:-:S04]  /*1c60*/  FADD.FTZ R67, R68, R67 ;  /* 0x0000004344437221 */ /* 0x000fc80000010000 */
[----:B------:R-:W-:Y:S02]  /*1c70*/  @P0 FADD.FTZ R67, R43, R67 ;  /* 0x000000432b430221 */ /* 0x000fe40000010000 */
.L_x_6245:
[----:B0-----:R-:W-:-:S04]  /*1c80*/  LEA R68, P0, R71, c[0x0][0x188], 0x5 ;  /* 0x0000620047447a11 */ /* 0x001fc800078028ff */
[----:B------:R-:W-:-:S05]  /*1c90*/  LEA.HI.X R69, R71, c[0x0][0x18c], RZ, 0x5, P0 ;  /* 0x0000630047457a11 */ /* 0x000fca00000f2cff */
[----:B------:R0:W-:Y:S04]  /*1ca0*/  STG.E.128 [R68.64], R60 ;  /* 0x0000003c44007986 */ /* 0x0001e8000c101d04 */
[----:B------:R0:W-:Y:S02]  /*1cb0*/  STG.E.128 [R68.64+0x10], R64 ;  /* 0x0000104044007986 */ /* 0x0001e4000c101d04 */
.L_x_6229:
[----:B------:R-:W-:Y:S05]  /*1cc0*/  BSYNC B0 ;  /* 0x0000000000007941 */ /* 0x000fea0003800000 */
.L_x_6228:
        /* <DEDUP_REMOVED lines=30> */
.L_x_6256:
        /* <DEDUP_REMOVED lines=69> */
.L_x_6257:
        /* <DEDUP_REMOVED lines=29> */
[----:B------:R-:W-:Y:S01]  /*24d0*/  F2FP.BF16.PACK_AB R71, R74, R71 ;  /* 0x000000474a47723e */ /* 0x000fe200000010ff */
[--C-:B------:R-:W-:Y:S02]  /*24e0*/  FADD.FTZ R146, R48, -R148.reuse ;  /* 0x8000009430927221 */ /* 0x100fe40000010000 */
[----:B------:R-:W-:Y:S02]  /*24f0*/  FADD.FTZ R150, R49, -R148 ;  /* 0x8000009431967221 */ /* 0x000fe40000010000 */
[----:B------:R-:W-:-:S02]  /*2500*/  FFMA.FTZ R68, R24, R73, R17 ;  /* 0x0000004918447223 */ /* 0x000fc40000010011 */
[----:B------:R-:W-:Y:S02]  /*2510*/  FFMA.FTZ R69, R25, R72, R16 ;  /* 0x0000004819457223 */ /* 0x000fe40000010010 */
[C---:B------:R-:W-:Y:S02]  /*2520*/  FMUL.FTZ R74, R149.reuse, R70 ;  /* 0x00000046954a7220 */ /* 0x040fe40000410000 */
[----:B------:R-:W-:Y:S01]  /*2530*/  FMUL.FTZ R145, R149, R144 ;  /* 0x0000009095917220 */ /* 0x000fe20000410000 */
[----:B------:R-:W-:Y:S01]  /*2540*/  F2FP.BF16.PACK_AB R68, R69, R68 ;  /* 0x000000444544723e */ /* 0x000fe200000010ff */
[C---:B------:R-:W-:Y:S02]  /*2550*/  FMUL.FTZ R146, R149.reuse, R146 ;  /* 0x0000009295927220 */ /* 0x040fe40000410000 */
[----:B------:R-:W-:Y:S02]  /*2560*/  FMUL.FTZ R150, R149, R150 ;  /* 0x0000009695967220 */ /* 0x000fe40000410000 */
[----:B------:R-:W-:-:S02]  /*2570*/  FFMA.FTZ R147, R3, R75, R76 ;  /* 0x0000004b03937223 */ /* 0x000fc4000001004c */
[----:B------:R-:W-:Y:S02]  /*2580*/  FFMA.FTZ R69, R22, R74, R15 ;  /* 0x0000004a16457223 */ /* 0x000fe4000001000f */
[----:B------:R-:W-:Y:S02]  /*2590*/  FFMA.FTZ R70, R23, R145, R14 ;  /* 0x0000009117467223 */ /* 0x000fe4000001000e */
[----:B------:R-:W-:Y:S02]  /*25a0*/  FFMA.FTZ R75, R20, R146, R13 ;  /* 0x00000092144b7223 */ /* 0x000fe4000001000d */
[----:B------:R-:W-:Y:S01]  /*25b0*/  FFMA.FTZ R144, R21, R150, R12 ;  /* 0x0000009615907223 */ /* 0x000fe2000001000c */
[----:B------:R-:W-:Y:S01]  /*25c0*/  F2FP.BF16.PACK_AB R69, R70, R69 ;  /* 0x000000454645723e */ /* 0x000fe200000010ff */
[----:B------:R-:W-:-:S03]  /*25d0*/  FFMA.FTZ R152, R2, R151, R79 ;  /* 0x0000009702987223 */ /* 0x000fc6000001004f */
[----:B------:R-:W-:Y:S01]  /*25e0*/  F2FP.BF16.PACK_AB R70, R144, R75 ;  /* 0x0000004b9046723e */ /* 0x000fe200000010ff */
[----:B------:R-:W-:Y:S01]  /*25f0*/  FFMA.FTZ R144, R9, R73, R0 ;  /* 0x0000004909907223 */ /* 0x000fe20000010000 */
[----:B------:R-:W-:Y:S01]  /*2600*/  F2FP.BF16.PACK_AB R75, R152, R147 ;  /* 0x00000093984b723e */ /* 0x000fe200000010ff */
[----:B------:R-:W-:Y:S01]  /*2610*/  FFMA.FTZ R147, R4, R150, R31 ;  /* 0x0000009604937223 */ /* 0x000fe2000001001f */
[----:B------:R-:W-:Y:S01]  /*2620*/  HFMA2.MMA R150, -RZ, RZ, 0, 9.5367431640625e-07 ;  /* 0x00000010ff967435 */ /* 0x000fe200000001ff */
[----:B------:R-:W-:Y:S02]  /*2630*/  FFMA.FTZ R73, R7, R74, R28 ;  /* 0x0000004a07497223 */ /* 0x000fe4000001001c */
[----:B------:R-:W-:Y:S02]  /*2640*/  FFMA.FTZ R74, R5, R146, R30 ;  /* 0x00000092054a7223 */ /* 0x000fe4000001001e */
[----:B------:R-:W-:Y:S02]  /*2650*/  FFMA.FTZ R146, R6, R145, R29 ;  /* 0x0000009106927223 */ /* 0x000fe4000001001d */
[----:B------:R-:W-:Y:S01]  /*2660*/  FFMA.FTZ R145, R8, R72, R27 ;  /* 0x0000004808917223 */ /* 0x000fe2000001001b */
[----:B------:R-:W-:-:S02]  /*2670*/  F2FP.BF16.PACK_AB R74, R147, R74 ;  /* 0x0000004a934a723e */ /* 0x000fc400000010ff */
[----:B------:R-:W-:Y:S01]  /*2680*/  F2FP.BF16.PACK_AB R73, R146, R73 ;  /* 0x000000499249723e */ /* 0x000fe200000010ff */
[----:B------:R-:W-:Y:S01]  /*2690*/  IMAD.WIDE.U32 R146, R143, R150, c[0x0][0x208] ;  /* 0x000082008f927625 */ /* 0x000fe200078e0096 */
[----:B------:R-:W-:-:S03]  /*26a0*/  F2FP.BF16.PACK_AB R72, R145, R144 ;  /* 0x000000909148723e */ /* 0x000fc600000010ff */
[C---:B------:R-:W-:Y:S01]  /*26b0*/  IMAD.WIDE.U32 R144, R143.reuse, R150, c[0x0][0x210] ;  /* 0x000084008f907625 */ /* 0x040fe200078e0096 */
[----:B------:R0:W-:Y:S01]  /*26c0*/  STG.E.128 [R146.64], R68 ;  /* 0x0000004492007986 */ /* 0x0001e2000c101d04 */
[----:B------:R-:W-:-:S03]  /*26d0*/  IADD3 R143, R143, 0x20, RZ ;  /* 0x000000208f8f7810 */ /* 0x000fc60007ffe0ff */
[----:B------:R0:W-:Y:S04]  /*26e0*/  STG.E.128 [R144.64], R72 ;  /* 0x0000004890007986 */ /* 0x0001e8000c101d04 */
.L_x_6249:
[----:B------:R-:W-:Y:S05]  /*26f0*/  BSYNC B0 ;  /* 0x0000000000007941 */ /* 0x000fea0003800000 */
.L_x_6248:
        /* <DEDUP_REMOVED lines=34> */
[----:B------:R-:W-:Y:S02]  /*2920*/  FFMA.FTZ R73, R95, R74, R104 ;  /* 0x0000004a5f497223 */ /* 0x000fe40000010068 */
[----:B------:R-:W-:Y:S02]  /*2930*/  FFMA.FTZ R74, R97, R146, R106 ;  /* 0x00000092614a7223 */ /* 0x000fe4000001006a */
[----:B------:R-:W-:Y:S01]  /*2940*/  FFMA.FTZ R147, R100, R150, R107 ;  /* 0x0000009664937223 */ /* 0x000fe2000001006b */
[----:B------:R-:W-:Y:S01]  /*2950*/  MOV R150, 0x10 ;  /* 0x0000001000967802 */ /* 0x000fe20000000f00 */
        /* <DEDUP_REMOVED lines=10> */
.L_x_6251:
[----:B------:R-:W-:Y:S05]  /*2a00*/  BSYNC B0 ;  /* 0x0000000000007941 */ /* 0x000fea0003800000 */
.L_x_6250:
        /* <DEDUP_REMOVED lines=32> */
[----:B------:R-:W-:Y:S01]  /*2c10*/  FFMA.FTZ R147, R132, R150, R141 ;  /* 0x0000009684937223 */ /* 0x000fe2000001008d */
[----:B------:R-:W-:Y:S01]  /*2c20*/  HFMA2.MMA R150, -RZ, RZ, 0, 9.5367431640625e-07 ;  /* 0x00000010ff967435 */ /* 0x000fe200000001ff */
[----:B------:R-:W-:Y:S02]  /*2c30*/  FFMA.FTZ R145, R128, R72, R137 ;  /* 0x0000004880917223 */ /* 0x000fe40000010089 */
[----:B------:R-:W-:Y:S01]  /*2c40*/  FFMA.FTZ R146, R127, R75, R134 ;  /* 0x0000004b7f927223 */ /* 0x000fe20000010086 */
[----:B------:R-:W-:Y:S01]  /*2c50*/  F2FP.BF16.PACK_AB R74, R147, R74 ;  /* 0x0000004a934a723e */ /* 0x000fe200000010ff */
[----:B------:R-:W-:Y:S01]  /*2c60*/  FFMA.FTZ R73, R130, R73, R139 ;  /* 0x0000004982497223 */ /* 0x000fe2000001008b */
[----:B------:R-:W-:Y:S01]  /*2c70*/  F2FP.BF16.PACK_AB R72, R145, R144 ;  /* 0x000000909148723e */ /* 0x000fe200000010ff */
[----:B------:R-:W-:-:S02]  /*2c80*/  FFMA.FTZ R75, R131, R152, R140 ;  /* 0x00000098834b7223 */ /* 0x000fc4000001008c */
[----:B------:R-:W-:Y:S01]  /*2c90*/  FFMA.FTZ R148, R133, R148, R142 ;  /* 0x0000009485947223 */ /* 0x000fe2000001008e */
[----:B------:R-:W-:Y:S01]  /*2ca0*/  F2FP.BF16.PACK_AB R73, R73, R146 ;  /* 0x000000924949723e */ /* 0x000fe200000010ff */
[----:B------:R-:W-:-:S03]  /*2cb0*/  IMAD.WIDE.U32 R144, R143, R150, c[0x0][0x208] ;  /* 0x000082008f907625 */ /* 0x000fc600078e0096 */
[----:B------:R-:W-:Y:S01]  /*2cc0*/  F2FP.BF16.PACK_AB R75, R148, R75 ;  /* 0x0000004b944b723e */ /* 0x000fe200000010ff */
[----:B------:R-:W-:Y:S01]  /*2cd0*/  IMAD.WIDE.U32 R146, R143, R150, c[0x0][0x210] ;  /* 0x000084008f927625 */ /* 0x000fe200078e0096 */
[----:B------:R0:W-:Y:S04]  /*2ce0*/  STG.E.128 [R144.64], R68 ;  /* 0x0000004490007986 */ /* 0x0001e8000c101d04 */
[----:B------:R0:W-:Y:S02]  /*2cf0*/  STG.E.128 [R146.64], R72 ;  /* 0x0000004892007986 */ /* 0x0001e4000c101d04 */
.L_x_6253:
[----:B------:R-:W-:Y:S05]  /*2d00*/  BSYNC B0 ;  /* 0x0000000000007941 */ /* 0x000fea0003800000 */
.L_x_6252:
[----:B0-2---:R-:W-:-:S05]  /*2d10*/  MOV R69, 0x4 ;  /* 0x0000000400457802 */ /* 0x005fca0000000f00 */
[----:B------:R-:W-:-:S05]  /*2d20*/  IMAD R136, R69, c[0x0][0x160], R136 ;  /* 0x0000580045887a24 */ /* 0x000fca00078e0288 */
[----:B------:R-:W-:-:S13]  /*2d30*/  ISETP.GE.AND P0, PT, R136, c[0x0][0x164], PT ;  /* 0x0000590088007a0c */ /* 0x000fda0003f06270 */
[----:B-----5:R-:W-:Y:S01]  /*2d40*/  @P0 CALL.REL.NOINC `(.L_x_6254) ;  /* 0x0000001000000944 */ /* 0x020fe20003c00000 */
[----:B------:R-:W-:Y:S05]  /*2d50*/  BRA `(.L_x_6255) ;  /* 0xffffde9000007947 */ /* 0x000fea000383ffff */
.L_x_6254:
[----:B------:R-:W-:Y:S05]  /*2d60*/  EXIT ;  /* 0x000000000000794d */ /* 0x000fea0003800000 */
.L_x_6246:
[----:B------:R-:W-:Y:S01]  /*2d70*/  HFMA2.MMA R75, -RZ, RZ, 0, 5.9604644775390625e-08 ;  /* 0x00000001ff4b7435 */ /* 0x000fe200000001ff */
[----:B------:R-:W-:Y:S02]  /*2d80*/  MOV R70, R71 ;  /* 0x0000004700467202 */ /* 0x000fe40000000f00 */
[----:B------:R-:W-:Y:S02]  /*2d90*/  MOV R74, 0x1f ;  /* 0x0000001f004a7802 */ /* 0x000fe40000000f00 */
[----:B------:R-:W-:Y:S02]  /*2da0*/  MOV R145, 0xffffffff ;  /* 0xffffffff00917802 */ /* 0x000fe40000000f00 */
[----:B------:R-:W-:Y:S02]  /*2db0*/  MOV R68, 0x2dd0 ;  /* 0x00002dd000447802 */ /* 0x000fe40000000f00 */
[----:B-----5:R-:W-:Y:S05]  /*2dc0*/  CALL.REL.NOINC `($__internal_24_$__cuda_sm70_shflsync_bfly_p) ;  /* 0x000006c000007944 */ /* 0x020fea0003c00000 */
[----:B-1----:R-:W-:Y:S01]  /*2dd0*/  MOV R68, R75 ;  /* 0x0000004b00447202 */ /* 0x002fe20000000f00 */
[----:B0-----:R-:W-:Y:S05]  /*2de0*/  BRA `(.L_x_6256) ;  /* 0xfffff0c000007947 */ /* 0x001fea000383ffff */
.L_x_6247:
[----:B------:R-:W-:Y:S01]  /*2df0*/  HFMA2.MMA R74, -RZ, RZ, 0, 1.847743988037109375e-06 ;  /* 0x0000001fff4a7435 */ /* 0x000fe200000001ff */
[----:B------:R-:W-:Y:S01]  /*2e00*/  MOV R70, R144 ;  /* 0x0000009000467202 */ /* 0x000fe20000000f00 */
[----:B------:R-:W-:Y:S01]  /*2e10*/  IMAD.MOV.U32 R75, RZ, RZ, 0x2 ;  /* 0x00000002ff4b7424 */ /* 0x000fe200078e00ff */
[----:B------:R-:W-:-:S02]  /*2e20*/  MOV R145, 0xffffffff ;  /* 0xffffffff00917802 */ /* 0x000fc40000000f00 */
[----:B------:R-:W-:Y:S02]  /*2e30*/  MOV R68, 0x2e50 ;  /* 0x00002e5000447802 */ /* 0x000fe40000000f00 */
[----:B0----5:R-:W-:Y:S05]  /*2e40*/  CALL.REL.NOINC `($__internal_24_$__cuda_sm70_shflsync_bfly_p) ;  /* 0x0000064000007944 */ /* 0x021fea0003c00000 */
[----:B01----:R-:W-:Y:S01]  /*2e50*/  FADD.FTZ R70, R144, R75 ;  /* 0x0000004b90467221 */ /* 0x003fe20000010000 */
[----:B------:R-:W-:Y:S01]  /*2e60*/  HFMA2.MMA R75, -RZ, RZ, 0, 2.384185791015625e-07 ;  /* 0x00000004ff4b7435 */ /* 0x000fe200000001ff */
[----:B------:R-:W-:Y:S02]  /*2e70*/  MOV R74, 0x1f ;  /* 0x0000001f004a7802 */ /* 0x000fe40000000f00 */
[----:B------:R-:W-:Y:S02]  /*2e80*/  MOV R145, 0xffffffff ;  /* 0xffffffff00917802 */ /* 0x000fe40000000f00 */
[----:B------:R-:W-:Y:S02]  /*2e90*/  MOV R68, 0x2eb0 ;  /* 0x00002eb000447802 */ /* 0x000fe40000000f00 */
[----:B------:R-:W-:Y:S05]  /*2ea0*/  CALL.REL.NOINC `($__internal_24_$__cuda_sm70_shflsync_bfly_p) ;  /* 0x000005e000007944 */ /* 0x000fea0003c00000 */
[----:B01----:R-:W-:Y:S01]  /*2eb0*/  FADD.FTZ R70, R70, R75 ;  /* 0x0000004b46467221 */ /* 0x003fe20000010000 */
[----:B------:R-:W-:Y:S01]  /*2ec0*/  HFMA2.MMA R75, -RZ, RZ, 0, 4.76837158203125e-07 ;  /* 0x00000008ff4b7435 */ /* 0x000fe200000001ff */
[----:B------:R-:W-:Y:S02]  /*2ed0*/  MOV R74, 0x1f ;  /* 0x0000001f004a7802 */ /* 0x000fe40000000f00 */
[----:B------:R-:W-:-:S02]  /*2ee0*/  MOV R145, 0xffffffff ;  /* 0xffffffff00917802 */ /* 0x000fc40000000f00 */
[----:B------:R-:W-:Y:S02]  /*2ef0*/  MOV R68, 0x2f10 ;  /* 0x00002f1000447802 */ /* 0x000fe40000000f00 */
[----:B------:R-:W-:Y:S05]  /*2f00*/  CALL.REL.NOINC `($__internal_24_$__cuda_sm70_shflsync_bfly_p) ;  /* 0x0000058000007944 */ /* 0x000fea0003c00000 */
[----:B01----:R-:W-:Y:S01]  /*2f10*/  FADD.FTZ R70, R70, R75 ;  /* 0x0000004b46467221 */ /* 0x003fe20000010000 */
[----:B------:R-:W-:Y:S01]  /*2f20*/  HFMA2.MMA R75, -RZ, RZ, 0, 9.5367431640625e-07 ;  /* 0x00000010ff4b7435 */ /* 0x000fe200000001ff */
[----:B------:R-:W-:Y:S02]  /*2f30*/  MOV R74, 0x1f ;  /* 0x0000001f004a7802 */ /* 0x000fe40000000f00 */
[----:B------:R-:W-:Y:S02]  /*2f40*/  MOV R145, 0xffffffff ;  /* 0xffffffff00917802 */ /* 0x000fe40000000f00 */
[----:B------:R-:W-:Y:S02]  /*2f50*/  MOV R68, 0x2f70 ;  /* 0x00002f7000447802 */ /* 0x000fe40000000f00 */
[----:B------:R-:W-:Y:S05]  /*2f60*/  CALL.REL.NOINC `($__internal_24_$__cuda_sm70_shflsync_bfly_p) ;  /* 0x0000052000007944 */ /* 0x000fea0003c00000 */
[----:B-1----:R-:W-:Y:S01]  /*2f70*/  FADD.FTZ R73, R70, R75 ;  /* 0x0000004b46497221 */ /* 0x002fe20000010000 */
[----:B------:R-:W-:Y:S01]  /*2f80*/  HFMA2.MMA R75, -RZ, RZ, 0, 5.9604644775390625e-08 ;  /* 0x00000001ff4b7435 */ /* 0x000fe200000001ff */
[----:B0-----:R-:W-:Y:S01]  /*2f90*/  MOV R74, 0x1f ;  /* 0x0000001f004a7802 */ /* 0x001fe20000000f00 */
[----:B------:R-:W-:Y:S02]  /*2fa0*/  IMAD.MOV.U32 R145, RZ, RZ, -0x1 ;  /* 0xffffffffff917424 */ /* 0x000fe400078e00ff */
        /* <DEDUP_REMOVED lines=51> */
[----:B------:R-:W-:Y:S05]  /*32e0*/  CALL.REL.NOINC `($__internal_24_$__cuda_sm70_shflsync_bfly_p) ;  /* 0x000001a000007944 */ /* 0x000fea0003c00000 */
[----:B01----:R-:W-:Y:S01]  /*32f0*/  FADD.FTZ R70, R70, R75 ;  /* 0x0000004b46467221 */ /* 0x003fe20000010000 */
[----:B------:R-:W-:Y:S01]  /*3300*/  HFMA2.MMA R75, -RZ, RZ, 0, 1.1920928955078125e-07 ;  /* 0x00000002ff4b7435 */ /* 0x000fe200000001ff */
[----:B------:R-:W-:Y:S02]  /*3310*/  MOV R74, 0x1f ;  /* 0x0000001f004a7802 */ /* 0x000fe40000000f00 */
[----:B------:R-:W-:Y:S02]  /*3320*/  MOV R145, 0xffffffff ;  /* 0xffffffff00917802 */ /* 0x000fe40000000f00 */
[----:B------:R-:W-:Y:S02]  /*3330*/  MOV R68, 0x3350 ;  /* 0x0000335000447802 */ /* 0x000fe40000000f00 */
[----:B------:R-:W-:Y:S05]  /*3340*/  CALL.REL.NOINC `($__internal_24_$__cuda_sm70_shflsync_bfly_p) ;  /* 0x0000014000007944 */ /* 0x000fea0003c00000 */
[----:B01----:R-:W-:Y:S01]  /*3350*/  FADD.FTZ R70, R70, R75 ;  /* 0x0000004b46467221 */ /* 0x003fe20000010000 */
[----:B------:R-:W-:Y:S01]  /*3360*/  HFMA2.MMA R75, -RZ, RZ, 0, 2.384185791015625e-07 ;  /* 0x00000004ff4b7435 */ /* 0x000fe200000001ff */
[----:B------:R-:W-:Y:S02]  /*3370*/  MOV R74, 0x1f ;  /* 0x0000001f004a7802 */ /* 0x000fe40000000f00 */
[----:B------:R-:W-:-:S02]  /*3380*/  MOV R145, 0xffffffff ;  /* 0xffffffff00917802 */ /* 0x000fc40000000f00 */
[----:B------:R-:W-:Y:S02]  /*3390*/  MOV R68, 0x33b0 ;  /* 0x000033b000447802 */ /* 0x000fe40000000f00 */
[----:B------:R-:W-:Y:S05]  /*33a0*/  CALL.REL.NOINC `($__internal_24_$__cuda_sm70_shflsync_bfly_p) ;  /* 0x000000e000007944 */ /* 0x000fea0003c00000 */
[----:B01----:R-:W-:Y:S01]  /*33b0*/  FADD.FTZ R70, R70, R75 ;  /* 0x0000004b46467221 */ /* 0x003fe20000010000 */
[----:B------:R-:W-:Y:S01]  /*33c0*/  HFMA2.MMA R75, -RZ, RZ, 0, 4.76837158203125e-07 ;  /* 0x00000008ff4b7435 */ /* 0x000fe200000001ff */
[----:B------:R-:W-:Y:S02]  /*33d0*/  MOV R74, 0x1f ;  /* 0x0000001f004a7802 */ /* 0x000fe40000000f00 */
[----:B------:R-:W-:Y:S02]  /*33e0*/  MOV R145, 0xffffffff ;  /* 0xffffffff00917802 */ /* 0x000fe40000000f00 */
[----:B------:R-:W-:Y:S02]  /*33f0*/  MOV R68, 0x3410 ;  /* 0x0000341000447802 */ /* 0x000fe40000000f00 */
[----:B------:R-:W-:Y:S05]  /*3400*/  CALL.REL.NOINC `($__internal_24_$__cuda_sm70_shflsync_bfly_p) ;  /* 0x0000008000007944 */ /* 0x000fea0003c00000 */
[----:B-1----:R-:W-:Y:S01]  /*3410*/  FADD.FTZ R72, R70, R75 ;  /* 0x0000004b46487221 */ /* 0x002fe20000010000 */
[----:B------:R-:W-:Y:S01]  /*3420*/  HFMA2.MMA R75, -RZ, RZ, 0, 9.5367431640625e-07 ;  /* 0x00000010ff4b7435 */ /* 0x000fe200000001ff */
[----:B0-----:R-:W-:Y:S02]  /*3430*/  MOV R74, 0x1f ;  /* 0x0000001f004a7802 */ /* 0x001fe40000000f00 */
[----:B------:R-:W-:-:S02]  /*3440*/  MOV R145, 0xffffffff ;  /* 0xffffffff00917802 */ /* 0x000fc40000000f00 */
[----:B------:R-:W-:Y:S02]  /*3450*/  MOV R70, R72 ;  /* 0x0000004800467202 */ /* 0x000fe40000000f00 */
[----:B------:R-:W-:Y:S02]  /*3460*/  MOV R68, 0x3480 ;  /* 0x0000348000447802 */ /* 0x000fe40000000f00 */
[----:B------:R-:W-:Y:S05]  /*3470*/  CALL.REL.NOINC `($__internal_24_$__cuda_sm70_shflsync_bfly_p) ;  /* 0x0000001000007944 */ /* 0x000fea0003c00000 */
[----:B01----:R-:W-:Y:S05]  /*3480*/  BRA `(.L_x_6257) ;  /* 0xffffee7000007947 */ /* 0x003fea000383ffff */
        .weak           $__internal_24_$__cuda_sm70_shflsync_bfly_p
        .type           $__internal_24_$__cuda_sm70_shflsync_bfly_p,@function
        .size           $__internal_24_$__cuda_sm70_shflsync_bfly_p,(.L_x_20040 - $__internal_24_$__cuda_sm70_shflsync_bfly_p)
$__internal_24_$__cuda_sm70_shflsync_bfly_p:
[----:B------:R-:W-:Y:S01]  /*3490*/  HFMA2.MMA R69, -RZ, RZ, 0, 0 ;  /* 0x00000000ff457435 */ /* 0x000fe200000001ff */
[----:B------:R-:W-:Y:S04]  /*34a0*/  WARPSYNC R145 ;  /* 0x0000009100007348 */ /* 0x000fe80003800000 */
[----:B------:R0:W1:Y:S01]  /*34b0*/  SHFL.BFLY PT, R75, R70, R75, R74 ;  /* 0x0c00004b464b7389 */ /* 0x00006200000e004a */
[----:B------:R-:W-:Y:S05]  /*34c0*/  RET.REL.NODEC R68 `(_ZN10layer_norm31ln_parallel_residual_fwd_kernelINS_13Kernel_traitsI13__nv_bfloat16S2_fS2_fjLj768ELj1ELj4ELj1ELj16ENS_18Kernel_traits_baseILj768ES2_S2_fS2_fjLj128EEEEELb0ELb0ELb0EEEvNS_9FwdParamsE) ;  /* 0xffffcb3044007950 */ /* 0x000fea0003c3ffff */
.L_x_6258:
        /* <DEDUP_REMOVED lines=11> */
.L_x_20040:


//--------------------- .text._ZN10layer_norm31ln_parallel_residual_fwd_kernelINS_13Kernel_traitsI13__nv_bfloat16S2_fS2_fjLj768ELj1ELj4ELj1ELj16ENS_18Kernel_traits_baseILj768ES2_S2_fS2_fjLj128EEEEELb0ELb0ELb1EEEvNS_9FwdParamsE --------------------------
	.section	.text._ZN10layer_norm31ln_parallel_residual_fwd_kernelINS_13Kernel_traitsI13__nv_bfloat16S2_fS2_fjLj768ELj1ELj4ELj1ELj16ENS_18Kernel_traits_baseILj768ES2_S2_fS2_fjLj128EEEEELb0ELb0ELb1EEEvNS_9FwdParamsE,"ax",@progbits
	.sectioninfo	@"SHI_REGISTERS=167"
	.align	128
        .global         _ZN10layer_norm31ln_parallel_residual_fwd_kernelINS_13Kernel_traitsI13__nv_bfloat16S2_fS2_fjLj768ELj1ELj4ELj1ELj16ENS_18Kernel_traits_baseILj768ES2_S2_fS2_fjLj128EEEEELb0ELb0ELb1EEEvNS_9FwdParamsE
        .type           _ZN10layer_norm31ln_parallel_residual_fwd_kernelINS_13Kernel_traitsI13__nv_bfloat16S2_fS2_fjLj768ELj1ELj4ELj1ELj16ENS_18Kernel_traits_baseILj768ES2_S2_fS2_fjLj128EEEEELb0ELb0ELb1EEEvNS_9FwdParamsE,@function
        .size           _ZN10layer_norm31ln_parallel_residual_fwd_kernelINS_13Kernel_traitsI13__nv_bfloat16S2_fS2_fjLj768ELj1ELj4ELj1ELj16ENS_18Kernel_traits_baseILj768ES2_S2_fS2_fjLj128EEEEELb0ELb0ELb1EEEvNS_9FwdParamsE,(.L_x_20041 - _ZN10layer_norm31ln_parallel_residual_fwd_kernelINS_13Kernel_traitsI13__nv_bfloat16S2_fS2_fjLj768ELj1ELj4ELj1ELj16ENS_18Kernel_traits_baseILj768ES2_S2_fS2_fjLj128EEEEELb0ELb0ELb1EEEvNS_9FwdParamsE)
        .other          _ZN10layer_norm31ln_parallel_residual_fwd_kernelINS_13Kernel_traitsI13__nv_bfloat16S2_fS2_fjLj768ELj1ELj4ELj1ELj16ENS_18Kernel_traits_baseILj768ES2_S2_fS2_fjLj128EEEEELb0ELb0ELb1EEEvNS_9FwdParamsE,@"STO_CUDA_ENTRY STV_DEFAULT"
_ZN10layer_norm31ln_parallel_residual_fwd_kernelINS_13Kernel_traitsI13__nv_bfloat16S2_fS2_fjLj768ELj1ELj4ELj1ELj16ENS_18Kernel_traits_baseILj768ES2_S2_fS2_fjLj128EEEEELb0ELb0ELb1EEEvNS_9FwdParamsE:
.text._ZN10layer_norm31ln_parallel_residual_fwd_kernelINS_13Kernel_traitsI13__nv_bfloat16S2_fS2_fjLj768ELj1ELj4ELj1ELj16ENS_18Kernel_traits_baseILj768ES2_S2_fS2_fjLj128EEEEELb0ELb0ELb1EEEvNS_9FwdParamsE:
[----:B------:R-:W-:Y:S02]  /*0000*/  MOV R1, c[0x0][0x28] ;  /* 0x00000a0000017a02 */ /* 0x000fe40000000f00 */
[----:B------:R-:W0:Y:S01]  /*0010*/  S2R R2, SR_TID.X ;  /* 0x0000000000027919 */ /* 0x000e220000002100 */
[----:B------:R-:W-:Y:S01]  /*0020*/  ISETP.NE.U32.AND P0, PT, RZ, c[0x0][0x218], PT ;  /* 0x00008600ff007a0c */ /* 0x000fe20003f05070 */
[----:B------:R-:W-:-:S03]  /*0030*/  ULDC.64 UR4, c[0x0][0x118] ;  /* 0x0000460000047ab9 */ /* 0x000fc60000000a00 */
[----:B------:R-:W-:Y:S02]  /*0040*/  ISETP.NE.AND.EX P0, PT, RZ, c[0x0][0x21c], PT, P0 ;  /* 0x00008700ff007a0c */ /* 0x000fe40003f05300 */
[----:B0-----:R-:W-:-:S04]  /*0050*/  SHF.L.U32 R0, R2, 0x4, RZ ;  /* 0x0000000402007819 */ /* 0x001fc800000006ff */
[----:B------:R-:W-:-:S04]  /*0060*/  LOP3.LUT R7, R0, 0x1f0, RZ, 0xc0, !PT ;  /* 0x000001f000077812 */ /* 0x000fc800078ec0ff */
[----:B------:R-:W-:Y:S02]  /*0070*/  IADD3 R4, P1, R7, c[0x0][0x218], RZ ;  /* 0x0000860007047a10 */ /* 0x000fe40007f3e0ff */
[----:B------:R-:W-:Y:S02]  /*0080*/  LOP3.LUT R26, R2, 0x1f, RZ, 0xc0, !PT ;  /* 0x0000001f021a7812 */ /* 0x000fe400078ec0ff */
[----:B------:R-:W-:Y:S02]  /*0090*/  IADD3.X R5, RZ, c[0x0][0x21c], RZ, P1, !PT ;  /* 0x00008700ff057a10 */ /* 0x000fe40000ffe4ff */
[----:B------:R-:W-:Y:S02]  /*00a0*/  ISETP.NE.U32.AND P1, PT, RZ, c[0x0][0x220], PT ;  /* 0x00008800ff007a0c */ /* 0x000fe40003f25070 */
[----:B------:R-:W-:Y:S01]  /*00b0*/  SHF.L.U32 R6, R26, 0x4, RZ ;  /* 0x000000041a067819 */ /* 0x000fe200000006ff */
[----:B------:R0:W5:Y:S01]  /*00c0*/  @P0 LDG.E.128 R12, [R4.64] ;  /* 0x00000004040c0981 */ /* 0x000162000c1e1d00 */
[----:B------:R-:W-:-:S02]  /*00d0*/  ISETP.NE.AND.EX P1, PT, RZ, c[0x0][0x224], PT, P1 ;  /* 0x00008900ff007a0c */ /* 0x000fc40003f25310 */
[----:B------:R-:W-:Y:S01]  /*00e0*/  IADD3 R8, P2, R6, c[0x0][0x220], RZ ;  /* 0x0000880006087a10 */ /* 0x000fe20007f5e0ff */
[----:B------:R0:W5:Y:S03]  /*00f0*/  @P0 LDG.E.128 R68, [R4.64+0x200] ;  /* 0x0002000404440981 */ /* 0x000166000c1e1d00 */
[----:B------:R-:W-:Y:S01]  /*0100*/  IADD3.X R9, RZ, c[0x0][0x224], RZ, P2, !PT ;  /* 0x00008900ff097a10 */ /* 0x000fe200017fe4ff */
[----:B------:R0:W5:Y:S06]  /*0110*/  @P0 LDG.E.128 R28, [R4.64+0x400] ;  /* 0x00040004041c0981 */ /* 0x00016c000c1e1d00 */
        /* <DEDUP_REMOVED lines=13> */
[----:B------:R1:W3:Y:S04]  /*01f0*/  LDG.E.128 R48, [R6.64] ;  /* 0x0000000406307981 */ /* 0x0002e8000c1e1d00 */
[----:B------:R0:W4:Y:S04]  /*0200*/  LDG.E.128 R52, [R2.64+0x200] ;  /* 0x0002000402347981 */ /* 0x000128000c1e1d00 */
[----:B------:R1:W3:Y:S04]  /*0210*/  LDG.E.128 R56, [R6.64+0x200] ;  /* 0x0002000406387981 */ /* 0x0002e8000c1e1d00 */
[----:B------:R0:W3:Y:S04]  /*0220*/  LDG.E.128 R60, [R2.64+0x400] ;  /* 0x00040004023c7981 */ /* 0x0000e8000c1e1d00 */
[----:B------:R1:W4:Y:S01]  /*0230*/  LDG.E.128 R64, [R6.64+0x400] ;  /* 0x0004000406407981 */ /* 0x000322000c1e1d00 */
[----:B-----5:R-:W-:Y:S01]  /*0240*/  @!P0 CS2R R12, SRZ ;  /* 0x00000000000c8805 */ /* 0x020fe2000001ff00 */
        /* <DEDUP_REMOVED lines=11> */
[--C-:B------:R-:W-:Y:S01]  /*0300*/  PRMT R25, RZ, 0x5410, R12.reuse ;  /* 0x00005410ff197816 */ /* 0x100fe2000000000c */
        /* <DEDUP_REMOVED lines=48> */
[--C-:B--2---:R-:W-:Y:S02]  /*0610*/  PRMT R86, RZ, 0x5410, R44.reuse ;  /* 0x00005410ff567816 */ /* 0x104fe4000000002c */
[----:B------:R-:W-:-:S02]  /*0620*/  PRMT R87, RZ, 0x7610, R44 ;  /* 0x00007610ff577816 */ /* 0x000fc4000000002c */
[--C-:B------:R-:W-:Y:S02]  /*0630*/  PRMT R88, RZ, 0x5410, R45.reuse ;  /* 0x00005410ff587816 */ /* 0x100fe4000000002d */
[----:B------:R-:W-:Y:S02]  /*0640*/  PRMT R89, RZ, 0x7610, R45 ;  /* 0x00007610ff597816 */ /* 0x000fe4000000002d */
[--C-:B------:R-:W-:Y:S02]  /*0650*/  PRMT R90, RZ, 0x5410, R46.reuse ;  /* 0x00005410ff5a7816 */ /* 0x100fe4000000002e */
[----:B------:R-:W-:Y:S02]  /*0660*/  PRMT R91, RZ, 0x7610, R46 ;  /* 0x00007610ff5b7816 */ /* 0x000fe4000000002e */
[--C-:B------:R-:W-:Y:S02]  /*0670*/  PRMT R92, RZ, 0x5410, R47.reuse ;  /* 0x00005410ff5c7816 */ /* 0x100fe4000000002f */
[----:B------:R-:W-:-:S02]  /*0680*/  PRMT R95, RZ, 0x7610, R47 ;  /* 0x00007610ff5f7816 */ /* 0x000fc4000000002f */
[--C-:B---3--:R-:W-:Y:S02]  /*0690*/  PRMT R93, RZ, 0x5410, R48.reuse ;  /* 0x00005410ff5d7816 */ /* 0x108fe40000000030 */
[----:B------:R-:W-:Y:S02]  /*06a0*/  PRMT R97, RZ, 0x7610, R48 ;  /* 0x00007610ff617816 */ /* 0x000fe40000000030 */
[--C-:B------:R-:W-:Y:S02]  /*06b0*/  PRMT R94, RZ, 0x5410, R49.reuse ;  /* 0x00005410ff5e7816 */ /* 0x100fe40000000031 */
[----:B------:R-:W-:Y:S02]  /*06c0*/  PRMT R99, RZ, 0x7610, R49 ;  /* 0x00007610ff637816 */ /* 0x000fe40000000031 */
[--C-:B------:R-:W-:Y:S02]  /*06d0*/  PRMT R96, RZ, 0x5410, R50.reuse ;  /* 0x00005410ff607816 */ /* 0x100fe40000000032 */
[----:B------:R-:W-:-:S02]  /*06e0*/  PRMT R101, RZ, 0x7610, R50 ;  /* 0x00007610ff657816 */ /* 0x000fc40000000032 */
[--C-:B------:R-:W-:Y:S02]  /*06f0*/  PRMT R98, RZ, 0x5410, R51.reuse ;  /* 0x00005410ff627816 */ /* 0x100fe40000000033 */
[----:B------:R-:W-:Y:S02]  /*0700*/  PRMT R103, RZ, 0x7610, R51 ;  /* 0x00007610ff677816 */ /* 0x000fe40000000033 */
[--C-:B----4-:R-:W-:Y:S02]  /*0710*/  PRMT R100, RZ, 0x5410, R52.reuse ;  /* 0x00005410ff647816 */ /* 0x110fe40000000034 */
        /* <DEDUP_REMOVED lines=31> */
.L_x_6310:
[----:B------:R-:W-:Y:S01]  /*0910*/  IMAD R32, R126, c[0x0][0x168], RZ ;  /* 0x00005a007e207a24 */ /* 0x000fe200078e02ff */
[----:B------:R-:W-:Y:S01]  /*0920*/  ISETP.NE.U32.AND P0, PT, RZ, c[0x0][0x178], PT ;  /* 0x00005e00ff007a0c */ /* 0x000fe20003f05070 */
[----:B------:R-:W-:Y:S01]  /*0930*/  HFMA2.MMA R64, -RZ, RZ, 0, 9.5367431640625e-07 ;  /* 0x00000010ff407435 */ /* 0x000fe200000001ff */
[----:B------:R-:W-:Y:S02]  /*0940*/  ISETP.NE.U32.AND P1, PT, RZ, c[0x0][0x180], PT ;  /* 0x00006000ff007a0c */ /* 0x000fe40003f25070 */
[----:B------:R-:W-:-:S02]  /*0950*/  SHF.R.S32.HI R33, RZ, 0x1f, R32 ;  /* 0x0000001fff217819 */ /* 0x000fc40000011420 */
        /* <DEDUP_REMOVED lines=11> */
[----:B------:R0:W5:Y:S04]  /*0a10*/  @P1 LDG.E.128 R56, [R34.64] ;  /* 0x0000000422381981 */ /* 0x000168000c1e1d00 */
[----:B------:R0:W5:Y:S01]  /*0a20*/  @P1 LDG.E.128 R52, [R34.64+0x10] ;  /* 0x0000100422341981 */ /* 0x000162000c1e1d00 */
[----:B------:R-:W-:-:S04]  /*0a30*/  ISETP.NE.U32.AND P2, PT, RZ, c[0x0][0x178], PT ;  /* 0x00005e00ff007a0c */ /* 0x000fc80003f45070 */
[----:B------:R-:W-:Y:S02]  /*0a40*/  ISETP.NE.AND.EX P2, PT, RZ, c[0x0][0x17c], PT, P2 ;  /* 0x00005f00ff007a0c */ /* 0x000fe40003f45320 */
[----:B--2---:R-:W-:-:S11]  /*0a50*/  PRMT R48, RZ, 0x5410, R44 ;  /* 0x00005410ff307816 */ /* 0x004fd6000000002c */
[----:B------:R-:W-:Y:S05]  /*0a60*/  @P2 BRA `(.L_x_6259) ;  /* 0x0000003000002947 */ /* 0x000fea0003800000 */
[----:B0-----:R-:W-:Y:S05]  /*0a70*/  @!P1 BRA `(.L_x_6260) ;  /* 0x0000005000009947 */ /* 0x001fea0003800000 */
[----:B-----5:R-:W-:Y:S01]  /*0a80*/  FADD.FTZ R48, R56, R48 ;  /* 0x0000003038307221 */ /* 0x020fe20000010000 */
[----:B------:R-:W-:Y:S05]  /*0a90*/  BRA `(.L_x_6260) ;  /* 0x0000003000007947 */ /* 0x000fea0003800000 */
.L_x_6259:
[----:B0----5:R-:W-:-:S05]  /*0aa0*/  PRMT R33, RZ, 0x5410, R60 ;  /* 0x00005410ff217816 */ /* 0x021fca000000003c */
[----:B------:R-:W-:-:S04]  /*0ab0*/  FADD.FTZ R48, R48, R33 ;  /* 0x0000002130307221 */ /* 0x000fc80000010000 */
[----:B------:R-:W-:Y:S02]  /*0ac0*/  @P1 FADD.FTZ R48, R56, R48 ;  /* 0x0000003038301221 */ /* 0x000fe40000010000 */
.L_x_6260:
[----:B------:R-:W-:Y:S01]  /*0ad0*/  PRMT R49, RZ, 0x7610, R44 ;  /* 0x00007610ff317816 */ /* 0x000fe2000000002c */
[----:B------:R-:W-:Y:S05]  /*0ae0*/  @P2 BRA `(.L_x_6261) ;  /* 0x0000003000002947 */ /* 0x000fea0003800000 */
[----:B------:R-:W-:Y:S05]  /*0af0*/  @!P1 BRA `(.L_x_6262) ;  /* 0x0000005000009947 */ /* 0x000fea0003800000 */
[----:B-----5:R-:W-:Y:S01]  /*0b00*/  FADD.FTZ R49, R57, R49 ;  /* 0x0000003139317221 */ /* 0x020fe20000010000 */
[----:B------:R-:W-:Y:S05]  /*0b10*/  BRA `(.L_x_6262) ;  /* 0x0000003000007947 */ /* 0x000fea0003800000 */
.L_x_6261:
[----:B-----5:R-:W-:-:S05]  /*0b20*/  PRMT R32, RZ, 0x7610, R60 ;  /* 0x00007610ff207816 */ /* 0x020fca000000003c */
[----:B------:R-:W-:-:S04]  /*0b30*/  FADD.FTZ R49, R49, R32 ;  /* 0x0000002031317221 */ /* 0x000fc80000010000 */
[----:B------:R-:W-:Y:S02]  /*0b40*/  @P1 FADD.FTZ R49, R57, R49 ;  /* 0x0000003139311221 */ /* 0x000fe40000010000 */
.L_x_6262:
[----:B------:R-:W-:Y:S01]  /*0b50*/  PRMT R50, RZ, 0x5410, R45 ;  /* 0x00005410ff327816 */ /* 0x000fe2000000002d */
[----:B------:R-:W-:Y:S05]  /*0b60*/  @P2 BRA `(.L_x_6263) ;  /* 0x0000003000002947 */ /* 0x000fea0003800000 */
[----:B------:R-:W-:Y:S05]  /*0b70*/  @!P1 BRA `(.L_x_6264) ;  /* 0x0000005000009947 */ /* 0x000fea0003800000 */
[----:B-----5:R-:W-:Y:S01]  /*0b80*/  FADD.FTZ R50, R58, R50 ;  /* 0x000000323a327221 */ /* 0x020fe20000010000 */
[----:B------:R-:W-:Y:S05]  /*0b90*/  BRA `(.L_x_6264) ;  /* 0x0000003000007947 */ /* 0x000fea0003800000 */
.L_x_6263:
[----:B-----5:R-:W-:-:S05]  /*0ba0*/  PRMT R33, RZ, 0x5410, R61 ;  /* 0x00005410ff217816 */ /* 0x020fca000000003d */
[----:B------:R-:W-:-:S04]  /*0bb0*/  FADD.FTZ R50, R50, R33 ;  /* 0x0000002132327221 */ /* 0x000fc80000010000 */
[----:B------:R-:W-:Y:S02]  /*0bc0*/  @P1 FADD.FTZ R50, R58, R50 ;  /* 0x000000323a321221 */ /* 0x000fe40000010000 */
.L_x_6264:
[----:B------:R-:W-:Y:S01]  /*0bd0*/  PRMT R51, RZ, 0x7610, R45 ;  /* 0x00007610ff337816 */ /* 0x000fe2000000002d */
[----:B------:R-:W-:Y:S05]  /*0be0*/  @P2 BRA `(.L_x_6265) ;  /* 0x0000003000002947 */ /* 0x000fea0003800000 */
[----:B------:R-:W-:Y:S05]  /*0bf0*/  @!P1 BRA `(.L_x_6266) ;  /* 0x0000005000009947 */ /* 0x000fea0003800000 */
[----:B-----5:R-:W-:Y:S01]  /*0c00*/  FADD.FTZ R51, R59, R51 ;  /* 0x000000333b337221 */ /* 0x020fe20000010000 */
[----:B------:R-:W-:Y:S05]  /*0c10*/  BRA `(.L_x_6266) ;  /* 0x0000003000007947 */ /* 0x000fea0003800000 */
.L_x_6265:
[----:B-----5:R-:W-:-:S05]  /*0c20*/  PRMT R32, RZ, 0x7610, R61 ;  /* 0x00007610ff207816 */ /* 0x020fca000000003d */
[----:B------:R-:W-:-:S04]  /*0c30*/  FADD.FTZ R51, R51, R32 ;  /* 0x0000002033337221 */ /* 0x000fc80000010000 */
[----:B------:R-:W-:Y:S02]  /*0c40*/  @P1 FADD.FTZ R51, R59, R51 ;  /* 0x000000333b331221 */ /* 0x000fe40000010000 */
.L_x_6266:
[----:B------:R-:W-:Y:S01]  /*0c50*/  PRMT R44, RZ, 0x5410, R46 ;  /* 0x00005410ff2c7816 */ /* 0x000fe2000000002e */
[----:B------:R-:W-:Y:S05]  /*0c60*/  @P2 BRA `(.L_x_6267) ;  /* 0x0000003000002947 */ /* 0x000fea0003800000 */
[----:B------:R-:W-:Y:S05]  /*0c70*/  @!P1 BRA `(.L_x_6268) ;  /* 0x0000005000009947 */ /* 0x000fea0003800000 */
[----:B-----5:R-:W-:Y:S01]  /*0c80*/  FADD.FTZ R44, R52, R44 ;  /* 0x0000002c342c7221 */ /* 0x020fe20000010000 */
[----:B------:R-:W-:Y:S05]  /*0c90*/  BRA `(.L_x_6268) ;  /* 0x0000003000007947 */ /* 0x000fea0003800000 */
.L_x_6267:
[----:B-----5:R-:W-:-:S05]  /*0ca0*/  PRMT R33, RZ, 0x5410, R62 ;  /* 0x00005410ff217816 */ /* 0x020fca000000003e */
[----:B------:R-:W-:-:S04]  /*0cb0*/  FADD.FTZ R44, R44, R33 ;  /* 0x000000212c2c7221 */ /* 0x000fc80000010000 */
[----:B------:R-:W-:Y:S02]  /*0cc0*/  @P1 FADD.FTZ R44, R52, R44 ;  /* 0x0000002c342c1221 */ /* 0x000fe40000010000 */
.L_x_6268:
[----:B------:R-:W-:Y:S01]  /*0cd0*/  PRMT R45, RZ, 0x7610, R46 ;  /* 0x00007610ff2d7816 */ /* 0x000fe2000000002e */
[----:B------:R-:W-:Y:S05]  /*0ce0*/  @P2 BRA `(.L_x_6269) ;  /* 0x0000003000002947 */ /* 0x000fea0003800000 */
[----:B------:R-:W-:Y:S05]  /*0cf0*/  @!P1 BRA `(.L_x_6270) ;  /* 0x0000005000009947 */ /* 0x000fea0003800000 */
[----:B-----5:R-:W-:Y:S01]  /*0d00*/  FADD.FTZ R45, R53, R45 ;  /* 0x0000002d352d7221 */ /* 0x020fe20000010000 */
[----:B------:R-:W-:Y:S05]  /*0d10*/  BRA `(.L_x_6270) ;  /* 0x0000003000007947 */ /* 0x000fea0003800000 */
.L_x_6269:
[----:B-----5:R-:W-:-:S05]  /*0d20*/  PRMT R32, RZ, 0x7610, R62 ;  /* 0x00007610ff207816 */ /* 0x020fca000000003e */
[----:B------:R-:W-:-:S04]  /*0d30*/  FADD.FTZ R45, R45, R32 ;  /* 0x000000202d2d7221 */ /* 0x000fc80000010000 */
[----:B------:R-:W-:Y:S02]  /*0d40*/  @P1 FADD.FTZ R45, R53, R45 ;  /* 0x0000002d352d1221 */ /* 0x000fe40000010000 */
.L_x_6270:
[----:B------:R-:W-:Y:S01]  /*0d50*/  PRMT R46, RZ, 0x5410, R47 ;  /* 0x00005410ff2e7816 */ /* 0x000fe2000000002f */
[----:B------:R-:W-:Y:S05]  /*0d60*/  @P2 BRA `(.L_x_6271) ;  /* 0x0000003000002947 */ /* 0x000fea0003800000 */
[----:B------:R-:W-:Y:S05]  /*0d70*/  @!P1 BRA `(.L_x_6272) ;  /* 0x0000005000009947 */ /* 0x000fea0003800000 */
[----:B-----5:R-:W-:Y:S01]  /*0d80*/  FADD.FTZ R46, R54, R46 ;  /* 0x0000002e362e7221 */ /* 0x020fe20000010000 */
[----:B------:R-:W-:Y:S05]  /*0d90*/  BRA `(.L_x_6272) ;  /* 0x0000003000007947 */ /* 0x000fea0003800000 */
.L_x_6271:
[----:B-----5:R-:W-:-:S05]  /*0da0*/  PRMT R33, RZ, 0x5410, R63 ;  /* 0x00005410ff217816 */ /* 0x020fca000000003f */
[----:B------:R-:W-:-:S04]  /*0db0*/  FADD.FTZ R46, R46, R33 ;  /* 0x000000212e2e7221 */ /* 0x000fc80000010000 */
[----:B------:R-:W-:Y:S02]  /*0dc0*/  @P1 FADD.FTZ R46, R54, R46 ;  /* 0x0000002e362e1221 */ /* 0x000fe40000010000 */
.L_x_6272:
[----:B------:R-:W-:Y:S01]  /*0dd0*/  PRMT R47, RZ, 0x7610, R47 ;  /* 0x00007610ff2f7816 */ /* 0x000fe2000000002f */
[----:B------:R-:W-:Y:S05]  /*0de0*/  @P2 BRA `(.L_x_6273) ;  /* 0x0000003000002947 */ /* 0x000fea0003800000 */
[----:B------:R-:W-:Y:S05]  /*0df0*/  @!P1 BRA `(.L_x_6274) ;  /* 0x0000005000009947 */ /* 0x000fea0003800000 */
[----:B-----5:R-:W-:Y:S01]  /*0e00*/  FADD.FTZ R47, R55, R47 ;  /* 0x0000002f372f7221 */ /* 0x020fe20000010000 */
[----:B------:R-:W-:Y:S05]  /*0e10*/  BRA `(.L_x_6274) ;  /* 0x0000003000007947 */ /* 0x000fea0003800000 */
.L_x_6273:
[----:B-----5:R-:W-:-:S05]  /*0e20*/  PRMT R32, RZ, 0x7610, R63 ;  /* 0x00007610ff207816 */ /* 0x020fca000000003f */
[----:B------:R-:W-:-:S04]  /*0e30*/  FADD.FTZ R47, R47, R32 ;  /* 0x000000202f2f7221 */ /* 0x000fc80000010000 */
[----:B------:R-:W-:Y:S02]  /*0e40*/  @P1 FADD.FTZ R47, R55, R47 ;  /* 0x0000002f372f1221 */ /* 0x000fe40000010000 */
.L_x_6274:
[C---:B------:R-:W-:Y:S02]  /*0e50*/  IADD3 R138, R139.reuse, 0x20, RZ ;  /* 0x000000208b8a7810 */ /* 0x040fe40007ffe0ff */
[C---:B------:R-:W-:Y:S02]  /*0e60*/  LEA R40, P3, R139.reuse, c[0x0][0x188], 0x5 ;  /* 0x000062008b287a11 */ /* 0x040fe400078628ff */
[C---:B------:R-:W-:Y:S01]  /*0e70*/  @P1 LEA R34, P4, R138.reuse, c[0x0][0x180], 0x5 ;  /* 0x000060008a221a11 */ /* 0x040fe200078828ff */
[C---:B------:R-:W-:Y:S01]  /*0e80*/  IMAD.WIDE.U32 R36, R138.reuse, R64, c[0x0][0x170] ;  /* 0x00005c008a247625 */ /* 0x040fe200078e0040 */
[----:B------:R-:W-:Y:S02]  /*0e90*/  LEA.HI.X R41, R139, c[0x0][0x18c], RZ, 0x5, P3 ;  /* 0x000063008b297a11 */ /* 0x000fe400018f2cff */
[C---:B------:R-:W-:Y:S02]  /*0ea0*/  @P0 LEA R32, P3, R138.reuse, c[0x0][0x178], 0x4 ;  /* 0x00005e008a200a11 */ /* 0x040fe400078620ff */
[C---:B------:R-:W-:Y:S01]  /*0eb0*/  @P1 LEA.HI.X R35, R138.reuse, c[0x0][0x184], RZ, 0x5, P4 ;  /* 0x000061008a231a11 */ /* 0x040fe200020f2cff */
[----:B------:R-:W-:Y:S01]  /*0ec0*/  STG.E.128 [R40.64], R48 ;  /* 0x0000003028007986 */ /* 0x000fe2000c101d04 */
[----:B------:R-:W-:-:S03]  /*0ed0*/  @P0 LEA.HI.X R33, R138, c[0x0][0x17c], RZ, 0x4, P3 ;  /* 0x00005f008a210a11 */ /* 0x000fc600018f24ff */
[----:B------:R0:W-:Y:S04]  /*0ee0*/  STG.E.128 [R40.64+0x10], R44 ;  /* 0x0000102c28007986 */ /* 0x0001e8000c101d04 */
[----:B------:R-:W0:Y:S04]  /*0ef0*/  LDG.E.128 R36, [R36.64] ;  /* 0x0000000424247981 */ /* 0x000e28000c1e1d00 */
[----:B-----5:R1:W5:Y:S04]  /*0f00*/  @P0 LDG.E.128 R60, [R32.64] ;  /* 0x00000004203c0981 */ /* 0x020368000c1e1d00 */
[----:B------:R1:W5:Y:S04]  /*0f10*/  @P1 LDG.E.128 R56, [R34.64] ;  /* 0x0000000422381981 */ /* 0x000368000c1e1d00 */
[----:B------:R1:W5:Y:S01]  /*0f20*/  @P1 LDG.E.128 R52, [R34.64+0x10] ;  /* 0x0000100422341981 */ /* 0x000362000c1e1d00 */
[----:B0-----:R-:W-:Y:S01]  /*0f30*/  PRMT R40, RZ, 0x5410, R36 ;  /* 0x00005410ff287816 */ /* 0x001fe20000000024 */
[----:B------:R-:W-:Y:S05]  /*0f40*/  @P2 BRA `(.L_x_6275) ;  /* 0x0000003000002947 */ /* 0x000fea0003800000 */
[----:B-1----:R-:W-:Y:S05]  /*0f50*/  @!P1 BRA `(.L_x_6276) ;  /* 0x0000005000009947 */ /* 0x002fea0003800000 */
[----:B-----5:R-:W-:Y:S01]  /*0f60*/  FADD.FTZ R40, R56, R40 ;  /* 0x0000002838287221 */ /* 0x020fe20000010000 */
[----:B------:R-:W-:Y:S05]  /*0f70*/  BRA `(.L_x_6276) ;  /* 0x0000003000007947 */ /* 0x000fea0003800000 */
.L_x_6275:
[----:B-1---5:R-:W-:-:S05]  /*0f80*/  PRMT R33, RZ, 0x5410, R60 ;  /* 0x00005410ff217816 */ /* 0x022fca000000003c */
[----:B------:R-:W-:-:S04]  /*0f90*/  FADD.FTZ R40, R33, R40 ;  /* 0x0000002821287221 */ /* 0x000fc80000010000 */
[----:B------:R-:W-:Y:S02]  /*0fa0*/  @P1 FADD.FTZ R40, R56, R40 ;  /* 0x0000002838281221 */ /* 0x000fe40000010000 */
.L_x_6276:
[----:B------:R-:W-:Y:S01]  /*0fb0*/  PRMT R41, RZ, 0x7610, R36 ;  /* 0x00007610ff297816 */ /* 0x000fe20000000024 */
[----:B------:R-:W-:Y:S05]  /*0fc0*/  @P2 BRA `(.L_x_6277) ;  /* 0x0000003000002947 */ /* 0x000fea0003800000 */
[----:B------:R-:W-:Y:S05]  /*0fd0*/  @!P1 BRA `(.L_x_6278) ;  /* 0x0000005000009947 */ /* 0x000fea0003800000 */
[----:B-----5:R-:W-:Y:S01]  /*0fe0*/  FADD.FTZ R41, R57, R41 ;  /* 0x0000002939297221 */ /* 0x020fe20000010000 */
[----:B------:R-:W-:Y:S05]  /*0ff0*/  BRA `(.L_x_6278) ;  /* 0x0000003000007947 */ /* 0x000fea0003800000 */
.L_x_6277:
[----:B-----5:R-:W-:-:S05]  /*1000*/  PRMT R32, RZ, 0x7610, R60 ;  /* 0x00007610ff207816 */ /* 0x020fca000000003c */
[----:B------:R-:W-:-:S04]  /*1010*/  FADD.FTZ R41, R32, R41 ;  /* 0x0000002920297221 */ /* 0x000fc80000010000 */
[----:B------:R-:W-:Y:S02]  /*1020*/  @P1 FADD.FTZ R41, R57, R41 ;  /* 0x0000002939291221 */ /* 0x000fe40000010000 */
.L_x_6278:
[----:B------:R-:W-:Y:S01]  /*1030*/  PRMT R42, RZ, 0x5410, R37 ;  /* 0x00005410ff2a7816 */ /* 0x000fe20000000025 */
[----:B------:R-:W-:Y:S05]  /*1040*/  @P2 BRA `(.L_x_6279) ;  /* 0x0000003000002947 */ /* 0x000fea0003800000 */
[----:B------:R-:W-:Y:S05]  /*1050*/  @!P1 BRA `(.L_x_6280) ;  /* 0x0000005000009947 */ /* 0x000fea0003800000 */
[----:B-----5:R-:W-:Y:S01]  /*1060*/  FADD.FTZ R42, R58, R42 ;  /* 0x0000002a3a2a7221 */ /* 0x020fe20000010000 */
[----:B------:R-:W-:Y:S05]  /*1070*/  BRA `(.L_x_6280) ;  /* 0x0000003000007947 */ /* 0x000fea0003800000 */
.L_x_6279:
[----:B-----5:R-:W-:-:S05]  /*1080*/  PRMT R33, RZ, 0x5410, R61 ;  /* 0x00005410ff217816 */ /* 0x020fca000000003d */
[----:B------:R-:W-:-:S04]  /*1090*/  FADD.FTZ R42, R33, R42 ;  /* 0x0000002a212a7221 */ /* 0x000fc80000010000 */
[----:B------:R-:W-:Y:S02]  /*10a0*/  @P1 FADD.FTZ R42, R58, R42 ;  /* 0x0000002a3a2a1221 */ /* 0x000fe40000010000 */
.L_x_6280:
[----:B------:R-:W-:Y:S01]  /*10b0*/  PRMT R43, RZ, 0x7610, R37 ;  /* 0x00007610ff2b7816 */ /* 0x000fe20000000025 */
[----:B------:R-:W-:Y:S05]  /*10c0*/  @P2 BRA `(.L_x_6281) ;  /* 0x0000003000002947 */ /* 0x000fea0003800000 */
[----:B------:R-:W-:Y:S05]  /*10d0*/  @!P1 BRA `(.L_x_6282) ;  /* 0x0000005000009947 */ /* 0x000fea0003800000 */
[----:B-----5:R-:W-:Y:S01]  /*10e0*/  FADD.FTZ R43, R59, R43 ;  /* 0x0000002b3b2b7221 */ /* 0x020fe20000010000 */
[----:B------:R-:W-:Y:S05]  /*10f0*/  BRA `(.L_x_6282) ;  /* 0x0000003000007947 */ /* 0x000fea0003800000 */
.L_x_6281:
[----:B-----5:R-:W-:-:S05]  /*1100*/  PRMT R32, RZ, 0x7610, R61 ;  /* 0x00007610ff207816 */ /* 0x020fca000000003d */
[----:B------:R-:W-:-:S04]  /*1110*/  FADD.FTZ R43, R32, R43 ;  /* 0x0000002b202b7221 */ /* 0x000fc80000010000 */
[----:B------:R-:W-:Y:S02]  /*1120*/  @P1 FADD.FTZ R43, R59, R43 ;  /* 0x0000002b3b2b1221 */ /* 0x000fe40000010000 */
.L_x_6282:
[----:B------:R-:W-:Y:S01]  /*1130*/  PRMT R36, RZ, 0x5410, R38 ;  /* 0x00005410ff247816 */ /* 0x000fe20000000026 */
[----:B------:R-:W-:Y:S05]  /*1140*/  @P2 BRA `(.L_x_6283) ;  /* 0x0000003000002947 */ /* 0x000fea0003800000 */
[----:B------:R-:W-:Y:S05]  /*1150*/  @!P1 BRA `(.L_x_6284) ;  /* 0x0000005000009947 */ /* 0x000fea0003800000 */
[----:B-----5:R-:W-:Y:S01]  /*1160*/  FADD.FTZ R36, R52, R36 ;  /* 0x0000002434247221 */ /* 0x020fe20000010000 */
[----:B------:R-:W-:Y:S05]  /*1170*/  BRA `(.L_x_6284) ;  /* 0x0000003000007947 */ /* 0x000fea0003800000 */
.L_x_6283:
[----:B-----5:R-:W-:-:S05]  /*1180*/  PRMT R33, RZ, 0x5410, R62 ;  /* 0x00005410ff217816 */ /* 0x020fca000000003e */
[----:B------:R-:W-:-:S04]  /*1190*/  FADD.FTZ R36, R33, R36 ;  /* 0x0000002421247221 */ /* 0x000fc80000010000 */
[----:B------:R-:W-:Y:S02]  /*11a0*/  @P1 FADD.FTZ R36, R52, R36 ;  /* 0x0000002434241221 */ /* 0x000fe40000010000 */
.L_x_6284:
[----:B------:R-:W-:Y:S01]  /*11b0*/  PRMT R37, RZ, 0x7610, R38 ;  /* 0x00007610ff257816 */ /* 0x000fe20000000026 */
[----:B------:R-:W-:Y:S05]  /*11c0*/  @P2 BRA `(.L_x_6285) ;  /* 0x0000003000002947 */ /* 0x000fea0003800000 */
[----:B------:R-:W-:Y:S05]  /*11d0*/  @!P1 BRA `(.L_x_6286) ;  /* 0x0000005000009947 */ /* 0x000fea0003800000 */
[----:B-----5:R-:W-:Y:S01]  /*11e0*/  FADD.FTZ R37, R53, R37 ;  /* 0x0000002535257221 */ /* 0x020fe20000010000 */
[----:B------:R-:W-:Y:S05]  /*11f0*/  BRA `(.L_x_6286) ;  /* 0x0000003000007947 */ /* 0x000fea0003800000 */
.L_x_6285:
[----:B-----5:R-:W-:-:S05]  /*1200*/  PRMT R32, RZ, 0x7610, R62 ;  /* 0x00007610ff207816 */ /* 0x020fca000000003e */
[----:B------:R-:W-:-:S04]  /*1210*/  FADD.FTZ R37, R32, R37 ;  /* 0x0000002520257221 */ /* 0x000fc80000010000 */
[----:B------:R-:W-:Y:S02]  /*1220*/  @P1 FADD.FTZ R37, R53, R37 ;  /* 0x0000002535251221 */ /* 0x000fe40000010000 */
.L_x_6286:
[----:B------:R-:W-:Y:S01]  /*1230*/  PRMT R38, RZ, 0x5410, R39 ;  /* 0x00005410ff267816 */ /* 0x000fe20000000027 */
[----:B------:R-:W-:Y:S05]  /*1240*/  @P2 BRA `(.L_x_6287) ;  /* 0x0000003000002947 */ /* 0x000fea0003800000 */
[----:B------:R-:W-:Y:S05]  /*1250*/  @!P1 BRA `(.L_x_6288) ;  /* 0x0000005000009947 */ /* 0x000fea0003800000 */
[----:B-----5:R-:W-:Y:S01]  /*1260*/  FADD.FTZ R38, R54, R38 ;  /* 0x0000002636267221 */ /* 0x020fe20000010000 */
[----:B------:R-:W-:Y:S05]  /*1270*/  BRA `(.L_x_6288) ;  /* 0x0000003000007947 */ /* 0x000fea0003800000 */
.L_x_6287:
[----:B-----5:R-:W-:-:S05]  /*1280*/  PRMT R33, RZ, 0x5410, R63 ;  /* 0x00005410ff217816 */ /* 0x020fca000000003f */
[----:B------:R-:W-:-:S04]  /*1290*/  FADD.FTZ R38, R33, R38 ;  /* 0x0000002621267221 */ /* 0x000fc80000010000 */
[----:B------:R-:W-:Y:S02]  /*12a0*/  @P1 FADD.FTZ R38, R54, R38 ;  /* 0x0000002636261221 */ /* 0x000fe40000010000 */
.L_x_6288:
[----:B------:R-:W-:Y:S01]  /*12b0*/  PRMT R39, RZ, 0x7610, R39 ;  /* 0x00007610ff277816 */ /* 0x000fe20000000027 */
[----:B------:R-:W-:Y:S05]  /*12c0*/  @P2 BRA `(.L_x_6289) ;  /* 0x0000003000002947 */ /* 0x000fea0003800000 */
[----:B------:R-:W-:Y:S05]  /*12d0*/  @!P1 BRA `(.L_x_6290) ;  /* 0x0000005000009947 */ /* 0x000fea0003800000 */
[----:B-----5:R-:W-:Y:S01]  /*12e0*/  FADD.FTZ R39, R55, R39 ;  /* 0x0000002737277221 */ /* 0x020fe20000010000 */
[----:B------:R-:W-:Y:S05]  /*12f0*/  BRA `(.L_x_6290) ;  /* 0x0000003000007947 */ /* 0x000fea0003800000 */
.L_x_6289:
[----:B-----5:R-:W-:-:S05]  /*1300*/  PRMT R32, RZ, 0x7610, R63 ;  /* 0x00007610ff207816 */ /* 0x020fca000000003f */
[----:B------:R-:W-:-:S04]  /*1310*/  FADD.FTZ R39, R32, R39 ;  /* 0x0000002720277221 */ /* 0x000fc80000010000 */
[----:B------:R-:W-:Y:S02]  /*1320*/  @P1 FADD.FTZ R39, R55, R39 ;  /* 0x0000002737271221 */ /* 0x000fe40000010000 */
.L_x_6290:
[----:B------:R-:W-:Y:S02]  /*1330*/  IADD3 R135, R139, 0x40, RZ ;  /* 0x000000408b877810 */ /* 0x000fe40007ffe0ff */
[C---:B------:R-:W-:Y:S02]  /*1340*/  LEA R136, P3, R138.reuse, c[0x0][0x188], 0x5 ;  /* 0x000062008a887a11 */ /* 0x040fe400078628ff */
[C---:B------:R-:W-:Y:S01]  /*1350*/  @P1 LEA R34, P4, R135.reuse, c[0x0][0x180], 0x5 ;  /* 0x0000600087221a11 */ /* 0x040fe200078828ff */
[C---:B------:R-:W-:Y:S01]  /*1360*/  IMAD.WIDE.U32 R64, R135.reuse, R64, c[0x0][0x170] ;  /* 0x00005c0087407625 */ /* 0x040fe200078e0040 */
[----:B------:R-:W-:Y:S02]  /*1370*/  LEA.HI.X R137, R138, c[0x0][0x18c], RZ, 0x5, P3 ;  /* 0x000063008a897a11 */ /* 0x000fe400018f2cff */
[C---:B------:R-:W-:Y:S02]  /*1380*/  @P1 LEA.HI.X R35, R135.reuse, c[0x0][0x184], RZ, 0x5, P4 ;  /* 0x0000610087231a11 */ /* 0x040fe400020f2cff */
[C---:B------:R-:W-:Y:S01]  /*1390*/  @P0 LEA R32, P3, R135.reuse, c[0x0][0x178], 0x4 ;  /* 0x00005e0087200a11 */ /* 0x040fe200078620ff */
[----:B------:R0:W-:Y:S03]  /*13a0*/  STG.E.128 [R136.64], R40 ;  /* 0x0000002888007986 */ /* 0x0001e6000c101d04 */
[----:B------:R-:W-:Y:S01]  /*13b0*/  @P0 LEA.HI.X R33, R135, c[0x0][0x17c], RZ, 0x4, P3 ;  /* 0x00005f0087210a11 */ /* 0x000fe200018f24ff */
[----:B------:R0:W-:Y:S04]  /*13c0*/  STG.E.128 [R136.64+0x10], R36 ;  /* 0x0000102488007986 */ /* 0x0001e8000c101d04 */
[----:B------:R-:W2:Y:S04]  /*13d0*/  LDG.E.128 R64, [R64.64] ;  /* 0x0000000440407981 */ /* 0x000ea8000c1e1d00 */
[----:B-----5:R0:W5:Y:S04]  /*13e0*/  @P1 LDG.E.128 R56, [R34.64] ;  /* 0x0000000422381981 */ /* 0x020168000c1e1d00 */
[----:B------:R0:W5:Y:S04]  /*13f0*/  @P1 LDG.E.128 R52, [R34.64+0x10] ;  /* 0x0000100422341981 */ /* 0x000168000c1e1d00 */
[----:B------:R2:W5:Y:S02]  /*1400*/  @P0 LDG.E.128 R60, [R32.64] ;  /* 0x00000004203c0981 */ /* 0x000564000c1e1d00 */
[----:B--2---:R-:W-:Y:S01]  /*1410*/  PRMT R32, RZ, 0x5410, R64 ;  /* 0x00005410ff207816 */ /* 0x004fe20000000040 */
[----:B------:R-:W-:Y:S05]  /*1420*/  @P2 BRA `(.L_x_6291) ;  /* 0x0000003000002947 */ /* 0x000fea0003800000 */
[----:B0-----:R-:W-:Y:S05]  /*1430*/  @!P1 BRA `(.L_x_6292) ;  /* 0x0000005000009947 */ /* 0x001fea0003800000 */
[----:B-----5:R-:W-:Y:S01]  /*1440*/  FADD.FTZ R32, R56, R32 ;  /* 0x0000002038207221 */ /* 0x020fe20000010000 */
[----:B------:R-:W-:Y:S05]  /*1450*/  BRA `(.L_x_6292) ;  /* 0x0000003000007947 */ /* 0x000fea0003800000 */
.L_x_6291:
[----:B0----5:R-:W-:-:S05]  /*1460*/  PRMT R33, RZ, 0x5410, R60 ;  /* 0x00005410ff217816 */ /* 0x021fca000000003c */
[----:B------:R-:W-:-:S04]  /*1470*/  FADD.FTZ R32, R33, R32 ;  /* 0x0000002021207221 */ /* 0x000fc80000010000 */
[----:B------:R-:W-:Y:S02]  /*1480*/  @P1 FADD.FTZ R32, R56, R32 ;  /* 0x0000002038201221 */ /* 0x000fe40000010000 */
.L_x_6292:
[----:B------:R-:W-:Y:S01]  /*1490*/  PRMT R33, RZ, 0x7610, R64 ;  /* 0x00007610ff217816 */ /* 0x000fe20000000040 */
[----:B------:R-:W-:Y:S05]  /*14a0*/  @P2 BRA `(.L_x_6293) ;  /* 0x0000003000002947 */ /* 0x000fea0003800000 */
[----:B------:R-:W-:Y:S05]  /*14b0*/  @!P1 BRA `(.L_x_6294) ;  /* 0x0000005000009947 */ /* 0x000fea0003800000 */
[----:B-----5:R-:W-:Y:S01]  /*14c0*/  FADD.FTZ R33, R57, R33 ;  /* 0x0000002139217221 */ /* 0x020fe20000010000 */
[----:B------:R-:W-:Y:S05]  /*14d0*/  BRA `(.L_x_6294) ;  /* 0x0000003000007947 */ /* 0x000fea0003800000 */
.L_x_6293:
[----:B-----5:R-:W-:-:S05]  /*14e0*/  PRMT R34, RZ, 0x7610, R60 ;  /* 0x00007610ff227816 */ /* 0x020fca000000003c */
[----:B------:R-:W-:-:S04]  /*14f0*/  FADD.FTZ R33, R34, R33 ;  /* 0x0000002122217221 */ /* 0x000fc80000010000 */
[----:B------:R-:W-:Y:S02]  /*1500*/  @P1 FADD.FTZ R33, R57, R33 ;  /* 0x0000002139211221 */ /* 0x000fe40000010000 */
.L_x_6294:
[----:B------:R-:W-:Y:S01]  /*1510*/  PRMT R34, RZ, 0x5410, R65 ;  /* 0x00005410ff227816 */ /* 0x000fe20000000041 */
[----:B------:R-:W-:Y:S05]  /*1520*/  @P2 BRA `(.L_x_6295) ;  /* 0x0000003000002947 */ /* 0x000fea0003800000 */
[----:B------:R-:W-:Y:S05]  /*1530*/  @!P1 BRA `(.L_x_6296) ;  /* 0x0000005000009947 */ /* 0x000fea0003800000 */
[----:B-----5:R-:W-:Y:S01]  /*1540*/  FADD.FTZ R34, R58, R34 ;  /* 0x000000223a227221 */ /* 0x020fe20000010000 */
[----:B------:R-:W-:Y:S05]  /*1550*/  BRA `(.L_x_6296) ;  /* 0x0000003000007947 */ /* 0x000fea0003800000 */
.L_x_6295:
[----:B-----5:R-:W-:-:S05]  /*1560*/  PRMT R35, RZ, 0x5410, R61 ;  /* 0x00005410ff237816 */ /* 0x020fca000000003d */
[----:B------:R-:W-:-:S04]  /*1570*/  FADD.FTZ R34, R35, R34 ;  /* 0x0000002223227221 */ /* 0x000fc80000010000 */
[----:B------:R-:W-:Y:S02]  /*1580*/  @P1 FADD.FTZ R34, R58, R34 ;  /* 0x000000223a221221 */ /* 0x000fe40000010000 */
.L_x_6296:
[----:B------:R-:W-:Y:S01]  /*1590*/  PRMT R35, RZ, 0x7610, R65 ;  /* 0x00007610ff237816 */ /* 0x000fe20000000041 */
[----:B------:R-:W-:Y:S05]  /*15a0*/  @P2 BRA `(.L_x_6297) ;  /* 0x0000003000002947 */ /* 0x000fea0003800000 */
[----:B------:R-:W-:Y:S05]  /*15b0*/  @!P1 BRA `(.L_x_6298) ;  /* 0x0000005000009947 */ /* 0x000fea0003800000 */
[----:B-----5:R-:W-:Y:S01]  /*15c0*/  FADD.FTZ R35, R59, R35 ;  /* 0x000000233b237221 */ /* 0x020fe20000010000 */
[----:B------:R-:W-:Y:S05]  /*15d0*/  BRA `(.L_x_6298) ;  /* 0x0000003000007947 */ /* 0x000fea0003800000 */
.L_x_6297:
[----:B-----5:R-:W-:-:S05]  /*15e0*/  PRMT R64, RZ, 0x7610, R61 ;  /* 0x00007610ff407816 */ /* 0x020fca000000003d */
[----:B------:R-:W-:-:S04]  /*15f0*/  FADD.FTZ R35, R64, R35 ;  /* 0x0000002340237221 */ /* 0x000fc80000010000 */
[----:B------:R-:W-:Y:S02]  /*1600*/  @P1 FADD.FTZ R35, R59, R35 ;  /* 0x000000233b231221 */ /* 0x000fe40000010000 */
.L_x_6298:
[----:B------:R-:W-:Y:S01]  /*1610*/  PRMT R64, RZ, 0x5410, R66 ;  /* 0x00005410ff407816 */ /* 0x000fe20000000042 */
[----:B------:R-:W-:Y:S05]  /*1620*/  @P2 BRA `(.L_x_6299) ;  /* 0x0000003000002947 */ /* 0x000fea0003800000 */
[----:B------:R-:W-:Y:S05]  /*1630*/  @!P1 BRA `(.L_x_6300) ;  /* 0x0000005000009947 */ /* 0x000fea0003800000 */
[----:B-----5:R-:W-:Y:S01]  /*1640*/  FADD.FTZ R64, R52, R64 ;  /* 0x0000004034407221 */ /* 0x020fe20000010000 */
[----:B------:R-:W-:Y:S05]  /*1650*/  BRA `(.L_x_6300) ;  /* 0x0000003000007947 */ /* 0x000fea0003800000 */
.L_x_6299:
[----:B-----5:R-:W-:-:S05]  /*1660*/  PRMT R65, RZ, 0x5410, R62 ;  /* 0x00005410ff417816 */ /* 0x020fca000000003e */
[----:B------:R-:W-:-:S04]  /*1670*/  FADD.FTZ R64, R65, R64 ;  /* 0x0000004041407221 */ /* 0x000fc80000010000 */
[----:B------:R-:W-:Y:S02]  /*1680*/  @P1 FADD.FTZ R64, R52, R64 ;  /* 0x0000004034401221 */ /* 0x000fe40000010000 */
.L_x_6300:
[----:B------:R-:W-:Y:S01]  /*1690*/  PRMT R65, RZ, 0x7610, R66 ;  /* 0x00007610ff417816 */ /* 0x000fe20000000042 */
[----:B------:R-:W-:Y:S05]  /*16a0*/  @P2 BRA `(.L_x_6301) ;  /* 0x0000003000002947 */ /* 0x000fea0003800000 */
[----:B------:R-:W-:Y:S05]  /*16b0*/  @!P1 BRA `(.L_x_6302) ;  /* 0x0000005000009947 */ /* 0x000fea0003800000 */
[----:B-----5:R-:W-:Y:S01]  /*16c0*/  FADD.FTZ R65, R53, R65 ;  /* 0x0000004135417221 */ /* 0x020fe20000010000 */
[----:B------:R-:W-:Y:S05]  /*16d0*/  BRA `(.L_x_6302) ;  /* 0x0000003000007947 */ /* 0x000fea0003800000 */
.L_x_6301:
[----:B-----5:R-:W-:-:S05]  /*16e0*/  PRMT R66, RZ, 0x7610, R62 ;  /* 0x00007610ff427816 */ /* 0x020fca000000003e */
[----:B------:R-:W-:-:S04]  /*16f0*/  FADD.FTZ R65, R66, R65 ;  /* 0x0000004142417221 */ /* 0x000fc80000010000 */
[----:B------:R-:W-:Y:S02]  /*1700*/  @P1 FADD.FTZ R65, R53, R65 ;  /* 0x0000004135411221 */ /* 0x000fe40000010000 */
.L_x_6302:
[----:B------:R-:W-:Y:S01]  /*1710*/  PRMT R66, RZ, 0x5410, R67 ;  /* 0x00005410ff427816 */ /* 0x000fe20000000043 */
[----:B------:R-:W-:Y:S05]  /*1720*/  @P2 BRA `(.L_x_6303) ;  /* 0x0000003000002947 */ /* 0x000fea0003800000 */
[----:B------:R-:W-:Y:S05]  /*1730*/  @!P1 BRA `(.L_x_6304) ;  /* 0x0000005000009947 */ /* 0x000fea0003800000 */
[----:B-----5:R-:W-:Y:S01]  /*1740*/  FADD.FTZ R66, R54, R66 ;  /* 0x0000004236427221 */ /* 0x020fe20000010000 */
[----:B------:R-:W-:Y:S05]  /*1750*/  BRA `(.L_x_6304) ;  /* 0x0000003000007947 */ /* 0x000fea0003800000 */
.L_x_6303:
[----:B-----5:R-:W-:-:S05]  /*1760*/  PRMT R137, RZ, 0x5410, R63 ;  /* 0x00005410ff897816 */ /* 0x020fca000000003f */
[----:B------:R-:W-:-:S04]  /*1770*/  FADD.FTZ R66, R137, R66 ;  /* 0x0000004289427221 */ /* 0x000fc80000010000 */
[----:B------:R-:W-:Y:S02]  /*1780*/  @P1 FADD.FTZ R66, R54, R66 ;  /* 0x0000004236421221 */ /* 0x000fe40000010000 */
.L_x_6304:
[----:B------:R-:W-:Y:S01]  /*1790*/  PRMT R67, RZ, 0x7610, R67 ;  /* 0x00007610ff437816 */ /* 0x000fe20000000043 */
[----:B------:R-:W-:Y:S05]  /*17a0*/  @P2 BRA `(.L_x_6305) ;  /* 0x0000003000002947 */ /* 0x000fea0003800000 */
[----:B------:R-:W-:Y:S05]  /*17b0*/  @!P1 BRA `(.L_x_6306) ;  /* 0x0000005000009947 */ /* 0x000fea0003800000 */
[----:B-----5:R-:W-:Y:S01]  /*17c0*/  FADD.FTZ R67, R55, R67 ;  /* 0x0000004337437221 */ /* 0x020fe20000010000 */
[----:B------:R-:W-:Y:S05]  /*17d0*/  BRA `(.L_x_6306) ;  /* 0x0000003000007947 */ /* 0x000fea0003800000 */
.L_x_6305:
[----:B-----5:R-:W-:-:S05]  /*17e0*/  PRMT R136, RZ, 0x7610, R63 ;  /* 0x00007610ff887816 */ /* 0x020fca000000003f */
[----:B------:R-:W-:-:S04]  /*17f0*/  FADD.FTZ R67, R136, R67 ;  /* 0x0000004388437221 */ /* 0x000fc80000010000 */
[----:B------:R-:W-:Y:S02]  /*1800*/  @P1 FADD.FTZ R67, R55, R67 ;  /* 0x0000004337431221 */ /* 0x000fe40000010000 */
.L_x_6306:
        /* <DEDUP_REMOVED lines=17> */
[----:B------:R-:W-:-:S03]  /*1920*/  LEA R136, P0, R135, c[0x0][0x188], 0x5 ;  /* 0x0000620087887a11 */ /* 0x000fc600078028ff */
[----:B------:R-:W-:Y:S01]  /*1930*/  FADD.FTZ R140, R137, R32 ;  /* 0x00000020898c7221 */ /* 0x000fe20000010000 */
[----:B------:R-:W-:-:S03]  /*1940*/  LEA.HI.X R137, R135, c[0x0][0x18c], RZ, 0x5, P0 ;  /* 0x0000630087897a11 */ /* 0x000fc600000f2cff */
[----:B------:R-:W-:Y:S02]  /*1950*/  FADD.FTZ R141, R140, R33 ;  /* 0x000000218c8d7221 */ /* 0x000fe40000010000 */
[----:B------:R0:W-:Y:S02]  /*1960*/  STG.E.128 [R136.64], R32 ;  /* 0x0000002088007986 */ /* 0x0001e4000c101d04 */
[----:B------:R-:W-:Y:S02]  /*1970*/  FADD.FTZ R140, R141, R34 ;  /* 0x000000228d8c7221 */ /* 0x000fe40000010000 */
[----:B------:R0:W-:Y:S02]  /*1980*/  STG.E.128 [R136.64+0x10], R64 ;  /* 0x0000104088007986 */ /* 0x0001e4000c101d04 */
[----:B------:R-:W-:-:S04]  /*1990*/  FADD.FTZ R141, R140, R35 ;  /* 0x000000238c8d7221 */ /* 0x000fc80000010000 */
[----:B------:R-:W-:-:S04]  /*19a0*/  FADD.FTZ R140, R141, R64 ;  /* 0x000000408d8c7221 */ /* 0x000fc80000010000 */
[----:B------:R-:W-:-:S04]  /*19b0*/  FADD.FTZ R141, R140, R65 ;  /* 0x000000418c8d7221 */ /* 0x000fc80000010000 */
[----:B------:R-:W-:-:S04]  /*19c0*/  FADD.FTZ R140, R141, R66 ;  /* 0x000000428d8c7221 */ /* 0x000fc80000010000 */
[----:B------:R-:W-:Y:S01]  /*19d0*/  FADD.FTZ R143, R140, R67 ;  /* 0x000000438c8f7221 */ /* 0x000fe20000010000 */
[----:B------:R-:W-:Y:S05]  /*19e0*/  BRA.DIV ~URZ, `(.L_x_6307) ;  /* 0x00000e827f007947 */ /* 0x000fea000b800000 */
[----:B0-----:R0:W1:Y:S02]  /*19f0*/  SHFL.BFLY PT, R136, R143, 0x1, 0x1f ;  /* 0x0c201f008f887f89 */ /* 0x00106400000e0000 */
.L_x_6311:
        /* <DEDUP_REMOVED lines=68> */
.L_x_6312:
[----:B01----:R-:W-:Y:S01]  /*1e40*/  FADD.FTZ R143, R142, R143 ;  /* 0x0000008f8e8f7221 */ /* 0x003fe20000010000 */
[----:B------:R-:W-:Y:S01]  /*1e50*/  MOV R140, c[0x0][0x1e0] ;  /* 0x00007800008c7a02 */ /* 0x000fe20000000f00 */
[----:B------:R-:W-:Y:S01]  /*1e60*/  FMUL.FTZ R142, R145, R145 ;  /* 0x00000091918e7220 */ /* 0x000fe20000410000 */
[----:B------:R-:W-:Y:S01]  /*1e70*/  ISETP.NE.AND P0, PT, RZ, UR6, PT ;  /* 0x00000006ff007c0c */ /* 0x000fe2000bf05270 */
[----:B------:R-:W-:Y:S02]  /*1e80*/  HFMA2.MMA R141, -RZ, RZ, 0, 2.384185791015625e-07 ;  /* 0x00000004ff8d7435 */ /* 0x000fe400000001ff */
[----:B------:R-:W-:Y:S01]  /*1e90*/  FFMA.FTZ R140, R143, R140, c[0x0][0x228] ;  /* 0x00008a008f8c7623 */ /* 0x000fe2000001008c */
[----:B------:R-:W-:Y:S02]  /*1ea0*/  FSEL R147, R142, RZ, P0 ;  /* 0x000000ff8e937208 */ /* 0x000fe40000000000 */
[----:B------:R-:W-:-:S03]  /*1eb0*/  FSEL R143, R145, RZ, !P0 ;  /* 0x000000ff918f7208 */ /* 0x000fc60004000000 */
[----:B------:R-:W-:Y:S02]  /*1ec0*/  FADD.FTZ R144, R140, R147 ;  /* 0x000000938c907221 */ /* 0x000fe40000010000 */
[C---:B------:R-:W-:Y:S02]  /*1ed0*/  FADD.FTZ R156, -R143.reuse, R49 ;  /* 0x000000318f9c7221 */ /* 0x040fe40000010100 */
[----:B------:R-:W0:Y:S01]  /*1ee0*/  MUFU.RSQ R49, R144 ;  /* 0x0000009000317308 */ /* 0x000e220000001400 */
[----:B------:R-:W-:Y:S02]  /*1ef0*/  FADD.FTZ R154, -R143, R48 ;  /* 0x000000308f9a7221 */ /* 0x000fe40000010100 */
[----:B------:R-:W-:-:S04]  /*1f00*/  @!P1 IMAD.WIDE R136, R126, R141, c[0x0][0x1a0] ;  /* 0x000068007e889625 */ /* 0x000fc800078e028d */
[C---:B------:R-:W-:Y:S01]  /*1f10*/  FADD.FTZ R149, -R143.reuse, R46 ;  /* 0x0000002e8f957221 */ /* 0x040fe20000010100 */
[----:B------:R1:W-:Y:S01]  /*1f20*/  @!P1 STG.E [R136.64], R145 ;  /* 0x0000009188009986 */ /* 0x0003e2000c101904 */
[C---:B------:R-:W-:Y:S02]  /*1f30*/  FADD.FTZ R164, -R143.reuse, R51 ;  /* 0x000000338fa47221 */ /* 0x040fe40000010100 */
[C---:B------:R-:W-:Y:S02]  /*1f40*/  FADD.FTZ R46, -R143.reuse, R40 ;  /* 0x000000288f2e7221 */ /* 0x040fe40000010100 */
[C---:B------:R-:W-:Y:S02]  /*1f50*/  FADD.FTZ R142, -R143.reuse, R38 ;  /* 0x000000268f8e7221 */ /* 0x040fe40000010100 */
[C---:B------:R-:W-:Y:S02]  /*1f60*/  FADD.FTZ R51, -R143.reuse, R44 ;  /* 0x0000002c8f337221 */ /* 0x040fe40000010100 */
[----:B------:R-:W-:-:S02]  /*1f70*/  FADD.FTZ R147, -R143, R45 ;  /* 0x0000002d8f937221 */ /* 0x000fc40000010100 */
[C---:B0-----:R-:W-:Y:S02]  /*1f80*/  FMUL.FTZ R38, R49.reuse, R154 ;  /* 0x0000009a31267220 */ /* 0x041fe40000410000 */
[----:B------:R-:W-:Y:S02]  /*1f90*/  FMUL.FTZ R40, R49, R156 ;  /* 0x0000009c31287220 */ /* 0x000fe40000410000 */
[C---:B------:R-:W-:Y:S02]  /*1fa0*/  FADD.FTZ R47, -R143.reuse, R47 ;  /* 0x0000002f8f2f7221 */ /* 0x040fe40000010100 */
[C---:B------:R-:W-:Y:S02]  /*1fb0*/  FADD.FTZ R150, -R143.reuse, R34 ;  /* 0x000000228f967221 */ /* 0x040fe40000010100 */
[C---:B------:R-:W-:Y:S02]  /*1fc0*/  FADD.FTZ R152, -R143.reuse, R35 ;  /* 0x000000238f987221 */ /* 0x040fe40000010100 */
[----:B------:R-:W-:-:S02]  /*1fd0*/  FADD.FTZ R162, -R143, R50 ;  /* 0x000000328fa27221 */ /* 0x000fc40000010100 */
[----:B------:R-:W-:-:S04]  /*1fe0*/  @!P1 IMAD.WIDE R34, R126, R141, c[0x0][0x1a8] ;  /* 0x00006a007e229625 */ /* 0x000fc800078e028d */
[C---:B------:R-:W-:Y:S01]  /*1ff0*/  FADD.FTZ R146, -R143.reuse, R32 ;  /* 0x000000208f927221 */ /* 0x040fe20000010100 */
[----:B------:R0:W-:Y:S01]  /*2000*/  @!P1 STG.E [R34.64], R49 ;  /* 0x0000003122009986 */ /* 0x0001e2000c101904 */
[C---:B------:R-:W-:Y:S02]  /*2010*/  FADD.FTZ R148, -R143.reuse, R33 ;  /* 0x000000218f947221 */ /* 0x040fe40000010100 */
[----:B------:R-:W-:Y:S02]  /*2020*/  FADD.FTZ R144, -R143, R39 ;  /* 0x000000278f907221 */ /* 0x000fe40000010100 */
[----:B------:R-:W-:Y:S02]  /*2030*/  FFMA.FTZ R32, R86, R38, R25 ;  /* 0x0000002656207223 */ /* 0x000fe40000010019 */
[----:B------:R-:W-:Y:S02]  /*2040*/  FFMA.FTZ R33, R87, R40, R24 ;  /* 0x0000002857217223 */ /* 0x000fe40000010018 */
[----:B------:R-:W-:-:S02]  /*2050*/  FMUL.FTZ R45, R49, R51 ;  /* 0x00000033312d7220 */ /* 0x000fc40000410000 */
[----:B-1----:R-:W-:Y:S01]  /*2060*/  FMUL.FTZ R137, R49, R147 ;  /* 0x0000009331897220 */ /* 0x002fe20000410000 */
[----:B------:R-:W-:Y:S01]  /*2070*/  F2FP.BF16.PACK_AB R32, R33, R32 ;  /* 0x000000202120723e */ /* 0x000fe200000010ff */
[C---:B------:R-:W-:Y:S02]  /*2080*/  FADD.FTZ R48, -R143.reuse, R41 ;  /* 0x000000298f307221 */ /* 0x040fe40000010100 */
[----:B------:R-:W-:Y:S02]  /*2090*/  FADD.FTZ R50, -R143, R43 ;  /* 0x0000002b8f327221 */ /* 0x000fe40000010100 */
[C---:B------:R-:W-:Y:S02]  /*20a0*/  FMUL.FTZ R149, R49.reuse, R149 ;  /* 0x0000009531957220 */ /* 0x040fe40000410000 */
[----:B------:R-:W-:Y:S02]  /*20b0*/  FMUL.FTZ R39, R49, R47 ;  /* 0x0000002f31277220 */ /* 0x000fe40000410000 */
[----:B------:R-:W-:Y:S01]  /*20c0*/  FADD.FTZ R44, -R143, R42 ;  /* 0x0000002a8f2c7221 */ /* 0x000fe20000010100 */
[----:B------:R-:W-:Y:S01]  /*20d0*/  SHF.L.U32 R42, R139, 0x4, RZ ;  /* 0x000000048b2a7819 */ /* 0x000fe200000006ff */
[C---:B------:R-:W-:Y:S01]  /*20e0*/  FMUL.FTZ R41, R49.reuse, R162 ;  /* 0x000000a231297220 */ /* 0x040fe20000410000 */
[----:B------:R-:W-:Y:S01]  /*20f0*/  SHF.R.U32.HI R139, RZ, 0x1c, R139 ;  /* 0x0000001cff8b7819 */ /* 0x000fe2000001168b */
[----:B------:R-:W-:-:S02]  /*2100*/  FMUL.FTZ R43, R49, R164 ;  /* 0x000000a4312b7220 */ /* 0x000fc40000410000 */
[C---:B------:R-:W-:Y:S02]  /*2110*/  FADD.FTZ R140, -R143.reuse, R37 ;  /* 0x000000258f8c7221 */ /* 0x040fe40000010100 */
[----:B------:R-:W-:Y:S02]  /*2120*/  FADD.FTZ R158, -R143, R66 ;  /* 0x000000428f9e7221 */ /* 0x000fe40000010100 */
[----:B0-----:R-:W-:Y:S02]  /*2130*/  FFMA.FTZ R34, R90, R45, R21 ;  /* 0x0000002d5a227223 */ /* 0x001fe40000010015 */
[----:B------:R-:W-:Y:S02]  /*2140*/  FFMA.FTZ R35, R91, R137, R20 ;  /* 0x000000895b237223 */ /* 0x000fe40000010014 */
[----:B------:R-:W-:Y:S02]  /*2150*/  FADD.FTZ R154, -R143, R64 ;  /* 0x000000408f9a7221 */ /* 0x000fe40000010100 */
[----:B------:R-:W-:Y:S01]  /*2160*/  FFMA.FTZ R37, R92, R149, R19 ;  /* 0x000000955c257223 */ /* 0x000fe20000010013 */
[----:B------:R-:W-:Y:S01]  /*2170*/  F2FP.BF16.PACK_AB R34, R35, R34 ;  /* 0x000000222322723e */ /* 0x000fe200000010ff */
[----:B------:R-:W-:-:S02]  /*2180*/  FFMA.FTZ R66, R95, R39, R18 ;  /* 0x000000275f427223 */ /* 0x000fc40000010012 */
[----:B------:R-:W-:Y:S01]  /*2190*/  FADD.FTZ R136, -R143, R36 ;  /* 0x000000248f887221 */ /* 0x000fe20000010100 */
[----:B------:R-:W-:Y:S01]  /*21a0*/  IADD3 R36, P0, R42, c[0x0][0x208], RZ ;  /* 0x000082002a247a10 */ /* 0x000fe20007f1e0ff */
[----:B------:R-:W-:Y:S01]  /*21b0*/  FFMA.FTZ R33, R88, R41, R23 ;  /* 0x0000002958217223 */ /* 0x000fe20000010017 */
[----:B------:R-:W-:Y:S01]  /*21c0*/  F2FP.BF16.PACK_AB R35, R66, R37 ;  /* 0x000000254223723e */ /* 0x000fe200000010ff */
[----:B------:R-:W-:Y:S01]  /*21d0*/  FFMA.FTZ R64, R89, R43, R22 ;  /* 0x0000002b59407223 */ /* 0x000fe20000010016 */
[----:B------:R-:W-:Y:S01]  /*21e0*/  IADD3.X R37, R139, c[0x0][0x20c], RZ, P0, !PT ;  /* 0x000083008b257a10 */ /* 0x000fe200007fe4ff */
[----:B------:R-:W-:Y:S02]  /*21f0*/  FADD.FTZ R156, -R143, R65 ;  /* 0x000000418f9c7221 */ /* 0x000fe40000010100 */
[----:B------:R-:W-:Y:S01]  /*2200*/  FMUL.FTZ R65, R49, R44 ;  /* 0x0000002c31417220 */ /* 0x000fe20000410000 */
[----:B------:R-:W-:Y:S01]  /*2210*/  F2FP.BF16.PACK_AB R33, R64, R33 ;  /* 0x000000214021723e */ /* 0x000fe200000010ff */
[----:B------:R-:W-:-:S02]  /*2220*/  FFMA.FTZ R149, R98, R149, R31 ;  /* 0x0000009562957223 */ /* 0x000fc4000001001f */
[----:B------:R-:W-:Y:S02]  /*2230*/  FFMA.FTZ R44, R103, R39, R70 ;  /* 0x00000027672c7223 */ /* 0x000fe40000010046 */
[----:B------:R-:W-:Y:S01]  /*2240*/  FADD.FTZ R160, -R143, R67 ;  /* 0x000000438fa07221 */ /* 0x000fe20000010100 */
[----:B------:R0:W-:Y:S01]  /*2250*/  STG.E.128 [R36.64], R32 ;  /* 0x0000002024007986 */ /* 0x0001e2000c101d04 */
[C---:B------:R-:W-:Y:S01]  /*2260*/  FMUL.FTZ R66, R49.reuse, R50 ;  /* 0x0000003231427220 */ /* 0x040fe20000410000 */
[----:B------:R-:W-:Y:S01]  /*2270*/  F2FP.BF16.PACK_AB R39, R44, R149 ;  /* 0x000000952c27723e */ /* 0x000fe200000010ff */
        /* <DEDUP_REMOVED lines=18> */
[----:B0-----:R-:W-:Y:S01]  /*23a0*/  F2FP.BF16.PACK_AB R36, R49, R44 ;  /* 0x0000002c3124723e */ /* 0x001fe200000010ff */
[----:B------:R-:W-:Y:S01]  /*23b0*/  FFMA.FTZ R38, R96, R45, R29 ;  /* 0x0000002d60267223 */ /* 0x000fe2000001001d */
[----:B------:R-:W-:Y:S01]  /*23c0*/  SHF.L.U32 R49, R138, 0x4, RZ ;  /* 0x000000048a317819 */ /* 0x000fe200000006ff */
[----:B------:R-:W-:Y:S01]  /*23d0*/  FFMA.FTZ R45, R102, R65, R15 ;  /* 0x00000041662d7223 */ /* 0x000fe2000001000f */
[----:B------:R-:W-:Y:S01]  /*23e0*/  F2FP.BF16.PACK_AB R37, R40, R41 ;  /* 0x000000292825723e */ /* 0x000fe200000010ff */
[----:B------:R-:W-:Y:S01]  /*23f0*/  FFMA.FTZ R32, R107, R66, R14 ;  /* 0x000000426b207223 */ /* 0x000fe2000001000e */
[----:B------:R-:W-:Y:S01]  /*2400*/  SHF.R.U32.HI R138, RZ, 0x1c, R138 ;  /* 0x0000001cff8a7819 */ /* 0x000fe2000001168a */
[----:B------:R-:W-:Y:S01]  /*2410*/  FFMA.FTZ R33, R109, R140, R12 ;  /* 0x0000008c6d217223 */ /* 0x000fe2000001000c */
[----:B------:R-:W-:Y:S01]  /*2420*/  IADD3 R44, P1, R49, c[0x0][0x208], RZ ;  /* 0x00008200312c7a10 */ /* 0x000fe20007f3e0ff */
[----:B------:R-:W-:Y:S01]  /*2430*/  FFMA.FTZ R137, R101, R137, R68 ;  /* 0x0000008965897223 */ /* 0x000fe20000010044 */
[----:B------:R-:W-:Y:S01]  /*2440*/  F2FP.BF16.PACK_AB R41, R32, R45 ;  /* 0x0000002d2029723e */ /* 0x000fe200000010ff */
        /* <DEDUP_REMOVED lines=9> */
[----:B------:R-:W-:Y:S01]  /*24e0*/  IADD3.X R33, R139, c[0x0][0x214], RZ, P0, !PT ;  /* 0x000085008b217a10 */ /* 0x000fe200007fe4ff */
[----:B------:R-:W-:Y:S01]  /*24f0*/  FFMA.FTZ R48, R116, R47, R9 ;  /* 0x0000002f74307223 */ /* 0x000fe20000010009 */
[----:B------:R-:W-:Y:S01]  /*2500*/  F2FP.BF16.PACK_AB R40, R136, R43 ;  /* 0x0000002b8828723e */ /* 0x000fe200000010ff */
[----:B------:R-:W-:-:S02]  /*2510*/  FFMA.FTZ R43, R106, R142, R11 ;  /* 0x0000008e6a2b7223 */ /* 0x000fc4000001000b */
[----:B------:R0:W-:Y:S01]  /*2520*/  STG.E.128 [R32.64], R36 ;  /* 0x0000002420007986 */ /* 0x0001e2000c101d04 */
[----:B------:R-:W-:Y:S02]  /*2530*/  FFMA.FTZ R139, R121, R50, R8 ;  /* 0x00000032798b7223 */ /* 0x000fe40000010008 */
[----:B------:R-:W-:Y:S01]  /*2540*/  F2FP.BF16.PACK_AB R43, R34, R43 ;  /* 0x0000002b222b723e */ /* 0x000fe200000010ff */
[----:B------:R-:W-:Y:S02]  /*2550*/  FFMA.FTZ R46, R108, R46, R69 ;  /* 0x0000002e6c2e7223 */ /* 0x000fe40000010045 */
[----:B------:R-:W-:Y:S02]  /*2560*/  FFMA.FTZ R34, R112, R67, R73 ;  /* 0x0000004370227223 */ /* 0x000fe40000010049 */
[----:B------:R1:W-:Y:S01]  /*2570*/  STG.E.128 [R44.64], R40 ;  /* 0x000000282c007986 */ /* 0x0003e2000c101d04 */
[----:B------:R-:W-:Y:S02]  /*2580*/  FFMA.FTZ R35, R114, R142, R75 ;  /* 0x0000008e72237223 */ /* 0x000fe4000001004b */
[----:B------:R-:W-:-:S02]  /*2590*/  FFMA.FTZ R144, R119, R144, R78 ;  /* 0x0000009077907223 */ /* 0x000fc4000001004e */
[----:B------:R-:W-:Y:S02]  /*25a0*/  FFMA.FTZ R65, R110, R65, R71 ;  /* 0x000000416e417223 */ /* 0x000fe40000010047 */
[----:B------:R-:W-:Y:S01]  /*25b0*/  FFMA.FTZ R66, R115, R66, R74 ;  /* 0x0000004273427223 */ /* 0x000fe2000001004a */
[----:B------:R-:W-:Y:S01]  /*25c0*/  F2FP.BF16.PACK_AB R35, R144, R35 ;  /* 0x000000239023723e */ /* 0x000fe200000010ff */
[----:B------:R-:W-:Y:S01]  /*25d0*/  FFMA.FTZ R67, R117, R140, R76 ;  /* 0x0000008c75437223 */ /* 0x000fe2000001004c */
[----:B0-----:R-:W-:Y:S01]  /*25e0*/  F2FP.BF16.PACK_AB R36, R139, R48 ;  /* 0x000000308b24723e */ /* 0x001fe200000010ff */
[----:B------:R-:W-:Y:S01]  /*25f0*/  FFMA.FTZ R37, R118, R51, R7 ;  /* 0x0000003376257223 */ /* 0x000fe20000010007 */
[----:B------:R-:W-:Y:S01]  /*2600*/  F2FP.BF16.PACK_AB R32, R137, R46 ;  /* 0x0000002e8920723e */ /* 0x000fe200000010ff */
[----:B------:R-:W-:Y:S01]  /*2610*/  FFMA.FTZ R38, R123, R64, R6 ;  /* 0x000000407b267223 */ /* 0x000fe20000010006 */
[----:B------:R-:W-:Y:S01]  /*2620*/  IADD3 R48, P0, R49, c[0x0][0x210], RZ ;  /* 0x0000840031307a10 */ /* 0x000fe20007f1e0ff */
[----:B------:R-:W-:Y:S01]  /*2630*/  FFMA.FTZ R39, R125, R156, R4 ;  /* 0x0000009c7d277223 */ /* 0x000fe20000010004 */
[----:B------:R-:W-:Y:S01]  /*2640*/  F2FP.BF16.PACK_AB R34, R67, R34 ;  /* 0x000000224322723e */ /* 0x000fe200000010ff */
[----:B------:R-:W-:Y:S01]  /*2650*/  FFMA.FTZ R64, R131, R64, R82 ;  /* 0x0000004083407223 */ /* 0x000fe20000010052 */
[----:B------:R-:W-:Y:S01]  /*2660*/  F2FP.BF16.PACK_AB R37, R38, R37 ;  /* 0x000000252625723e */ /* 0x000fe200000010ff */
[----:B------:R-:W-:Y:S01]  /*2670*/  FFMA.FTZ R38, R120, R154, R5 ;  /* 0x0000009a78267223 */ /* 0x000fe20000010005 */
[----:B-1----:R-:W-:Y:S01]  /*2680*/  SHF.L.U32 R44, R135, 0x4, RZ ;  /* 0x00000004872c7819 */ /* 0x002fe200000006ff */
[----:B------:R-:W-:Y:S01]  /*2690*/  FFMA.FTZ R40, R122, R158, R3 ;  /* 0x0000009e7a287223 */ /* 0x000fe20000010003 */
[----:B------:R-:W-:Y:S01]  /*26a0*/  SHF.R.U32.HI R135, RZ, 0x1c, R135 ;  /* 0x0000001cff877819 */ /* 0x000fe20000011687 */
[----:B------:R-:W-:Y:S01]  /*26b0*/  FFMA.FTZ R45, R127, R160, R2 ;  /* 0x000000a07f2d7223 */ /* 0x000fe20000010002 */
[----:B------:R-:W-:Y:S01]  /*26c0*/  F2FP.BF16.PACK_AB R38, R39, R38 ;  /* 0x000000262726723e */ /* 0x000fe200000010ff */
        /* <DEDUP_REMOVED lines=11> */
[----:B------:R-:W-:Y:S01]  /*2780*/  IADD3.X R49, R138, c[0x0][0x214], RZ, P0, !PT ;  /* 0x000085008a317a10 */ /* 0x000fe200007fe4ff */
[----:B------:R-:W-:Y:S01]  /*2790*/  FFMA.FTZ R41, R128, R51, R79 ;  /* 0x0000003380297223 */ /* 0x000fe2000001004f */
[----:B------:R-:W-:Y:S01]  /*27a0*/  IADD3.X R47, R135, c[0x0][0x20c], RZ, P1, !PT ;  /* 0x00008300872f7a10 */ /* 0x000fe20000ffe4ff */
[----:B------:R-:W-:Y:S01]  /*27b0*/  IMAD R126, R141, c[0x0][0x160], R126 ;  /* 0x000058008d7e7a24 */ /* 0x000fe200078e027e */
[----:B------:R-:W-:Y:S01]  /*27c0*/  F2FP.BF16.PACK_AB R40, R45, R40 ;  /* 0x000000282d28723e */ /* 0x000fe200000010ff */
[----:B------:R0:W-:Y:S01]  /*27d0*/  STG.E.128 [R48.64], R32 ;  /* 0x0000002030007986 */ /* 0x0001e2000c101d04 */
[----:B------:R-:W-:-:S02]  /*27e0*/  F2FP.BF16.PACK_AB R43, R160, R43 ;  /* 0x0000002ba02b723e */ /* 0x000fc400000010ff */
[----:B------:R-:W-:Y:S01]  /*27f0*/  F2FP.BF16.PACK_AB R41, R64, R41 ;  /* 0x000000294029723e */ /* 0x000fe200000010ff */
[----:B------:R0:W-:Y:S01]  /*2800*/  STG.E.128 [R46.64], R36 ;  /* 0x000000242e007986 */ /* 0x0001e2000c101d04 */
[----:B------:R-:W-:Y:S02]  /*2810*/  IADD3.X R45, R135, c[0x0][0x214], RZ, P2, !PT ;  /* 0x00008500872d7a10 */ /* 0x000fe400017fe4ff */
[----:B------:R-:W-:-:S03]  /*2820*/  ISETP.GE.AND P0, PT, R126, c[0x0][0x164], PT ;  /* 0x000059007e007a0c */ /* 0x000fc60003f06270 */
[----:B------:R0:W-:Y:S10]  /*2830*/  STG.E.128 [R44.64], R40 ;  /* 0x000000282c007986 */ /* 0x0001f4000c101d04 */
[----:B0----5:R-:W-:Y:S01]  /*2840*/  @P0 CALL.REL.NOINC `(.L_x_6309) ;  /* 0x0000001000000944 */ /* 0x021fe20003c00000 */
[----:B------:R-:W-:Y:S05]  /*2850*/  BRA `(.L_x_6310) ;  /* 0xffffe0b000007947 */ /* 0x000fea000383ffff */
.L_x_6309:
[----:B------:R-:W-:Y:S05]  /*2860*/  EXIT ;  /* 0x000000000000794d */ /* 0x000fea0003800000 */
.L_x_6307:
[----:B0-----:R-:W-:Y:S01]  /*2870*/  HFMA2.MMA R140, -RZ, RZ, 0, 1.847743988037109375e-06 ;  /* 0x0000001fff8c7435 */ /* 0x001fe200000001ff */
[----:B------:R-:W-:-:S02]  /*2880*/  MOV R142, 0x1 ;  /* 0x00000001008e7802 */ /* 0x000fc40000000f00 */
[----:B------:R-:W-:Y:S02]  /*2890*/  MOV R141, 0xffffffff ;  /* 0xffffffff008d7802 */ /* 0x000fe40000000f00 */
[----:B------:R-:W-:Y:S02]  /*28a0*/  MOV R136, 0x28c0 ;  /* 0x000028c000887802 */ /* 0x000fe40000000f00 */
[----:B-----5:R-:W-:Y:S05]  /*28b0*/  CALL.REL.NOINC `($__internal_25_$__cuda_sm70_shflsync_bfly_p) ;  /* 0x0000069000007944 */ /* 0x020fea0003c00000 */
[----:B-1----:R-:W-:Y:S01]  /*28c0*/  MOV R136, R142 ;  /* 0x0000008e00887202 */ /* 0x002fe20000000f00 */
[----:B0-----:R-:W-:Y:S05]  /*28d0*/  BRA `(.L_x_6311) ;  /* 0xfffff12000007947 */ /* 0x001fea000383ffff */
.L_x_6308:
[----:B------:R-:W-:Y:S01]  /*28e0*/  HFMA2.MMA R142, -RZ, RZ, 0, 1.1920928955078125e-07 ;  /* 0x00000002ff8e7435 */ /* 0x000fe200000001ff */
[----:B------:R-:W-:Y:S02]  /*28f0*/  MOV R140, 0x1f ;  /* 0x0000001f008c7802 */ /* 0x000fe40000000f00 */
[----:B------:R-:W-:Y:S02]  /*2900*/  MOV R141, 0xffffffff ;  /* 0xffffffff008d7802 */ /* 0x000fe40000000f00 */
[----:B------:R-:W-:Y:S02]  /*2910*/  MOV R136, 0x2930 ;  /* 0x0000293000887802 */ /* 0x000fe40000000f00 */
[----:B-----5:R-:W-:Y:S05]  /*2920*/  CALL.REL.NOINC `($__internal_25_$__cuda_sm70_shflsync_bfly_p) ;  /* 0x0000062000007944 */ /* 0x020fea0003c00000 */
[----:B01----:R-:W-:Y:S01]  /*2930*/  FADD.FTZ R143, R143, R142 ;  /* 0x0000008e8f8f7221 */ /* 0x003fe20000010000 */
[----:B------:R-:W-:Y:S01]  /*2940*/  HFMA2.MMA R142, -RZ, RZ, 0, 2.384185791015625e-07 ;  /* 0x00000004ff8e7435 */ /* 0x000fe200000001ff */
[----:B------:R-:W-:-:S02]  /*2950*/  MOV R140, 0x1f ;  /* 0x0000001f008c7802 */ /* 0x000fc40000000f00 */
[----:B------:R-:W-:Y:S02]  /*2960*/  MOV R141, 0xffffffff ;  /* 0xffffffff008d7802 */ /* 0x000fe40000000f00 */
[----:B------:R-:W-:Y:S02]  /*2970*/  MOV R136, 0x2990 ;  /* 0x0000299000887802 */ /* 0x000fe40000000f00 */
[----:B------:R-:W-:Y:S05]  /*2980*/  CALL.REL.NOINC `($__internal_25_$__cuda_sm70_shflsync_bfly_p) ;  /* 0x000005c000007944 */ /* 0x000fea0003c00000 */
[----:B01----:R-:W-:Y:S01]  /*2990*/  FADD.FTZ R143, R143, R142 ;  /* 0x0000008e8f8f7221 */ /* 0x003fe20000010000 */
[----:B------:R-:W-:Y:S01]  /*29a0*/  HFMA2.MMA R142, -RZ, RZ, 0, 4.76837158203125e-07 ;  /* 0x00000008ff8e7435 */ /* 0x000fe200000001ff */
[----:B------:R-:W-:Y:S02]  /*29b0*/  MOV R140, 0x1f ;  /* 0x0000001f008c7802 */ /* 0x000fe40000000f00 */
[----:B------:R-:W-:Y:S02]  /*29c0*/  MOV R141, 0xffffffff ;  /* 0xffffffff008d7802 */ /* 0x000fe40000000f00 */
[----:B------:R-:W-:Y:S02]  /*29d0*/  MOV R136, 0x29f0 ;  /* 0x000029f000887802 */ /* 0x000fe40000000f00 */
[----:B------:R-:W-:Y:S05]  /*29e0*/  CALL.REL.NOINC `($__internal_25_$__cuda_sm70_shflsync_bfly_p) ;  /* 0x0000056000007944 */ /* 0x000fea0003c00000 */
[----:B01----:R-:W-:Y:S01]  /*29f0*/  FADD.FTZ R143, R143, R142 ;  /* 0x0000008e8f8f7221 */ /* 0x003fe20000010000 */
[----:B------:R-:W-:Y:S01]  /*2a00*/  HFMA2.MMA R142, -RZ, RZ, 0, 9.5367431640625e-07 ;  /* 0x00000010ff8e7435 */ /* 0x000fe200000001ff */
[----:B------:R-:W-:-:S02]  /*2a10*/  MOV R140, 0x1f ;  /* 0x0000001f008c7802 */ /* 0x000fc40000000f00 */
[----:B------:R-:W-:Y:S02]  /*2a20*/  MOV R141, 0xffffffff ;  /* 0xffffffff008d7802 */ /* 0x000fe40000000f00 */
[----:B------:R-:W-:Y:S02]  /*2a30*/  MOV R136, 0x2a50 ;  /* 0x00002a5000887802 */ /* 0x000fe40000000f00 */
[----:B------:R-:W-:Y:S05]  /*2a40*/  CALL.REL.NOINC `($__internal_25_$__cuda_sm70_shflsync_bfly_p) ;  /* 0x0000050000007944 */ /* 0x000fea0003c00000 */
        /* <DEDUP_REMOVED lines=54> */
[----:B------:R-:W-:Y:S05]  /*2db0*/  CALL.REL.NOINC `($__internal_25_$__cuda_sm70_shflsync_bfly_p) ;  /* 0x0000019000007944 */ /* 0x000fea0003c00000 */
[----:B01----:R-:W-:Y:S01]  /*2dc0*/  FADD.FTZ R143, R143, R142 ;  /* 0x0000008e8f8f7221 */ /* 0x003fe20000010000 */
[----:B------:R-:W-:Y:S01]  /*2dd0*/  HFMA2.MMA R142, -RZ, RZ, 0, 1.1920928955078125e-07 ;  /* 0x00000002ff8e7435 */ /* 0x000fe200000001ff */
[----:B------:R-:W-:Y:S02]  /*2de0*/  MOV R140, 0x1f ;  /* 0x0000001f008c7802 */ /* 0x000fe40000000f00 */
[----:B------:R-:W-:Y:S02]  /*2df0*/  MOV R141, 0xffffffff ;  /* 0xffffffff008d7802 */ /* 0x000fe40000000f00 */
[----:B------:R-:W-:Y:S02]  /*2e00*/  MOV R136, 0x2e20 ;  /* 0x00002e2000887802 */ /* 0x000fe40000000f00 */
[----:B------:R-:W-:Y:S05]  /*2e10*/  CALL.REL.NOINC `($__internal_25_$__cuda_sm70_shflsync_bfly_p) ;  /* 0x0000013000007944 */ /* 0x000fea0003c00000 */
[----:B01----:R-:W-:Y:S01]  /*2e20*/  FADD.FTZ R143, R143, R142 ;  /* 0x0000008e8f8f7221 */ /* 0x003fe20000010000 */
[----:B------:R-:W-:Y:S01]  /*2e30*/  HFMA2.MMA R142, -RZ, RZ, 0, 2.384185791015625e-07 ;  /* 0x00000004ff8e7435 */ /* 0x000fe200000001ff */
[----:B------:R-:W-:Y:S02]  /*2e40*/  MOV R140, 0x1f ;  /* 0x0000001f008c7802 */ /* 0x000fe40000000f00 */
[----:B------:R-:W-:-:S02]  /*2e50*/  MOV R141, 0xffffffff ;  /* 0xffffffff008d7802 */ /* 0x000fc40000000f00 */
        /* <DEDUP_REMOVED lines=10> */
[----:B------:R-:W-:Y:S02]  /*2f00*/  MOV R140, 0x1f ;  /* 0x0000001f008c7802 */ /* 0x000fe40000000f00 */
[----:B------:R-:W-:-:S02]  /*2f10*/  MOV R141, 0xffffffff ;  /* 0xffffffff008d7802 */ /* 0x000fc40000000f00 */
[----:B------:R-:W-:Y:S02]  /*2f20*/  MOV R136, 0x2f40 ;  /* 0x00002f4000887802 */ /* 0x000fe40000000f00 */
[----:B------:R-:W-:Y:S05]  /*2f30*/  CALL.REL.NOINC `($__internal_25_$__cuda_sm70_shflsync_bfly_p) ;  /* 0x0000001000007944 */ /* 0x000fea0003c00000 */
[----:B01----:R-:W-:Y:S05]  /*2f40*/  BRA `(.L_x_6312) ;  /* 0xffffeef000007947 */ /* 0x003fea000383ffff */
        .weak           $__internal_25_$__cuda_sm70_shflsync_bfly_p
        .type           $__internal_25_$__cuda_sm70_shflsync_bfly_p,@function
        .size           $__internal_25_$__cuda_sm70_shflsync_bfly_p,(.L_x_20041 - $__internal_25_$__cuda_sm70_shflsync_bfly_p)
$__internal_25_$__cuda_sm70_shflsync_bfly_p:
[----:B------:R-:W-:Y:S01]  /*2f50*/  HFMA2.MMA R137, -RZ, RZ, 0, 0 ;  /* 0x00000000ff897435 */ /* 0x000fe200000001ff */
[----:B------:R-:W-:Y:S04]  /*2f60*/  WARPSYNC R141 ;  /* 0x0000008d00007348 */ /* 0x000fe80003800000 */
[----:B------:R0:W1:Y:S01]  /*2f70*/  SHFL.BFLY PT, R142, R143, R142, R140 ;  /* 0x0c00008e8f8e7389 */ /* 0x00006200000e008c */
[----:B------:R-:W-:Y:S05]  /*2f80*/  RET.REL.NODEC R136 `(_ZN10layer_norm31ln_parallel_residual_fwd_kernelINS_13Kernel_traitsI13__nv_bfloat16S2_fS2_fjLj768ELj1ELj4ELj1ELj16ENS_18Kernel_traits_baseILj768ES2_S2_fS2_fjLj128EEEEELb0ELb0ELb1EEEvNS_9FwdParamsE) ;  /* 0xffffd07088007950 */ /* 0x000fea0003c3ffff */
.L_x_6313:
        /* <DEDUP_REMOVED lines=15> */
.L_x_20041:


//--------------------- .text._ZN10layer_norm31ln_parallel_residual_fwd_kernelINS_13Kernel_traitsI13__nv_bfloat16S2_fS2_fjLj768ELj1ELj4ELj1ELj16ENS_18Kernel_traits_baseILj768ES2_S2_fS2_fjLj128EEEEELb0ELb1ELb0EEEvNS_9FwdParamsE --------------------------
	.section	.text._ZN10layer_norm31ln_parallel_residual_fwd_kernelINS_13Kernel_traitsI13__nv_bfloat16S2_fS2_fjLj768ELj1ELj4ELj1ELj16ENS_18Kernel_traits_baseILj768ES2_S2_fS2_fjLj128EEEEELb0ELb1ELb0EEEvNS_9FwdParamsE,"ax",@progbits
	.sectioninfo	@"SHI_REGISTERS=107"
	.align	128
        .global         _ZN10layer_norm31ln_parallel_residual_fwd_kernelINS_13Kernel_traitsI13__nv_bfloat16S2_fS2_fjLj768ELj1ELj4ELj1ELj16ENS_18Kernel_traits_baseILj768ES2_S2_fS2_fjLj128EEEEELb0ELb1ELb0EEEvNS_9FwdParamsE
        .type           _ZN10layer_norm31ln_parallel_residual_fwd_kernelINS_13Kernel_traitsI13__nv_bfloat16S2_fS2_fjLj768ELj1ELj4ELj1ELj16ENS_18Kernel_traits_baseILj768ES2_S2_fS2_fjLj128EEEEELb0ELb1ELb0EEEvNS_9FwdParamsE,@function
        .size           _ZN10layer_norm31ln_parallel_residual_fwd_kernelINS_13Kernel_traitsI13__nv_bfloat16S2_fS2_fjLj768ELj1ELj4ELj1ELj16ENS_18Kernel_traits_baseILj768ES2_S2_fS2_fjLj128EEEEELb0ELb1ELb0EEEvNS_9FwdParamsE,(.L_x_20042 - _ZN10layer_norm31ln_parallel_residual_fwd_kernelINS_13Kernel_traitsI13__nv_bfloat16S2_fS2_fjLj768ELj1ELj4ELj1ELj16ENS_18Kernel_traits_baseILj768ES2_S2_fS2_fjLj128EEEEELb0ELb1ELb0EEEvNS_9FwdParamsE)
        .other          _ZN10layer_norm31ln_parallel_residual_fwd_kernelINS_13Kernel_traitsI13__nv_bfloat16S2_fS2_fjLj768ELj1ELj4ELj1ELj16ENS_18Kernel_traits_baseILj768ES2_S2_fS2_fjLj128EEEEELb0ELb1ELb0EEEvNS_9FwdParamsE,@"STO_CUDA_ENTRY STV_DEFAULT"
_ZN10layer_norm31ln_parallel_residual_fwd_kernelINS_13Kernel_traitsI13__nv_bfloat16S2_fS2_fjLj768ELj1ELj4ELj1ELj16ENS_18Kernel_traits_baseILj768ES2_S2_fS2_fjLj128EEEEELb0ELb1ELb0EEEvNS_9FwdParamsE:
.text._ZN10layer_norm31ln_parallel_residual_fwd_kernelINS_13Kernel_traitsI13__nv_bfloat16S2_fS2_fjLj768ELj1ELj4ELj1ELj16ENS_18Kernel_traits_baseILj768ES2_S2_fS2_fjLj128EEEEELb0ELb1ELb0EEEvNS_9FwdParamsE:
        /* <DEDUP_REMOVED lines=29> */
.L_x_6315:
[----:B0-----:R-:W-:Y:S05]  /*01d0*/  BSYNC B0 ;  /* 0x0000000000007941 */ /* 0x001fea0003800000 */
.L_x_6314:
        /* <DEDUP_REMOVED lines=13> */
.L_x_6317:
[----:B0-----:R-:W-:Y:S05]  /*02b0*/  BSYNC B0 ;  /* 0x0000000000007941 */ /* 0x001fea0003800000 */
.L_x_6316:
        /* <DEDUP_REMOVED lines=12> */
.L_x_6319:
[----:B0-----:R-:W-:Y:S05]  /*0380*/  BSYNC B0 ;  /* 0x0000000000007941 */ /* 0x001fea0003800000 */
.L_x_6318:
        /* <DEDUP_REMOVED lines=50> */
.L_x_6383:
        /* <DEDUP_REMOVED lines=30> */
.L_x_6322:
[----:B0----5:R-:W-:-:S05]  /*0890*/  PRMT R37, RZ, 0x5410, R24 ;  /* 0x00005410ff257816 */ /* 0x021fca0000000018 */
[----:B------:R-:W-:-:S04]  /*08a0*/  FADD.FTZ R36, R37, R36 ;  /* 0x0000002425247221 */ /* 0x000fc80000010000 */
[----:B------:R-:W-:Y:S02]  /*08b0*/  @P0 FADD.FTZ R36, R28, R36 ;  /* 0x000000241c240221 */ /* 0x000fe40000010000 */
.L_x_6323:
[----:B------:R-:W-:Y:S01]  /*08c0*/  PRMT R37, RZ, 0x7610, R40 ;  /* 0x00007610ff257816 */ /* 0x000fe20000000028 */
[----:B------:R-:W-:Y:S05]  /*08d0*/  @P1 BRA `(.L_x_6324) ;  /* 0x0000003000001947 */ /* 0x000fea0003800000 */
[----:B------:R-:W-:Y:S05]  /*08e0*/  @!P0 BRA `(.L_x_6325) ;  /* 0x0000005000008947 */ /* 0x000fea0003800000 */
[----:B-----5:R-:W-:Y:S01]  /*08f0*/  FADD.FTZ R37, R29, R37 ;  /* 0x000000251d257221 */ /* 0x020fe20000010000 */
[----:B------:R-:W-:Y:S05]  /*0900*/  BRA `(.L_x_6325) ;  /* 0x0000003000007947 */ /* 0x000fea0003800000 */
.L_x_6324:
[----:B-----5:R-:W-:-:S05]  /*0910*/  PRMT R38, RZ, 0x7610, R24 ;  /* 0x00007610ff267816 */ /* 0x020fca0000000018 */
[----:B------:R-:W-:-:S04]  /*0920*/  FADD.FTZ R37, R38, R37 ;  /* 0x0000002526257221 */ /* 0x000fc80000010000 */
[----:B------:R-:W-:Y:S02]  /*0930*/  @P0 FADD.FTZ R37, R29, R37 ;  /* 0x000000251d250221 */ /* 0x000fe40000010000 */
.L_x_6325:
[----:B------:R-:W-:Y:S01]  /*0940*/  PRMT R38, RZ, 0x5410, R41 ;  /* 0x00005410ff267816 */ /* 0x000fe20000000029 */
[----:B------:R-:W-:Y:S05]  /*0950*/  @P1 BRA `(.L_x_6326) ;  /* 0x0000003000001947 */ /* 0x000fea0003800000 */
[----:B------:R-:W-:Y:S05]  /*0960*/  @!P0 BRA `(.L_x_6327) ;  /* 0x0000005000008947 */ /* 0x000fea0003800000 */
[----:B-----5:R-:W-:Y:S01]  /*0970*/  FADD.FTZ R38, R30, R38 ;  /* 0x000000261e267221 */ /* 0x020fe20000010000 */
[----:B------:R-:W-:Y:S05]  /*0980*/  BRA `(.L_x_6327) ;  /* 0x0000003000007947 */ /* 0x000fea0003800000 */
.L_x_6326:
[----:B-----5:R-:W-:-:S05]  /*0990*/  PRMT R39, RZ, 0x5410, R25 ;  /* 0x00005410ff277816 */ /* 0x020fca0000000019 */
[----:B------:R-:W-:-:S04]  /*09a0*/  FADD.FTZ R38, R39, R38 ;  /* 0x0000002627267221 */ /* 0x000fc80000010000 */
[----:B------:R-:W-:Y:S02]  /*09b0*/  @P0 FADD.FTZ R38, R30, R38 ;  /* 0x000000261e260221 */ /* 0x000fe40000010000 */
.L_x_6327:
[----:B------:R-:W-:Y:S01]  /*09c0*/  PRMT R39, RZ, 0x7610, R41 ;  /* 0x00007610ff277816 */ /* 0x000fe20000000029 */
[----:B------:R-:W-:Y:S05]  /*09d0*/  @P1 BRA `(.L_x_6328) ;  /* 0x0000003000001947 */ /* 0x000fea0003800000 */
[----:B------:R-:W-:Y:S05]  /*09e0*/  @!P0 BRA `(.L_x_6329) ;  /* 0x0000005000008947 */ /* 0x000fea0003800000 */
[----:B-----5:R-:W-:Y:S01]  /*09f0*/  FADD.FTZ R39, R31, R39 ;  /* 0x000000271f277221 */ /* 0x020fe20000010000 */
[----:B------:R-:W-:Y:S05]  /*0a00*/  BRA `(.L_x_6329) ;  /* 0x0000003000007947 */ /* 0x000fea0003800000 */
.L_x_6328:
[----:B-----5:R-:W-:-:S05]  /*0a10*/  PRMT R40, RZ, 0x7610, R25 ;  /* 0x00007610ff287816 */ /* 0x020fca0000000019 */
[----:B------:R-:W-:-:S04]  /*0a20*/  FADD.FTZ R39, R40, R39 ;  /* 0x0000002728277221 */ /* 0x000fc80000010000 */
[----:B------:R-:W-:Y:S02]  /*0a30*/  @P0 FADD.FTZ R39, R31, R39 ;  /* 0x000000271f270221 */ /* 0x000fe40000010000 */
.L_x_6329:
[----:B------:R-:W-:Y:S01]  /*0a40*/  PRMT R40, RZ, 0x5410, R42 ;  /* 0x00005410ff287816 */ /* 0x000fe2000000002a */
[----:B------:R-:W-:Y:S05]  /*0a50*/  @P1 BRA `(.L_x_6330) ;  /* 0x0000003000001947 */ /* 0x000fea0003800000 */
[----:B------:R-:W-:Y:S05]  /*0a60*/  @!P0 BRA `(.L_x_6331) ;  /* 0x0000005000008947 */ /* 0x000fea0003800000 */
[----:B-----5:R-:W-:Y:S01]  /*0a70*/  FADD.FTZ R40, R32, R40 ;  /* 0x0000002820287221 */ /* 0x020fe20000010000 */
[----:B------:R-:W-:Y:S05]  /*0a80*/  BRA `(.L_x_6331) ;  /* 0x0000003000007947 */ /* 0x000fea0003800000 */
.L_x_6330:
[----:B-----5:R-:W-:-:S05]  /*0a90*/  PRMT R41, RZ, 0x5410, R26 ;  /* 0x00005410ff297816 */ /* 0x020fca000000001a */
[----:B------:R-:W-:-:S04]  /*0aa0*/  FADD.FTZ R40, R41, R40 ;  /* 0x0000002829287221 */ /* 0x000fc80000010000 */
[----:B------:R-:W-:Y:S02]  /*0ab0*/  @P0 FADD.FTZ R40, R32, R40 ;  /* 0x0000002820280221 */ /* 0x000fe40000010000 */
.L_x_6331:
[----:B------:R-:W-:Y:S01]  /*0ac0*/  PRMT R41, RZ, 0x7610, R42 ;  /* 0x00007610ff297816 */ /* 0x000fe2000000002a */
[----:B------:R-:W-:Y:S05]  /*0ad0*/  @P1 BRA `(.L_x_6332) ;  /* 0x0000003000001947 */ /* 0x000fea0003800000 */
[----:B------:R-:W-:Y:S05]  /*0ae0*/  @!P0 BRA `(.L_x_6333) ;  /* 0x0000005000008947 */ /* 0x000fea0003800000 */
[----:B-----5:R-:W-:Y:S01]  /*0af0*/  FADD.FTZ R41, R33, R41 ;  /* 0x0000002921297221 */ /* 0x020fe20000010000 */
[----:B------:R-:W-:Y:S05]  /*0b00*/  BRA `(.L_x_6333) ;  /* 0x0000003000007947 */ /* 0x000fea0003800000 */
.L_x_6332:
[----:B-----5:R-:W-:-:S05]  /*0b10*/  PRMT R42, RZ, 0x7610, R26 ;  /* 0x00007610ff2a7816 */ /* 0x020fca000000001a */
[----:B------:R-:W-:-:S04]  /*0b20*/  FADD.FTZ R41, R42, R41 ;  /* 0x000000292a297221 */ /* 0x000fc80000010000 */
[----:B------:R-:W-:Y:S02]  /*0b30*/  @P0 FADD.FTZ R41, R33, R41 ;  /* 0x0000002921290221 */ /* 0x000fe40000010000 */
.L_x_6333:
[----:B------:R-:W-:Y:S01]  /*0b40*/  PRMT R42, RZ, 0x5410, R43 ;  /* 0x00005410ff2a7816 */ /* 0x000fe2000000002b */
[----:B------:R-:W-:Y:S05]  /*0b50*/  @P1 BRA `(.L_x_6334) ;  /* 0x0000003000001947 */ /* 0x000fea0003800000 */
[----:B------:R-:W-:Y:S05]  /*0b60*/  @!P0 BRA `(.L_x_6335) ;  /* 0x0000005000008947 */ /* 0x000fea0003800000 */
[----:B-----5:R-:W-:Y:S01]  /*0b70*/  FADD.FTZ R42, R34, R42 ;  /* 0x0000002a222a7221 */ /* 0x020fe20000010000 */
[----:B------:R-:W-:Y:S05]  /*0b80*/  BRA `(.L_x_6335) ;  /* 0x0000003000007947 */ /* 0x000fea0003800000 */
.L_x_6334:
[----:B-----5:R-:W-:-:S05]  /*0b90*/  PRMT R61, RZ, 0x5410, R27 ;  /* 0x00005410ff3d7816 */ /* 0x020fca000000001b */
[----:B------:R-:W-:-:S04]  /*0ba0*/  FADD.FTZ R42, R61, R42 ;  /* 0x0000002a3d2a7221 */ /* 0x000fc80000010000 */
[----:B------:R-:W-:Y:S02]  /*0bb0*/  @P0 FADD.FTZ R42, R34, R42 ;  /* 0x0000002a222a0221 */ /* 0x000fe40000010000 */
.L_x_6335:
[----:B------:R-:W-:Y:S01]  /*0bc0*/  PRMT R43, RZ, 0x7610, R43 ;  /* 0x00007610ff2b7816 */ /* 0x000fe2000000002b */
[----:B------:R-:W-:Y:S05]  /*0bd0*/  @P1 BRA `(.L_x_6336) ;  /* 0x0000003000001947 */ /* 0x000fea0003800000 */
[----:B------:R-:W-:Y:S05]  /*0be0*/  @!P0 BRA `(.L_x_6337) ;  /* 0x0000005000008947 */ /* 0x000fea0003800000 */
[----:B-----5:R-:W-:Y:S01]  /*0bf0*/  FADD.FTZ R43, R35, R43 ;  /* 0x0000002b232b7221 */ /* 0x020fe20000010000 */
[----:B------:R-:W-:Y:S05]  /*0c00*/  BRA `(.L_x_6337) ;  /* 0x0000003000007947 */ /* 0x000fea0003800000 */
.L_x_6336:
[----:B-----5:R-:W-:-:S05]  /*0c10*/  PRMT R60, RZ, 0x7610, R27 ;  /* 0x00007610ff3c7816 */ /* 0x020fca000000001b */
[----:B------:R-:W-:-:S04]  /*0c20*/  FADD.FTZ R43, R60, R43 ;  /* 0x0000002b3c2b7221 */ /* 0x000fc80000010000 */
[----:B------:R-:W-:Y:S02]  /*0c30*/  @P0 FADD.FTZ R43, R35, R43 ;  /* 0x0000002b232b0221 */ /* 0x000fe40000010000 */
.L_x_6337:
[C---:B------:R-:W-:Y:S02]  /*0c40*/  LEA R60, P0, R92.reuse, c[0x0][0x188], 0x5 ;  /* 0x000062005c3c7a11 */ /* 0x040fe400078028ff */
[C---:B------:R-:W-:Y:S02]  /*0c50*/  IADD3 R63, R92.reuse, 0x20, RZ ;  /* 0x000000205c3f7810 */ /* 0x040fe40007ffe0ff */
[----:B------:R-:W-:-:S05]  /*0c60*/  LEA.HI.X R61, R92, c[0x0][0x18c], RZ, 0x5, P0 ;  /* 0x000063005c3d7a11 */ /* 0x000fca00000f2cff */
[----:B------:R0:W-:Y:S04]  /*0c70*/  STG.E.128 [R60.64], R36 ;  /* 0x000000243c007986 */ /* 0x0001e8000c101d04 */
[----:B------:R0:W-:Y:S02]  /*0c80*/  STG.E.128 [R60.64+0x10], R40 ;  /* 0x000010283c007986 */ /* 0x0001e4000c101d04 */
.L_x_6321:
[----:B------:R-:W-:Y:S05]  /*0c90*/  BSYNC B0 ;  /* 0x0000000000007941 */ /* 0x000fea0003800000 */
.L_x_6320:
        /* <DEDUP_REMOVED lines=23> */
.L_x_6340:
[----:B-1---5:R-:W-:-:S05]  /*0e10*/  PRMT R45, RZ, 0x5410, R24 ;  /* 0x00005410ff2d7816 */ /* 0x022fca0000000018 */
[----:B------:R-:W-:-:S04]  /*0e20*/  FADD.FTZ R44, R45, R44 ;  /* 0x0000002c2d2c7221 */ /* 0x000fc80000010000 */
[----:B------:R-:W-:Y:S02]  /*0e30*/  @P0 FADD.FTZ R44, R28, R44 ;  /* 0x0000002c1c2c0221 */ /* 0x000fe40000010000 */
.L_x_6341:
[----:B------:R-:W-:Y:S01]  /*0e40*/  PRMT R45, RZ, 0x7610, R48 ;  /* 0x00007610ff2d7816 */ /* 0x000fe20000000030 */
[----:B------:R-:W-:Y:S05]  /*0e50*/  @P1 BRA `(.L_x_6342) ;  /* 0x0000003000001947 */ /* 0x000fea0003800000 */
[----:B------:R-:W-:Y:S05]  /*0e60*/  @!P0 BRA `(.L_x_6343) ;  /* 0x0000005000008947 */ /* 0x000fea0003800000 */
[----:B-----5:R-:W-:Y:S01]  /*0e70*/  FADD.FTZ R45, R29, R45 ;  /* 0x0000002d1d2d7221 */ /* 0x020fe20000010000 */
[----:B------:R-:W-:Y:S05]  /*0e80*/  BRA `(.L_x_6343) ;  /* 0x0000003000007947 */ /* 0x000fea0003800000 */
.L_x_6342:
[----:B-----5:R-:W-:-:S05]  /*0e90*/  PRMT R46, RZ, 0x7610, R24 ;  /* 0x00007610ff2e7816 */ /* 0x020fca0000000018 */
[----:B------:R-:W-:-:S04]  /*0ea0*/  FADD.FTZ R45, R46, R45 ;  /* 0x0000002d2e2d7221 */ /* 0x000fc80000010000 */
[----:B------:R-:W-:Y:S02]  /*0eb0*/  @P0 FADD.FTZ R45, R29, R45 ;  /* 0x0000002d1d2d0221 */ /* 0x000fe40000010000 */
.L_x_6343:
[----:B------:R-:W-:Y:S01]  /*0ec0*/  PRMT R46, RZ, 0x5410, R49 ;  /* 0x00005410ff2e7816 */ /* 0x000fe20000000031 */
[----:B------:R-:W-:Y:S05]  /*0ed0*/  @P1 BRA `(.L_x_6344) ;  /* 0x0000003000001947 */ /* 0x000fea0003800000 */
[----:B------:R-:W-:Y:S05]  /*0ee0*/  @!P0 BRA `(.L_x_6345) ;  /* 0x0000005000008947 */ /* 0x000fea0003800000 */
[----:B-----5:R-:W-:Y:S01]  /*0ef0*/  FADD.FTZ R46, R30, R46 ;  /* 0x0000002e1e2e7221 */ /* 0x020fe20000010000 */
[----:B------:R-:W-:Y:S05]  /*0f00*/  BRA `(.L_x_6345) ;  /* 0x0000003000007947 */ /* 0x000fea0003800000 */
.L_x_6344:
[----:B-----5:R-:W-:-:S05]  /*0f10*/  PRMT R47, RZ, 0x5410, R25 ;  /* 0x00005410ff2f7816 */ /* 0x020fca0000000019 */
[----:B------:R-:W-:-:S04]  /*0f20*/  FADD.FTZ R46, R47, R46 ;  /* 0x0000002e2f2e7221 */ /* 0x000fc80000010000 */
[----:B------:R-:W-:Y:S02]  /*0f30*/  @P0 FADD.FTZ R46, R30, R46 ;  /* 0x0000002e1e2e0221 */ /* 0x000fe40000010000 */
.L_x_6345:
[----:B------:R-:W-:Y:S01]  /*0f40*/  PRMT R47, RZ, 0x7610, R49 ;  /* 0x00007610ff2f7816 */ /* 0x000fe20000000031 */
[----:B------:R-:W-:Y:S05]  /*0f50*/  @P1 BRA `(.L_x_6346) ;  /* 0x0000003000001947 */ /* 0x000fea0003800000 */
[----:B------:R-:W-:Y:S05]  /*0f60*/  @!P0 BRA `(.L_x_6347) ;  /* 0x0000005000008947 */ /* 0x000fea0003800000 */
[----:B-----5:R-:W-:Y:S01]  /*0f70*/  FADD.FTZ R47, R31, R47 ;  /* 0x0000002f1f2f7221 */ /* 0x020fe20000010000 */
[----:B------:R-:W-:Y:S05]  /*0f80*/  BRA `(.L_x_6347) ;  /* 0x0000003000007947 */ /* 0x000fea0003800000 */
.L_x_6346:
[----:B-----5:R-:W-:-:S05]  /*0f90*/  PRMT R48, RZ, 0x7610, R25 ;  /* 0x00007610ff307816 */ /* 0x020fca0000000019 */
[----:B------:R-:W-:-:S04]  /*0fa0*/  FADD.FTZ R47, R48, R47 ;  /* 0x0000002f302f7221 */ /* 0x000fc80000010000 */
[----:B------:R-:W-:Y:S02]  /*0fb0*/  @P0 FADD.FTZ R47, R31, R47 ;  /* 0x0000002f1f2f0221 */ /* 0x000fe40000010000 */
.L_x_6347:
[----:B------:R-:W-:Y:S01]  /*0fc0*/  PRMT R48, RZ, 0x5410, R50 ;  /* 0x00005410ff307816 */ /* 0x000fe20000000032 */
[----:B------:R-:W-:Y:S05]  /*0fd0*/  @P1 BRA `(.L_x_6348) ;  /* 0x0000003000001947 */ /* 0x000fea0003800000 */
[----:B------:R-:W-:Y:S05]  /*0fe0*/  @!P0 BRA `(.L_x_6349) ;  /* 0x0000005000008947 */ /* 0x000fea0003800000 */
[----:B-----5:R-:W-:Y:S01]  /*0ff0*/  FADD.FTZ R48, R32, R48 ;  /* 0x0000003020307221 */ /* 0x020fe20000010000 */
[----:B------:R-:W-:Y:S05]  /*1000*/  BRA `(.L_x_6349) ;  /* 0x0000003000007947 */ /* 0x000fea0003800000 */
.L_x_6348:
[----:B-----5:R-:W-:-:S05]  /*1010*/  PRMT R49, RZ, 0x5410, R26 ;  /* 0x00005410ff317816 */ /* 0x020fca000000001a */
[----:B------:R-:W-:-:S04]  /*1020*/  FADD.FTZ R48, R49, R48 ;  /* 0x0000003031307221 */ /* 0x000fc80000010000 */
[----:B------:R-:W-:Y:S02]  /*1030*/  @P0 FADD.FTZ R48, R32, R48 ;  /* 0x0000003020300221 */ /* 0x000fe40000010000 */
.L_x_6349:
[----:B------:R-:W-:Y:S01]  /*1040*/  PRMT R49, RZ, 0x7610, R50 ;  /* 0x00007610ff317816 */ /* 0x000fe20000000032 */
[----:B------:R-:W-:Y:S05]  /*1050*/  @P1 BRA `(.L_x_6350) ;  /* 0x0000003000001947 */ /* 0x000fea0003800000 */
[----:B------:R-:W-:Y:S05]  /*1060*/  @!P0 BRA `(.L_x_6351) ;  /* 0x0000005000008947 */ /* 0x000fea0003800000 */
[----:B-----5:R-:W-:Y:S01]  /*1070*/  FADD.FTZ R49, R33, R49 ;  /* 0x0000003121317221 */ /* 0x020fe20000010000 */
[----:B------:R-:W-:Y:S05]  /*1080*/  BRA `(.L_x_6351) ;  /* 0x0000003000007947 */ /* 0x000fea0003800000 */
.L_x_6350:
[----:B-----5:R-:W-:-:S05]  /*1090*/  PRMT R50, RZ, 0x7610, R26 ;  /* 0x00007610ff327816 */ /* 0x020fca000000001a */
[----:B------:R-:W-:-:S04]  /*10a0*/  FADD.FTZ R49, R50, R49 ;  /* 0x0000003132317221 */ /* 0x000fc80000010000 */
[----:B------:R-:W-:Y:S02]  /*10b0*/  @P0 FADD.FTZ R49, R33, R49 ;  /* 0x0000003121310221 */ /* 0x000fe40000010000 */
.L_x_6351:
[----:B------:R-:W-:Y:S01]  /*10c0*/  PRMT R50, RZ, 0x5410, R51 ;  /* 0x00005410ff327816 */ /* 0x000fe20000000033 */
[----:B------:R-:W-:Y:S05]  /*10d0*/  @P1 BRA `(.L_x_6352) ;  /* 0x0000003000001947 */ /* 0x000fea0003800000 */
[----:B------:R-:W-:Y:S05]  /*10e0*/  @!P0 BRA `(.L_x_6353) ;  /* 0x0000005000008947 */ /* 0x000fea0003800000 */
[----:B-----5:R-:W-:Y:S01]  /*10f0*/  FADD.FTZ R50, R34, R50 ;  /* 0x0000003222327221 */ /* 0x020fe20000010000 */
[----:B------:R-:W-:Y:S05]  /*1100*/  BRA `(.L_x_6353) ;  /* 0x0000003000007947 */ /* 0x000fea0003800000 */
.L_x_6352:
[----:B0----5:R-:W-:-:S05]  /*1110*/  PRMT R61, RZ, 0x5410, R27 ;  /* 0x00005410ff3d7816 */ /* 0x021fca000000001b */
[----:B------:R-:W-:-:S04]  /*1120*/  FADD.FTZ R50, R61, R50 ;  /* 0x000000323d327221 */ /* 0x000fc80000010000 */
[----:B------:R-:W-:Y:S02]  /*1130*/  @P0 FADD.FTZ R50, R34, R50 ;  /* 0x0000003222320221 */ /* 0x000fe40000010000 */
.L_x_6353:
[----:B------:R-:W-:Y:S01]  /*1140*/  PRMT R51, RZ, 0x7610, R51 ;  /* 0x00007610ff337816 */ /* 0x000fe20000000033 */
[----:B------:R-:W-:Y:S05]  /*1150*/  @P1 BRA `(.L_x_6354) ;  /* 0x0000003000001947 */ /* 0x000fea0003800000 */
[----:B------:R-:W-:Y:S05]  /*1160*/  @!P0 BRA `(.L_x_6355) ;  /* 0x0000005000008947 */ /* 0x000fea0003800000 */
[----:B-----5:R-:W-:Y:S01]  /*1170*/  FADD.FTZ R51, R35, R51 ;  /* 0x0000003323337221 */ /* 0x020fe20000010000 */
[----:B------:R-:W-:Y:S05]  /*1180*/  BRA `(.L_x_6355) ;  /* 0x0000003000007947 */ /* 0x000fea0003800000 */
.L_x_6354:
[----:B0----5:R-:W-:-:S05]  /*1190*/  PRMT R60, RZ, 0x7610, R27 ;  /* 0x00007610ff3c7816 */ /* 0x021fca000000001b */
[----:B------:R-:W-:-:S04]  /*11a0*/  FADD.FTZ R51, R60, R51 ;  /* 0x000000333c337221 */ /* 0x000fc80000010000 */
[----:B------:R-:W-:Y:S02]  /*11b0*/  @P0 FADD.FTZ R51, R35, R51 ;  /* 0x0000003323330221 */ /* 0x000fe40000010000 */
.L_x_6355:
[----:B0-----:R-:W-:-:S04]  /*11c0*/  LEA R60, P0, R63, c[0x0][0x188], 0x5 ;  /* 0x000062003f3c7a11 */ /* 0x001fc800078028ff */
[C---:B------:R-:W-:Y:S02]  /*11d0*/  LEA.HI.X R61, R63.reuse, c[0x0][0x18c], RZ, 0x5, P0 ;  /* 0x000063003f3d7a11 */ /* 0x040fe400000f2cff */
[----:B------:R-:W-:-:S03]  /*11e0*/  IADD3 R63, R63, 0x20, RZ ;  /* 0x000000203f3f7810 */ /* 0x000fc60007ffe0ff */
[----:B------:R0:W-:Y:S04]  /*11f0*/  STG.E.128 [R60.64], R44 ;  /* 0x0000002c3c007986 */ /* 0x0001e8000c101d04 */
[----:B------:R0:W-:Y:S02]  /*1200*/  STG.E.128 [R60.64+0x10], R48 ;  /* 0x000010303c007986 */ /* 0x0001e4000c101d04 */
.L_x_6339:
[----:B------:R-:W-:Y:S05]  /*1210*/  BSYNC B0 ;  /* 0x0000000000007941 */ /* 0x000fea0003800000 */
.L_x_6338:
        /* <DEDUP_REMOVED lines=23> */
.L_x_6358:
[----:B-1---5:R-:W-:-:S05]  /*1390*/  PRMT R53, RZ, 0x5410, R24 ;  /* 0x00005410ff357816 */ /* 0x022fca0000000018 */
[----:B------:R-:W-:-:S04]  /*13a0*/  FADD.FTZ R52, R53, R52 ;  /* 0x0000003435347221 */ /* 0x000fc80000010000 */
[----:B------:R-:W-:Y:S02]  /*13b0*/  @P0 FADD.FTZ R52, R28, R52 ;  /* 0x000000341c340221 */ /* 0x000fe40000010000 */
.L_x_6359:
[----:B------:R-:W-:Y:S01]  /*13c0*/  PRMT R53, RZ, 0x7610, R56 ;  /* 0x00007610ff357816 */ /* 0x000fe20000000038 */
[----:B------:R-:W-:Y:S05]  /*13d0*/  @P1 BRA `(.L_x_6360) ;  /* 0x0000003000001947 */ /* 0x000fea0003800000 */
[----:B------:R-:W-:Y:S05]  /*13e0*/  @!P0 BRA `(.L_x_6361) ;  /* 0x0000005000008947 */ /* 0x000fea0003800000 */
[----:B-----5:R-:W-:Y:S01]  /*13f0*/  FADD.FTZ R53, R29, R53 ;  /* 0x000000351d357221 */ /* 0x020fe20000010000 */
[----:B------:R-:W-:Y:S05]  /*1400*/  BRA `(.L_x_6361) ;  /* 0x0000003000007947 */ /* 0x000fea0003800000 */
.L_x_6360:
[----:B-----5:R-:W-:-:S05]  /*1410*/  PRMT R54, RZ, 0x7610, R24 ;  /* 0x00007610ff367816 */ /* 0x020fca0000000018 */
[----:B------:R-:W-:-:S04]  /*1420*/  FADD.FTZ R53, R54, R53 ;  /* 0x0000003536357221 */ /* 0x000fc80000010000 */
[----:B------:R-:W-:Y:S02]  /*1430*/  @P0 FADD.FTZ R53, R29, R53 ;  /* 0x000000351d350221 */ /* 0x000fe40000010000 */
.L_x_6361:
[----:B------:R-:W-:Y:S01]  /*1440*/  PRMT R54, RZ, 0x5410, R57 ;  /* 0x00005410ff367816 */ /* 0x000fe20000000039 */
[----:B------:R-:W-:Y:S05]  /*1450*/  @P1 BRA `(.L_x_6362) ;  /* 0x0000003000001947 */ /* 0x000fea0003800000 */
[----:B------:R-:W-:Y:S05]  /*1460*/  @!P0 BRA `(.L_x_6363) ;  /* 0x0000005000008947 */ /* 0x000fea0003800000 */
[----:B-----5:R-:W-:Y:S01]  /*1470*/  FADD.FTZ R54, R30, R54 ;  /* 0x000000361e367221 */ /* 0x020fe20000010000 */
[----:B------:R-:W-:Y:S05]  /*1480*/  BRA `(.L_x_6363) ;  /* 0x0000003000007947 */ /* 0x000fea0003800000 */
.L_x_6362:
[----:B-----5:R-:W-:-:S05]  /*1490*/  PRMT R55, RZ, 0x5410, R25 ;  /* 0x00005410ff377816 */ /* 0x020fca0000000019 */
[----:B------:R-:W-:-:S04]  /*14a0*/  FADD.FTZ R54, R55, R54 ;  /* 0x0000003637367221 */ /* 0x000fc80000010000 */
[----:B------:R-:W-:Y:S02]  /*14b0*/  @P0 FADD.FTZ R54, R30, R54 ;  /* 0x000000361e360221 */ /* 0x000fe40000010000 */
.L_x_6363:
[----:B------:R-:W-:Y:S01]  /*14c0*/  PRMT R55, RZ, 0x7610, R57 ;  /* 0x00007610ff377816 */ /* 0x000fe20000000039 */
[----:B------:R-:W-:Y:S05]  /*14d0*/  @P1 BRA `(.L_x_6364) ;  /* 0x0000003000001947 */ /* 0x000fea0003800000 */
[----:B------:R-:W-:Y:S05]  /*14e0*/  @!P0 BRA `(.L_x_6365) ;  /* 0x0000005000008947 */ /* 0x000fea0003800000 */
[----:B-----5:R-:W-:Y:S01]  /*14f0*/  FADD.FTZ R55, R31, R55 ;  /* 0x000000371f377221 */ /* 0x020fe20000010000 */
[----:B------:R-:W-:Y:S05]  /*1500*/  BRA `(.L_x_6365) ;  /* 0x0000003000007947 */ /* 0x000fea0003800000 */
.L_x_6364:
[----:B-----5:R-:W-:-:S05]  /*1510*/  PRMT R56, RZ, 0x7610, R25 ;  /* 0x00007610ff387816 */ /* 0x020fca0000000019 */
[----:B------:R-:W-:-:S04]  /*1520*/  FADD.FTZ R55, R56, R55 ;  /* 0x0000003738377221 */ /* 0x000fc80000010000 */
[----:B------:R-:W-:Y:S02]  /*1530*/  @P0 FADD.FTZ R55, R31, R55 ;  /* 0x000000371f370221 */ /* 0x000fe40000010000 */
.L_x_6365:
[----:B------:R-:W-:Y:S01]  /*1540*/  PRMT R56, RZ, 0x5410, R58 ;  /* 0x00005410ff387816 */ /* 0x000fe2000000003a */
[----:B------:R-:W-:Y:S05]  /*1550*/  @P1 BRA `(.L_x_6366) ;  /* 0x0000003000001947 */ /* 0x000fea0003800000 */
[----:B------:R-:W-:Y:S05]  /*1560*/  @!P0 BRA `(.L_x_6367) ;  /* 0x0000005000008947 */ /* 0x000fea0003800000 */
[----:B-----5:R-:W-:Y:S01]  /*1570*/  FADD.FTZ R56, R32, R56 ;  /* 0x0000003820387221 */ /* 0x020fe20000010000 */
[----:B------:R-:W-:Y:S05]  /*1580*/  BRA `(.L_x_6367) ;  /* 0x0000003000007947 */ /* 0x000fea0003800000 */
.L_x_6366:
[----:B-----5:R-:W-:-:S05]  /*1590*/  PRMT R57, RZ, 0x5410, R26 ;  /* 0x00005410ff397816 */ /* 0x020fca000000001a */
[----:B------:R-:W-:-:S04]  /*15a0*/  FADD.FTZ R56, R57, R56 ;  /* 0x0000003839387221 */ /* 0x000fc80000010000 */
[----:B------:R-:W-:Y:S02]  /*15b0*/  @P0 FADD.FTZ R56, R32, R56 ;  /* 0x0000003820380221 */ /* 0x000fe40000010000 */
.L_x_6367:
[----:B------:R-:W-:Y:S01]  /*15c0*/  PRMT R57, RZ, 0x7610, R58 ;  /* 0x00007610ff397816 */ /* 0x000fe2000000003a */
[----:B------:R-:W-:Y:S05]  /*15d0*/  @P1 BRA `(.L_x_6368) ;  /* 0x0000003000001947 */ /* 0x000fea0003800000 */
[----:B------:R-:W-:Y:S05]  /*15e0*/  @!P0 BRA `(.L_x_6369) ;  /* 0x0000005000008947 */ /* 0x000fea0003800000 */
[----:B-----5:R-:W-:Y:S01]  /*15f0*/  FADD.FTZ R57, R33, R57 ;  /* 0x0000003921397221 */ /* 0x020fe20000010000 */
[----:B------:R-:W-:Y:S05]  /*1600*/  BRA `(.L_x_6369) ;  /* 0x0000003000007947 */ /* 0x000fea0003800000 */
.L_x_6368:
[----:B-----5:R-:W-:-:S05]  /*1610*/  PRMT R58, RZ, 0x7610, R26 ;  /* 0x00007610ff3a7816 */ /* 0x020fca000000001a */
[----:B------:R-:W-:-:S04]  /*1620*/  FADD.FTZ R57, R58, R57 ;  /* 0x000000393a397221 */ /* 0x000fc80000010000 */
[----:B------:R-:W-:Y:S02]  /*1630*/  @P0 FADD.FTZ R57, R33, R57 ;  /* 0x0000003921390221 */ /* 0x000fe40000010000 */
.L_x_6369:
[----:B------:R-:W-:Y:S01]  /*1640*/  PRMT R58, RZ, 0x5410, R59 ;  /* 0x00005410ff3a7816 */ /* 0x000fe2000000003b */
[----:B------:R-:W-:Y:S05]  /*1650*/  @P1 BRA `(.L_x_6370) ;  /* 0x0000003000001947 */ /* 0x000fea0003800000 */
[----:B------:R-:W-:Y:S05]  /*1660*/  @!P0 BRA `(.L_x_6371) ;  /* 0x0000005000008947 */ /* 0x000fea0003800000 */
[----:B-----5:R-:W-:Y:S01]  /*1670*/  FADD.FTZ R58, R34, R58 ;  /* 0x0000003a223a7221 */ /* 0x020fe20000010000 */
[----:B------:R-:W-:Y:S05]  /*1680*/  BRA `(.L_x_6371) ;  /* 0x0000003000007947 */ /* 0x000fea0003800000 */
.L_x_6370:
[----:B0----5:R-:W-:-:S05]  /*1690*/  PRMT R61, RZ, 0x5410, R27 ;  /* 0x00005410ff3d7816 */ /* 0x021fca000000001b */
[----:B------:R-:W-:-:S04]  /*16a0*/  FADD.FTZ R58, R61, R58 ;  /* 0x0000003a3d3a7221 */ /* 0x000fc80000010000 */
[----:B------:R-:W-:Y:S02]  /*16b0*/  @P0 FADD.FTZ R58, R34, R58 ;  /* 0x0000003a223a0221 */ /* 0x000fe40000010000 */
.L_x_6371:
[----:B------:R-:W-:Y:S01]  /*16c0*/  PRMT R59, RZ, 0x7610, R59 ;  /* 0x00007610ff3b7816 */ /* 0x000fe2000000003b */
[----:B------:R-:W-:Y:S05]  /*16d0*/  @P1 BRA `(.L_x_6372) ;  /* 0x0000003000001947 */ /* 0x000fea0003800000 */
[----:B------:R-:W-:Y:S05]  /*16e0*/  @!P0 BRA `(.L_x_6373) ;  /* 0x0000005000008947 */ /* 0x000fea0003800000 */
[----:B-----5:R-:W-:Y:S01]  /*16f0*/  FADD.FTZ R59, R35, R59 ;  /* 0x0000003b233b7221 */ /* 0x020fe20000010000 */
[----:B------:R-:W-:Y:S05]  /*1700*/  BRA `(.L_x_6373) ;  /* 0x0000003000007947 */ /* 0x000fea0003800000 */
.L_x_6372:
[----:B0----5:R-:W-:-:S05]  /*1710*/  PRMT R60, RZ, 0x7610, R27 ;  /* 0x00007610ff3c7816 */ /* 0x021fca000000001b */
[----:B------:R-:W-:-:S04]  /*1720*/  FADD.FTZ R59, R60, R59 ;  /* 0x0000003b3c3b7221 */ /* 0x000fc80000010000 */
[----:B------:R-:W-:Y:S02]  /*1730*/  @P0 FADD.FTZ R59, R35, R59 ;  /* 0x0000003b233b0221 */ /* 0x000fe40000010000 */
.L_x_6373:
[----:B0-----:R-:W-:-:S04]  /*1740*/  LEA R60, P0, R63, c[0x0][0x188], 0x5 ;  /* 0x000062003f3c7a11 */ /* 0x001fc800078028ff */
[----:B------:R-:W-:-:S05]  /*1750*/  LEA.HI.X R61, R63, c[0x0][0x18c], RZ, 0x5, P0 ;  /* 0x000063003f3d7a11 */ /* 0x000fca00000f2cff */
[----:B------:R0:W-:Y:S04]  /*1760*/  STG.E.128 [R60.64], R52 ;  /* 0x000000343c007986 */ /* 0x0001e8000c101d04 */
[----:B------:R0:W-:Y:S02]  /*1770*/  STG.E.128 [R60.64+0x10], R56 ;  /* 0x000010383c007986 */ /* 0x0001e4000c101d04 */
.L_x_6357:
[----:B------:R-:W-:Y:S05]  /*1780*/  BSYNC B0 ;  /* 0x0000000000007941 */ /* 0x000fea0003800000 */
.L_x_6356:
        /* <DEDUP_REMOVED lines=30> */
.L_x_6384:
        /* <DEDUP_REMOVED lines=69> */
.L_x_6385:
[C---:B------:R-:W-:Y:S01]  /*1dc0*/  FMUL.FTZ R60, R83.reuse, R83 ;  /* 0x00000053533c7220 */ /* 0x040fe20000410000 */
[----:B------:R-:W-:Y:S01]  /*1dd0*/  ISETP.NE.AND P0, PT, RZ, UR6, PT ;  /* 0x00000006ff007c0c */ /* 0x000fe2000bf05270 */
[----:B01----:R-:W-:Y:S01]  /*1de0*/  FADD.FTZ R95, R82, R95 ;  /* 0x0000005f525f7221 */ /* 0x003fe20000010000 */
[----:B------:R-:W-:Y:S01]  /*1df0*/  MOV R62, c[0x0][0x1e0] ;  /* 0x00007800003e7a02 */ /* 0x000fe20000000f00 */
[----:B------:R-:W-:Y:S01]  /*1e00*/  BSSY B0, `(.L_x_6376) ;  /* 0x000002d000007945 */ /* 0x000fe20003800000 */
[----:B------:R-:W-:Y:S02]  /*1e10*/  FSEL R61, R60, RZ, P0 ;  /* 0x000000ff3c3d7208 */ /* 0x000fe40000000000 */
[----:B------:R-:W-:Y:S01]  /*1e20*/  FSEL R94, R83, RZ, !P0 ;  /* 0x000000ff535e7208 */ /* 0x000fe20004000000 */
[----:B------:R-:W-:Y:S01]  /*1e30*/  FFMA.FTZ R60, R95, R62, c[0x0][0x228] ;  /* 0x00008a005f3c7623 */ /* 0x000fe2000001003e */
[----:B------:R-:W-:-:S03]  /*1e40*/  @!P5 MOV R62, 0x4 ;  /* 0x00000004003ed802 */ /* 0x000fc60000000f00 */
        /* <DEDUP_REMOVED lines=36> */
[C---:B------:R-:W-:Y:S01]  /*2090*/  IMAD.WIDE.U32 R82, R92.reuse, R99, c[0x0][0x208] ;  /* 0x000082005c527625 */ /* 0x040fe200078e0063 */
[----:B------:R-:W-:Y:S02]  /*20a0*/  IADD3 R92, R92, 0x20, RZ ;  /* 0x000000205c5c7810 */ /* 0x000fe40007ffe0ff */
[----:B------:R-:W-:-:S05]  /*20b0*/  F2FP.BF16.PACK_AB R63, R97, R102 ;  /* 0x00000066613f723e */ /* 0x000fca00000010ff */
[----:B------:R0:W-:Y:S02]  /*20c0*/  STG.E.128 [R82.64], R60 ;  /* 0x0000003c52007986 */ /* 0x0001e4000c101d04 */
.L_x_6377:
[----:B------:R-:W-:Y:S05]  /*20d0*/  BSYNC B0 ;  /* 0x0000000000007941 */ /* 0x000fea0003800000 */
.L_x_6376:
        /* <DEDUP_REMOVED lines=30> */
[C---:B------:R-:W-:Y:S01]  /*22c0*/  IMAD.WIDE.U32 R82, R92.reuse, R99, c[0x0][0x208] ;  /* 0x000082005c527625 */ /* 0x040fe200078e0063 */
[----:B------:R-:W-:-:S02]  /*22d0*/  IADD3 R92, R92, 0x20, RZ ;  /* 0x000000205c5c7810 */ /* 0x000fc40007ffe0ff */
[----:B------:R-:W-:-:S05]  /*22e0*/  F2FP.BF16.PACK_AB R63, R97, R102 ;  /* 0x00000066613f723e */ /* 0x000fca00000010ff */
[----:B------:R0:W-:Y:S02]  /*22f0*/  STG.E.128 [R82.64], R60 ;  /* 0x0000003c52007986 */ /* 0x0001e4000c101d04 */
.L_x_6379:
[----:B------:R-:W-:Y:S05]  /*2300*/  BSYNC B0 ;  /* 0x0000000000007941 */ /* 0x000fea0003800000 */
.L_x_6378:
        /* <DEDUP_REMOVED lines=29> */
[----:B------:R-:W-:Y:S01]  /*24e0*/  IMAD.WIDE.U32 R82, R92, R97, c[0x0][0x208] ;  /* 0x000082005c527625 */ /* 0x000fe200078e0061 */
[----:B------:R-:W-:-:S02]  /*24f0*/  F2FP.BF16.PACK_AB R62, R95, R98 ;  /* 0x000000625f3e723e */ /* 0x000fc400000010ff */
[----:B------:R-:W-:-:S05]  /*2500*/  F2FP.BF16.PACK_AB R61, R96, R61 ;  /* 0x0000003d603d723e */ /* 0x000fca00000010ff */
[----:B------:R0:W-:Y:S02]  /*2510*/  STG.E.128 [R82.64], R60 ;  /* 0x0000003c52007986 */ /* 0x0001e4000c101d04 */
.L_x_6381:
[----:B------:R-:W-:Y:S05]  /*2520*/  BSYNC B0 ;  /* 0x0000000000007941 */ /* 0x000fea0003800000 */
.L_x_6380:
[----:B01----:R-:W-:-:S05]  /*2530*/  MOV R60, 0x4 ;  /* 0x00000004003c7802 */ /* 0x003fca0000000f00 */
[----:B------:R-:W-:-:S05]  /*2540*/  IMAD R85, R60, c[0x0][0x160], R85 ;  /* 0x000058003c557a24 */ /* 0x000fca00078e0255 */
[----:B------:R-:W-:-:S13]  /*2550*/  ISETP.GE.AND P0, PT, R85, c[0x0][0x164], PT ;  /* 0x0000590055007a0c */ /* 0x000fda0003f06270 */
[----:B-----5:R-:W-:Y:S01]  /*2560*/  @P0 CALL.REL.NOINC `(.L_x_6382) ;  /* 0x0000001000000944 */ /* 0x020fe20003c00000 */
[----:B------:R-:W-:Y:S05]  /*2570*/  BRA `(.L_x_6383) ;  /* 0xffffe13000007947 */ /* 0x000fea000383ffff */
.L_x_6382:
[----:B------:R-:W-:Y:S05]  /*2580*/  EXIT ;  /* 0x000000000000794d */ /* 0x000fea0003800000 */
.L_x_6374:
[----:B------:R-:W-:Y:S01]  /*2590*/  HFMA2.MMA R97, -RZ, RZ, 0, 5.9604644775390625e-08 ;  /* 0x00000001ff617435 */ /* 0x000fe200000001ff */
[----:B------:R-:W-:Y:S02]  /*25a0*/  MOV R62, R63 ;  /* 0x0000003f003e7202 */ /* 0x000fe40000000f00 */
[----:B------:R-:W-:Y:S02]  /*25b0*/  MOV R82, 0x1f ;  /* 0x0000001f00527802 */ /* 0x000fe40000000f00 */
[----:B------:R-:W-:Y:S02]  /*25c0*/  MOV R99, 0xffffffff ;  /* 0xffffffff00637802 */ /* 0x000fe40000000f00 */
[----:B------:R-:W-:Y:S02]  /*25d0*/  MOV R60, 0x25f0 ;  /* 0x000025f0003c7802 */ /* 0x000fe40000000f00 */
[----:B-----5:R-:W-:Y:S05]  /*25e0*/  CALL.REL.NOINC `($__internal_26_$__cuda_sm70_shflsync_bfly_p) ;  /* 0x000006c000007944 */ /* 0x020fea0003c00000 */
[----:B-1----:R-:W-:Y:S01]  /*25f0*/  MOV R60, R82 ;  /* 0x00000052003c7202 */ /* 0x002fe20000000f00 */
[----:B0-----:R-:W-:Y:S05]  /*2600*/  BRA `(.L_x_6384) ;  /* 0xfffff36000007947 */ /* 0x001fea000383ffff */
.L_x_6375:
[----:B------:R-:W-:Y:S01]  /*2610*/  HFMA2.MMA R97, -RZ, RZ, 0, 1.1920928955078125e-07 ;  /* 0x00000002ff617435 */ /* 0x000fe200000001ff */
[----:B------:R-:W-:Y:S02]  /*2620*/  MOV R62, R95 ;  /* 0x0000005f003e7202 */ /* 0x000fe40000000f00 */
[----:B------:R-:W-:-:S02]  /*2630*/  MOV R82, 0x1f ;  /* 0x0000001f00527802 */ /* 0x000fc40000000f00 */
[----:B------:R-:W-:Y:S02]  /*2640*/  MOV R99, 0xffffffff ;  /* 0xffffffff00637802 */ /* 0x000fe40000000f00 */
[----:B------:R-:W-:Y:S02]  /*2650*/  MOV R60, 0x2670 ;  /* 0x00002670003c7802 */ /* 0x000fe40000000f00 */
[----:B0----5:R-:W-:Y:S05]  /*2660*/  CALL.REL.NOINC `($__internal_26_$__cuda_sm70_shflsync_bfly_p) ;  /* 0x0000064000007944 */ /* 0x021fea0003c00000 */
[----:B0-----:R-:W-:Y:S01]  /*2670*/  HFMA2.MMA R97, -RZ, RZ, 0, 2.384185791015625e-07 ;  /* 0x00000004ff617435 */ /* 0x001fe200000001ff */
[----:B-1----:R-:W-:Y:S01]  /*2680*/  FADD.FTZ R62, R95, R82 ;  /* 0x000000525f3e7221 */ /* 0x002fe20000010000 */
[----:B------:R-:W-:Y:S02]  /*2690*/  MOV R82, 0x1f ;  /* 0x0000001f00527802 */ /* 0x000fe40000000f00 */
[----:B------:R-:W-:Y:S02]  /*26a0*/  MOV R99, 0xffffffff ;  /* 0xffffffff00637802 */ /* 0x000fe40000000f00 */
[----:B------:R-:W-:Y:S02]  /*26b0*/  MOV R60, 0x26d0 ;  /* 0x000026d0003c7802 */ /* 0x000fe40000000f00 */
[----:B------:R-:W-:Y:S05]  /*26c0*/  CALL.REL.NOINC `($__internal_26_$__cuda_sm70_shflsync_bfly_p) ;  /* 0x000005e000007944 */ /* 0x000fea0003c00000 */
[----:B0-----:R-:W-:Y:S01]  /*26d0*/  HFMA2.MMA R97, -RZ, RZ, 0, 4.76837158203125e-07 ;  /* 0x00000008ff617435 */ /* 0x001fe200000001ff */
[----:B-1----:R-:W-:Y:S01]  /*26e0*/  FADD.FTZ R62, R62, R82 ;  /* 0x000000523e3e7221 */ /* 0x002fe20000010000 */
[----:B------:R-:W-:-:S02]  /*26f0*/  MOV R82, 0x1f ;  /* 0x0000001f00527802 */ /* 0x000fc40000000f00 */
[----:B------:R-:W-:Y:S02]  /*2700*/  MOV R99, 0xffffffff ;  /* 0xffffffff00637802 */ /* 0x000fe40000000f00 */
[----:B------:R-:W-:Y:S02]  /*2710*/  MOV R60, 0x2730 ;  /* 0x00002730003c7802 */ /* 0x000fe40000000f00 */
[----:B------:R-:W-:Y:S05]  /*2720*/  CALL.REL.NOINC `($__internal_26_$__cuda_sm70_shflsync_bfly_p) ;  /* 0x0000058000007944 */ /* 0x000fea0003c00000 */
[----:B0-----:R-:W-:Y:S01]  /*2730*/  HFMA2.MMA R97, -RZ, RZ, 0, 9.5367431640625e-07 ;  /* 0x00000010ff617435 */ /* 0x001fe200000001ff */
[----:B-1----:R-:W-:Y:S01]  /*2740*/  FADD.FTZ R62, R62, R82 ;  /* 0x000000523e3e7221 */ /* 0x002fe20000010000 */
[----:B------:R-:W-:Y:S02]  /*2750*/  MOV R82, 0x1f ;  /* 0x0000001f00527802 */ /* 0x000fe40000000f00 */
[----:B------:R-:W-:Y:S02]  /*2760*/  MOV R99, 0xffffffff ;  /* 0xffffffff00637802 */ /* 0x000fe40000000f00 */
[----:B------:R-:W-:Y:S02]  /*2770*/  MOV R60, 0x2790 ;  /* 0x00002790003c7802 */ /* 0x000fe40000000f00 */
[----:B------:R-:W-:Y:S05]  /*2780*/  CALL.REL.NOINC `($__internal_26_$__cuda_sm70_shflsync_bfly_p) ;  /* 0x0000052000007944 */ /* 0x000fea0003c00000 */
[----:B-1----:R-:W-:Y:S01]  /*2790*/  FADD.FTZ R82, R62, R82 ;  /* 0x000000523e527221 */ /* 0x002fe20000010000 */
[----:B0-----:R-:W-:Y:S01]  /*27a0*/  HFMA2.MMA R97, -RZ, RZ, 0, 5.9604644775390625e-08 ;  /* 0x00000001ff617435 */ /* 0x001fe200000001ff */
[----:B------:R-:W-:-:S02]  /*27b0*/  MOV R99, 0xffffffff ;  /* 0xffffffff00637802 */ /* 0x000fc40000000f00 */
        /* <DEDUP_REMOVED lines=49> */
[----:B------:R-:W-:-:S03]  /*2ad0*/  MOV R82, 0x1f ;  /* 0x0000001f00527802 */ /* 0x000fc60000000f00 */
[----:B------:R-:W-:Y:S01]  /*2ae0*/  @P1 FFMA.FTZ R62, R60, R60, R63 ;  /* 0x0000003c3c3e1223 */ /* 0x000fe2000001003f */
[----:B------:R-:W-:Y:S02]  /*2af0*/  MOV R60, 0x2b10 ;  /* 0x00002b10003c7802 */ /* 0x000fe40000000f00 */
[----:B------:R-:W-:Y:S05]  /*2b00*/  CALL.REL.NOINC `($__internal_26_$__cuda_sm70_shflsync_bfly_p) ;  /* 0x000001a000007944 */ /* 0x000fea0003c00000 */
[----:B0-----:R-:W-:Y:S01]  /*2b10*/  HFMA2.MMA R97, -RZ, RZ, 0, 1.1920928955078125e-07 ;  /* 0x00000002ff617435 */ /* 0x001fe200000001ff */
[----:B-1----:R-:W-:Y:S01]  /*2b20*/  FADD.FTZ R62, R62, R82 ;  /* 0x000000523e3e7221 */ /* 0x002fe20000010000 */
[----:B------:R-:W-:Y:S02]  /*2b30*/  MOV R82, 0x1f ;  /* 0x0000001f00527802 */ /* 0x000fe40000000f00 */
[----:B------:R-:W-:Y:S02]  /*2b40*/  MOV R99, 0xffffffff ;  /* 0xffffffff00637802 */ /* 0x000fe40000000f00 */
[----:B------:R-:W-:Y:S02]  /*2b50*/  MOV R60, 0x2b70 ;  /* 0x00002b70003c7802 */ /* 0x000fe40000000f00 */
[----:B------:R-:W-:Y:S05]  /*2b60*/  CALL.REL.NOINC `($__internal_26_$__cuda_sm70_shflsync_bfly_p) ;  /* 0x0000014000007944 */ /* 0x000fea0003c00000 */
[----:B0-----:R-:W-:Y:S01]  /*2b70*/  HFMA2.MMA R97, -RZ, RZ, 0, 2.384185791015625e-07 ;  /* 0x00000004ff617435 */ /* 0x001fe200000001ff */
[----:B-1----:R-:W-:Y:S01]  /*2b80*/  FADD.FTZ R62, R62, R82 ;  /* 0x000000523e3e7221 */ /* 0x002fe20000010000 */
[----:B------:R-:W-:Y:S02]  /*2b90*/  MOV R82, 0x1f ;  /* 0x0000001f00527802 */ /* 0x000fe40000000f00 */
[----:B------:R-:W-:-:S02]  /*2ba0*/  MOV R99, 0xffffffff ;  /* 0xffffffff00637802 */ /* 0x000fc40000000f00 */
[----:B------:R-:W-:Y:S02]  /*2bb0*/  MOV R60, 0x2bd0 ;  /* 0x00002bd0003c7802 */ /* 0x000fe40000000f00 */
[----:B------:R-:W-:Y:S05]  /*2bc0*/  CALL.REL.NOINC `($__internal_26_$__cuda_sm70_shflsync_bfly_p) ;  /* 0x000000e000007944 */ /* 0x000fea0003c00000 */
[----:B0-----:R-:W-:Y:S01]  /*2bd0*/  HFMA2.MMA R97, -RZ, RZ, 0, 4.76837158203125e-07 ;  /* 0x00000008ff617435 */ /* 0x001fe200000001ff */
[----:B-1----:R-:W-:Y:S01]  /*2be0*/  FADD.FTZ R62, R62, R82 ;  /* 0x000000523e3e7221 */ /* 0x002fe20000010000 */
[----:B------:R-:W-:Y:S02]  /*2bf0*/  MOV R82, 0x1f ;  /* 0x0000001f00527802 */ /* 0x000fe40000000f00 */
[----:B------:R-:W-:Y:S02]  /*2c00*/  MOV R99, 0xffffffff ;  /* 0xffffffff00637802 */ /* 0x000fe40000000f00 */
[----:B------:R-:W-:Y:S02]  /*2c10*/  MOV R60, 0x2c30 ;  /* 0x00002c30003c7802 */ /* 0x000fe40000000f00 */
[----:B------:R-:W-:Y:S05]  /*2c20*/  CALL.REL.NOINC `($__internal_26_$__cuda_sm70_shflsync_bfly_p) ;  /* 0x0000008000007944 */ /* 0x000fea0003c00000 */
[----:B-1----:R-:W-:Y:S01]  /*2c30*/  FADD.FTZ R95, R62, R82 ;  /* 0x000000523e5f7221 */ /* 0x002fe20000010000 */
[----:B0-----:R-:W-:Y:S01]  /*2c40*/  HFMA2.MMA R97, -RZ, RZ, 0, 9.5367431640625e-07 ;  /* 0x00000010ff617435 */ /* 0x001fe200000001ff */
[----:B------:R-:W-:Y:S02]  /*2c50*/  MOV R82, 0x1f ;  /* 0x0000001f00527802 */ /* 0x000fe40000000f00 */
[----:B------:R-:W-:-:S02]  /*2c60*/  MOV R99, 0xffffffff ;  /* 0xffffffff00637802 */ /* 0x000fc40000000f00 */
[----:B------:R-:W-:Y:S02]  /*2c70*/  MOV R62, R95 ;  /* 0x0000005f003e7202 */ /* 0x000fe40000000f00 */
[----:B------:R-:W-:Y:S02]  /*2c80*/  MOV R60, 0x2ca0 ;  /* 0x00002ca0003c7802 */ /* 0x000fe40000000f00 */
[----:B------:R-:W-:Y:S05]  /*2c90*/  CALL.REL.NOINC `($__internal_26_$__cuda_sm70_shflsync_bfly_p) ;  /* 0x0000001000007944 */ /* 0x000fea0003c00000 */
[----:B01----:R-:W-:Y:S05]  /*2ca0*/  BRA `(.L_x_6385) ;  /* 0xfffff11000007947 */ /* 0x003fea000383ffff */
        .weak           $__internal_26_$__cuda_sm70_shflsync_bfly_p
        .type           $__internal_26_$__cuda_sm70_shflsync_bfly_p,@function
        .size           $__internal_26_$__cuda_sm70_shflsync_bfly_p,(.L_x_20042 - $__internal_26_$__cuda_sm70_shflsync_bfly_p)
$__internal_26_$__cuda_sm70_shflsync_bfly_p:
[----:B------:R-:W-:Y:S01]  /*2cb0*/  HFMA2.MMA R61, -RZ, RZ, 0, 0 ;  /* 0x00000000ff3d7435 */ /* 0x000fe200000001ff */
[----:B------:R-:W-:Y:S04]  /*2cc0*/  WARPSYNC R99 ;  /* 0x0000006300007348 */ /* 0x000fe80003800000 */
[----:B------:R0:W1:Y:S01]  /*2cd0*/  SHFL.BFLY PT, R82, R62, R97, R82 ;  /* 0x0c0000613e527389 */ /* 0x00006200000e0052 */
[----:B------:R-:W-:Y:S05]  /*2ce0*/  RET.REL.NODEC R60 `(_ZN10layer_norm31ln_parallel_residual_fwd_kernelINS_13Kernel_traitsI13__nv_bfloat16S2_fS2_fjLj768ELj1ELj4ELj1ELj16ENS_18Kernel_traits_baseILj768ES2_S2_fS2_fjLj128EEEEELb0ELb1ELb0EEEvNS_9FwdParamsE) ;  /* 0xffffd3103c007950 */ /* 0x000fea0003c3ffff */
.L_x_6386:
        /* <DEDUP_REMOVED lines=9> */
.L_x_20042:


//--------------------- .text._ZN10layer_norm31ln_parallel_residual_fwd_kernelINS_13Kernel_traitsI13__nv_bfloat16S2_fS2_fjLj768ELj1ELj4ELj1ELj16ENS_18Kernel_traits_baseILj768ES2_S2_fS2_fjLj128EEEEELb0ELb1ELb1EEEvNS_9FwdParamsE --------------------------
	.section	.text._ZN10layer_norm31ln_parallel_residual_fwd_kernelINS_13Kernel_traitsI13__nv_bfloat16S2_fS2_fjLj768ELj1ELj4ELj1ELj16ENS_18Kernel_traits_baseILj768ES2_S2_fS2_fjLj128EEEEELb0ELb1ELb1EEEvNS_9FwdParamsE,"ax",@progbits
	.sectioninfo	@"SHI_REGISTERS=123"
	.align	128
        .global         _ZN10layer_norm31ln_parallel_residual_fwd_kernelINS_13Kernel_traitsI13__nv_bfloat16S2_fS2_fjLj768ELj1ELj4ELj1ELj16ENS_18Kernel_traits_baseILj768ES2_S2_fS2_fjLj128EEEEELb0ELb1ELb1EEEvNS_9FwdParamsE
        .type           _ZN10layer_norm31ln_parallel_residual_fwd_kernelINS_13Kernel_traitsI13__nv_bfloat16S2_fS2_fjLj768ELj1ELj4ELj1ELj16ENS_18Kernel_traits_baseILj768ES2_S2_fS2_fjLj128EEEEELb0ELb1ELb1EEEvNS_9FwdParamsE,@function
        .size           _ZN10layer_norm31ln_parallel_residual_fwd_kernelINS_13Kernel_traitsI13__nv_bfloat16S2_fS2_fjLj768ELj1ELj4ELj1ELj16ENS_18Kernel_traits_baseILj768ES2_S2_fS2_fjLj128EEEEELb0ELb1ELb1EEEvNS_9FwdParamsE,(.L_x_20043 - _ZN10layer_norm31ln_parallel_residual_fwd_kernelINS_13Kernel_traitsI13__nv_bfloat16S2_fS2_fjLj768ELj1ELj4ELj1ELj16ENS_18Kernel_traits_baseILj768ES2_S2_fS2_fjLj128EEEEELb0ELb1ELb1EEEvNS_9FwdParamsE)
        .other          _ZN10layer_norm31ln_parallel_residual_fwd_kernelINS_13Kernel_traitsI13__nv_bfloat16S2_fS2_fjLj768ELj1ELj4ELj1ELj16ENS_18Kernel_traits_baseILj768ES2_S2_fS2_fjLj128EEEEELb0ELb1ELb1EEEvNS_9FwdParamsE,@"STO_CUDA_ENTRY STV_DEFAULT"
_ZN10layer_norm31ln_parallel_residual_fwd_kernelINS_13Kernel_traitsI13__nv_bfloat16S2_fS2_fjLj768ELj1ELj4ELj1ELj16ENS_18Kernel_traits_baseILj768ES2_S2_fS2_fjLj128EEEEELb0ELb1ELb1EEEvNS_9FwdParamsE:
.text._ZN10layer_norm31ln_parallel_residual_fwd_kernelINS_13Kernel_traitsI13__nv_bfloat16S2_fS2_fjLj768ELj1ELj4ELj1ELj16ENS_18Kernel_traits_baseILj768ES2_S2_fS2_fjLj128EEEEELb0ELb1ELb1EEEvNS_9FwdParamsE:
        /* <DEDUP_REMOVED lines=11> */
[----:B------:R0:W5:Y:S01]  /*00b0*/  @P0 LDG.E.128 R16, [R4.64+0x200] ;  /* 0x0002000404100981 */ /* 0x000162000c1e1d00 */
[----:B------:R-:W-:-:S03]  /*00c0*/  SHF.R.U32.HI R0, RZ, 0x5, R78 ;  /* 0x00000005ff007819 */ /* 0x000fc6000001164e */
[----:B------:R0:W5:Y:S01]  /*00d0*/  @P0 LDG.E.128 R36, [R4.64+0x400] ;  /* 0x0004000404240981 */ /* 0x000162000c1e1d00 */
[----:B-1----:R-:W-:Y:S02]  /*00e0*/  LEA R77, R77, R0, 0x2 ;  /* 0x000000004d4d7211 */ /* 0x002fe400078e10ff */
[----:B------:R-:W-:Y:S02]  /*00f0*/  IADD3 R2, P2, R2, c[0x0][0x1b0], RZ ;  /* 0x00006c0002027a10 */ /* 0x000fe40007f5e0ff */
[----:B------:R-:W-:Y:S02]  /*0100*/  ISETP.GE.AND P1, PT, R77, c[0x0][0x164], PT ;  /* 0x000059004d007a0c */ /* 0x000fe40003f26270 */
[----:B------:R-:W-:-:S11]  /*0110*/  IADD3.X R3, RZ, c[0x0][0x1b4], RZ, P2, !PT ;  /* 0x00006d00ff037a10 */ /* 0x000fd600017fe4ff */
[----:B------:R-:W-:Y:S05]  /*0120*/  @P1 EXIT ;  /* 0x000000000000194d */ /* 0x000fea0003800000 */
[----:B0-----:R0:W2:Y:S04]  /*0130*/  LDG.E.128 R24, [R2.64] ;  /* 0x0000000402187981 */ /* 0x0010a8000c1e1d00 */
        /* <DEDUP_REMOVED lines=8> */
[----:B------:R-:W-:Y:S01]  /*01c0*/  PRMT R0, RZ, 0x5410, R8 ;  /* 0x00005410ff007816 */ /* 0x000fe20000000008 */
[----:B------:R-:W-:Y:S01]  /*01d0*/  ULDC.U8 UR6, c[0x0][0x1f0] ;  /* 0x00007c0000067ab9 */ /* 0x000fe20000000000 */
[----:B------:R-:W-:-:S02]  /*01e0*/  PRMT R4, RZ, 0x7610, R9 ;  /* 0x00007610ff047816 */ /* 0x000fc40000000009 */
[----:B0-----:R-:W-:Y:S02]  /*01f0*/  PRMT R2, RZ, 0x7610, R8 ;  /* 0x00007610ff027816 */ /* 0x001fe40000000008 */
        /* <DEDUP_REMOVED lines=21> */
[----:B------:R-:W-:Y:S02]  /*0350*/  LOP3.LUT R78, R78, 0x1f, RZ, 0xc0, !PT ;  /* 0x0000001f4e4e7812 */ /* 0x000fe400078ec0ff */
[----:B--2---:R-:W-:-:S02]  /*0360*/  PRMT R61, RZ, 0x5410, R24 ;  /* 0x00005410ff3d7816 */ /* 0x004fc40000000018 */
[----:B------:R-:W-:Y:S02]  /*0370*/  PRMT R63, RZ, 0x7610, R24 ;  /* 0x00007610ff3f7816 */ /* 0x000fe40000000018 */
[--C-:B------:R-:W-:Y:S02]  /*0380*/  PRMT R62, RZ, 0x5410, R25.reuse ;  /* 0x00005410ff3e7816 */ /* 0x100fe40000000019 */
[----:B------:R-:W-:Y:S02]  /*0390*/  PRMT R65, RZ, 0x7610, R25 ;  /* 0x00007610ff417816 */ /* 0x000fe40000000019 */
[--C-:B------:R-:W-:Y:S02]  /*03a0*/  PRMT R64, RZ, 0x5410, R26.reuse ;  /* 0x00005410ff407816 */ /* 0x100fe4000000001a */
[----:B------:R-:W-:Y:S02]  /*03b0*/  PRMT R67, RZ, 0x7610, R26 ;  /* 0x00007610ff437816 */ /* 0x000fe4000000001a */
[----:B------:R-:W-:-:S02]  /*03c0*/  PRMT R66, RZ, 0x5410, R27 ;  /* 0x00005410ff427816 */ /* 0x000fc4000000001b */
        /* <DEDUP_REMOVED lines=17> */
.L_x_6438:
        /* <DEDUP_REMOVED lines=25> */
.L_x_6387:
[----:B0----5:R-:W-:-:S05]  /*0670*/  PRMT R25, RZ, 0x5410, R52 ;  /* 0x00005410ff197816 */ /* 0x021fca0000000034 */
[----:B------:R-:W-:-:S04]  /*0680*/  FADD.FTZ R40, R40, R25 ;  /* 0x0000001928287221 */ /* 0x000fc80000010000 */
[----:B------:R-:W-:Y:S02]  /*0690*/  @P1 FADD.FTZ R40, R48, R40 ;  /* 0x0000002830281221 */ /* 0x000fe40000010000 */
.L_x_6388:
[----:B------:R-:W-:Y:S01]  /*06a0*/  PRMT R41, RZ, 0x7610, R36 ;  /* 0x00007610ff297816 */ /* 0x000fe20000000024 */
[----:B------:R-:W-:Y:S05]  /*06b0*/  @P2 BRA `(.L_x_6389) ;  /* 0x0000003000002947 */ /* 0x000fea0003800000 */
[----:B------:R-:W-:Y:S05]  /*06c0*/  @!P1 BRA `(.L_x_6390) ;  /* 0x0000005000009947 */ /* 0x000fea0003800000 */
[----:B-----5:R-:W-:Y:S01]  /*06d0*/  FADD.FTZ R41, R49, R41 ;  /* 0x0000002931297221 */ /* 0x020fe20000010000 */
[----:B------:R-:W-:Y:S05]  /*06e0*/  BRA `(.L_x_6390) ;  /* 0x0000003000007947 */ /* 0x000fea0003800000 */
.L_x_6389:
[----:B-----5:R-:W-:-:S05]  /*06f0*/  PRMT R24, RZ, 0x7610, R52 ;  /* 0x00007610ff187816 */ /* 0x020fca0000000034 */
[----:B------:R-:W-:-:S04]  /*0700*/  FADD.FTZ R41, R41, R24 ;  /* 0x0000001829297221 */ /* 0x000fc80000010000 */
[----:B------:R-:W-:Y:S02]  /*0710*/  @P1 FADD.FTZ R41, R49, R41 ;  /* 0x0000002931291221 */ /* 0x000fe40000010000 */
.L_x_6390:
[----:B------:R-:W-:Y:S01]  /*0720*/  PRMT R42, RZ, 0x5410, R37 ;  /* 0x00005410ff2a7816 */ /* 0x000fe20000000025 */
[----:B------:R-:W-:Y:S05]  /*0730*/  @P2 BRA `(.L_x_6391) ;  /* 0x0000003000002947 */ /* 0x000fea0003800000 */
[----:B------:R-:W-:Y:S05]  /*0740*/  @!P1 BRA `(.L_x_6392) ;  /* 0x0000005000009947 */ /* 0x000fea0003800000 */
[----:B-----5:R-:W-:Y:S01]  /*0750*/  FADD.FTZ R42, R50, R42 ;  /* 0x0000002a322a7221 */ /* 0x020fe20000010000 */
[----:B------:R-:W-:Y:S05]  /*0760*/  BRA `(.L_x_6392) ;  /* 0x0000003000007947 */ /* 0x000fea0003800000 */
.L_x_6391:
[----:B-----5:R-:W-:-:S05]  /*0770*/  PRMT R25, RZ, 0x5410, R53 ;  /* 0x00005410ff197816 */ /* 0x020fca0000000035 */
[----:B------:R-:W-:-:S04]  /*0780*/  FADD.FTZ R42, R42, R25 ;  /* 0x000000192a2a7221 */ /* 0x000fc80000010000 */
[----:B------:R-:W-:Y:S02]  /*0790*/  @P1 FADD.FTZ R42, R50, R42 ;  /* 0x0000002a322a1221 */ /* 0x000fe40000010000 */
.L_x_6392:
[----:B------:R-:W-:Y:S01]  /*07a0*/  PRMT R43, RZ, 0x7610, R37 ;  /* 0x00007610ff2b7816 */ /* 0x000fe20000000025 */
[----:B------:R-:W-:Y:S05]  /*07b0*/  @P2 BRA `(.L_x_6393) ;  /* 0x0000003000002947 */ /* 0x000fea0003800000 */
[----:B------:R-:W-:Y:S05]  /*07c0*/  @!P1 BRA `(.L_x_6394) ;  /* 0x0000005000009947 */ /* 0x000fea0003800000 */
[----:B-----5:R-:W-:Y:S01]  /*07d0*/  FADD.FTZ R43, R51, R43 ;  /* 0x0000002b332b7221 */ /* 0x020fe20000010000 */
[----:B------:R-:W-:Y:S05]  /*07e0*/  BRA `(.L_x_6394) ;  /* 0x0000003000007947 */ /* 0x000fea0003800000 */
.L_x_6393:
[----:B-----5:R-:W-:-:S05]  /*07f0*/  PRMT R24, RZ, 0x7610, R53 ;  /* 0x00007610ff187816 */ /* 0x020fca0000000035 */
[----:B------:R-:W-:-:S04]  /*0800*/  FADD.FTZ R43, R43, R24 ;  /* 0x000000182b2b7221 */ /* 0x000fc80000010000 */
[----:B------:R-:W-:Y:S02]  /*0810*/  @P1 FADD.FTZ R43, R51, R43 ;  /* 0x0000002b332b1221 */ /* 0x000fe40000010000 */
.L_x_6394:
[----:B------:R-:W-:Y:S01]  /*0820*/  PRMT R36, RZ, 0x5410, R38 ;  /* 0x00005410ff247816 */ /* 0x000fe20000000026 */
[----:B------:R-:W-:Y:S05]  /*0830*/  @P2 BRA `(.L_x_6395) ;  /* 0x0000003000002947 */ /* 0x000fea0003800000 */
[----:B------:R-:W-:Y:S05]  /*0840*/  @!P1 BRA `(.L_x_6396) ;  /* 0x0000005000009947 */ /* 0x000fea0003800000 */
[----:B-----5:R-:W-:Y:S01]  /*0850*/  FADD.FTZ R36, R44, R36 ;  /* 0x000000242c247221 */ /* 0x020fe20000010000 */
[----:B------:R-:W-:Y:S05]  /*0860*/  BRA `(.L_x_6396) ;  /* 0x0000003000007947 */ /* 0x000fea0003800000 */
.L_x_6395:
[----:B-----5:R-:W-:-:S05]  /*0870*/  PRMT R25, RZ, 0x5410, R54 ;  /* 0x00005410ff197816 */ /* 0x020fca0000000036 */
[----:B------:R-:W-:-:S04]  /*0880*/  FADD.FTZ R36, R36, R25 ;  /* 0x0000001924247221 */ /* 0x000fc80000010000 */
[----:B------:R-:W-:Y:S02]  /*0890*/  @P1 FADD.FTZ R36, R44, R36 ;  /* 0x000000242c241221 */ /* 0x000fe40000010000 */
.L_x_6396:
[----:B------:R-:W-:Y:S01]  /*08a0*/  PRMT R37, RZ, 0x7610, R38 ;  /* 0x00007610ff257816 */ /* 0x000fe20000000026 */
[----:B------:R-:W-:Y:S05]  /*08b0*/  @P2 BRA `(.L_x_6397) ;  /* 0x0000003000002947 */ /* 0x000fea0003800000 */
[----:B------:R-:W-:Y:S05]  /*08c0*/  @!P1 BRA `(.L_x_6398) ;  /* 0x0000005000009947 */ /* 0x000fea0003800000 */
[----:B-----5:R-:W-:Y:S01]  /*08d0*/  FADD.FTZ R37, R45, R37 ;  /* 0x000000252d257221 */ /* 0x020fe20000010000 */
[----:B------:R-:W-:Y:S05]  /*08e0*/  BRA `(.L_x_6398) ;  /* 0x0000003000007947 */ /* 0x000fea0003800000 */
.L_x_6397:
[----:B-----5:R-:W-:-:S05]  /*08f0*/  PRMT R24, RZ, 0x7610, R54 ;  /* 0x00007610ff187816 */ /* 0x020fca0000000036 */
[----:B------:R-:W-:-:S04]  /*0900*/  FADD.FTZ R37, R37, R24 ;  /* 0x0000001825257221 */ /* 0x000fc80000010000 */
[----:B------:R-:W-:Y:S02]  /*0910*/  @P1 FADD.FTZ R37, R45, R37 ;  /* 0x000000252d251221 */ /* 0x000fe40000010000 */
.L_x_6398:
[----:B------:R-:W-:Y:S01]  /*0920*/  PRMT R38, RZ, 0x5410, R39 ;  /* 0x00005410ff267816 */ /* 0x000fe20000000027 */
[----:B------:R-:W-:Y:S05]  /*0930*/  @P2 BRA `(.L_x_6399) ;  /* 0x0000003000002947 */ /* 0x000fea0003800000 */
[----:B------:R-:W-:Y:S05]  /*0940*/  @!P1 BRA `(.L_x_6400) ;  /* 0x0000005000009947 */ /* 0x000fea0003800000 */
[----:B-----5:R-:W-:Y:S01]  /*0950*/  FADD.FTZ R38, R46, R38 ;  /* 0x000000262e267221 */ /* 0x020fe20000010000 */
[----:B------:R-:W-:Y:S05]  /*0960*/  BRA `(.L_x_6400) ;  /* 0x0000003000007947 */ /* 0x000fea0003800000 */
.L_x_6399:
[----:B-----5:R-:W-:-:S05]  /*0970*/  PRMT R25, RZ, 0x5410, R55 ;  /* 0x00005410ff197816 */ /* 0x020fca0000000037 */
[----:B------:R-:W-:-:S04]  /*0980*/  FADD.FTZ R38, R38, R25 ;  /* 0x0000001926267221 */ /* 0x000fc80000010000 */
[----:B------:R-:W-:Y:S02]  /*0990*/  @P1 FADD.FTZ R38, R46, R38 ;  /* 0x000000262e261221 */ /* 0x000fe40000010000 */
.L_x_6400:
[----:B------:R-:W-:Y:S01]  /*09a0*/  PRMT R39, RZ, 0x7610, R39 ;  /* 0x00007610ff277816 */ /* 0x000fe20000000027 */
[----:B------:R-:W-:Y:S05]  /*09b0*/  @P2 BRA `(.L_x_6401) ;  /* 0x0000003000002947 */ /* 0x000fea0003800000 */
[----:B------:R-:W-:Y:S05]  /*09c0*/  @!P1 BRA `(.L_x_6402) ;  /* 0x0000005000009947 */ /* 0x000fea0003800000 */
[----:B-----5:R-:W-:Y:S01]  /*09d0*/  FADD.FTZ R39, R47, R39 ;  /* 0x000000272f277221 */ /* 0x020fe20000010000 */
[----:B------:R-:W-:Y:S05]  /*09e0*/  BRA `(.L_x_6402) ;  /* 0x0000003000007947 */ /* 0x000fea0003800000 */
.L_x_6401:
[----:B-----5:R-:W-:-:S05]  /*09f0*/  PRMT R24, RZ, 0x7610, R55 ;  /* 0x00007610ff187816 */ /* 0x020fca0000000037 */
[----:B------:R-:W-:-:S04]  /*0a00*/  FADD.FTZ R39, R39, R24 ;  /* 0x0000001827277221 */ /* 0x000fc80000010000 */
[----:B------:R-:W-:Y:S02]  /*0a10*/  @P1 FADD.FTZ R39, R47, R39 ;  /* 0x000000272f271221 */ /* 0x000fe40000010000 */
.L_x_6402:
[C---:B------:R-:W-:Y:S02]  /*0a20*/  IADD3 R90, R88.reuse, 0x20, RZ ;  /* 0x00000020585a7810 */ /* 0x040fe40007ffe0ff */
[----:B------:R-:W-:Y:S02]  /*0a30*/  LEA R32, P3, R88, c[0x0][0x188], 0x5 ;  /* 0x0000620058207a11 */ /* 0x000fe400078628ff */
[C---:B------:R-:W-:Y:S01]  /*0a40*/  @P1 LEA R26, P4, R90.reuse, c[0x0][0x180], 0x5 ;  /* 0x000060005a1a1a11 */ /* 0x040fe200078828ff */
[----:B------:R-:W-:Y:S01]  /*0a50*/  IMAD.WIDE.U32 R28, R90, R57, c[0x0][0x170] ;  /* 0x00005c005a1c7625 */ /* 0x000fe200078e0039 */
        /* <DEDUP_REMOVED lines=15> */
.L_x_6403:
[----:B-1---5:R-:W-:-:S05]  /*0b50*/  PRMT R25, RZ, 0x5410, R52 ;  /* 0x00005410ff197816 */ /* 0x022fca0000000034 */
[----:B------:R-:W-:-:S04]  /*0b60*/  FADD.FTZ R32, R25, R32 ;  /* 0x0000002019207221 */ /* 0x000fc80000010000 */
[----:B------:R-:W-:Y:S02]  /*0b70*/  @P1 FADD.FTZ R32, R48, R32 ;  /* 0x0000002030201221 */ /* 0x000fe40000010000 */
.L_x_6404:
[----:B------:R-:W-:Y:S01]  /*0b80*/  PRMT R33, RZ, 0x7610, R28 ;  /* 0x00007610ff217816 */ /* 0x000fe2000000001c */
[----:B------:R-:W-:Y:S05]  /*0b90*/  @P2 BRA `(.L_x_6405) ;  /* 0x0000003000002947 */ /* 0x000fea0003800000 */
[----:B------:R-:W-:Y:S05]  /*0ba0*/  @!P1 BRA `(.L_x_6406) ;  /* 0x0000005000009947 */ /* 0x000fea0003800000 */
[----:B-----5:R-:W-:Y:S01]  /*0bb0*/  FADD.FTZ R33, R49, R33 ;  /* 0x0000002131217221 */ /* 0x020fe20000010000 */
[----:B------:R-:W-:Y:S05]  /*0bc0*/  BRA `(.L_x_6406) ;  /* 0x0000003000007947 */ /* 0x000fea0003800000 */
.L_x_6405:
[----:B-----5:R-:W-:-:S05]  /*0bd0*/  PRMT R24, RZ, 0x7610, R52 ;  /* 0x00007610ff187816 */ /* 0x020fca0000000034 */
[----:B------:R-:W-:-:S04]  /*0be0*/  FADD.FTZ R33, R24, R33 ;  /* 0x0000002118217221 */ /* 0x000fc80000010000 */
[----:B------:R-:W-:Y:S02]  /*0bf0*/  @P1 FADD.FTZ R33, R49, R33 ;  /* 0x0000002131211221 */ /* 0x000fe40000010000 */
.L_x_6406:
[----:B------:R-:W-:Y:S01]  /*0c00*/  PRMT R34, RZ, 0x5410, R29 ;  /* 0x00005410ff227816 */ /* 0x000fe2000000001d */
[----:B------:R-:W-:Y:S05]  /*0c10*/  @P2 BRA `(.L_x_6407) ;  /* 0x0000003000002947 */ /* 0x000fea0003800000 */
[----:B------:R-:W-:Y:S05]  /*0c20*/  @!P1 BRA `(.L_x_6408) ;  /* 0x0000005000009947 */ /* 0x000fea0003800000 */
[----:B-----5:R-:W-:Y:S01]  /*0c30*/  FADD.FTZ R34, R50, R34 ;  /* 0x0000002232227221 */ /* 0x020fe20000010000 */
[----:B------:R-:W-:Y:S05]  /*0c40*/  BRA `(.L_x_6408) ;  /* 0x0000003000007947 */ /* 0x000fea0003800000 */
.L_x_6407:
[----:B-----5:R-:W-:-:S05]  /*0c50*/  PRMT R25, RZ, 0x5410, R53 ;  /* 0x00005410ff197816 */ /* 0x020fca0000000035 */
[----:B------:R-:W-:-:S04]  /*0c60*/  FADD.FTZ R34, R25, R34 ;  /* 0x0000002219227221 */ /* 0x000fc80000010000 */
[----:B------:R-:W-:Y:S02]  /*0c70*/  @P1 FADD.FTZ R34, R50, R34 ;  /* 0x0000002232221221 */ /* 0x000fe40000010000 */
.L_x_6408:
[----:B------:R-:W-:Y:S01]  /*0c80*/  PRMT R35, RZ, 0x7610, R29 ;  /* 0x00007610ff237816 */ /* 0x000fe2000000001d */
[----:B------:R-:W-:Y:S05]  /*0c90*/  @P2 BRA `(.L_x_6409) ;  /* 0x0000003000002947 */ /* 0x000fea0003800000 */
[----:B------:R-:W-:Y:S05]  /*0ca0*/  @!P1 BRA `(.L_x_6410) ;  /* 0x0000005000009947 */ /* 0x000fea0003800000 */
[----:B-----5:R-:W-:Y:S01]  /*0cb0*/  FADD.FTZ R35, R51, R35 ;  /* 0x0000002333237221 */ /* 0x020fe20000010000 */
[----:B------:R-:W-:Y:S05]  /*0cc0*/  BRA `(.L_x_6410) ;  /* 0x0000003000007947 */ /* 0x000fea0003800000 */
.L_x_6409:
[----:B-----5:R-:W-:-:S05]  /*0cd0*/  PRMT R24, RZ, 0x7610, R53 ;  /* 0x00007610ff187816 */ /* 0x020fca0000000035 */
[----:B------:R-:W-:-:S04]  /*0ce0*/  FADD.FTZ R35, R24, R35 ;  /* 0x0000002318237221 */ /* 0x000fc80000010000 */
[----:B------:R-:W-:Y:S02]  /*0cf0*/  @P1 FADD.FTZ R35, R51, R35 ;  /* 0x0000002333231221 */ /* 0x000fe40000010000 */
.L_x_6410:
[----:B------:R-:W-:Y:S01]  /*0d00*/  PRMT R28, RZ, 0x5410, R30 ;  /* 0x00005410ff1c7816 */ /* 0x000fe2000000001e */
[----:B------:R-:W-:Y:S05]  /*0d10*/  @P2 BRA `(.L_x_6411) ;  /* 0x0000003000002947 */ /* 0x000fea0003800000 */
[----:B------:R-:W-:Y:S05]  /*0d20*/  @!P1 BRA `(.L_x_6412) ;  /* 0x0000005000009947 */ /* 0x000fea0003800000 */
[----:B-----5:R-:W-:Y:S01]  /*0d30*/  FADD.FTZ R28, R44, R28 ;  /* 0x0000001c2c1c7221 */ /* 0x020fe20000010000 */
[----:B------:R-:W-:Y:S05]  /*0d40*/  BRA `(.L_x_6412) ;  /* 0x0000003000007947 */ /* 0x000fea0003800000 */
.L_x_6411:
[----:B-----5:R-:W-:-:S05]  /*0d50*/  PRMT R25, RZ, 0x5410, R54 ;  /* 0x00005410ff197816 */ /* 0x020fca0000000036 */
[----:B------:R-:W-:-:S04]  /*0d60*/  FADD.FTZ R28, R25, R28 ;  /* 0x0000001c191c7221 */ /* 0x000fc80000010000 */
[----:B------:R-:W-:Y:S02]  /*0d70*/  @P1 FADD.FTZ R28, R44, R28 ;  /* 0x0000001c2c1c1221 */ /* 0x000fe40000010000 */
.L_x_6412:
[----:B------:R-:W-:Y:S01]  /*0d80*/  PRMT R29, RZ, 0x7610, R30 ;  /* 0x00007610ff1d7816 */ /* 0x000fe2000000001e */
[----:B------:R-:W-:Y:S05]  /*0d90*/  @P2 BRA `(.L_x_6413) ;  /* 0x0000003000002947 */ /* 0x000fea0003800000 */
[----:B------:R-:W-:Y:S05]  /*0da0*/  @!P1 BRA `(.L_x_6414) ;  /* 0x0000005000009947 */ /* 0x000fea0003800000 */
[----:B-----5:R-:W-:Y:S01]  /*0db0*/  FADD.FTZ R29, R45, R29 ;  /* 0x0000001d2d1d7221 */ /* 0x020fe20000010000 */
[----:B------:R-:W-:Y:S05]  /*0dc0*/  BRA `(.L_x_6414) ;  /* 0x0000003000007947 */ /* 0x000fea0003800000 */
.L_x_6413:
[----:B-----5:R-:W-:-:S05]  /*0dd0*/  PRMT R24, RZ, 0x7610, R54 ;  /* 0x00007610ff187816 */ /* 0x020fca0000000036 */
[----:B------:R-:W-:-:S04]  /*0de0*/  FADD.FTZ R29, R24, R29 ;  /* 0x0000001d181d7221 */ /* 0x000fc80000010000 */
[----:B------:R-:W-:Y:S02]  /*0df0*/  @P1 FADD.FTZ R29, R45, R29 ;  /* 0x0000001d2d1d1221 */ /* 0x000fe40000010000 */
.L_x_6414:
[----:B------:R-:W-:Y:S01]  /*0e00*/  PRMT R30, RZ, 0x5410, R31 ;  /* 0x00005410ff1e7816 */ /* 0x000fe2000000001f */
[----:B------:R-:W-:Y:S05]  /*0e10*/  @P2 BRA `(.L_x_6415) ;  /* 0x0000003000002947 */ /* 0x000fea0003800000 */
[----:B------:R-:W-:Y:S05]  /*0e20*/  @!P1 BRA `(.L_x_6416) ;  /* 0x0000005000009947 */ /* 0x000fea0003800000 */
[----:B-----5:R-:W-:Y:S01]  /*0e30*/  FADD.FTZ R30, R46, R30 ;  /* 0x0000001e2e1e7221 */ /* 0x020fe20000010000 */
[----:B------:R-:W-:Y:S05]  /*0e40*/  BRA `(.L_x_6416) ;  /* 0x0000003000007947 */ /* 0x000fea0003800000 */
.L_x_6415:
[----:B-----5:R-:W-:-:S05]  /*0e50*/  PRMT R25, RZ, 0x5410, R55 ;  /* 0x00005410ff197816 */ /* 0x020fca0000000037 */
[----:B------:R-:W-:-:S04]  /*0e60*/  FADD.FTZ R30, R25, R30 ;  /* 0x0000001e191e7221 */ /* 0x000fc80000010000 */
[----:B------:R-:W-:Y:S02]  /*0e70*/  @P1 FADD.FTZ R30, R46, R30 ;  /* 0x0000001e2e1e1221 */ /* 0x000fe40000010000 */
.L_x_6416:
[----:B------:R-:W-:Y:S01]  /*0e80*/  PRMT R31, RZ, 0x7610, R31 ;  /* 0x00007610ff1f7816 */ /* 0x000fe2000000001f */
[----:B------:R-:W-:Y:S05]  /*0e90*/  @P2 BRA `(.L_x_6417) ;  /* 0x0000003000002947 */ /* 0x000fea0003800000 */
[----:B------:R-:W-:Y:S05]  /*0ea0*/  @!P1 BRA `(.L_x_6418) ;  /* 0x0000005000009947 */ /* 0x000fea0003800000 */
[----:B-----5:R-:W-:Y:S01]  /*0eb0*/  FADD.FTZ R31, R47, R31 ;  /* 0x0000001f2f1f7221 */ /* 0x020fe20000010000 */
[----:B------:R-:W-:Y:S05]  /*0ec0*/  BRA `(.L_x_6418) ;  /* 0x0000003000007947 */ /* 0x000fea0003800000 */
.L_x_6417:
[----:B-----5:R-:W-:-:S05]  /*0ed0*/  PRMT R24, RZ, 0x7610, R55 ;  /* 0x00007610ff187816 */ /* 0x020fca0000000037 */
[----:B------:R-:W-:-:S04]  /*0ee0*/  FADD.FTZ R31, R24, R31 ;  /* 0x0000001f181f7221 */ /* 0x000fc80000010000 */
[----:B------:R-:W-:Y:S02]  /*0ef0*/  @P1 FADD.FTZ R31, R47, R31 ;  /* 0x0000001f2f1f1221 */ /* 0x000fe40000010000 */
.L_x_6418:
        /* <DEDUP_REMOVED lines=19> */
.L_x_6419:
[----:B0----5:R-:W-:-:S05]  /*1030*/  PRMT R25, RZ, 0x5410, R52 ;  /* 0x00005410ff197816 */ /* 0x021fca0000000034 */
[----:B------:R-:W-:-:S04]  /*1040*/  FADD.FTZ R24, R25, R24 ;  /* 0x0000001819187221 */ /* 0x000fc80000010000 */
[----:B------:R-:W-:Y:S02]  /*1050*/  @P1 FADD.FTZ R24, R48, R24 ;  /* 0x0000001830181221 */ /* 0x000fe40000010000 */
.L_x_6420:
[----:B------:R-:W-:Y:S01]  /*1060*/  PRMT R25, RZ, 0x7610, R56 ;  /* 0x00007610ff197816 */ /* 0x000fe20000000038 */
[----:B------:R-:W-:Y:S05]  /*1070*/  @P2 BRA `(.L_x_6421) ;  /* 0x0000003000002947 */ /* 0x000fea0003800000 */
[----:B------:R-:W-:Y:S05]  /*1080*/  @!P1 BRA `(.L_x_6422) ;  /* 0x0000005000009947 */ /* 0x000fea0003800000 */
[----:B-----5:R-:W-:Y:S01]  /*1090*/  FADD.FTZ R25, R49, R25 ;  /* 0x0000001931197221 */ /* 0x020fe20000010000 */
[----:B------:R-:W-:Y:S05]  /*10a0*/  BRA `(.L_x_6422) ;  /* 0x0000003000007947 */ /* 0x000fea0003800000 */
.L_x_6421:
[----:B-----5:R-:W-:-:S05]  /*10b0*/  PRMT R26, RZ, 0x7610, R52 ;  /* 0x00007610ff1a7816 */ /* 0x020fca0000000034 */
[----:B------:R-:W-:-:S04]  /*10c0*/  FADD.FTZ R25, R26, R25 ;  /* 0x000000191a197221 */ /* 0x000fc80000010000 */
[----:B------:R-:W-:Y:S02]  /*10d0*/  @P1 FADD.FTZ R25, R49, R25 ;  /* 0x0000001931191221 */ /* 0x000fe40000010000 */
.L_x_6422:
[----:B------:R-:W-:Y:S01]  /*10e0*/  PRMT R26, RZ, 0x5410, R57 ;  /* 0x00005410ff1a7816 */ /* 0x000fe20000000039 */
[----:B------:R-:W-:Y:S05]  /*10f0*/  @P2 BRA `(.L_x_6423) ;  /* 0x0000003000002947 */ /* 0x000fea0003800000 */
[----:B------:R-:W-:Y:S05]  /*1100*/  @!P1 BRA `(.L_x_6424) ;  /* 0x0000005000009947 */ /* 0x000fea0003800000 */
[----:B-----5:R-:W-:Y:S01]  /*1110*/  FADD.FTZ R26, R50, R26 ;  /* 0x0000001a321a7221 */ /* 0x020fe20000010000 */
[----:B------:R-:W-:Y:S05]  /*1120*/  BRA `(.L_x_6424) ;  /* 0x0000003000007947 */ /* 0x000fea0003800000 */
.L_x_6423:
[----:B-----5:R-:W-:-:S05]  /*1130*/  PRMT R27, RZ, 0x5410, R53 ;  /* 0x00005410ff1b7816 */ /* 0x020fca0000000035 */
[----:B------:R-:W-:-:S04]  /*1140*/  FADD.FTZ R26, R27, R26 ;  /* 0x0000001a1b1a7221 */ /* 0x000fc80000010000 */
[----:B------:R-:W-:Y:S02]  /*1150*/  @P1 FADD.FTZ R26, R50, R26 ;  /* 0x0000001a321a1221 */ /* 0x000fe40000010000 */
.L_x_6424:
[----:B------:R-:W-:Y:S01]  /*1160*/  PRMT R27, RZ, 0x7610, R57 ;  /* 0x00007610ff1b7816 */ /* 0x000fe20000000039 */
[----:B------:R-:W-:Y:S05]  /*1170*/  @P2 BRA `(.L_x_6425) ;  /* 0x0000003000002947 */ /* 0x000fea0003800000 */
[----:B------:R-:W-:Y:S05]  /*1180*/  @!P1 BRA `(.L_x_6426) ;  /* 0x0000005000009947 */ /* 0x000fea0003800000 */
[----:B-----5:R-:W-:Y:S01]  /*1190*/  FADD.FTZ R27, R51, R27 ;  /* 0x0000001b331b7221 */ /* 0x020fe20000010000 */
[----:B------:R-:W-:Y:S05]  /*11a0*/  BRA `(.L_x_6426) ;  /* 0x0000003000007947 */ /* 0x000fea0003800000 */
.L_x_6425:
[----:B-----5:R-:W-:-:S05]  /*11b0*/  PRMT R56, RZ, 0x7610, R53 ;  /* 0x00007610ff387816 */ /* 0x020fca0000000035 */
[----:B------:R-:W-:-:S04]  /*11c0*/  FADD.FTZ R27, R56, R27 ;  /* 0x0000001b381b7221 */ /* 0x000fc80000010000 */
[----:B------:R-:W-:Y:S02]  /*11d0*/  @P1 FADD.FTZ R27, R51, R27 ;  /* 0x0000001b331b1221 */ /* 0x000fe40000010000 */
.L_x_6426:
[----:B------:R-:W-:Y:S01]  /*11e0*/  PRMT R56, RZ, 0x5410, R58 ;  /* 0x00005410ff387816 */ /* 0x000fe2000000003a */
[----:B------:R-:W-:Y:S05]  /*11f0*/  @P2 BRA `(.L_x_6427) ;  /* 0x0000003000002947 */ /* 0x000fea0003800000 */
[----:B------:R-:W-:Y:S05]  /*1200*/  @!P1 BRA `(.L_x_6428) ;  /* 0x0000005000009947 */ /* 0x000fea0003800000 */
[----:B-----5:R-:W-:Y:S01]  /*1210*/  FADD.FTZ R56, R44, R56 ;  /* 0x000000382c387221 */ /* 0x020fe20000010000 */
[----:B------:R-:W-:Y:S05]  /*1220*/  BRA `(.L_x_6428) ;  /* 0x0000003000007947 */ /* 0x000fea0003800000 */
.L_x_6427:
[----:B-----5:R-:W-:-:S05]  /*1230*/  PRMT R57, RZ, 0x5410, R54 ;  /* 0x00005410ff397816 */ /* 0x020fca0000000036 */
[----:B------:R-:W-:-:S04]  /*1240*/  FADD.FTZ R56, R57, R56 ;  /* 0x0000003839387221 */ /* 0x000fc80000010000 */
[----:B------:R-:W-:Y:S02]  /*1250*/  @P1 FADD.FTZ R56, R44, R56 ;  /* 0x000000382c381221 */ /* 0x000fe40000010000 */
.L_x_6428:
[----:B------:R-:W-:Y:S01]  /*1260*/  PRMT R57, RZ, 0x7610, R58 ;  /* 0x00007610ff397816 */ /* 0x000fe2000000003a */
[----:B------:R-:W-:Y:S05]  /*1270*/  @P2 BRA `(.L_x_6429) ;  /* 0x0000003000002947 */ /* 0x000fea0003800000 */
[----:B------:R-:W-:Y:S05]  /*1280*/  @!P1 BRA `(.L_x_6430) ;  /* 0x0000005000009947 */ /* 0x000fea0003800000 */
[----:B-----5:R-:W-:Y:S01]  /*1290*/  FADD.FTZ R57, R45, R57 ;  /* 0x000000392d397221 */ /* 0x020fe20000010000 */
[----:B------:R-:W-:Y:S05]  /*12a0*/  BRA `(.L_x_6430) ;  /* 0x0000003000007947 */ /* 0x000fea0003800000 */
.L_x_6429:
[----:B-----5:R-:W-:-:S05]  /*12b0*/  PRMT R58, RZ, 0x7610, R54 ;  /* 0x00007610ff3a7816 */ /* 0x020fca0000000036 */
[----:B------:R-:W-:-:S04]  /*12c0*/  FADD.FTZ R57, R58, R57 ;  /* 0x000000393a397221 */ /* 0x000fc80000010000 */
[----:B------:R-:W-:Y:S02]  /*12d0*/  @P1 FADD.FTZ R57, R45, R57 ;  /* 0x000000392d391221 */ /* 0x000fe40000010000 */
.L_x_6430:
[----:B------:R-:W-:Y:S01]  /*12e0*/  PRMT R58, RZ, 0x5410, R59 ;  /* 0x00005410ff3a7816 */ /* 0x000fe2000000003b */
[----:B------:R-:W-:Y:S05]  /*12f0*/  @P2 BRA `(.L_x_6431) ;  /* 0x0000003000002947 */ /* 0x000fea0003800000 */
[----:B------:R-:W-:Y:S05]  /*1300*/  @!P1 BRA `(.L_x_6432) ;  /* 0x0000005000009947 */ /* 0x000fea0003800000 */
[----:B-----5:R-:W-:Y:S01]  /*1310*/  FADD.FTZ R58, R46, R58 ;  /* 0x0000003a2e3a7221 */ /* 0x020fe20000010000 */
[----:B------:R-:W-:Y:S05]  /*1320*/  BRA `(.L_x_6432) ;  /* 0x0000003000007947 */ /* 0x000fea0003800000 */
.L_x_6431:
[----:B-----5:R-:W-:-:S05]  /*1330*/  PRMT R81, RZ, 0x5410, R55 ;  /* 0x00005410ff517816 */ /* 0x020fca0000000037 */
[----:B------:R-:W-:-:S04]  /*1340*/  FADD.FTZ R58, R81, R58 ;  /* 0x0000003a513a7221 */ /* 0x000fc80000010000 */
[----:B------:R-:W-:Y:S02]  /*1350*/  @P1 FADD.FTZ R58, R46, R58 ;  /* 0x0000003a2e3a1221 */ /* 0x000fe40000010000 */
.L_x_6432:
[----:B------:R-:W-:Y:S01]  /*1360*/  PRMT R59, RZ, 0x7610, R59 ;  /* 0x00007610ff3b7816 */ /* 0x000fe2000000003b */
[----:B------:R-:W-:Y:S05]  /*1370*/  @P2 BRA `(.L_x_6433) ;  /* 0x0000003000002947 */ /* 0x000fea0003800000 */
[----:B------:R-:W-:Y:S05]  /*1380*/  @!P1 BRA `(.L_x_6434) ;  /* 0x0000005000009947 */ /* 0x000fea0003800000 */
[----:B-----5:R-:W-:Y:S01]  /*1390*/  FADD.FTZ R59, R47, R59 ;  /* 0x0000003b2f3b7221 */ /* 0x020fe20000010000 */
[----:B------:R-:W-:Y:S05]  /*13a0*/  BRA `(.L_x_6434) ;  /* 0x0000003000007947 */ /* 0x000fea0003800000 */
.L_x_6433:
[----:B-----5:R-:W-:-:S05]  /*13b0*/  PRMT R80, RZ, 0x7610, R55 ;  /* 0x00007610ff507816 */ /* 0x020fca0000000037 */
[----:B------:R-:W-:-:S04]  /*13c0*/  FADD.FTZ R59, R80, R59 ;  /* 0x0000003b503b7221 */ /* 0x000fc80000010000 */
[----:B------:R-:W-:Y:S02]  /*13d0*/  @P1 FADD.FTZ R59, R47, R59 ;  /* 0x0000003b2f3b1221 */ /* 0x000fe40000010000 */
.L_x_6434:
        /* <DEDUP_REMOVED lines=31> */
.L_x_6439:
        /* <DEDUP_REMOVED lines=68> */
.L_x_6440:
[----:B-1----:R-:W-:Y:S01]  /*1a10*/  FADD.FTZ R97, R97, R92 ;  /* 0x0000005c61617221 */ /* 0x002fe20000010000 */
[----:B0-----:R-:W-:Y:S01]  /*1a20*/  HFMA2.MMA R92, -RZ, RZ, 0, 2.384185791015625e-07 ;  /* 0x00000004ff5c7435 */ /* 0x001fe200000001ff */
[----:B------:R-:W-:Y:S01]  /*1a30*/  FMUL.FTZ R95, R93, R93 ;  /* 0x0000005d5d5f7220 */ /* 0x000fe20000410000 */
[----:B------:R-:W-:Y:S02]  /*1a40*/  MOV R94, c[0x0][0x1e0] ;  /* 0x00007800005e7a02 */ /* 0x000fe40000000f00 */
[----:B------:R-:W-:-:S03]  /*1a50*/  ISETP.NE.AND P0, PT, RZ, UR6, PT ;  /* 0x00000006ff007c0c */ /* 0x000fc6000bf05270 */
[----:B------:R-:W-:Y:S01]  /*1a60*/  FFMA.FTZ R94, R97, R94, c[0x0][0x228] ;  /* 0x00008a00615e7623 */ /* 0x000fe2000001005e */
[----:B------:R-:W-:Y:S02]  /*1a70*/  FSEL R95, R95, RZ, P0 ;  /* 0x000000ff5f5f7208 */ /* 0x000fe40000000000 */
[----:B------:R-:W-:Y:S01]  /*1a80*/  @!P1 IMAD.WIDE R80, R77, R92, c[0x0][0x1a0] ;  /* 0x000068004d509625 */ /* 0x000fe200078e025c */
[----:B------:R-:W-:-:S03]  /*1a90*/  FSEL R96, R93, RZ, !P0 ;  /* 0x000000ff5d607208 */ /* 0x000fc60004000000 */
[----:B------:R-:W-:Y:S01]  /*1aa0*/  FADD.FTZ R94, R94, R95 ;  /* 0x0000005f5e5e7221 */ /* 0x000fe20000010000 */
[----:B------:R0:W-:Y:S01]  /*1ab0*/  @!P1 STG.E [R80.64], R93 ;  /* 0x0000005d50009986 */ /* 0x0001e2000c101904 */
[C---:B------:R-:W-:Y:S02]  /*1ac0*/  FADD.FTZ R102, -R96.reuse, R38 ;  /* 0x0000002660667221 */ /* 0x040fe40000010100 */
[C---:B------:R-:W-:Y:S02]  /*1ad0*/  FADD.FTZ R36, -R96.reuse, R36 ;  /* 0x0000002460247221 */ /* 0x040fe40000010100 */
[C---:B------:R-:W-:Y:S02]  /*1ae0*/  FADD.FTZ R38, -R96.reuse, R37 ;  /* 0x0000002560267221 */ /* 0x040fe40000010100 */
[C---:B------:R-:W-:Y:S02]  /*1af0*/  FADD.FTZ R30, -R96.reuse, R30 ;  /* 0x0000001e601e7221 */ /* 0x040fe40000010100 */
[----:B------:R-:W-:-:S02]  /*1b00*/  FADD.FTZ R112, -R96, R31 ;  /* 0x0000001f60707221 */ /* 0x000fc40000010100 */
[C---:B------:R-:W-:Y:S02]  /*1b10*/  FADD.FTZ R114, -R96.reuse, R24 ;  /* 0x0000001860727221 */ /* 0x040fe40000010100 */
[C---:B0-----:R-:W-:Y:S02]  /*1b20*/  FADD.FTZ R80, -R96.reuse, R33 ;  /* 0x0000002160507221 */ /* 0x041fe40000010100 */
        /* <DEDUP_REMOVED lines=14> */
[----:B------:R-:W-:-:S04]  /*1c10*/  @!P1 IMAD.WIDE R24, R77, R92, c[0x0][0x1a8] ;  /* 0x00006a004d189625 */ /* 0x000fc800078e025c */
[C---:B------:R-:W-:Y:S01]  /*1c20*/  FADD.FTZ R56, -R96.reuse, R56 ;  /* 0x0000003860387221 */ /* 0x040fe20000010100 */
[----:B0-----:R0:W-:Y:S01]  /*1c30*/  @!P1 STG.E [R24.64], R33 ;  /* 0x0000002118009986 */ /* 0x0011e2000c101904 */
[C---:B------:R-:W-:Y:S02]  /*1c40*/  FADD.FTZ R94, -R96.reuse, R57 ;  /* 0x00000039605e7221 */ /* 0x040fe40000010100 */
[C---:B------:R-:W-:Y:S02]  /*1c50*/  FADD.FTZ R58, -R96.reuse, R58 ;  /* 0x0000003a603a7221 */ /* 0x040fe40000010100 */
[----:B------:R-:W-:Y:S02]  /*1c60*/  FADD.FTZ R96, -R96, R59 ;  /* 0x0000003b60607221 */ /* 0x000fe40000010100 */
        /* <DEDUP_REMOVED lines=25> */
[----:B------:R-:W-:Y:S01]  /*1e00*/  FFMA.FTZ R31, R67, R38, R6 ;  /* 0x00000026431f7223 */ /* 0x000fe20000010006 */
[----:B------:R-:W-:Y:S01]  /*1e10*/  LEA R38, P1, R90, c[0x0][0x208], 0x4 ;  /* 0x000082005a267a11 */ /* 0x000fe200078220ff */
[----:B------:R-:W-:-:S02]  /*1e20*/  FFMA.FTZ R30, R74, R30, R15 ;  /* 0x0000001e4a1e7223 */ /* 0x000fc4000001000f */
[----:B0-----:R-:W-:Y:S01]  /*1e30*/  FFMA.FTZ R33, R79, R112, R16 ;  /* 0x000000704f217223 */ /* 0x001fe20000010010 */
[----:B------:R-:W-:Y:S01]  /*1e40*/  F2FP.BF16.PACK_AB R26, R31, R26 ;  /* 0x0000001a1f1a723e */ /* 0x000fe200000010ff */
[----:B------:R-:W-:Y:S01]  /*1e50*/  FFMA.FTZ R24, R61, R40, R0 ;  /* 0x000000283d187223 */ /* 0x000fe20000010000 */
[----:B------:R-:W-:Y:S01]  /*1e60*/  LEA R40, P0, R88, c[0x0][0x208], 0x4 ;  /* 0x0000820058287a11 */ /* 0x000fe200078020ff */
        /* <DEDUP_REMOVED lines=12> */
[----:B------:R-:W-:Y:S01]  /*1f30*/  FFMA.FTZ R25, R62, R42, R3 ;  /* 0x0000002a3e197223 */ /* 0x000fe20000010003 */
[----:B------:R-:W-:Y:S01]  /*1f40*/  LEA.HI.X R41, R88, c[0x0][0x20c], RZ, 0x4, P0 ;  /* 0x0000830058297a11 */ /* 0x000fe200000f24ff */
        /* <DEDUP_REMOVED lines=8> */
[----:B------:R-:W-:Y:S01]  /*1fd0*/  FFMA.FTZ R32, R76, R32, R17 ;  /* 0x000000204c207223 */ /* 0x000fe20000010011 */
[----:B------:R0:W-:Y:S01]  /*1fe0*/  STG.E.128 [R40.64], R24 ;  /* 0x0000001828007986 */ /* 0x0001e2000c101d04 */
[----:B------:R-:W-:Y:S01]  /*1ff0*/  FFMA.FTZ R37, R83, R36, R18 ;  /* 0x0000002453257223 */ /* 0x000fe20000010012 */
[----:B------:R-:W-:Y:S01]  /*2000*/  LEA R36, P2, R91, c[0x0][0x208], 0x4 ;  /* 0x000082005b247a11 */ /* 0x000fe200078420ff */
[----:B------:R-:W-:Y:S01]  /*2010*/  FFMA.FTZ R58, R86, R58, R23 ;  /* 0x0000003a563a7223 */ /* 0x000fe20000010017 */
[----:B------:R-:W-:Y:S01]  /*2020*/  F2FP.BF16.PACK_AB R30, R35, R30 ;  /* 0x0000001e231e723e */ /* 0x000fe200000010ff */
[----:B------:R-:W-:Y:S01]  /*2030*/  FFMA.FTZ R43, R89, R96, R60 ;  /* 0x00000060592b7223 */ /* 0x000fe2000001003c */
[----:B------:R-:W-:Y:S01]  /*2040*/  F2FP.BF16.PACK_AB R32, R37, R32 ;  /* 0x000000202520723e */ /* 0x000fe200000010ff */
[----:B------:R-:W-:Y:S01]  /*2050*/  FFMA.FTZ R42, R85, R39, R20 ;  /* 0x00000027552a7223 */ /* 0x000fe20000010014 */
[----:B------:R-:W-:Y:S01]  /*2060*/  LEA.HI.X R39, R90, c[0x0][0x20c], RZ, 0x4, P1 ;  /* 0x000083005a277a11 */ /* 0x000fe200008f24ff */
[----:B------:R-:W-:Y:S01]  /*2070*/  IMAD R77, R92, c[0x0][0x160], R77 ;  /* 0x000058005c4d7a24 */ /* 0x000fe200078e024d */
[----:B------:R-:W-:-:S02]  /*2080*/  F2FP.BF16.PACK_AB R35, R43, R58 ;  /* 0x0000003a2b23723e */ /* 0x000fc400000010ff */
[----:B------:R-:W-:Y:S01]  /*2090*/  F2FP.BF16.PACK_AB R33, R42, R33 ;  /* 0x000000212a21723e */ /* 0x000fe200000010ff */
[----:B------:R0:W-:Y:S01]  /*20a0*/  STG.E.128 [R38.64], R28 ;  /* 0x0000001c26007986 */ /* 0x0001e2000c101d04 */
[----:B------:R-:W-:Y:S02]  /*20b0*/  LEA.HI.X R37, R91, c[0x0][0x20c], RZ, 0x4, P2 ;  /* 0x000083005b257a11 */ /* 0x000fe400010f24ff */
[----:B------:R-:W-:-:S03]  /*20c0*/  ISETP.GE.AND P0, PT, R77, c[0x0][0x164], PT ;  /* 0x000059004d007a0c */ /* 0x000fc60003f06270 */
[----:B------:R0:W-:Y:S10]  /*20d0*/  STG.E.128 [R36.64], R32 ;  /* 0x0000002024007986 */ /* 0x0001f4000c101d04 */
[----:B0----5:R-:W-:Y:S01]  /*20e0*/  @P0 CALL.REL.NOINC `(.L_x_6437) ;  /* 0x0000001000000944 */ /* 0x021fe20003c00000 */
[----:B------:R-:W-:Y:S05]  /*20f0*/  BRA `(.L_x_6438) ;  /* 0xffffe3e000007947 */ /* 0x000fea000383ffff */
.L_x_6437:
[----:B------:R-:W-:Y:S05]  /*2100*/  EXIT ;  /* 0x000000000000794d */ /* 0x000fea0003800000 */
.L_x_6435:
[----:B0-----:R-:W-:Y:S01]  /*2110*/  HFMA2.MMA R94, -RZ, RZ, 0, 1.847743988037109375e-06 ;  /* 0x0000001fff5e7435 */ /* 0x001fe200000001ff */
[----:B------:R-:W-:-:S02]  /*2120*/  MOV R97, 0x1 ;  /* 0x0000000100617802 */ /* 0x000fc40000000f00 */
[----:B------:R-:W-:Y:S02]  /*2130*/  MOV R95, 0xffffffff ;  /* 0xffffffff005f7802 */ /* 0x000fe40000000f00 */
[----:B------:R-:W-:Y:S02]  /*2140*/  MOV R80, 0x2160 ;  /* 0x0000216000507802 */ /* 0x000fe40000000f00 */
[----:B-----5:R-:W-:Y:S05]  /*2150*/  CALL.REL.NOINC `($__internal_27_$__cuda_sm70_shflsync_bfly_p) ;  /* 0x000006a000007944 */ /* 0x020fea0003c00000 */
[----:B-1----:R-:W-:Y:S01]  /*2160*/  MOV R80, R97 ;  /* 0x0000006100507202 */ /* 0x002fe20000000f00 */
[----:B0-----:R-:W-:Y:S05]  /*2170*/  BRA `(.L_x_6439) ;  /* 0xfffff45000007947 */ /* 0x001fea000383ffff */
.L_x_6436:
[----:B------:R-:W-:Y:S01]  /*2180*/  HFMA2.MMA R97, -RZ, RZ, 0, 1.1920928955078125e-07 ;  /* 0x00000002ff617435 */ /* 0x000fe200000001ff */
[----:B0-----:R-:W-:Y:S02]  /*2190*/  MOV R92, R96 ;  /* 0x00000060005c7202 */ /* 0x001fe40000000f00 */
[----:B------:R-:W-:Y:S02]  /*21a0*/  MOV R94, 0x1f ;  /* 0x0000001f005e7802 */ /* 0x000fe40000000f00 */
[----:B------:R-:W-:Y:S02]  /*21b0*/  MOV R95, 0xffffffff ;  /* 0xffffffff005f7802 */ /* 0x000fe40000000f00 */
[----:B------:R-:W-:-:S02]  /*21c0*/  MOV R80, 0x21e0 ;  /* 0x000021e000507802 */ /* 0x000fc40000000f00 */
[----:B-----5:R-:W-:Y:S05]  /*21d0*/  CALL.REL.NOINC `($__internal_27_$__cuda_sm70_shflsync_bfly_p) ;  /* 0x0000062000007944 */ /* 0x020fea0003c00000 */
[----:B01----:R-:W-:Y:S01]  /*21e0*/  FADD.FTZ R92, R96, R97 ;  /* 0x00000061605c7221 */ /* 0x003fe20000010000 */
[----:B------:R-:W-:Y:S01]  /*21f0*/  HFMA2.MMA R97, -RZ, RZ, 0, 2.384185791015625e-07 ;  /* 0x00000004ff617435 */ /* 0x000fe200000001ff */
[----:B------:R-:W-:-:S02]  /*2200*/  MOV R94, 0x1f ;  /* 0x0000001f005e7802 */ /* 0x000fc40000000f00 */
[----:B------:R-:W-:Y:S02]  /*2210*/  MOV R95, 0xffffffff ;  /* 0xffffffff005f7802 */ /* 0x000fe40000000f00 */
[----:B------:R-:W-:Y:S02]  /*2220*/  MOV R80, 0x2240 ;  /* 0x0000224000507802 */ /* 0x000fe40000000f00 */
[----:B------:R-:W-:Y:S05]  /*2230*/  CALL.REL.NOINC `($__internal_27_$__cuda_sm70_shflsync_bfly_p) ;  /* 0x000005c000007944 */ /* 0x000fea0003c00000 */
[----:B01----:R-:W-:Y:S01]  /*2240*/  FADD.FTZ R92, R92, R97 ;  /* 0x000000615c5c7221 */ /* 0x003fe20000010000 */
[----:B------:R-:W-:Y:S01]  /*2250*/  HFMA2.MMA R97, -RZ, RZ, 0, 4.76837158203125e-07 ;  /* 0x00000008ff617435 */ /* 0x000fe200000001ff */
[----:B------:R-:W-:Y:S02]  /*2260*/  MOV R94, 0x1f ;  /* 0x0000001f005e7802 */ /* 0x000fe40000000f00 */
[----:B------:R-:W-:Y:S02]  /*2270*/  MOV R95, 0xffffffff ;  /* 0xffffffff005f7802 */ /* 0x000fe40000000f00 */
[----:B------:R-:W-:Y:S02]  /*2280*/  MOV R80, 0x22a0 ;  /* 0x000022a000507802 */ /* 0x000fe40000000f00 */
[----:B------:R-:W-:Y:S05]  /*2290*/  CALL.REL.NOINC `($__internal_27_$__cuda_sm70_shflsync_bfly_p) ;  /* 0x0000056000007944 */ /* 0x000fea0003c00000 */
[----:B01----:R-:W-:Y:S01]  /*22a0*/  FADD.FTZ R92, R92, R97 ;  /* 0x000000615c5c7221 */ /* 0x003fe20000010000 */
[----:B------:R-:W-:Y:S01]  /*22b0*/  HFMA2.MMA R97, -RZ, RZ, 0, 9.5367431640625e-07 ;  /* 0x00000010ff617435 */ /* 0x000fe200000001ff */
[----:B------:R-:W-:-:S02]  /*22c0*/  MOV R94, 0x1f ;  /* 0x0000001f005e7802 */ /* 0x000fc40000000f00 */
[----:B------:R-:W-:Y:S02]  /*22d0*/  MOV R95, 0xffffffff ;  /* 0xffffffff005f7802 */ /* 0x000fe40000000f00 */
[----:B------:R-:W-:Y:S02]  /*22e0*/  MOV R80, 0x2300 ;  /* 0x0000230000507802 */ /* 0x000fe40000000f00 */
[----:B------:R-:W-:Y:S05]  /*22f0*/  CALL.REL.NOINC `($__internal_27_$__cuda_sm70_shflsync_bfly_p) ;  /* 0x0000050000007944 */ /* 0x000fea0003c00000 */
[----:B-1----:R-:W-:Y:S01]  /*2300*/  FADD.FTZ R93, R92, R97 ;  /* 0x000000615c5d7221 */ /* 0x002fe20000010000 */
[----:B------:R-:W-:Y:S01]  /*2310*/  HFMA2.MMA R97, -RZ, RZ, 0, 5.9604644775390625e-08 ;  /* 0x00000001ff617435 */ /* 0x000fe200000001ff */
[----:B0-----:R-:W-:Y:S02]  /*2320*/  MOV R94, 0x1f ;  /* 0x0000001f005e7802 */ /* 0x001fe40000000f00 */
        /* <DEDUP_REMOVED lines=51> */
[----:B------:R-:W-:Y:S05]  /*2660*/  CALL.REL.NOINC `($__internal_27_$__cuda_sm70_shflsync_bfly_p) ;  /* 0x0000019000007944 */ /* 0x000fea0003c00000 */
[----:B01----:R-:W-:Y:S01]  /*2670*/  FADD.FTZ R92, R92, R97 ;  /* 0x000000615c5c7221 */ /* 0x003fe20000010000 */
[----:B------:R-:W-:Y:S01]  /*2680*/  HFMA2.MMA R97, -RZ, RZ, 0, 1.1920928955078125e-07 ;  /* 0x00000002ff617435 */ /* 0x000fe200000001ff */
[----:B------:R-:W-:Y:S02]  /*2690*/  MOV R94, 0x1f ;  /* 0x0000001f005e7802 */ /* 0x000fe40000000f00 */
[----:B------:R-:W-:Y:S02]  /*26a0*/  MOV R95, 0xffffffff ;  /* 0xffffffff005f7802 */ /* 0x000fe40000000f00 */
[----:B------:R-:W-:Y:S02]  /*26b0*/  MOV R80, 0x26d0 ;  /* 0x000026d000507802 */ /* 0x000fe40000000f00 */
[----:B------:R-:W-:Y:S05]  /*26c0*/  CALL.REL.NOINC `($__internal_27_$__cuda_sm70_shflsync_bfly_p) ;  /* 0x0000013000007944 */ /* 0x000fea0003c00000 */
[----:B01----:R-:W-:Y:S01]  /*26d0*/  FADD.FTZ R92, R92, R97 ;  /* 0x000000615c5c7221 */ /* 0x003fe20000010000 */
[----:B------:R-:W-:Y:S01]  /*26e0*/  HFMA2.MMA R97, -RZ, RZ, 0, 2.384185791015625e-07 ;  /* 0x00000004ff617435 */ /* 0x000fe200000001ff */
[----:B------:R-:W-:Y:S02]  /*26f0*/  MOV R94, 0x1f ;  /* 0x0000001f005e7802 */ /* 0x000fe40000000f00 */
[----:B------:R-:W-:-:S02]  /*2700*/  MOV R95, 0xffffffff ;  /* 0xffffffff005f7802 */ /* 0x000fc40000000f00 */
        /* <DEDUP_REMOVED lines=10> */
[----:B------:R-:W-:Y:S02]  /*27b0*/  MOV R94, 0x1f ;  /* 0x0000001f005e7802 */ /* 0x000fe40000000f00 */
[----:B------:R-:W-:-:S02]  /*27c0*/  MOV R95, 0xffffffff ;  /* 0xffffffff005f7802 */ /* 0x000fc40000000f00 */
[----:B------:R-:W-:Y:S02]  /*27d0*/  MOV R80, 0x27f0 ;  /* 0x000027f000507802 */ /* 0x000fe40000000f00 */
[----:B------:R-:W-:Y:S05]  /*27e0*/  CALL.REL.NOINC `($__internal_27_$__cuda_sm70_shflsync_bfly_p) ;  /* 0x0000001000007944 */ /* 0x000fea0003c00000 */
[----:B01----:R-:W-:Y:S05]  /*27f0*/  BRA `(.L_x_6440) ;  /* 0xfffff21000007947 */ /* 0x003fea000383ffff */
        .weak           $__internal_27_$__cuda_sm70_shflsync_bfly_p
        .type           $__internal_27_$__cuda_sm70_shflsync_bfly_p,@function
        .size           $__internal_27_$__cuda_sm70_shflsync_bfly_p,(.L_x_20043 - $__internal_27_$__cuda_sm70_shflsync_bfly_p)
$__internal_27_$__cuda_sm70_shflsync_bfly_p:
[----:B------:R-:W-:Y:S01]  /*2800*/  HFMA2.MMA R81, -RZ, RZ, 0, 0 ;  /* 0x00000000ff517435 */ /* 0x000fe200000001ff */
[----:B------:R-:W-:Y:S04]  /*2810*/  WARPSYNC R95 ;  /* 0x0000005f00007348 */ /* 0x000fe80003800000 */
[----:B------:R0:W1:Y:S01]  /*2820*/  SHFL.BFLY PT, R97, R92, R97, R94 ;  /* 0x0c0000615c617389 */ /* 0x00006200000e005e */
[----:B------:R-:W-:Y:S05]  /*2830*/  RET.REL.NODEC R80 `(_ZN10layer_norm31ln_parallel_residual_fwd_kernelINS_13Kernel_traitsI13__nv_bfloat16S2_fS2_fjLj768ELj1ELj4ELj1ELj16ENS_18Kernel_traits_baseILj768ES2_S2_fS2_fjLj128EEEEELb0ELb1ELb1EEEvNS_9FwdParamsE) ;  /* 0xffffd7c050007950 */ /* 0x000fea0003c3ffff */
.L_x_6441:
        /* <DEDUP_REMOVED lines=12> */
.L_x_20043:


//--------------------- .text._ZN10layer_norm31ln_parallel_residual_fwd_kernelINS_13Kernel_traitsI13__nv_bfloat16S2_fS2_fjLj768ELj1ELj4ELj1ELj16ENS_18Kernel_traits_baseILj768ES2_S2_fS2_fjLj128EEEEELb1ELb0ELb0EEEvNS_9FwdParamsE --------------------------
	.section	.text._ZN10layer_norm31ln_parallel_residual_fwd_kernelINS_13Kernel_traitsI13__nv_bfloat16S2_fS2_fjLj768ELj1ELj4ELj1ELj16ENS_18Kernel_traits_baseILj768ES2_S2_fS2_fjLj128EEEEELb1ELb0ELb0EEEvNS_9FwdParamsE,"ax",@progbits
	.sectioninfo	@"SHI_REGISTERS=197"
	.align	128
        .global         _ZN10layer_norm31ln_parallel_residual_fwd_kernelINS_13Kernel_traitsI13__nv_bfloat16S2_fS2_fjLj768ELj1ELj4ELj1ELj16ENS_18Kernel_traits_baseILj768ES2_S2_fS2_fjLj128EEEEELb1ELb0ELb0EEEvNS_9FwdParamsE
        .type           _ZN10layer_norm31ln_parallel_residual_fwd_kernelINS_13Kernel_traitsI13__nv_bfloat16S2_fS2_fjLj768ELj1ELj4ELj1ELj16ENS_18Kernel_traits_baseILj768ES2_S2_fS2_fjLj128EEEEELb1ELb0ELb0EEEvNS_9FwdParamsE,@function
        .size           _ZN10layer_norm31ln_parallel_residual_fwd_kernelINS_13Kernel_traitsI13__nv_bfloat16S2_fS2_fjLj768ELj1ELj4ELj1ELj16ENS_18Kernel_traits_baseILj768ES2_S2_fS2_fjLj128EEEEELb1ELb0ELb0EEEvNS_9FwdParamsE,(.L_x_20044 - _ZN10layer_norm31ln_parallel_residual_fwd_kernelINS_13Kernel_traitsI13__nv_bfloat16S2_fS2_fjLj768ELj1ELj4ELj1ELj16ENS_18Kernel_traits_baseILj768ES2_S2_fS2_fjLj128EEEEELb1ELb0ELb0EEEvNS_9FwdParamsE)
        .other          _ZN10layer_norm31ln_parallel_residual_fwd_kernelINS_13Kernel_traitsI13__nv_bfloat16S2_fS2_fjLj768ELj1ELj4ELj1ELj16ENS_18Kernel_traits_baseILj768ES2_S2_fS2_fjLj128EEEEELb1ELb0ELb0EEEvNS_9FwdParamsE,@"STO_CUDA_ENTRY STV_DEFAULT"
_ZN10layer_norm31ln_parallel_residual_fwd_kernelINS_13Kernel_traitsI13__nv_bfloat16S2_fS2_fjLj768ELj1ELj4ELj1ELj16ENS_18Kernel_traits_baseILj768ES2_S2_fS2_fjLj128EEEEELb1ELb0ELb0EEEvNS_9FwdParamsE:
.text._ZN10layer_norm31ln_parallel_residual_fwd_kernelINS_13Kernel_traitsI13__nv_bfloat16S2_fS2_fjLj768ELj1ELj4ELj1ELj16ENS_18Kernel_traits_baseILj768ES2_S2_fS2_fjLj128EEEEELb1ELb0ELb0EEEvNS_9FwdParamsE:
[----:B------:R-:W-:Y:S02]  /*0000*/  IMAD.MOV.U32 R1, RZ, RZ, c[0x0][0x28] ;  /* 0x00000a00ff017624 */ /* 0x000fe400078e00ff */
[----:B------:R-:W-:Y:S01]  /*0010*/  ULDC.U8 UR4, c[0x0][0x244] ;  /* 0x0000910000047ab9 */ /* 0x000fe20000000000 */
[----:B------:R-:W-:Y:S01]  /*0020*/  IMAD.MOV.U32 R84, RZ, RZ, c[0x0][0x238] ;  /* 0x00008e00ff547624 */ /* 0x000fe200078e00ff */
[----:B------:R-:W-:Y:S01]  /*0030*/  ISETP.NE.AND P0, PT, RZ, UR4, PT ;  /* 0x00000004ff007c0c */ /* 0x000fe2000bf05270 */
[----:B------:R-:W-:Y:S01]  /*0040*/  IMAD.MOV.U32 R85, RZ, RZ, c[0x0][0x23c] ;  /* 0x00008f00ff557624 */ /* 0x000fe200078e00ff */
[----:B------:R-:W-:-:S11]  /*0050*/  ULDC.64 UR4, c[0x0][0x118] ;  /* 0x0000460000047ab9 */ /* 0x000fd60000000a00 */
[----:B------:R-:W-:Y:S02]  /*0060*/  @P0 IMAD.MOV.U32 R2, RZ, RZ, R84 ;  /* 0x000000ffff020224 */ /* 0x000fe400078e0054 */
[----:B------:R-:W-:-:S06]  /*0070*/  @P0 IMAD.MOV.U32 R3, RZ, RZ, R85 ;  /* 0x000000ffff030224 */ /* 0x000fcc00078e0055 */
[----:B------:R-:W2:Y:S01]  /*0080*/  @P0 LDG.E.64 R2, [R2.64] ;  /* 0x0000000402020981 */ /* 0x000ea2000c1e1b00 */
[----:B------:R-:W-:Y:S02]  /*0090*/  IMAD.MOV.U32 R120, RZ, RZ, c[0x0][0x230] ;  /* 0x00008c00ff787624 */ /* 0x000fe400078e00ff */
[----:B------:R-:W-:-:S06]  /*00a0*/  IMAD.MOV.U32 R121, RZ, RZ, c[0x0][0x234] ;  /* 0x00008d00ff797624 */ /* 0x000fcc00078e00ff */
[----:B------:R-:W3:Y:S01]  /*00b0*/  @P0 LDG.E.64 R120, [R120.64] ;  /* 0x0000000478780981 */ /* 0x000ee2000c1e1b00 */
[----:B------:R-:W-:Y:S01]  /*00c0*/  IMAD.MOV.U32 R0, RZ, RZ, c[0x0][0x168] ;  /* 0x00005a00ff007624 */ /* 0x000fe200078e00ff */
[----:B------:R-:W-:Y:S01]  /*00d0*/  LOP3.LUT R99, R99, 0xffffffdf, RZ, 0xc0, !PT ;  /* 0xffffffdf63637812 */ /* 0x000fe200078ec0ff */
[----:B------:R-:W-:Y:S01]  /*00e0*/  BSSY B0, `(.L_x_6442) ;  /* 0x0000042000007945 */ /* 0x000fe20003800000 */
[----:B------:R-:W0:Y:S02]  /*00f0*/  S2R R56, SR_TID.X ;  /* 0x0000000000387919 */ /* 0x000e240000002100 */
[----:B------:R-:W-:Y:S02]  /*0100*/  SHF.R.S32.HI R0, RZ, 0x1f, R0 ;  /* 0x0000001fff007819 */ /* 0x000fe40000011400 */
[----:B------:R-:W1:Y:S02]  /*0110*/  S2R R10, SR_CTAID.X ;  /* 0x00000000000a7919 */ /* 0x000e640000002500 */
[----:B------:R-:W-:-:S02]  /*0120*/  LEA.HI R0, R0, c[0x0][0x168], RZ, 0x3 ;  /* 0x00005a0000007a11 */ /* 0x000fc400078f18ff */
[--C-:B0-----:R-:W-:Y:S01]  /*0130*/  SHF.R.U32.HI R49, RZ, 0x5, R56.reuse ;  /* 0x00000005ff317819 */ /* 0x101fe20000011638 */
[----:B-1----:R-:W-:Y:S01]  /*0140*/  IMAD R98, R10, c[0x0][0x0], R56 ;  /* 0x000000000a627a24 */ /* 0x002fe200078e0238 */
[----:B------:R-:W-:-:S03]  /*0150*/  LOP3.LUT R56, R56, 0x1f, RZ, 0xc0, !PT ;  /* 0x0000001f38387812 */ /* 0x000fc600078ec0ff */
[----:B------:R-:W-:Y:S02]  /*0160*/  IMAD R49, R10, 0x4, R49 ;  /* 0x000000040a317824 */ /* 0x000fe400078e0231 */
[----:B------:R-:W-:-:S03]  /*0170*/  IMAD.WIDE.U32 R4, R98, -0x326172a9, RZ ;  /* 0xcd9e8d5762047825 */ /* 0x000fc600078e00ff */
[----:B------:R-:W-:Y:S02]  /*0180*/  ISETP.GE.AND P2, PT, R49, c[0x0][0x164], PT ;  /* 0x0000590031007a0c */ /* 0x000fe40003f46270 */
[----:B--2---:R-:W-:-:S05]  /*0190*/  @P0 IADD3 R84, P1, R2, c[0x0][0x240], RZ ;  /* 0x0000900002540a10 */ /* 0x004fca0007f3e0ff */
[----:B------:R-:W-:Y:S01]  /*01a0*/  @P0 IMAD.X R85, RZ, RZ, R3, P1 ;  /* 0x000000ffff550224 */ /* 0x000fe200008e0603 */
[----:B---3--:R-:W-:-:S04]  /*01b0*/  IADD3 R51, R121, -0x4498517b, RZ ;  /* 0xbb67ae8579337810 */ /* 0x008fc80007ffe0ff */
[--C-:B------:R-:W-:Y:S02]  /*01c0*/  SHF.R.U64 R97, R84, 0x2, R85.reuse ;  /* 0x0000000254617819 */ /* 0x100fe40000001255 */
[----:B------:R-:W-:Y:S02]  /*01d0*/  SHF.R.U32.HI R96, RZ, 0x2, R85 ;  /* 0x00000002ff607819 */ /* 0x000fe40000011655 */
[C---:B------:R-:W-:Y:S01]  /*01e0*/  IADD3 R50, R120.reuse, -0x61c88647, RZ ;  /* 0x9e3779b978327810 */ /* 0x040fe20007ffe0ff */
[----:B------:R-:W-:Y:S01]  /*01f0*/  IMAD.WIDE.U32 R2, R97, -0x2daee0ad, RZ ;  /* 0xd2511f5361027825 */ /* 0x000fe200078e00ff */
[----:B------:R-:W-:Y:S02]  /*0200*/  LOP3.LUT R6, R5, R96, R120, 0x96, !PT ;  /* 0x0000006005067212 */ /* 0x000fe400078e9678 */
[----:B------:R-:W-:Y:S02]  /*0210*/  IADD3 R46, R120, 0x3c6ef372, RZ ;  /* 0x3c6ef372782e7810 */ /* 0x000fe40007ffe0ff */
[----:B------:R-:W-:Y:S01]  /*0220*/  LOP3.LUT R8, R3, R121, RZ, 0x3c, !PT ;  /* 0x0000007903087212 */ /* 0x000fe200078e3cff */
[----:B------:R-:W-:Y:S01]  /*0230*/  IMAD.WIDE.U32 R6, R6, -0x2daee0ad, RZ ;  /* 0xd2511f5306067825 */ /* 0x000fe200078e00ff */
[----:B------:R-:W-:-:S02]  /*0240*/  LOP3.LUT R3, R56, 0x1f, RZ, 0x3c, !PT ;  /* 0x0000001f38037812 */ /* 0x000fc400078e3cff */
[----:B------:R-:W-:Y:S01]  /*0250*/  IADD3 R47, R121, 0x76cf5d0a, RZ ;  /* 0x76cf5d0a792f7810 */ /* 0x000fe20007ffe0ff */
[----:B------:R-:W-:Y:S01]  /*0260*/  IMAD.WIDE.U32 R8, R8, -0x326172a9, RZ ;  /* 0xcd9e8d5708087825 */ /* 0x000fe200078e00ff */
[----:B------:R-:W-:Y:S02]  /*0270*/  LEA.HI.SX32 R48, R0, R3, 0x1d ;  /* 0x0000000300307211 */ /* 0x000fe400078feaff */
[----:B------:R-:W-:Y:S02]  /*0280*/  LOP3.LUT R18, R7, R2, R51, 0x96, !PT ;  /* 0x0000000207127212 */ /* 0x000fe400078e9633 */
[C---:B------:R-:W-:Y:S02]  /*0290*/  LOP3.LUT P3, RZ, R48.reuse, 0xffffffe0, RZ, 0xc0, !PT ;  /* 0xffffffe030ff7812 */ /* 0x040fe4000786c0ff */
[----:B------:R-:W-:Y:S01]  /*02a0*/  ISETP.GE.U32.AND P5, PT, R48, 0x40, PT ;  /* 0x000000403000780c */ /* 0x000fe20003fa6070 */
[----:B------:R-:W-:Y:S01]  /*02b0*/  IMAD.WIDE.U32 R18, R18, -0x326172a9, RZ ;  /* 0xcd9e8d5712127825 */ /* 0x000fe200078e00ff */
[----:B------:R-:W-:-:S02]  /*02c0*/  ISETP.GE.U32.AND P4, PT, R48, 0x60, PT ;  /* 0x000000603000780c */ /* 0x000fc40003f86070 */
[----:B------:R-:W-:Y:S02]  /*02d0*/  LOP3.LUT R16, R9, R50, R4, 0x96, !PT ;  /* 0x0000003209107212 */ /* 0x000fe400078e9604 */
[----:B------:R-:W-:Y:S02]  /*02e0*/  LOP3.LUT R86, R19, R8, R46, 0x96, !PT ;  /* 0x0000000813567212 */ /* 0x000fe400078e962e */
[----:B------:R-:W-:Y:S01]  /*02f0*/  IADD3 R45, R121, 0x32370b8f, RZ ;  /* 0x32370b8f792d7810 */ /* 0x000fe20007ffe0ff */
[----:B------:R-:W-:Y:S02]  /*0300*/  IMAD.WIDE.U32 R16, R16, -0x2daee0ad, RZ ;  /* 0xd2511f5310107825 */ /* 0x000fe400078e00ff */
[----:B------:R-:W-:Y:S02]  /*0310*/  @P3 LOP3.LUT R99, R99, 0x20, RZ, 0xfc, !PT ;  /* 0x0000002063633812 */ /* 0x000fe400078efcff */
[----:B------:R-:W-:Y:S01]  /*0320*/  IMAD.WIDE.U32 R86, R86, -0x2daee0ad, RZ ;  /* 0xd2511f5356567825 */ /* 0x000fe200078e00ff */
[----:B------:R-:W-:-:S02]  /*0330*/  LOP3.LUT R88, R17, R6, R47, 0x96, !PT ;  /* 0x0000000611587212 */ /* 0x000fc400078e962f */
        /* <DEDUP_REMOVED lines=28> */
.L_x_6443:
[----:B0-----:R-:W-:Y:S05]  /*0500*/  BSYNC B0 ;  /* 0x0000000000007941 */ /* 0x001fea0003800000 */
.L_x_6442:
        /* <DEDUP_REMOVED lines=25> */
.L_x_6445:
[----:B------:R-:W-:Y:S05]  /*06a0*/  BSYNC B0 ;  /* 0x0000000000007941 */ /* 0x000fea0003800000 */
.L_x_6444:
        /* <DEDUP_REMOVED lines=24> */
.L_x_6447:
[----:B0-----:R-:W-:Y:S05]  /*0830*/  BSYNC B0 ;  /* 0x0000000000007941 */ /* 0x001fea0003800000 */
.L_x_6446:
[----:B------:R-:W-:Y:S01]  /*0840*/  LOP3.LUT R90, R87, R16, R45, 0x96, !PT ;  /* 0x00000010575a7212 */ /* 0x000fe200078e962d */
[----:B------:R-:W-:Y:S01]  /*0850*/  IMAD.WIDE.U32 R88, R88, -0x326172a9, RZ ;  /* 0xcd9e8d5758587825 */ /* 0x000fe200078e00ff */
[----:B------:R-:W-:Y:S01]  /*0860*/  IADD3 R44, R120, -0x255992d5, RZ ;  /* 0xdaa66d2b782c7810 */ /* 0x000fe20007ffe0ff */
[----:B------:R-:W-:Y:S06]  /*0870*/  @P2 EXIT ;  /* 0x000000000000294d */ /* 0x000fec0003800000 */
[----:B------:R-:W-:Y:S01]  /*0880*/  LOP3.LUT R85, R89, R18, R44, 0x96, !PT ;  /* 0x0000001259557212 */ /* 0x000fe200078e962c */
[----:B------:R-:W-:Y:S01]  /*0890*/  IMAD.MOV.U32 R169, RZ, RZ, RZ ;  /* 0x000000ffffa97224 */ /* 0x000fe200078e00ff */
        /* <DEDUP_REMOVED lines=21> */
[----:B------:R-:W-:Y:S01]  /*09f0*/  IMAD.WIDE.U32 R80, R90, -0x326172a9, RZ ;  /* 0xcd9e8d575a507825 */ /* 0x000fe200078e00ff */
[----:B------:R-:W-:-:S02]  /*0a00*/  PRMT R0, RZ, 0x5410, R76 ;  /* 0x00005410ff007816 */ /* 0x000fc4000000004c */
[----:B------:R-:W-:Y:S02]  /*0a10*/  PRMT R101, RZ, 0x7610, R76 ;  /* 0x00007610ff657816 */ /* 0x000fe4000000004c */
[--C-:B------:R-:W-:Y:S02]  /*0a20*/  PRMT R100, RZ, 0x5410, R77.reuse ;  /* 0x00005410ff647816 */ /* 0x100fe4000000004d */
[----:B------:R-:W-:Y:S01]  /*0a30*/  PRMT R103, RZ, 0x7610, R77 ;  /* 0x00007610ff677816 */ /* 0x000fe2000000004d */
[----:B------:R-:W-:Y:S01]  /*0a40*/  IMAD.WIDE.U32 R76, R85, -0x2daee0ad, RZ ;  /* 0xd2511f53554c7825 */ /* 0x000fe200078e00ff */
[----:B------:R-:W-:Y:S02]  /*0a50*/  IADD3 R2, R120, 0x78dde6e4, RZ ;  /* 0x78dde6e478027810 */ /* 0x000fe40007ffe0ff */
[----:B------:R-:W-:Y:S02]  /*0a60*/  IADD3 R3, R121, -0x126145ec, RZ ;  /* 0xed9eba1479037810 */ /* 0x000fe40007ffe0ff */
[----:B------:R-:W-:-:S02]  /*0a70*/  PRMT R102, RZ, 0x5410, R78 ;  /* 0x00005410ff667816 */ /* 0x000fc4000000004e */
[----:B------:R-:W-:Y:S02]  /*0a80*/  PRMT R105, RZ, 0x7610, R78 ;  /* 0x00007610ff697816 */ /* 0x000fe4000000004e */
[----:B------:R-:W-:Y:S02]  /*0a90*/  LOP3.LUT R88, R81, R88, R2, 0x96, !PT ;  /* 0x0000005851587212 */ /* 0x000fe400078e9602 */
[----:B------:R-:W-:Y:S02]  /*0aa0*/  LOP3.LUT R78, R77, R86, R3, 0x96, !PT ;  /* 0x000000564d4e7212 */ /* 0x000fe400078e9603 */
[--C-:B------:R-:W-:Y:S02]  /*0ab0*/  PRMT R106, RZ, 0x5410, R68.reuse ;  /* 0x00005410ff6a7816 */ /* 0x100fe40000000044 */
[----:B------:R-:W-:Y:S02]  /*0ac0*/  PRMT R111, RZ, 0x7610, R68 ;  /* 0x00007610ff6f7816 */ /* 0x000fe40000000044 */
[----:B------:R-:W-:-:S02]  /*0ad0*/  PRMT R110, RZ, 0x5410, R69 ;  /* 0x00005410ff6e7816 */ /* 0x000fc40000000045 */
[----:B------:R-:W-:Y:S01]  /*0ae0*/  PRMT R113, RZ, 0x7610, R69 ;  /* 0x00007610ff717816 */ /* 0x000fe20000000045 */
[----:B------:R-:W-:Y:S01]  /*0af0*/  IMAD.WIDE.U32 R68, R88, -0x2daee0ad, RZ ;  /* 0xd2511f5358447825 */ /* 0x000fe200078e00ff */
[--C-:B------:R-:W-:Y:S02]  /*0b00*/  PRMT R104, RZ, 0x5410, R79.reuse ;  /* 0x00005410ff687816 */ /* 0x100fe4000000004f */
[----:B------:R-:W-:Y:S01]  /*0b10*/  PRMT R109, RZ, 0x7610, R79 ;  /* 0x00007610ff6d7816 */ /* 0x000fe2000000004f */
[----:B------:R-:W-:Y:S01]  /*0b20*/  IMAD.WIDE.U32 R78, R78, -0x326172a9, RZ ;  /* 0xcd9e8d574e4e7825 */ /* 0x000fe200078e00ff */
[----:B------:R-:W-:Y:S02]  /*0b30*/  IADD3 R108, R121, -0x56f99767, RZ ;  /* 0xa9066899796c7810 */ /* 0x000fe40007ffe0ff */
[----:B------:R-:W-:Y:S02]  /*0b40*/  IADD3 R107, R120, 0x1715609d, RZ ;  /* 0x1715609d786b7810 */ /* 0x000fe40007ffe0ff */
        /* <DEDUP_REMOVED lines=14> */
[----:B------:R-:W-:-:S02]  /*0c30*/  LOP3.LUT R78, R73, R78, R116, 0x96, !PT ;  /* 0x0000004e494e7212 */ /* 0x000fc400078e9674 */
[----:B------:R-:W-:Y:S02]  /*0c40*/  LOP3.LUT R68, R71, R68, R118, 0x96, !PT ;  /* 0x0000004447447212 */ /* 0x000fe400078e9676 */
[--C-:B------:R-:W-:Y:S02]  /*0c50*/  PRMT R128, RZ, 0x5410, R56.reuse ;  /* 0x00005410ff807816 */ /* 0x100fe40000000038 */
[----:B------:R-:W-:Y:S01]  /*0c60*/  PRMT R133, RZ, 0x7610, R56 ;  /* 0x00007610ff857816 */ /* 0x000fe20000000038 */
[----:B------:R-:W-:Y:S01]  /*0c70*/  IMAD.WIDE.U32 R68, R68, -0x326172a9, RZ ;  /* 0xcd9e8d5744447825 */ /* 0x000fe200078e00ff */
[--C-:B------:R-:W-:Y:S02]  /*0c80*/  PRMT R131, RZ, 0x5410, R57.reuse ;  /* 0x00005410ff837816 */ /* 0x100fe40000000039 */
[----:B------:R-:W-:Y:S01]  /*0c90*/  PRMT R135, RZ, 0x7610, R57 ;  /* 0x00007610ff877816 */ /* 0x000fe20000000039 */
[----:B------:R-:W-:Y:S01]  /*0ca0*/  IMAD.WIDE.U32 R56, R78, -0x2daee0ad, RZ ;  /* 0xd2511f534e387825 */ /* 0x000fe200078e00ff */
[----:B------:R-:W-:-:S02]  /*0cb0*/  IADD3 R130, R121, 0x1fd5c5a3, RZ ;  /* 0x1fd5c5a379827810 */ /* 0x000fc40007ffe0ff */
[----:B------:R-:W-:Y:S02]  /*0cc0*/  IADD3 R129, R120, 0x5384540f, RZ ;  /* 0x5384540f78817810 */ /* 0x000fe40007ffe0ff */
[----:B------:R-:W-:Y:S02]  /*0cd0*/  LOP3.LUT R70, R57, R70, R130, 0x96, !PT ;  /* 0x0000004639467212 */ /* 0x000fe400078e9682 */
[----:B------:R-:W-:Y:S02]  /*0ce0*/  LOP3.LUT R72, R69, R72, R129, 0x96, !PT ;  /* 0x0000004845487212 */ /* 0x000fe400078e9681 */
[--C-:B------:R-:W-:Y:S01]  /*0cf0*/  PRMT R136, RZ, 0x5410, R59.reuse ;  /* 0x00005410ff887816 */ /* 0x100fe2000000003b */
[C---:B------:R-:W-:Y:S01]  /*0d00*/  IMAD R163, R70.reuse, -0x326172a9, RZ ;  /* 0xcd9e8d5746a37824 */ /* 0x040fe200078e02ff */
[----:B------:R-:W-:Y:S01]  /*0d10*/  PRMT R141, RZ, 0x7610, R59 ;  /* 0x00007610ff8d7816 */ /* 0x000fe2000000003b */
[----:B------:R-:W-:Y:S01]  /*0d20*/  IMAD.HI.U32 R59, R70, -0x326172a9, RZ ;  /* 0xcd9e8d57463b7827 */ /* 0x000fe200078e00ff */
[----:B------:R-:W-:-:S02]  /*0d30*/  IADD3 R138, R120, -0xe443238, RZ ;  /* 0xf1bbcdc8788a7810 */ /* 0x000fc40007ffe0ff */
[----:B------:R-:W-:Y:S01]  /*0d40*/  IADD3 R140, R121, -0x24c28bd8, RZ ;  /* 0xdb3d7428798c7810 */ /* 0x000fe20007ffe0ff */
[C---:B------:R-:W-:Y:S01]  /*0d50*/  IMAD.HI.U32 R57, R72.reuse, -0x2daee0ad, RZ ;  /* 0xd2511f5348397827 */ /* 0x040fe200078e00ff */
[----:B------:R-:W-:Y:S02]  /*0d60*/  LOP3.LUT R59, R59, R68, R138, 0x96, !PT ;  /* 0x000000443b3b7212 */ /* 0x000fe400078e968a */
[----:B------:R-:W-:Y:S01]  /*0d70*/  PRMT R155, RZ, 0x5410, R52 ;  /* 0x00005410ff9b7816 */ /* 0x000fe20000000034 */
[----:B------:R-:W-:Y:S01]  /*0d80*/  IMAD R165, R72, -0x2daee0ad, RZ ;  /* 0xd2511f5348a57824 */ /* 0x000fe200078e02ff */
[----:B------:R-:W-:Y:S01]  /*0d90*/  LOP3.LUT R57, R57, R56, R140, 0x96, !PT ;  /* 0x0000003839397212 */ /* 0x000fe200078e968c */
[----:B------:R-:W-:Y:S01]  /*0da0*/  IMAD.WIDE.U32 R166, R59, -0x2daee0ad, RZ ;  /* 0xd2511f533ba67825 */ /* 0x000fe200078e00ff */
[----:B------:R-:W-:Y:S02]  /*0db0*/  PRMT R156, RZ, 0x7610, R52 ;  /* 0x00007610ff9c7816 */ /* 0x000fe40000000034 */
[----:B------:R-:W-:Y:S01]  /*0dc0*/  IADD3 R153, R121, -0x695add53, RZ ;  /* 0x96a522ad79997810 */ /* 0x000fe20007ffe0ff */
[----:B------:R-:W-:Y:S01]  /*0dd0*/  IMAD.HI.U32 R52, R57, -0x326172a9, RZ ;  /* 0xcd9e8d5739347827 */ /* 0x000fe200078e00ff */
[----:B------:R-:W-:-:S02]  /*0de0*/  IADD3 R147, R120, -0x700cb87f, RZ ;  /* 0x8ff3478178937810 */ /* 0x000fc40007ffe0ff */
[--C-:B------:R-:W-:Y:S01]  /*0df0*/  PRMT R35, RZ, 0x5410, R12.reuse ;  /* 0x00005410ff237816 */ /* 0x100fe2000000000c */
[----:B------:R-:W-:Y:S01]  /*0e00*/  IMAD R170, R57, -0x326172a9, RZ ;  /* 0xcd9e8d5739aa7824 */ /* 0x000fe200078e02ff */
        /* <DEDUP_REMOVED lines=15> */
[----:B------:R-:W-:Y:S02]  /*0f00*/  LOP3.LUT R165, R167, R165, R153, 0x96, !PT ;  /* 0x000000a5a7a57212 */ /* 0x000fe400078e9699 */
        /* <DEDUP_REMOVED lines=24> */
[----:B------:R-:W-:-:S02]  /*1090*/  LOP3.LUT R163, R52, R163, R147, 0x96, !PT ;  /* 0x000000a334a37212 */ /* 0x000fc400078e9693 */
[--C-:B------:R-:W-:Y:S02]  /*10a0*/  PRMT R164, RZ, 0x5410, R60.reuse ;  /* 0x00005410ffa47816 */ /* 0x100fe4000000003c */
[----:B------:R-:W-:Y:S02]  /*10b0*/  PRMT R167, RZ, 0x7610, R60 ;  /* 0x00007610ffa77816 */ /* 0x000fe4000000003c */
[----:B------:R-:W-:Y:S02]  /*10c0*/  LOP3.LUT R171, R84, 0x3, RZ, 0xc0, !PT ;  /* 0x0000000354ab7812 */ /* 0x000fe400078ec0ff */
[--C-:B------:R-:W-:Y:S02]  /*10d0*/  PRMT R168, RZ, 0x5410, R61.reuse ;  /* 0x00005410ffa87816 */ /* 0x100fe4000000003d */
[----:B------:R-:W-:Y:S02]  /*10e0*/  PRMT R173, RZ, 0x7610, R61 ;  /* 0x00007610ffad7816 */ /* 0x000fe4000000003d */
[----:B------:R-:W-:-:S02]  /*10f0*/  PRMT R172, RZ, 0x5410, R62 ;  /* 0x00005410ffac7816 */ /* 0x000fc4000000003e */
[----:B------:R-:W-:Y:S02]  /*1100*/  PRMT R175, RZ, 0x7610, R62 ;  /* 0x00007610ffaf7816 */ /* 0x000fe4000000003e */
[--C-:B------:R-:W-:Y:S02]  /*1110*/  PRMT R174, RZ, 0x5410, R63.reuse ;  /* 0x00005410ffae7816 */ /* 0x100fe4000000003f */
[----:B------:R-:W-:Y:S02]  /*1120*/  PRMT R177, RZ, 0x7610, R63 ;  /* 0x00007610ffb17816 */ /* 0x000fe4000000003f */
.L_x_6849:
        /* <DEDUP_REMOVED lines=25> */
[----:B------:R0:W5:Y:S04]  /*12c0*/  @P0 LDG.E.128 R56, [R66.64] ;  /* 0x0000000442380981 */ /* 0x000168000c1e1d00 */
[----:B------:R0:W5:Y:S01]  /*12d0*/  @P0 LDG.E.128 R60, [R66.64+0x10] ;  /* 0x00001004423c0981 */ /* 0x000162000c1e1d00 */
        /* <DEDUP_REMOVED lines=11> */
.L_x_6451:
[----:B0-----:R-:W-:Y:S02]  /*1390*/  IMAD.MOV.U32 R92, RZ, RZ, R170 ;  /* 0x000000ffff5c7224 */ /* 0x001fe400078e00aa */
.L_x_6452:
[----:B------:R-:W-:Y:S05]  /*13a0*/  BSYNC B1 ;  /* 0x0000000000017941 */ /* 0x000fea0003800000 */
.L_x_6450:
        /* <DEDUP_REMOVED lines=16> */
.L_x_6456:
[----:B------:R-:W-:Y:S05]  /*14b0*/  BSYNC B2 ;  /* 0x0000000000027941 */ /* 0x000fea0003800000 */
.L_x_6455:
[----:B------:R-:W-:Y:S01]  /*14c0*/  IMAD.HI.U32 R65, R98, -0x326172a9, RZ ;  /* 0xcd9e8d5762417827 */ /* 0x000fe200078e00ff */
[----:B------:R-:W-:-:S03]  /*14d0*/  LOP3.LUT R64, R64, R169, R121, 0x96, !PT ;  /* 0x000000a940407212 */ /* 0x000fc600078e9679 */
[----:B------:R-:W-:Y:S01]  /*14e0*/  IMAD R67, R98, -0x326172a9, RZ ;  /* 0xcd9e8d5762437824 */ /* 0x000fe200078e02ff */
[----:B------:R-:W-:Y:S01]  /*14f0*/  LOP3.LUT R90, R65, R96, R120, 0x96, !PT ;  /* 0x00000060415a7212 */ /* 0x000fe200078e9678 */
[----:B------:R-:W-:-:S04]  /*1500*/  IMAD.WIDE.U32 R64, R64, -0x326172a9, RZ ;  /* 0xcd9e8d5740407825 */ /* 0x000fc800078e00ff */
[----:B------:R-:W-:Y:S01]  /*1510*/  IMAD R66, R97, -0x2daee0ad, RZ ;  /* 0xd2511f5361427824 */ /* 0x000fe200078e02ff */
[----:B------:R-:W-:Y:S01]  /*1520*/  LOP3.LUT R67, R65, R67, R50, 0x96, !PT ;  /* 0x0000004341437212 */ /* 0x000fe200078e9632 */
[----:B------:R-:W-:-:S04]  /*1530*/  IMAD.WIDE.U32 R90, R90, -0x2daee0ad, RZ ;  /* 0xd2511f535a5a7825 */ /* 0x000fc800078e00ff */
[----:B------:R-:W-:Y:S01]  /*1540*/  IMAD.WIDE.U32 R88, R67, -0x2daee0ad, RZ ;  /* 0xd2511f5343587825 */ /* 0x000fe200078e00ff */
[----:B------:R-:W-:-:S04]  /*1550*/  LOP3.LUT R66, R91, R66, R51, 0x96, !PT ;  /* 0x000000425b427212 */ /* 0x000fc800078e9633 */
[----:B------:R-:W-:Y:S01]  /*1560*/  LOP3.LUT R65, R89, R90, R47, 0x96, !PT ;  /* 0x0000005a59417212 */ /* 0x000fe200078e962f */
[----:B------:R-:W-:-:S05]  /*1570*/  IMAD.WIDE.U32 R66, R66, -0x326172a9, RZ ;  /* 0xcd9e8d5742427825 */ /* 0x000fca00078e00ff */
[----:B------:R-:W-:Y:S01]  /*1580*/  LOP3.LUT R90, R67, R64, R46, 0x96, !PT ;  /* 0x00000040435a7212 */ /* 0x000fe200078e962e */
[----:B------:R-:W-:-:S04]  /*1590*/  IMAD.WIDE.U32 R64, R65, -0x326172a9, RZ ;  /* 0xcd9e8d5741407825 */ /* 0x000fc800078e00ff */
[----:B------:R-:W-:Y:S01]  /*15a0*/  IMAD.WIDE.U32 R90, R90, -0x2daee0ad, RZ ;  /* 0xd2511f535a5a7825 */ /* 0x000fe200078e00ff */
[----:B------:R-:W-:-:S04]  /*15b0*/  LOP3.LUT R89, R65, R66, R44, 0x96, !PT ;  /* 0x0000004241597212 */ /* 0x000fc800078e962c */
        /* <DEDUP_REMOVED lines=23> */
[----:B------:R-:W-:-:S03]  /*1730*/  LOP3.LUT R163, R171, R88, R147, 0x96, !PT ;  /* 0x00000058aba37212 */ /* 0x000fc600078e9693 */
[----:B------:R-:W-:Y:S01]  /*1740*/  IMAD.MOV.U32 R166, RZ, RZ, R64 ;  /* 0x000000ffffa67224 */ /* 0x000fe200078e0040 */
[----:B------:R-:W-:Y:S01]  /*1750*/  LOP3.LUT R165, R65, R66, R153, 0x96, !PT ;  /* 0x0000004241a57212 */ /* 0x000fe200078e9699 */
[----:B------:R-:W-:Y:S02]  /*1760*/  IMAD.MOV.U32 R88, RZ, RZ, RZ ;  /* 0x000000ffff587224 */ /* 0x000fe400078e00ff */
.L_x_6454:
[----:B------:R-:W-:Y:S05]  /*1770*/  BSYNC B1 ;  /* 0x0000000000017941 */ /* 0x000fea0003800000 */
.L_x_6453:
        /* <DEDUP_REMOVED lines=14> */
[----:B------:R-:W-:Y:S02]  /*1860*/  IMAD.MOV.U32 R65, RZ, RZ, R88 ;  /* 0x000000ffff417224 */ /* 0x000fe400078e0058 */
[----:B------:R-:W-:Y:S01]  /*1870*/  FADD.FTZ R64, R56, R64 ;  /* 0x0000004038407221 */ /* 0x000fe20000010000 */
[----:B------:R-:W-:Y:S05]  /*1880*/  BRA `(.L_x_6458) ;  /* 0x0000054000007947 */ /* 0x000fea0003800000 */
.L_x_6457:
        /* <DEDUP_REMOVED lines=12> */
.L_x_6460:
[----:B------:R-:W-:Y:S02]  /*1950*/  IMAD.MOV.U32 R94, RZ, RZ, R170 ;  /* 0x000000ffff5e7224 */ /* 0x000fe400078e00aa */
.L_x_6461:
[----:B------:R-:W-:Y:S05]  /*1960*/  BSYNC B1 ;  /* 0x0000000000017941 */ /* 0x000fea0003800000 */
.L_x_6459:
        /* <DEDUP_REMOVED lines=16> */
.L_x_6465:
[----:B------:R-:W-:Y:S05]  /*1a70*/  BSYNC B2 ;  /* 0x0000000000027941 */ /* 0x000fea0003800000 */
.L_x_6464:
        /* <DEDUP_REMOVED lines=9> */
[----:B------:R-:W-:-:S03]  /*1b10*/  LOP3.LUT R88, R93, R88, R51, 0x96, !PT ;  /* 0x000000585d587212 */ /* 0x000fc600078e9633 */
[----:B------:R-:W-:Y:S01]  /*1b20*/  IMAD.MOV.U32 R65, RZ, RZ, RZ ;  /* 0x000000ffff417224 */ /* 0x000fe200078e00ff */
        /* <DEDUP_REMOVED lines=31> */
[----:B------:R-:W-:Y:S02]  /*1d20*/  LOP3.LUT R165, R67, R88, R153, 0x96, !PT ;  /* 0x0000005843a57212 */ /* 0x000fe400078e9699 */
.L_x_6463:
[----:B------:R-:W-:Y:S05]  /*1d30*/  BSYNC B1 ;  /* 0x0000000000017941 */ /* 0x000fea0003800000 */
.L_x_6462:
[----:B------:R-:W0:Y:S01]  /*1d40*/  I2F.U32 R66, R94 ;  /* 0x0000005e00427306 */ /* 0x000e220000201000 */
[----:B------:R-:W-:-:S05]  /*1d50*/  PRMT R67, RZ, 0x5410, R52 ;  /* 0x00005410ff437816 */ /* 0x000fca0000000034 */
[----:B------:R-:W-:Y:S02]  /*1d60*/  FMUL.FTZ R67, R67, c[0x0][0x1e8] ;  /* 0x00007a0043437a20 */ /* 0x000fe40000410000 */
[----:B0-----:R-:W-:-:S05]  /*1d70*/  FFMA.FTZ R66, R66, R149, 1.1641532182693481445e-10 ;  /* 0x2f00000042427423 */ /* 0x001fca0000010095 */
[----:B------:R-:W-:-:S04]  /*1d80*/  FSETP.GTU.FTZ.AND P2, PT, R66, c[0x0][0x1e4], PT ;  /* 0x0000790042007a0b */ /* 0x000fc80003f5c000 */
[----:B------:R-:W-:Y:S02]  /*1d90*/  FSEL R67, R67, RZ, !P2 ;  /* 0x000000ff43437208 */ /* 0x000fe40005000000 */
[----:B------:R-:W-:-:S03]  /*1da0*/  SEL R176, RZ, 0x1, P2 ;  /* 0x00000001ffb07807 */ /* 0x000fc60001000000 */
[----:B------:R-:W-:-:S04]  /*1db0*/  FADD.FTZ R64, R67, R64 ;  /* 0x0000004043407221 */ /* 0x000fc80000010000 */
[----:B------:R-:W-:Y:S02]  /*1dc0*/  @P0 FADD.FTZ R64, R56, R64 ;  /* 0x0000004038400221 */ /* 0x000fe40000010000 */
.L_x_6458:
        /* <DEDUP_REMOVED lines=12> */
.L_x_6467:
[----:B------:R-:W-:Y:S02]  /*1e90*/  IMAD.MOV.U32 R94, RZ, RZ, R170 ;  /* 0x000000ffff5e7224 */ /* 0x000fe400078e00aa */
.L_x_6468:
[----:B------:R-:W-:Y:S05]  /*1ea0*/  BSYNC B1 ;  /* 0x0000000000017941 */ /* 0x000fea0003800000 */
.L_x_6466:
        /* <DEDUP_REMOVED lines=16> */
.L_x_6472:
[----:B------:R-:W-:Y:S05]  /*1fb0*/  BSYNC B2 ;  /* 0x0000000000027941 */ /* 0x000fea0003800000 */
.L_x_6471:
        /* <DEDUP_REMOVED lines=43> */
.L_x_6470:
[----:B------:R-:W-:Y:S05]  /*2270*/  BSYNC B1 ;  /* 0x0000000000017941 */ /* 0x000fea0003800000 */
.L_x_6469:
        /* <DEDUP_REMOVED lines=14> */
.L_x_6473:
        /* <DEDUP_REMOVED lines=12> */
.L_x_6476:
[----:B------:R-:W-:Y:S02]  /*2420*/  IMAD.MOV.U32 R68, RZ, RZ, R170 ;  /* 0x000000ffff447224 */ /* 0x000fe400078e00aa */
.L_x_6477:
[----:B------:R-:W-:Y:S05]  /*2430*/  BSYNC B1 ;  /* 0x0000000000017941 */ /* 0x000fea0003800000 */
.L_x_6475:
        /* <DEDUP_REMOVED lines=16> */
.L_x_6481:
[----:B------:R-:W-:Y:S05]  /*2540*/  BSYNC B2 ;  /* 0x0000000000027941 */ /* 0x000fea0003800000 */
.L_x_6480:
        /* <DEDUP_REMOVED lines=43> */
.L_x_6479:
[----:B------:R-:W-:Y:S05]  /*2800*/  BSYNC B1 ;  /* 0x0000000000017941 */ /* 0x000fea0003800000 */
.L_x_6478:
[----:B------:R0:W1:Y:S02]  /*2810*/  I2F.U32 R66, R68 ;  /* 0x0000004400427306 */ /* 0x0000640000201000 */
[----:B0-----:R-:W-:-:S05]  /*2820*/  PRMT R68, RZ, 0x7610, R52 ;  /* 0x00007610ff447816 */ /* 0x001fca0000000034 */
[----:B------:R-:W-:Y:S02]  /*2830*/  FMUL.FTZ R88, R68, c[0x0][0x1e8] ;  /* 0x00007a0044587a20 */ /* 0x000fe40000410000 */
[----:B-1----:R-:W-:-:S05]  /*2840*/  FFMA.FTZ R66, R66, R149, 1.1641532182693481445e-10 ;  /* 0x2f00000042427423 */ /* 0x002fca0000010095 */
[----:B------:R-:W-:-:S04]  /*2850*/  FSETP.GTU.FTZ.AND P2, PT, R66, c[0x0][0x1e4], PT ;  /* 0x0000790042007a0b */ /* 0x000fc80003f5c000 */
[----:B------:R-:W-:Y:S02]  /*2860*/  FSEL R88, R88, RZ, !P2 ;  /* 0x000000ff58587208 */ /* 0x000fe40005000000 */
[----:B------:R-:W-:-:S03]  /*2870*/  SEL R178, RZ, 0x1, P2 ;  /* 0x00000001ffb27807 */ /* 0x000fc60001000000 */
[----:B------:R-:W-:-:S04]  /*2880*/  FADD.FTZ R65, R88, R65 ;  /* 0x0000004158417221 */ /* 0x000fc80000010000 */
[----:B------:R-:W-:Y:S02]  /*2890*/  @P0 FADD.FTZ R65, R57, R65 ;  /* 0x0000004139410221 */ /* 0x000fe40000010000 */
.L_x_6474:
        /* <DEDUP_REMOVED lines=12> */
.L_x_6483:
[----:B------:R-:W-:Y:S02]  /*2960*/  IMAD.MOV.U32 R94, RZ, RZ, R170 ;  /* 0x000000ffff5e7224 */ /* 0x000fe400078e00aa */
.L_x_6484:
[----:B------:R-:W-:Y:S05]  /*2970*/  BSYNC B1 ;  /* 0x0000000000017941 */ /* 0x000fea0003800000 */
.L_x_6482:
        /* <DEDUP_REMOVED lines=16> */
.L_x_6488:
[----:B------:R-:W-:Y:S05]  /*2a80*/  BSYNC B2 ;  /* 0x0000000000027941 */ /* 0x000fea0003800000 */
.L_x_6487:
        /* <DEDUP_REMOVED lines=11> */
[----:B------:R-:W-:-:S04]  /*2b40*/  IMAD.WIDE.U32 R88, R68, -0x326172a9, RZ ;  /* 0xcd9e8d5744587825 */ /* 0x000fc800078e00ff */
[----:B------:R-:W-:Y:S01]  /*2b50*/  IMAD.MOV.U32 R68, RZ, RZ, RZ ;  /* 0x000000ffff447224 */ /* 0x000fe200078e00ff */
        /* <DEDUP_REMOVED lines=30> */
.L_x_6486:
[----:B------:R-:W-:Y:S05]  /*2d40*/  BSYNC B1 ;  /* 0x0000000000017941 */ /* 0x000fea0003800000 */
.L_x_6485:
        /* <DEDUP_REMOVED lines=14> */
.L_x_6489:
        /* <DEDUP_REMOVED lines=12> */
.L_x_6492:
[----:B------:R-:W-:Y:S02]  /*2ef0*/  IMAD.MOV.U32 R150, RZ, RZ, R170 ;  /* 0x000000ffff967224 */ /* 0x000fe400078e00aa */
.L_x_6493:
[----:B------:R-:W-:Y:S05]  /*2f00*/  BSYNC B1 ;  /* 0x0000000000017941 */ /* 0x000fea0003800000 */
.L_x_6491:
        /* <DEDUP_REMOVED lines=16> */
.L_x_6497:
[----:B------:R-:W-:Y:S05]  /*3010*/  BSYNC B2 ;  /* 0x0000000000027941 */ /* 0x000fea0003800000 */
.L_x_6496:
        /* <DEDUP_REMOVED lines=43> */
.L_x_6495:
[----:B------:R-:W-:Y:S05]  /*32d0*/  BSYNC B1 ;  /* 0x0000000000017941 */ /* 0x000fea0003800000 */
.L_x_6494:
        /* <DEDUP_REMOVED lines=9> */
.L_x_6490:
        /* <DEDUP_REMOVED lines=12> */
.L_x_6499:
[----:B------:R-:W-:Y:S02]  /*3430*/  IMAD.MOV.U32 R150, RZ, RZ, R170 ;  /* 0x000000ffff967224 */ /* 0x000fe400078e00aa */
.L_x_6500:
[----:B------:R-:W-:Y:S05]  /*3440*/  BSYNC B1 ;  /* 0x0000000000017941 */ /* 0x000fea0003800000 */
.L_x_6498:
        /* <DEDUP_REMOVED lines=16> */
.L_x_6504:
[----:B------:R-:W-:Y:S05]  /*3550*/  BSYNC B2 ;  /* 0x0000000000027941 */ /* 0x000fea0003800000 */
.L_x_6503:
        /* <DEDUP_REMOVED lines=43> */
.L_x_6502:
[----:B------:R-:W-:Y:S05]  /*3810*/  BSYNC B1 ;  /* 0x0000000000017941 */ /* 0x000fea0003800000 */
.L_x_6501:
        /* <DEDUP_REMOVED lines=14> */
.L_x_6505:
        /* <DEDUP_REMOVED lines=12> */
.L_x_6508:
[----:B------:R-:W-:Y:S02]  /*39c0*/  IMAD.MOV.U32 R94, RZ, RZ, R170 ;  /* 0x000000ffff5e7224 */ /* 0x000fe400078e00aa */
.L_x_6509:
[----:B------:R-:W-:Y:S05]  /*39d0*/  BSYNC B1 ;  /* 0x0000000000017941 */ /* 0x000fea0003800000 */
.L_x_6507:
        /* <DEDUP_REMOVED lines=16> */
.L_x_6513:
[----:B------:R-:W-:Y:S05]  /*3ae0*/  BSYNC B2 ;  /* 0x0000000000027941 */ /* 0x000fea0003800000 */
.L_x_6512:
        /* <DEDUP_REMOVED lines=43> */
.L_x_6511:
[----:B------:R-:W-:Y:S05]  /*3da0*/  BSYNC B1 ;  /* 0x0000000000017941 */ /* 0x000fea0003800000 */
.L_x_6510:
        /* <DEDUP_REMOVED lines=9> */
.L_x_6506:
        /* <DEDUP_REMOVED lines=12> */
.L_x_6515:
[----:B------:R-:W-:Y:S02]  /*3f00*/  IMAD.MOV.U32 R94, RZ, RZ, R170 ;  /* 0x000000ffff5e7224 */ /* 0x000fe400078e00aa */
.L_x_6516:
[----:B------:R-:W-:Y:S05]  /*3f10*/  BSYNC B1 ;  /* 0x0000000000017941 */ /* 0x000fea0003800000 */
.L_x_6514:
        /* <DEDUP_REMOVED lines=16> */
.L_x_6520:
[----:B------:R-:W-:Y:S05]  /*4020*/  BSYNC B2 ;  /* 0x0000000000027941 */ /* 0x000fea0003800000 */
.L_x_6519:
        /* <DEDUP_REMOVED lines=43> */
.L_x_6518:
[----:B------:R-:W-:Y:S05]  /*42e0*/  BSYNC B1 ;  /* 0x0000000000017941 */ /* 0x000fea0003800000 */
.L_x_6517:
        /* <DEDUP_REMOVED lines=9> */
[----:B------:R-:W-:Y:S02]  /*4380*/  IMAD.MOV.U32 R69, RZ, RZ, R88 ;  /* 0x000000ffff457224 */ /* 0x000fe400078e0058 */
[----:B------:R-:W-:Y:S01]  /*4390*/  FADD.FTZ R68, R60, R68 ;  /* 0x000000443c447221 */ /* 0x000fe20000010000 */
[----:B------:R-:W-:Y:S05]  /*43a0*/  BRA `(.L_x_6522) ;  /* 0x0000054000007947 */ /* 0x000fea0003800000 */
.L_x_6521:
        /* <DEDUP_REMOVED lines=12> */
.L_x_6524:
[----:B------:R-:W-:Y:S02]  /*4470*/  IMAD.MOV.U32 R150, RZ, RZ, R170 ;  /* 0x000000ffff967224 */ /* 0x000fe400078e00aa */
.L_x_6525:
[----:B------:R-:W-:Y:S05]  /*4480*/  BSYNC B1 ;  /* 0x0000000000017941 */ /* 0x000fea0003800000 */
.L_x_6523:
        /* <DEDUP_REMOVED lines=16> */
.L_x_6529:
[----:B------:R-:W-:Y:S05]  /*4590*/  BSYNC B2 ;  /* 0x0000000000027941 */ /* 0x000fea0003800000 */
.L_x_6528:
        /* <DEDUP_REMOVED lines=43> */
.L_x_6527:
[----:B------:R-:W-:Y:S05]  /*4850*/  BSYNC B1 ;  /* 0x0000000000017941 */ /* 0x000fea0003800000 */
.L_x_6526:
        /* <DEDUP_REMOVED lines=9> */
.L_x_6522:
        /* <DEDUP_REMOVED lines=12> */
.L_x_6531:
[----:B------:R-:W-:Y:S02]  /*49b0*/  IMAD.MOV.U32 R150, RZ, RZ, R170 ;  /* 0x000000ffff967224 */ /* 0x000fe400078e00aa */
.L_x_6532:
[----:B------:R-:W-:Y:S05]  /*49c0*/  BSYNC B1 ;  /* 0x0000000000017941 */ /* 0x000fea0003800000 */
.L_x_6530:
        /* <DEDUP_REMOVED lines=16> */
.L_x_6536:
[----:B------:R-:W-:Y:S05]  /*4ad0*/  BSYNC B2 ;  /* 0x0000000000027941 */ /* 0x000fea0003800000 */
.L_x_6535:
        /* <DEDUP_REMOVED lines=43> */
.L_x_6534:
[----:B------:R-:W-:Y:S05]  /*4d90*/  BSYNC B1 ;  /* 0x0000000000017941 */ /* 0x000fea0003800000 */
.L_x_6533:
        /* <DEDUP_REMOVED lines=12> */
.L_x_6537:
        /* <DEDUP_REMOVED lines=12> */
.L_x_6540:
[----:B------:R-:W-:Y:S02]  /*4f20*/  IMAD.MOV.U32 R150, RZ, RZ, R170 ;  /* 0x000000ffff967224 */ /* 0x000fe400078e00aa */
.L_x_6541:
[----:B------:R-:W-:Y:S05]  /*4f30*/  BSYNC B1 ;  /* 0x0000000000017941 */ /* 0x000fea0003800000 */
.L_x_6539:
        /* <DEDUP_REMOVED lines=16> */
.L_x_6545:
[----:B------:R-:W-:Y:S05]  /*5040*/  BSYNC B2 ;  /* 0x0000000000027941 */ /* 0x000fea0003800000 */
.L_x_6544:
        /* <DEDUP_REMOVED lines=43> */
.L_x_6543:
[----:B------:R-:W-:Y:S05]  /*5300*/  BSYNC B1 ;  /* 0x0000000000017941 */ /* 0x000fea0003800000 */
.L_x_6542:
        /* <DEDUP_REMOVED lines=9> */
.L_x_6538:
        /* <DEDUP_REMOVED lines=12> */
.L_x_6547:
[----:B------:R-:W-:Y:S02]  /*5460*/  IMAD.MOV.U32 R150, RZ, RZ, R170 ;  /* 0x000000ffff967224 */ /* 0x000fe400078e00aa */
.L_x_6548:
[----:B------:R-:W-:Y:S05]  /*5470*/  BSYNC B1 ;  /* 0x0000000000017941 */ /* 0x000fea0003800000 */
.L_x_6546:
        /* <DEDUP_REMOVED lines=16> */
.L_x_6552:
[----:B------:R-:W-:Y:S05]  /*5580*/  BSYNC B2 ;  /* 0x0000000000027941 */ /* 0x000fea0003800000 */
.L_x_6551:
        /* <DEDUP_REMOVED lines=43> */
.L_x_6550:
[----:B------:R-:W-:Y:S05]  /*5840*/  BSYNC B1 ;  /* 0x0000000000017941 */ /* 0x000fea0003800000 */
.L_x_6549:
        /* <DEDUP_REMOVED lines=12> */
.L_x_6553:
        /* <DEDUP_REMOVED lines=12> */
.L_x_6556:
[----:B------:R-:W-:Y:S02]  /*59d0*/  IMAD.MOV.U32 R150, RZ, RZ, R170 ;  /* 0x000000ffff967224 */ /* 0x000fe400078e00aa */
.L_x_6557:
[----:B------:R-:W-:Y:S05]  /*59e0*/  BSYNC B1 ;  /* 0x0000000000017941 */ /* 0x000fea0003800000 */
.L_x_6555:
        /* <DEDUP_REMOVED lines=16> */
.L_x_6561:
[----:B------:R-:W-:Y:S05]  /*5af0*/  BSYNC B2 ;  /* 0x0000000000027941 */ /* 0x000fea0003800000 */
.L_x_6560:
        /* <DEDUP_REMOVED lines=43> */
.L_x_6559:
[----:B------:R-:W-:Y:S05]  /*5db0*/  BSYNC B1 ;  /* 0x0000000000017941 */ /* 0x000fea0003800000 */
.L_x_6558:
        /* <DEDUP_REMOVED lines=9> */
.L_x_6554:
        /* <DEDUP_REMOVED lines=12> */
.L_x_6563:
[----:B------:R-:W-:Y:S02]  /*5f10*/  IMAD.MOV.U32 R150, RZ, RZ, R170 ;  /* 0x000000ffff967224 */ /* 0x000fe400078e00aa */
.L_x_6564:
[----:B------:R-:W-:Y:S05]  /*5f20*/  BSYNC B1 ;  /* 0x0000000000017941 */ /* 0x000fea0003800000 */
.L_x_6562:
        /* <DEDUP_REMOVED lines=16> */
.L_x_6568:
[----:B------:R-:W-:Y:S05]  /*6030*/  BSYNC B2 ;  /* 0x0000000000027941 */ /* 0x000fea0003800000 */
.L_x_6567:
        /* <DEDUP_REMOVED lines=43> */
.L_x_6566:
[----:B------:R-:W-:Y:S05]  /*62f0*/  BSYNC B1 ;  /* 0x0000000000017941 */ /* 0x000fea0003800000 */
.L_x_6565:
        /* <DEDUP_REMOVED lines=12> */
.L_x_6569:
        /* <DEDUP_REMOVED lines=12> */
.L_x_6572:
[----:B------:R-:W-:Y:S02]  /*6480*/  IMAD.MOV.U32 R150, RZ, RZ, R170 ;  /* 0x000000ffff967224 */ /* 0x000fe400078e00aa */
.L_x_6573:
[----:B------:R-:W-:Y:S05]  /*6490*/  BSYNC B1 ;  /* 0x0000000000017941 */ /* 0x000fea0003800000 */
.L_x_6571:
        /* <DEDUP_REMOVED lines=16> */
.L_x_6577:
[----:B------:R-:W-:Y:S05]  /*65a0*/  BSYNC B2 ;  /* 0x0000000000027941 */ /* 0x000fea0003800000 */
.L_x_6576:
        /* <DEDUP_REMOVED lines=43> */
.L_x_6575:
[----:B------:R-:W-:Y:S05]  /*6860*/  BSYNC B1 ;  /* 0x0000000000017941 */ /* 0x000fea0003800000 */
.L_x_6574:
        /* <DEDUP_REMOVED lines=9> */
.L_x_6570:
[----:B------:R-:W-:Y:S01]  /*6900*/  SEL R91, RZ, 0x1000000, P5 ;  /* 0x01000000ff5b7807 */ /* 0x000fe20002800000 */
[----:B------:R-:W-:Y:S01]  /*6910*/  IMAD.SHL.U32 R150, R185, 0x8, RZ ;  /* 0x00000008b9967824 */ /* 0x000fe200078e00ff */
[----:B------:R-:W-:Y:S02]  /*6920*/  SEL R89, RZ, 0x10000, P4 ;  /* 0x00010000ff597807 */ /* 0x000fe40002000000 */
[C---:B------:R-:W-:Y:S02]  /*6930*/  LOP3.LUT P0, RZ, R99.reuse, 0x4, RZ, 0xc0, !PT ;  /* 0x0000000463ff7812 */ /* 0x040fe4000780c0ff */
[C---:B------:R-:W-:Y:S02]  /*6940*/  LOP3.LUT P5, RZ, R99.reuse, 0x2, RZ, 0xc0, !PT ;  /* 0x0000000263ff7812 */ /* 0x040fe400078ac0ff */
[----:B------:R-:W-:Y:S02]  /*6950*/  LOP3.LUT P4, RZ, R99, 0x1, RZ, 0xc0, !PT ;  /* 0x0000000163ff7812 */ /* 0x000fe4000788c0ff */
[----:B------:R-:W-:-:S02]  /*6960*/  SEL R94, RZ, 0x100, P3 ;  /* 0x00000100ff5e7807 */ /* 0x000fc40001800000 */
[----:B------:R-:W-:Y:S02]  /*6970*/  SEL R92, RZ, 0x1, P4 ;  /* 0x00000001ff5c7807 */ /* 0x000fe40002000000 */
[----:B------:R-:W-:Y:S02]  /*6980*/  SEL R88, RZ, 0x1, P5 ;  /* 0x00000001ff587807 */ /* 0x000fe40002800000 */
[----:B------:R-:W-:Y:S01]  /*6990*/  SEL R90, RZ, 0x1, P0 ;  /* 0x00000001ff5a7807 */ /* 0x000fe20000000000 */
[----:B------:R-:W-:Y:S01]  /*69a0*/  IMAD.WIDE.U32 R92, R92, 0x1000000, RZ ;  /* 0x010000005c5c7825 */ /* 0x000fe200078e00ff */
[----:B------:R-:W-:Y:S02]  /*69b0*/  LOP3.LUT R94, R94, R91, R89, 0xfe, !PT ;  /* 0x0000005b5e5e7212 */ /* 0x000fe400078efe59 */
[----:B------:R-:W-:Y:S01]  /*69c0*/  LOP3.LUT P1, RZ, R99, 0x8, RZ, 0xc0, !PT ;  /* 0x0000000863ff7812 */ /* 0x000fe2000782c0ff */
[----:B------:R-:W-:Y:S01]  /*69d0*/  IMAD.WIDE.U32 R88, R88, 0x10000, RZ ;  /* 0x0001000058587825 */ /* 0x000fe200078e00ff */
[----:B------:R-:W-:-:S02]  /*69e0*/  SEL R149, RZ, 0x1, P2 ;  /* 0x00000001ff957807 */ /* 0x000fc40001000000 */
[----:B------:R-:W-:Y:S01]  /*69f0*/  SEL R95, RZ, 0x1, P1 ;  /* 0x00000001ff5f7807 */ /* 0x000fe20000800000 */
[----:B------:R-:W-:Y:S01]  /*6a00*/  IMAD.WIDE.U32 R90, R90, 0x100, RZ ;  /* 0x000001005a5a7825 */ /* 0x000fe200078e00ff */
[----:B------:R-:W-:Y:S02]  /*6a10*/  LOP3.LUT R149, R93, R94, R149, 0xfe, !PT ;  /* 0x0000005e5d957212 */ /* 0x000fe400078efe95 */
[C---:B------:R-:W-:Y:S02]  /*6a20*/  SHF.L.U64.HI R151, R185.reuse, 0x3, RZ ;  /* 0x00000003b9977819 */ /* 0x040fe400000102ff */
[----:B------:R-:W-:Y:S02]  /*6a30*/  LOP3.LUT R90, R90, R92, R88, 0xfe, !PT ;  /* 0x0000005c5a5a7212 */ /* 0x000fe400078efe58 */
[----:B------:R-:W-:Y:S02]  /*6a40*/  LEA R92, P0, R185, c[0x0][0x188], 0x5 ;  /* 0x00006200b95c7a11 */ /* 0x000fe400078028ff */
[----:B------:R-:W-:-:S02]  /*6a50*/  IADD3 R88, P1, R150, c[0x0][0x190], RZ ;  /* 0x0000640096587a10 */ /* 0x000fc40007f3e0ff */
[----:B------:R-:W-:Y:S02]  /*6a60*/  LEA.HI.X R93, R185, c[0x0][0x18c], RZ, 0x5, P0 ;  /* 0x00006300b95d7a11 */ /* 0x000fe400000f2cff */
[----:B------:R-:W-:Y:S02]  /*6a70*/  LOP3.LUT R91, R91, R149, R89, 0xfe, !PT ;  /* 0x000000955b5b7212 */ /* 0x000fe400078efe59 */
[----:B------:R-:W-:Y:S01]  /*6a80*/  IADD3.X R89, R151, c[0x0][0x194], RZ, P1, !PT ;  /* 0x0000650097597a10 */ /* 0x000fe20000ffe4ff */
[----:B------:R0:W-:Y:S01]  /*6a90*/  STG.E.128 [R92.64], R64 ;  /* 0x000000405c007986 */ /* 0x0001e2000c101d04 */
[----:B------:R-:W-:Y:S02]  /*6aa0*/  LOP3.LUT R90, R90, R95, RZ, 0xfc, !PT ;  /* 0x0000005f5a5a7212 */ /* 0x000fe400078efcff */
[----:B------:R-:W-:Y:S01]  /*6ab0*/  LOP3.LUT P6, RZ, R99, 0x10, RZ, 0xc0, !PT ;  /* 0x0000001063ff7812 */ /* 0x000fe200078cc0ff */
[----:B------:R0:W-:Y:S04]  /*6ac0*/  STG.E.128 [R92.64+0x10], R68 ;  /* 0x000010445c007986 */ /* 0x0001e8000c101d04 */
[----:B------:R0:W-:Y:S08]  /*6ad0*/  STG.E.64 [R88.64], R90 ;  /* 0x0000005a58007986 */ /* 0x0001f0000c101b04 */
        /* <DEDUP_REMOVED lines=21> */
.L_x_6578:
[----:B------:R-:W-:Y:S02]  /*6c30*/  IADD3 R149, R185, 0x20, RZ ;  /* 0x00000020b9957810 */ /* 0x000fe40007ffe0ff */
.L_x_6449:
[----:B------:R-:W-:Y:S05]  /*6c40*/  BSYNC B0 ;  /* 0x0000000000007941 */ /* 0x000fea0003800000 */
.L_x_6448:
[----:B------:R-:W-:Y:S01]  /*6c50*/  LOP3.LUT P0, RZ, R99, 0x80, RZ, 0xc0, !PT ;  /* 0x0000008063ff7812 */ /* 0x000fe2000780c0ff */
[----:B------:R-:W-:-:S12]  /*6c60*/  BSSY B0, `(.L_x_6579) ;  /* 0x00005a9000007945 */ /* 0x000fd80003800000 */
        /* <DEDUP_REMOVED lines=19> */
[----:B0-----:R-:W-:-:S11]  /*6da0*/  IADD3 R88, R171, 0x1, RZ ;  /* 0x00000001ab587810 */ /* 0x001fd60007ffe0ff */
        /* <DEDUP_REMOVED lines=9> */
.L_x_6582:
[----:B-1----:R-:W-:Y:S02]  /*6e40*/  IMAD.MOV.U32 R92, RZ, RZ, R170 ;  /* 0x000000ffff5c7224 */ /* 0x002fe400078e00aa */
.L_x_6583:
[----:B------:R-:W-:Y:S05]  /*6e50*/  BSYNC B1 ;  /* 0x0000000000017941 */ /* 0x000fea0003800000 */
.L_x_6581:
        /* <DEDUP_REMOVED lines=16> */
.L_x_6587:
[----:B------:R-:W-:Y:S05]  /*6f60*/  BSYNC B2 ;  /* 0x0000000000027941 */ /* 0x000fea0003800000 */
.L_x_6586:
        /* <DEDUP_REMOVED lines=43> */
.L_x_6585:
[----:B------:R-:W-:Y:S05]  /*7220*/  BSYNC B1 ;  /* 0x0000000000017941 */ /* 0x000fea0003800000 */
.L_x_6584:
        /* <DEDUP_REMOVED lines=17> */
.L_x_6588:
        /* <DEDUP_REMOVED lines=12> */
.L_x_6591:
[----:B------:R-:W-:Y:S02]  /*7400*/  IMAD.MOV.U32 R94, RZ, RZ, R170 ;  /* 0x000000ffff5e7224 */ /* 0x000fe400078e00aa */
.L_x_6592:
[----:B------:R-:W-:Y:S05]  /*7410*/  BSYNC B1 ;  /* 0x0000000000017941 */ /* 0x000fea0003800000 */
.L_x_6590:
        /* <DEDUP_REMOVED lines=16> */
.L_x_6596:
[----:B------:R-:W-:Y:S05]  /*7520*/  BSYNC B2 ;  /* 0x0000000000027941 */ /* 0x000fea0003800000 */
.L_x_6595:
        /* <DEDUP_REMOVED lines=43> */
.L_x_6594:
[----:B------:R-:W-:Y:S05]  /*77e0*/  BSYNC B1 ;  /* 0x0000000000017941 */ /* 0x000fea0003800000 */
.L_x_6593:
        /* <DEDUP_REMOVED lines=9> */
.L_x_6589:
        /* <DEDUP_REMOVED lines=12> */
.L_x_6598:
[----:B------:R-:W-:Y:S02]  /*7940*/  IMAD.MOV.U32 R94, RZ, RZ, R170 ;  /* 0x000000ffff5e7224 */ /* 0x000fe400078e00aa */
.L_x_6599:
[----:B------:R-:W-:Y:S05]  /*7950*/  BSYNC B1 ;  /* 0x0000000000017941 */ /* 0x000fea0003800000 */
.L_x_6597:
        /* <DEDUP_REMOVED lines=16> */
.L_x_6603:
[----:B------:R-:W-:Y:S05]  /*7a60*/  BSYNC B2 ;  /* 0x0000000000027941 */ /* 0x000fea0003800000 */
.L_x_6602:
        /* <DEDUP_REMOVED lines=43> */
.L_x_6601:
[----:B------:R-:W-:Y:S05]  /*7d20*/  BSYNC B1 ;  /* 0x0000000000017941 */ /* 0x000fea0003800000 */
.L_x_6600:
        /* <DEDUP_REMOVED lines=14> */
.L_x_6604:
        /* <DEDUP_REMOVED lines=12> */
.L_x_6607:
[----:B------:R-:W-:Y:S02]  /*7ed0*/  IMAD.MOV.U32 R76, RZ, RZ, R170 ;  /* 0x000000ffff4c7224 */ /* 0x000fe400078e00aa */
.L_x_6608:
[----:B------:R-:W-:Y:S05]  /*7ee0*/  BSYNC B1 ;  /* 0x0000000000017941 */ /* 0x000fea0003800000 */
.L_x_6606:
        /* <DEDUP_REMOVED lines=16> */
.L_x_6612:
[----:B------:R-:W-:Y:S05]  /*7ff0*/  BSYNC B2 ;  /* 0x0000000000027941 */ /* 0x000fea0003800000 */
.L_x_6611:
        /* <DEDUP_REMOVED lines=43> */
.L_x_6610:
[----:B------:R-:W-:Y:S05]  /*82b0*/  BSYNC B1 ;  /* 0x0000000000017941 */ /* 0x000fea0003800000 */
.L_x_6609:
        /* <DEDUP_REMOVED lines=9> */
.L_x_6605:
        /* <DEDUP_REMOVED lines=12> */
.L_x_6614:
[----:B------:R-:W-:Y:S02]  /*8410*/  IMAD.MOV.U32 R94, RZ, RZ, R170 ;  /* 0x000000ffff5e7224 */ /* 0x000fe400078e00aa */
.L_x_6615:
[----:B------:R-:W-:Y:S05]  /*8420*/  BSYNC B1 ;  /* 0x0000000000017941 */ /* 0x000fea0003800000 */
.L_x_6613:
        /* <DEDUP_REMOVED lines=16> */
.L_x_6619:
[----:B------:R-:W-:Y:S05]  /*8530*/  BSYNC B2 ;  /* 0x0000000000027941 */ /* 0x000fea0003800000 */
.L_x_6618:
        /* <DEDUP_REMOVED lines=43> */
.L_x_6617:
[----:B------:R-:W-:Y:S05]  /*87f0*/  BSYNC B1 ;  /* 0x0000000000017941 */ /* 0x000fea0003800000 */
.L_x_6616:
        /* <DEDUP_REMOVED lines=14> */
.L_x_6620:
        /* <DEDUP_REMOVED lines=12> */
.L_x_6623:
[----:B------:R-:W-:Y:S02]  /*89a0*/  IMAD.MOV.U32 R151, RZ, RZ, R170 ;  /* 0x000000ffff977224 */ /* 0x000fe400078e00aa */
.L_x_6624:
[----:B------:R-:W-:Y:S05]  /*89b0*/  BSYNC B1 ;  /* 0x0000000000017941 */ /* 0x000fea0003800000 */
.L_x_6622:
        /* <DEDUP_REMOVED lines=16> */
.L_x_6628:
[----:B------:R-:W-:Y:S05]  /*8ac0*/  BSYNC B2 ;  /* 0x0000000000027941 */ /* 0x000fea0003800000 */
.L_x_6627:
        /* <DEDUP_REMOVED lines=43> */
.L_x_6626:
[----:B------:R-:W-:Y:S05]  /*8d80*/  BSYNC B1 ;  /* 0x0000000000017941 */ /* 0x000fea0003800000 */
.L_x_6625:
        /* <DEDUP_REMOVED lines=9> */
.L_x_6621:
        /* <DEDUP_REMOVED lines=12> */
.L_x_6630:
[----:B------:R-:W-:Y:S02]  /*8ee0*/  IMAD.MOV.U32 R151, RZ, RZ, R170 ;  /* 0x000000ffff977224 */ /* 0x000fe400078e00aa */
.L_x_6631:
[----:B------:R-:W-:Y:S05]  /*8ef0*/  BSYNC B1 ;  /* 0x0000000000017941 */ /* 0x000fea0003800000 */
.L_x_6629:
        /* <DEDUP_REMOVED lines=16> */
.L_x_6635:
[----:B------:R-:W-:Y:S05]  /*9000*/  BSYNC B2 ;  /* 0x0000000000027941 */ /* 0x000fea0003800000 */
.L_x_6634:
        /* <DEDUP_REMOVED lines=43> */
.L_x_6633:
[----:B------:R-:W-:Y:S05]  /*92c0*/  BSYNC B1 ;  /* 0x0000000000017941 */ /* 0x000fea0003800000 */
.L_x_6632:
        /* <DEDUP_REMOVED lines=14> */
.L_x_6636:
        /* <DEDUP_REMOVED lines=12> */
.L_x_6639:
[----:B------:R-:W-:Y:S02]  /*9470*/  IMAD.MOV.U32 R94, RZ, RZ, R170 ;  /* 0x000000ffff5e7224 */ /* 0x000fe400078e00aa */
.L_x_6640:
[----:B------:R-:W-:Y:S05]  /*9480*/  BSYNC B1 ;  /* 0x0000000000017941 */ /* 0x000fea0003800000 */
.L_x_6638:
        /* <DEDUP_REMOVED lines=16> */
.L_x_6644:
[----:B------:R-:W-:Y:S05]  /*9590*/  BSYNC B2 ;  /* 0x0000000000027941 */ /* 0x000fea0003800000 */
.L_x_6643:
        /* <DEDUP_REMOVED lines=43> */
.L_x_6642:
[----:B------:R-:W-:Y:S05]  /*9850*/  BSYNC B1 ;  /* 0x0000000000017941 */ /* 0x000fea0003800000 */
.L_x_6641:
        /* <DEDUP_REMOVED lines=9> */
.L_x_6637:
        /* <DEDUP_REMOVED lines=12> */
.L_x_6646:
[----:B------:R-:W-:Y:S02]  /*99b0*/  IMAD.MOV.U32 R94, RZ, RZ, R170 ;  /* 0x000000ffff5e7224 */ /* 0x000fe400078e00aa */
.L_x_6647:
[----:B------:R-:W-:Y:S05]  /*99c0*/  BSYNC B1 ;  /* 0x0000000000017941 */ /* 0x000fea0003800000 */
.L_x_6645:
        /* <DEDUP_REMOVED lines=16> */
.L_x_6651:
[----:B------:R-:W-:Y:S05]  /*9ad0*/  BSYNC B2 ;  /* 0x0000000000027941 */ /* 0x000fea0003800000 */
.L_x_6650:
        /* <DEDUP_REMOVED lines=43> */
.L_x_6649:
[----:B------:R-:W-:Y:S05]  /*9d90*/  BSYNC B1 ;  /* 0x0000000000017941 */ /* 0x000fea0003800000 */
.L_x_6648:
        /* <DEDUP_REMOVED lines=12> */
.L_x_6652:
        /* <DEDUP_REMOVED lines=12> */
.L_x_6655:
[----:B------:R-:W-:Y:S02]  /*9f20*/  IMAD.MOV.U32 R151, RZ, RZ, R170 ;  /* 0x000000ffff977224 */ /* 0x000fe400078e00aa */
.L_x_6656:
[----:B------:R-:W-:Y:S05]  /*9f30*/  BSYNC B1 ;  /* 0x0000000000017941 */ /* 0x000fea0003800000 */
.L_x_6654:
        /* <DEDUP_REMOVED lines=16> */
.L_x_6660:
[----:B------:R-:W-:Y:S05]  /*a040*/  BSYNC B2 ;  /* 0x0000000000027941 */ /* 0x000fea0003800000 */
.L_x_6659:
        /* <DEDUP_REMOVED lines=43> */
.L_x_6658:
[----:B------:R-:W-:Y:S05]  /*a300*/  BSYNC B1 ;  /* 0x0000000000017941 */ /* 0x000fea0003800000 */
.L_x_6657:
        /* <DEDUP_REMOVED lines=9> */
.L_x_6653:
        /* <DEDUP_REMOVED lines=12> */
.L_x_6662:
[----:B------:R-:W-:Y:S02]  /*a460*/  IMAD.MOV.U32 R151, RZ, RZ, R170 ;  /* 0x000000ffff977224 */ /* 0x000fe400078e00aa */
.L_x_6663:
[----:B------:R-:W-:Y:S05]  /*a470*/  BSYNC B1 ;  /* 0x0000000000017941 */ /* 0x000fea0003800000 */
.L_x_6661:
        /* <DEDUP_REMOVED lines=16> */
.L_x_6667:
[----:B------:R-:W-:Y:S05]  /*a580*/  BSYNC B2 ;  /* 0x0000000000027941 */ /* 0x000fea0003800000 */
.L_x_6666:
        /* <DEDUP_REMOVED lines=43> */
.L_x_6665:
[----:B------:R-:W-:Y:S05]  /*a840*/  BSYNC B1 ;  /* 0x0000000000017941 */ /* 0x000fea0003800000 */
.L_x_6664:
        /* <DEDUP_REMOVED lines=12> */
.L_x_6668:
        /* <DEDUP_REMOVED lines=12> */
.L_x_6671:
[----:B------:R-:W-:Y:S02]  /*a9d0*/  IMAD.MOV.U32 R151, RZ, RZ, R170 ;  /* 0x000000ffff977224 */ /* 0x000fe400078e00aa */
.L_x_6672:
[----:B------:R-:W-:Y:S05]  /*a9e0*/  BSYNC B1 ;  /* 0x0000000000017941 */ /* 0x000fea0003800000 */
.L_x_6670:
        /* <DEDUP_REMOVED lines=16> */
.L_x_6676:
[----:B------:R-:W-:Y:S05]  /*aaf0*/  BSYNC B2 ;  /* 0x0000000000027941 */ /* 0x000fea0003800000 */
.L_x_6675:
        /* <DEDUP_REMOVED lines=43> */
.L_x_6674:
[----:B------:R-:W-:Y:S05]  /*adb0*/  BSYNC B1 ;  /* 0x0000000000017941 */ /* 0x000fea0003800000 */
.L_x_6673:
        /* <DEDUP_REMOVED lines=9> */
.L_x_6669:
        /* <DEDUP_REMOVED lines=12> */
.L_x_6678:
[----:B------:R-:W-:Y:S02]  /*af10*/  IMAD.MOV.U32 R151, RZ, RZ, R170 ;  /* 0x000000ffff977224 */ /* 0x000fe400078e00aa */
.L_x_6679:
[----:B------:R-:W-:Y:S05]  /*af20*/  BSYNC B1 ;  /* 0x0000000000017941 */ /* 0x000fea0003800000 */
.L_x_6677:
        /* <DEDUP_REMOVED lines=16> */
.L_x_6683:
[----:B------:R-:W-:Y:S05]  /*b030*/  BSYNC B2 ;  /* 0x0000000000027941 */ /* 0x000fea0003800000 */
.L_x_6682:
        /* <DEDUP_REMOVED lines=43> */
.L_x_6681:
[----:B------:R-:W-:Y:S05]  /*b2f0*/  BSYNC B1 ;  /* 0x0000000000017941 */ /* 0x000fea0003800000 */
.L_x_6680:
        /* <DEDUP_REMOVED lines=12> */
.L_x_6684:
        /* <DEDUP_REMOVED lines=12> */
.L_x_6687:
[----:B------:R-:W-:Y:S02]  /*b480*/  IMAD.MOV.U32 R151, RZ, RZ, R170 ;  /* 0x000000ffff977224 */ /* 0x000fe400078e00aa */
.L_x_6688:
[----:B------:R-:W-:Y:S05]  /*b490*/  BSYNC B1 ;  /* 0x0000000000017941 */ /* 0x000fea0003800000 */
.L_x_6686:
        /* <DEDUP_REMOVED lines=16> */
.L_x_6692:
[----:B------:R-:W-:Y:S05]  /*b5a0*/  BSYNC B2 ;  /* 0x0000000000027941 */ /* 0x000fea0003800000 */
.L_x_6691:
        /* <DEDUP_REMOVED lines=43> */
.L_x_6690:
[----:B------:R-:W-:Y:S05]  /*b860*/  BSYNC B1 ;  /* 0x0000000000017941 */ /* 0x000fea0003800000 */
.L_x_6689:
        /* <DEDUP_REMOVED lines=9> */
.L_x_6685:
        /* <DEDUP_REMOVED lines=12> */
.L_x_6694:
[----:B------:R-:W-:Y:S02]  /*b9c0*/  IMAD.MOV.U32 R151, RZ, RZ, R170 ;  /* 0x000000ffff977224 */ /* 0x000fe400078e00aa */
.L_x_6695:
[----:B------:R-:W-:Y:S05]  /*b9d0*/  BSYNC B1 ;  /* 0x0000000000017941 */ /* 0x000fea0003800000 */
.L_x_6693:
        /* <DEDUP_REMOVED lines=16> */
.L_x_6699:
[----:B------:R-:W-:Y:S05]  /*bae0*/  BSYNC B2 ;  /* 0x0000000000027941 */ /* 0x000fea0003800000 */
.L_x_6698:
        /* <DEDUP_REMOVED lines=43> */
.L_x_6697:
[----:B------:R-:W-:Y:S05]  /*bda0*/  BSYNC B1 ;  /* 0x0000000000017941 */ /* 0x000fea0003800000 */
.L_x_6696:
        /* <DEDUP_REMOVED lines=12> */
.L_x_6700:
        /* <DEDUP_REMOVED lines=12> */
.L_x_6703:
[----:B------:R-:W-:Y:S02]  /*bf30*/  IMAD.MOV.U32 R151, RZ, RZ, R170 ;  /* 0x000000ffff977224 */ /* 0x000fe400078e00aa */
.L_x_6704:
[----:B------:R-:W-:Y:S05]  /*bf40*/  BSYNC B1 ;  /* 0x0000000000017941 */ /* 0x000fea0003800000 */
.L_x_6702:
        /* <DEDUP_REMOVED lines=16> */
.L_x_6708:
[----:B------:R-:W-:Y:S05]  /*c050*/  BSYNC B2 ;  /* 0x0000000000027941 */ /* 0x000fea0003800000 */
.L_x_6707:
        /* <DEDUP_REMOVED lines=43> */
.L_x_6706:
[----:B------:R-:W-:Y:S05]  /*c310*/  BSYNC B1 ;  /* 0x0000000000017941 */ /* 0x000fea0003800000 */
.L_x_6705:
        /* <DEDUP_REMOVED lines=9> */
.L_x_6701:
[----:B------:R-:W-:Y:S02]  /*c3b0*/  SEL R89, RZ, 0x10000, P4 ;  /* 0x00010000ff597807 */ /* 0x000fe40002000000 */
[C---:B------:R-:W-:Y:S02]  /*c3c0*/  LOP3.LUT P4, RZ, R99.reuse, 0x1, RZ, 0xc0, !PT ;  /* 0x0000000163ff7812 */ /* 0x040fe4000788c0ff */
[----:B------:R-:W-:Y:S02]  /*c3d0*/  SEL R91, RZ, 0x1000000, P5 ;  /* 0x01000000ff5b7807 */ /* 0x000fe40002800000 */
[C---:B------:R-:W-:Y:S02]  /*c3e0*/  LOP3.LUT P0, RZ, R99.reuse, 0x4, RZ, 0xc0, !PT ;  /* 0x0000000463ff7812 */ /* 0x040fe4000780c0ff */
[----:B------:R-:W-:Y:S02]  /*c3f0*/  LOP3.LUT P5, RZ, R99, 0x2, RZ, 0xc0, !PT ;  /* 0x0000000263ff7812 */ /* 0x000fe400078ac0ff */
[----:B------:R-:W-:-:S02]  /*c400*/  SEL R92, RZ, 0x1, P4 ;  /* 0x00000001ff5c7807 */ /* 0x000fc40002000000 */
[----:B------:R-:W-:Y:S02]  /*c410*/  SEL R94, RZ, 0x100, P3 ;  /* 0x00000100ff5e7807 */ /* 0x000fe40001800000 */
[----:B------:R-:W-:Y:S01]  /*c420*/  SEL R88, RZ, 0x1, P5 ;  /* 0x00000001ff587807 */ /* 0x000fe20002800000 */
[----:B------:R-:W-:Y:S01]  /*c430*/  IMAD.WIDE.U32 R92, R92, 0x1000000, RZ ;  /* 0x010000005c5c7825 */ /* 0x000fe200078e00ff */
[----:B------:R-:W-:Y:S02]  /*c440*/  SEL R90, RZ, 0x1, P0 ;  /* 0x00000001ff5a7807 */ /* 0x000fe40000000000 */
[----:B------:R-:W-:Y:S01]  /*c450*/  LOP3.LUT R94, R94, R91, R89, 0xfe, !PT ;  /* 0x0000005b5e5e7212 */ /* 0x000fe200078efe59 */
[----:B------:R-:W-:Y:S01]  /*c460*/  IMAD.WIDE.U32 R88, R88, 0x10000, RZ ;  /* 0x0001000058587825 */ /* 0x000fe200078e00ff */
[----:B------:R-:W-:Y:S02]  /*c470*/  SEL R151, RZ, 0x1, P2 ;  /* 0x00000001ff977807 */ /* 0x000fe40001000000 */
[----:B------:R-:W-:Y:S01]  /*c480*/  LOP3.LUT P1, RZ, R99, 0x8, RZ, 0xc0, !PT ;  /* 0x0000000863ff7812 */ /* 0x000fe2000782c0ff */
[----:B------:R-:W-:Y:S01]  /*c490*/  IMAD.WIDE.U32 R90, R90, 0x100, RZ ;  /* 0x000001005a5a7825 */ /* 0x000fe200078e00ff */
[----:B------:R-:W-:-:S02]  /*c4a0*/  LOP3.LUT R151, R93, R94, R151, 0xfe, !PT ;  /* 0x0000005e5d977212 */ /* 0x000fc400078efe97 */
[----:B------:R-:W-:Y:S01]  /*c4b0*/  SEL R95, RZ, 0x1, P1 ;  /* 0x00000001ff5f7807 */ /* 0x000fe20000800000 */
[C---:B------:R-:W-:Y:S01]  /*c4c0*/  IMAD.SHL.U32 R94, R149.reuse, 0x8, RZ ;  /* 0x00000008955e7824 */ /* 0x040fe200078e00ff */
[----:B------:R-:W-:Y:S02]  /*c4d0*/  LOP3.LUT R90, R90, R92, R88, 0xfe, !PT ;  /* 0x0000005c5a5a7212 */ /* 0x000fe400078efe58 */
[C---:B------:R-:W-:Y:S02]  /*c4e0*/  LEA R92, P0, R149.reuse, c[0x0][0x188], 0x5 ;  /* 0x00006200955c7a11 */ /* 0x040fe400078028ff */
[C---:B------:R-:W-:Y:S02]  /*c4f0*/  SHF.L.U64.HI R186, R149.reuse, 0x3, RZ ;  /* 0x0000000395ba7819 */ /* 0x040fe400000102ff */
[----:B------:R-:W-:Y:S02]  /*c500*/  IADD3 R88, P1, R94, c[0x0][0x190], RZ ;  /* 0x000064005e587a10 */ /* 0x000fe40007f3e0ff */
[----:B------:R-:W-:-:S02]  /*c510*/  LEA.HI.X R93, R149, c[0x0][0x18c], RZ, 0x5, P0 ;  /* 0x00006300955d7a11 */ /* 0x000fc400000f2cff */
        /* <DEDUP_REMOVED lines=14> */
[----:B------:R-:W-:Y:S02]  /*c600*/  LOP3.LUT R92, R179, 0xff, RZ, 0xc0, !PT ;  /* 0x000000ffb35c7812 */ /* 0x000fe400078ec0ff */
[----:B------:R-:W-:-:S02]  /*c610*/  LOP3.LUT R93, R178, 0xff, RZ, 0xc0, !PT ;  /* 0x000000ffb25d7812 */ /* 0x000fc400078ec0ff */
[----:B------:R-:W-:Y:S01]  /*c620*/  LOP3.LUT R150, R88, 0xff00, R91, 0xf8, !PT ;  /* 0x0000ff0058967812 */ /* 0x000fe200078ef85b */
[----:B------:R-:W-:Y:S01]  /*c630*/  IMAD.WIDE.U32 R88, R90, 0x1000000, RZ ;  /* 0x010000005a587825 */ /* 0x000fe200078e00ff */
[----:B------:R-:W-:Y:S02]  /*c640*/  IADD3 R94, P0, R94, c[0x0][0x198], RZ ;  /* 0x000066005e5e7a10 */ /* 0x000fe40007f1e0ff */
[----:B------:R-:W-:Y:S01]  /*c650*/  LOP3.LUT R95, R150, 0xff, R181, 0xf8, !PT ;  /* 0x000000ff965f7812 */ /* 0x000fe200078ef8b5 */
[----:B------:R-:W-:-:S04]  /*c660*/  IMAD.WIDE.U32 R90, R92, 0x10000, RZ ;  /* 0x000100005c5a7825 */ /* 0x000fc800078e00ff */
[----:B------:R-:W-:Y:S01]  /*c670*/  IMAD.WIDE.U32 R92, R93, 0x100, RZ ;  /* 0x000001005d5c7825 */ /* 0x000fe200078e00ff */
[----:B------:R-:W-:Y:S02]  /*c680*/  LOP3.LUT R89, R91, R95, R89, 0xfe, !PT ;  /* 0x0000005f5b597212 */ /* 0x000fe400078efe59 */
[----:B------:R-:W-:Y:S02]  /*c690*/  IADD3.X R95, R186, c[0x0][0x19c], RZ, P0, !PT ;  /* 0x00006700ba5f7a10 */ /* 0x000fe400007fe4ff */
[----:B------:R-:W-:Y:S02]  /*c6a0*/  LOP3.LUT R151, R92, R88, R90, 0xfe, !PT ;  /* 0x000000585c977212 */ /* 0x000fe400078efe5a */
[----:B------:R-:W-:Y:S02]  /*c6b0*/  LOP3.LUT R89, R89, R93, RZ, 0xfc, !PT ;  /* 0x0000005d59597212 */ /* 0x000fe400078efcff */
[----:B------:R-:W-:-:S05]  /*c6c0*/  LOP3.LUT R88, R151, 0xff, R176, 0xf8, !PT ;  /* 0x000000ff97587812 */ /* 0x000fca00078ef8b0 */
[----:B------:R0:W-:Y:S02]  /*c6d0*/  STG.E.64 [R94.64], R88 ;  /* 0x000000585e007986 */ /* 0x0001e4000c101b04 */
.L_x_6709:
[----:B------:R-:W-:Y:S02]  /*c6e0*/  IADD3 R149, R149, 0x20, RZ ;  /* 0x0000002095957810 */ /* 0x000fe40007ffe0ff */
.L_x_6580:
[----:B------:R-:W-:Y:S05]  /*c6f0*/  BSYNC B0 ;  /* 0x0000000000007941 */ /* 0x000fea0003800000 */
.L_x_6579:
        /* <DEDUP_REMOVED lines=31> */
.L_x_6713:
[----:B-1----:R-:W-:Y:S02]  /*c8f0*/  IMAD.MOV.U32 R92, RZ, RZ, R170 ;  /* 0x000000ffff5c7224 */ /* 0x002fe400078e00aa */
.L_x_6714:
[----:B------:R-:W-:Y:S05]  /*c900*/  BSYNC B1 ;  /* 0x0000000000017941 */ /* 0x000fea0003800000 */
.L_x_6712:
        /* <DEDUP_REMOVED lines=16> */
.L_x_6718:
[----:B------:R-:W-:Y:S05]  /*ca10*/  BSYNC B2 ;  /* 0x0000000000027941 */ /* 0x000fea0003800000 */
.L_x_6717:
        /* <DEDUP_REMOVED lines=43> */
.L_x_6716:
[----:B------:R-:W-:Y:S05]  /*ccd0*/  BSYNC B1 ;  /* 0x0000000000017941 */ /* 0x000fea0003800000 */
.L_x_6715:
        /* <DEDUP_REMOVED lines=17> */
.L_x_6719:
        /* <DEDUP_REMOVED lines=12> */
.L_x_6722:
[----:B------:R-:W-:Y:S02]  /*ceb0*/  IMAD.MOV.U32 R94, RZ, RZ, R170 ;  /* 0x000000ffff5e7224 */ /* 0x000fe400078e00aa */
.L_x_6723:
[----:B------:R-:W-:Y:S05]  /*cec0*/  BSYNC B1 ;  /* 0x0000000000017941 */ /* 0x000fea0003800000 */
.L_x_6721:
        /* <DEDUP_REMOVED lines=16> */
.L_x_6727:
[----:B------:R-:W-:Y:S05]  /*cfd0*/  BSYNC B2 ;  /* 0x0000000000027941 */ /* 0x000fea0003800000 */
.L_x_6726:
        /* <DEDUP_REMOVED lines=43> */
.L_x_6725:
[----:B------:R-:W-:Y:S05]  /*d290*/  BSYNC B1 ;  /* 0x0000000000017941 */ /* 0x000fea0003800000 */
.L_x_6724:
        /* <DEDUP_REMOVED lines=9> */
.L_x_6720:
        /* <DEDUP_REMOVED lines=12> */
.L_x_6729:
[----:B------:R-:W-:Y:S02]  /*d3f0*/  IMAD.MOV.U32 R94, RZ, RZ, R170 ;  /* 0x000000ffff5e7224 */ /* 0x000fe400078e00aa */
.L_x_6730:
[----:B------:R-:W-:Y:S05]  /*d400*/  BSYNC B1 ;  /* 0x0000000000017941 */ /* 0x000fea0003800000 */
.L_x_6728:
        /* <DEDUP_REMOVED lines=16> */
.L_x_6734:
[----:B------:R-:W-:Y:S05]  /*d510*/  BSYNC B2 ;  /* 0x0000000000027941 */ /* 0x000fea0003800000 */
.L_x_6733:
        /* <DEDUP_REMOVED lines=43> */
.L_x_6732:
[----:B------:R-:W-:Y:S05]  /*d7d0*/  BSYNC B1 ;  /* 0x0000000000017941 */ /* 0x000fea0003800000 */
.L_x_6731:
        /* <DEDUP_REMOVED lines=14> */
.L_x_6735:
        /* <DEDUP_REMOVED lines=12> */
.L_x_6738:
[----:B------:R-:W-:Y:S02]  /*d980*/  IMAD.MOV.U32 R84, RZ, RZ, R170 ;  /* 0x000000ffff547224 */ /* 0x000fe400078e00aa */
.L_x_6739:
[----:B------:R-:W-:Y:S05]  /*d990*/  BSYNC B1 ;  /* 0x0000000000017941 */ /* 0x000fea0003800000 */
.L_x_6737:
        /* <DEDUP_REMOVED lines=16> */
.L_x_6743:
[----:B------:R-:W-:Y:S05]  /*daa0*/  BSYNC B2 ;  /* 0x0000000000027941 */ /* 0x000fea0003800000 */
.L_x_6742:
        /* <DEDUP_REMOVED lines=43> */
.L_x_6741:
[----:B------:R-:W-:Y:S05]  /*dd60*/  BSYNC B1 ;  /* 0x0000000000017941 */ /* 0x000fea0003800000 */
.L_x_6740:
        /* <DEDUP_REMOVED lines=9> */
.L_x_6736:
        /* <DEDUP_REMOVED lines=12> */
.L_x_6745:
[----:B------:R-:W-:Y:S02]  /*dec0*/  IMAD.MOV.U32 R94, RZ, RZ, R170 ;  /* 0x000000ffff5e7224 */ /* 0x000fe400078e00aa */
.L_x_6746:
[----:B------:R-:W-:Y:S05]  /*ded0*/  BSYNC B1 ;  /* 0x0000000000017941 */ /* 0x000fea0003800000 */
.L_x_6744:
        /* <DEDUP_REMOVED lines=16> */
.L_x_6750:
[----:B------:R-:W-:Y:S05]  /*dfe0*/  BSYNC B2 ;  /* 0x0000000000027941 */ /* 0x000fea0003800000 */
.L_x_6749:
        /* <DEDUP_REMOVED lines=43> */
.L_x_6748:
[----:B------:R-:W-:Y:S05]  /*e2a0*/  BSYNC B1 ;  /* 0x0000000000017941 */ /* 0x000fea0003800000 */
.L_x_6747:
        /* <DEDUP_REMOVED lines=14> */
.L_x_6751:
        /* <DEDUP_REMOVED lines=12> */
.L_x_6754:
[----:B------:R-:W-:Y:S02]  /*e450*/  IMAD.MOV.U32 R151, RZ, RZ, R170 ;  /* 0x000000ffff977224 */ /* 0x000fe400078e00aa */
.L_x_6755:
[----:B------:R-:W-:Y:S05]  /*e460*/  BSYNC B1 ;  /* 0x0000000000017941 */ /* 0x000fea0003800000 */
.L_x_6753:
        /* <DEDUP_REMOVED lines=16> */
.L_x_6759:
[----:B------:R-:W-:Y:S05]  /*e570*/  BSYNC B2 ;  /* 0x0000000000027941 */ /* 0x000fea0003800000 */
.L_x_6758:
        /* <DEDUP_REMOVED lines=43> */
.L_x_6757:
[----:B------:R-:W-:Y:S05]  /*e830*/  BSYNC B1 ;  /* 0x0000000000017941 */ /* 0x000fea0003800000 */
.L_x_6756:
        /* <DEDUP_REMOVED lines=9> */
.L_x_6752:
        /* <DEDUP_REMOVED lines=12> */
.L_x_6761:
[----:B------:R-:W-:Y:S02]  /*e990*/  IMAD.MOV.U32 R151, RZ, RZ, R170 ;  /* 0x000000ffff977224 */ /* 0x000fe400078e00aa */
.L_x_6762:
[----:B------:R-:W-:Y:S05]  /*e9a0*/  BSYNC B1 ;  /* 0x0000000000017941 */ /* 0x000fea0003800000 */
.L_x_6760:
        /* <DEDUP_REMOVED lines=16> */
.L_x_6766:
[----:B------:R-:W-:Y:S05]  /*eab0*/  BSYNC B2 ;  /* 0x0000000000027941 */ /* 0x000fea0003800000 */
.L_x_6765:
        /* <DEDUP_REMOVED lines=43> */
.L_x_6764:
[----:B------:R-:W-:Y:S05]  /*ed70*/  BSYNC B1 ;  /* 0x0000000000017941 */ /* 0x000fea0003800000 */
.L_x_6763:
        /* <DEDUP_REMOVED lines=14> */
.L_x_6767:
        /* <DEDUP_REMOVED lines=12> */
.L_x_6770:
[----:B------:R-:W-:Y:S02]  /*ef20*/  IMAD.MOV.U32 R94, RZ, RZ, R170 ;  /* 0x000000ffff5e7224 */ /* 0x000fe400078e00aa */
.L_x_6771:
[----:B------:R-:W-:Y:S05]  /*ef30*/  BSYNC B1 ;  /* 0x0000000000017941 */ /* 0x000fea0003800000 */
.L_x_6769:
        /* <DEDUP_REMOVED lines=16> */
.L_x_6775:
[----:B------:R-:W-:Y:S05]  /*f040*/  BSYNC B2 ;  /* 0x0000000000027941 */ /* 0x000fea0003800000 */
.L_x_6774:
        /* <DEDUP_REMOVED lines=43> */
.L_x_6773:
[----:B------:R-:W-:Y:S05]  /*f300*/  BSYNC B1 ;  /* 0x0000000000017941 */ /* 0x000fea0003800000 */
.L_x_6772:
        /* <DEDUP_REMOVED lines=9> */
.L_x_6768:
        /* <DEDUP_REMOVED lines=12> */
.L_x_6777:
[----:B------:R-:W-:Y:S02]  /*f460*/  IMAD.MOV.U32 R94, RZ, RZ, R170 ;  /* 0x000000ffff5e7224 */ /* 0x000fe400078e00aa */
.L_x_6778:
[----:B------:R-:W-:Y:S05]  /*f470*/  BSYNC B1 ;  /* 0x0000000000017941 */ /* 0x000fea0003800000 */
.L_x_6776:
        /* <DEDUP_REMOVED lines=16> */
.L_x_6782:
[----:B------:R-:W-:Y:S05]  /*f580*/  BSYNC B2 ;  /* 0x0000000000027941 */ /* 0x000fea0003800000 */
.L_x_6781:
        /* <DEDUP_REMOVED lines=43> */
.L_x_6780:
[----:B------:R-:W-:Y:S05]  /*f840*/  BSYNC B1 ;  /* 0x0000000000017941 */ /* 0x000fea0003800000 */
.L_x_6779:
        /* <DEDUP_REMOVED lines=12> */
.L_x_6783:
        /* <DEDUP_REMOVED lines=12> */
.L_x_6786:
[----:B------:R-:W-:Y:S02]  /*f9d0*/  IMAD.MOV.U32 R151, RZ, RZ, R170 ;  /* 0x000000ffff977224 */ /* 0x000fe400078e00aa */
.L_x_6787:
[----:B------:R-:W-:Y:S05]  /*f9e0*/  BSYNC B1 ;  /* 0x0000000000017941 */ /* 0x000fea0003800000 */
.L_x_6785:
        /* <DEDUP_REMOVED lines=16> */
.L_x_6791:
[----:B------:R-:W-:Y:S05]  /*faf0*/  BSYNC B2 ;  /* 0x0000000000027941 */ /* 0x000fea0003800000 */
.L_x_6790:
        /* <DEDUP_REMOVED lines=43> */
.L_x_6789:
[----:B------:R-:W-:Y:S05]  /*fdb0*/  BSYNC B1 ;  /* 0x0000000000017941 */ /* 0x000fea0003800000 */
.L_x_6788:
        /* <DEDUP_REMOVED lines=9> */
.L_x_6784:
        /* <DEDUP_REMOVED lines=12> */
.L_x_6793:
[----:B------:R-:W-:Y:S02]  /*ff10*/  IMAD.MOV.U32 R151, RZ, RZ, R170 ;  /* 0x000000ffff977224 */ /* 0x000fe400078e00aa */
.L_x_6794:
[----:B------:R-:W-:Y:S05]  /*ff20*/  BSYNC B1 ;  /* 0x0000000000017941 */ /* 0x000fea0003800000 */
.L_x_6792:
        /* <DEDUP_REMOVED lines=16> */
.L_x_6798:
[----:B------:R-:W-:Y:S05]  /*10030*/  BSYNC B2 ;  /* 0x0000000000027941 */ /* 0x000fea0003800000 */
.L_x_6797:
        /* <DEDUP_REMOVED lines=43> */
.L_x_6796:
[----:B------:R-:W-:Y:S05]  /*102f0*/  BSYNC B1 ;  /* 0x0000000000017941 */ /* 0x000fea0003800000 */
.L_x_6795:
        /* <DEDUP_REMOVED lines=12> */
.L_x_6799:
        /* <DEDUP_REMOVED lines=12> */
.L_x_6802:
[----:B------:R-:W-:Y:S02]  /*10480*/  IMAD.MOV.U32 R151, RZ, RZ, R170 ;  /* 0x000000ffff977224 */ /* 0x000fe400078e00aa */
.L_x_6803:
[----:B------:R-:W-:Y:S05]  /*10490*/  BSYNC B1 ;  /* 0x0000000000017941 */ /* 0x000fea0003800000 */
.L_x_6801:
        /* <DEDUP_REMOVED lines=16> */
.L_x_6807:
[----:B------:R-:W-:Y:S05]  /*105a0*/  BSYNC B2 ;  /* 0x0000000000027941 */ /* 0x000fea0003800000 */
.L_x_6806:
        /* <DEDUP_REMOVED lines=43> */
.L_x_6805:
[----:B------:R-:W-:Y:S05]  /*10860*/  BSYNC B1 ;  /* 0x0000000000017941 */ /* 0x000fea0003800000 */
.L_x_6804:
        /* <DEDUP_REMOVED lines=9> */
.L_x_6800:
        /* <DEDUP_REMOVED lines=12> */
.L_x_6809:
[----:B------:R-:W-:Y:S02]  /*109c0*/  IMAD.MOV.U32 R151, RZ, RZ, R170 ;  /* 0x000000ffff977224 */ /* 0x000fe400078e00aa */
.L_x_6810:
[----:B------:R-:W-:Y:S05]  /*109d0*/  BSYNC B1 ;  /* 0x0000000000017941 */ /* 0x000fea0003800000 */
.L_x_6808:
        /* <DEDUP_REMOVED lines=16> */
.L_x_6814:
[----:B------:R-:W-:Y:S05]  /*10ae0*/  BSYNC B2 ;  /* 0x0000000000027941 */ /* 0x000fea0003800000 */
.L_x_6813:
        /* <DEDUP_REMOVED lines=43> */
.L_x_6812:
[----:B------:R-:W-:Y:S05]  /*10da0*/  BSYNC B1 ;  /* 0x0000000000017941 */ /* 0x000fea0003800000 */
.L_x_6811:
        /* <DEDUP_REMOVED lines=12> */
.L_x_6815:
        /* <DEDUP_REMOVED lines=12> */
.L_x_6818:
[----:B------:R-:W-:Y:S02]  /*10f30*/  IMAD.MOV.U32 R151, RZ, RZ, R170 ;  /* 0x000000ffff977224 */ /* 0x000fe400078e00aa */
.L_x_6819:
[----:B------:R-:W-:Y:S05]  /*10f40*/  BSYNC B1 ;  /* 0x0000000000017941 */ /* 0x000fea0003800000 */
.L_x_6817:
        /* <DEDUP_REMOVED lines=16> */
.L_x_6823:
[----:B------:R-:W-:Y:S05]  /*11050*/  BSYNC B2 ;  /* 0x0000000000027941 */ /* 0x000fea0003800000 */
.L_x_6822:
        /* <DEDUP_REMOVED lines=43> */
.L_x_6821:
[----:B------:R-:W-:Y:S05]  /*11310*/  BSYNC B1 ;  /* 0x0000000000017941 */ /* 0x000fea0003800000 */
.L_x_6820:
        /* <DEDUP_REMOVED lines=9> */
.L_x_6816:
        /* <DEDUP_REMOVED lines=12> */
.L_x_6825:
[----:B------:R-:W-:Y:S02]  /*11470*/  IMAD.MOV.U32 R151, RZ, RZ, R170 ;  /* 0x000000ffff977224 */ /* 0x000fe400078e00aa */
.L_x_6826:
[----:B------:R-:W-:Y:S05]  /*11480*/  BSYNC B1 ;  /* 0x0000000000017941 */ /* 0x000fea0003800000 */
.L_x_6824:
        /* <DEDUP_REMOVED lines=16> */
.L_x_6830:
[----:B------:R-:W-:Y:S05]  /*11590*/  BSYNC B2 ;  /* 0x0000000000027941 */ /* 0x000fea0003800000 */
.L_x_6829:
        /* <DEDUP_REMOVED lines=43> */
.L_x_6828:
[----:B------:R-:W-:Y:S05]  /*11850*/  BSYNC B1 ;  /* 0x0000000000017941 */ /* 0x000fea0003800000 */
.L_x_6827:
        /* <DEDUP_REMOVED lines=12> */
.L_x_6831:
        /* <DEDUP_REMOVED lines=12> */
.L_x_6834:
[----:B------:R-:W-:Y:S02]  /*119e0*/  IMAD.MOV.U32 R151, RZ, RZ, R170 ;  /* 0x000000ffff977224 */ /* 0x000fe400078e00aa */
.L_x_6835:
[----:B------:R-:W-:Y:S05]  /*119f0*/  BSYNC B1 ;  /* 0x0000000000017941 */ /* 0x000fea0003800000 */
.L_x_6833:
        /* <DEDUP_REMOVED lines=16> */
.L_x_6839:
[----:B------:R-:W-:Y:S05]  /*11b00*/  BSYNC B2 ;  /* 0x0000000000027941 */ /* 0x000fea0003800000 */
.L_x_6838:
        /* <DEDUP_REMOVED lines=43> */
.L_x_6837:
[----:B------:R-:W-:Y:S05]  /*11dc0*/  BSYNC B1 ;  /* 0x0000000000017941 */ /* 0x000fea0003800000 */
.L_x_6836:
        /* <DEDUP_REMOVED lines=9> */
.L_x_6832:
[----:B------:R-:W-:Y:S02]  /*11e60*/  SEL R89, RZ, 0x10000, P4 ;  /* 0x00010000ff597807 */ /* 0x000fe40002000000 */
[C---:B------:R-:W-:Y:S02]  /*11e70*/  LOP3.LUT P4, RZ, R99.reuse, 0x1, RZ, 0xc0, !PT ;  /* 0x0000000163ff7812 */ /* 0x040fe4000788c0ff */
[----:B------:R-:W-:Y:S02]  /*11e80*/  SEL R91, RZ, 0x1000000, P5 ;  /* 0x01000000ff5b7807 */ /* 0x000fe40002800000 */
[C---:B------:R-:W-:Y:S02]  /*11e90*/  LOP3.LUT P0, RZ, R99.reuse, 0x4, RZ, 0xc0, !PT ;  /* 0x0000000463ff7812 */ /* 0x040fe4000780c0ff */
[----:B------:R-:W-:Y:S02]  /*11ea0*/  LOP3.LUT P5, RZ, R99, 0x2, RZ, 0xc0, !PT ;  /* 0x0000000263ff7812 */ /* 0x000fe400078ac0ff */
[----:B------:R-:W-:-:S02]  /*11eb0*/  SEL R94, RZ, 0x100, P3 ;  /* 0x00000100ff5e7807 */ /* 0x000fc40001800000 */
[----:B------:R-:W-:Y:S02]  /*11ec0*/  SEL R88, RZ, 0x1, P4 ;  /* 0x00000001ff587807 */ /* 0x000fe40002000000 */
[----:B------:R-:W-:Y:S02]  /*11ed0*/  SEL R90, RZ, 0x1, P5 ;  /* 0x00000001ff5a7807 */ /* 0x000fe40002800000 */
        /* <DEDUP_REMOVED lines=8> */
[----:B------:R-:W-:Y:S01]  /*11f60*/  IMAD.WIDE.U32 R92, R92, 0x100, RZ ;  /* 0x000001005c5c7825 */ /* 0x000fe200078e00ff */
[----:B------:R-:W-:Y:S02]  /*11f70*/  SHF.R.U32.HI R186, RZ, 0x1d, R149 ;  /* 0x0000001dffba7819 */ /* 0x000fe40000011695 */
[----:B------:R-:W-:Y:S01]  /*11f80*/  LOP3.LUT P6, RZ, R99, 0x10, RZ, 0xc0, !PT ;  /* 0x0000001063ff7812 */ /* 0x000fe200078cc0ff */
[C---:B------:R-:W-:Y:S01]  /*11f90*/  IMAD.SHL.U32 R94, R149.reuse, 0x8, RZ ;  /* 0x00000008955e7824 */ /* 0x040fe200078e00ff */
[----:B------:R-:W-:Y:S02]  /*11fa0*/  LOP3.LUT R92, R92, R88, R90, 0xfe, !PT ;  /* 0x000000585c5c7212 */ /* 0x000fe400078efe5a */
[----:B------:R-:W-:Y:S02]  /*11fb0*/  LEA R88, P0, R149, c[0x0][0x188], 0x5 ;  /* 0x0000620095587a11 */ /* 0x000fe400078028ff */
[----:B------:R-:W-:-:S02]  /*11fc0*/  IADD3 R90, P1, R94, c[0x0][0x190], RZ ;  /* 0x000064005e5a7a10 */ /* 0x000fc40007f3e0ff */
[----:B------:R-:W-:Y:S02]  /*11fd0*/  LEA.HI.X R89, R149, c[0x0][0x18c], RZ, 0x5, P0 ;  /* 0x0000630095597a11 */ /* 0x000fe400000f2cff */
[----:B------:R-:W-:Y:S02]  /*11fe0*/  LOP3.LUT R93, R93, R151, R91, 0xfe, !PT ;  /* 0x000000975d5d7212 */ /* 0x000fe400078efe5b */
[----:B------:R-:W-:Y:S01]  /*11ff0*/  IADD3.X R91, R186, c[0x0][0x194], RZ, P1, !PT ;  /* 0x00006500ba5b7a10 */ /* 0x000fe20000ffe4ff */
[----:B------:R0:W-:Y:S01]  /*12000*/  STG.E.128 [R88.64], R80 ;  /* 0x0000005058007986 */ /* 0x0001e2000c101d04 */
[----:B------:R-:W-:-:S03]  /*12010*/  LOP3.LUT R92, R92, R95, RZ, 0xfc, !PT ;  /* 0x0000005f5c5c7212 */ /* 0x000fc600078efcff */
[----:B------:R0:W-:Y:S04]  /*12020*/  STG.E.128 [R88.64+0x10], R84 ;  /* 0x0000105458007986 */ /* 0x0001e8000c101d04 */
        /* <DEDUP_REMOVED lines=8> */
[----:B------:R-:W-:Y:S02]  /*120b0*/  LOP3.LUT R92, R179, 0xff, RZ, 0xc0, !PT ;  /* 0x000000ffb35c7812 */ /* 0x000fe400078ec0ff */
[----:B------:R-:W-:Y:S02]  /*120c0*/  LOP3.LUT R93, R178, 0xff, RZ, 0xc0, !PT ;  /* 0x000000ffb25d7812 */ /* 0x000fe400078ec0ff */
[----:B------:R-:W-:Y:S01]  /*120d0*/  LOP3.LUT R150, R88, 0xff00, R91, 0xf8, !PT ;  /* 0x0000ff0058967812 */ /* 0x000fe200078ef85b */
[----:B------:R-:W-:Y:S01]  /*120e0*/  IMAD.WIDE.U32 R88, R90, 0x1000000, RZ ;  /* 0x010000005a587825 */ /* 0x000fe200078e00ff */
[----:B------:R-:W-:-:S02]  /*120f0*/  IADD3 R94, P0, R94, c[0x0][0x198], RZ ;  /* 0x000066005e5e7a10 */ /* 0x000fc40007f1e0ff */
        /* <DEDUP_REMOVED lines=9> */
.L_x_6711:
[----:B------:R-:W-:Y:S05]  /*12190*/  BSYNC B0 ;  /* 0x0000000000007941 */ /* 0x000fea0003800000 */
.L_x_6710:
        /* <DEDUP_REMOVED lines=31> */
.L_x_6850:
[----:B-1----:R-:W-:Y:S01]  /*12390*/  FADD.FTZ R95, R91, R88 ;  /* 0x000000585b5f7221 */ /* 0x002fe20000010000 */
[----:B------:R-:W-:Y:S05]  /*123a0*/  BRA.DIV ~URZ, `(.L_x_6841) ;  /* 0x00000f527f007947 */ /* 0x000fea000b800000 */
[----:B------:R-:W1:Y:S01]  /*123b0*/  SHFL.BFLY PT, R88, R95, 0x2, 0x1f ;  /* 0x0c401f005f587f89 */ /* 0x000e6200000e0000 */
[----:B------:R-:W-:Y:S01]  /*123c0*/  LOP3.LUT P3, RZ, R99, 0x20, RZ, 0xc0, !PT ;  /* 0x0000002063ff7812 */ /* 0x000fe2000786c0ff */
        /* <DEDUP_REMOVED lines=66> */
.L_x_6851:
[----:B------:R-:W-:Y:S01]  /*127f0*/  FMUL.FTZ R88, R93, R93 ;  /* 0x0000005d5d587220 */ /* 0x000fe20000410000 */
[----:B------:R-:W-:Y:S01]  /*12800*/  ISETP.NE.AND P0, PT, RZ, UR6, PT ;  /* 0x00000006ff007c0c */ /* 0x000fe2000bf05270 */
[----:B------:R-:W-:Y:S01]  /*12810*/  IMAD.MOV.U32 R90, RZ, RZ, c[0x0][0x1e0] ;  /* 0x00007800ff5a7624 */ /* 0x000fe200078e00ff */
[----:B------:R-:W-:Y:S01]  /*12820*/  LOP3.LUT P2, RZ, R99, 0x20, RZ, 0xc0, !PT ;  /* 0x0000002063ff7812 */ /* 0x000fe2000784c0ff */
[----:B01----:R-:W-:Y:S01]  /*12830*/  FADD.FTZ R95, R92, R95 ;  /* 0x0000005f5c5f7221 */ /* 0x003fe20000010000 */
        /* <DEDUP_REMOVED lines=8> */
[----:B------:R-:W0:Y:S02]  /*128c0*/  MUFU.RSQ R187, R187 ;  /* 0x000000bb00bb7308 */ /* 0x000e240000001400 */
[----:B------:R-:W-:Y:S01]  /*128d0*/  @!P1 IMAD.WIDE R88, R49, R88, c[0x0][0x1a8] ;  /* 0x00006a0031589625 */ /* 0x000fe200078e0258 */
[----:B------:R1:W-:Y:S04]  /*128e0*/  @!P1 STG.E [R90.64], R93 ;  /* 0x0000005d5a009986 */ /* 0x0003e8000c101904 */
[----:B0-----:R1:W-:Y:S01]  /*128f0*/  @!P1 STG.E [R88.64], R187 ;  /* 0x000000bb58009986 */ /* 0x0013e2000c101904 */
[----:B------:R-:W-:Y:S05]  /*12900*/  @!P2 BRA `(.L_x_6843) ;  /* 0x000002e00000a947 */ /* 0x000fea0003800000 */
[--C-:B-1----:R-:W-:Y:S02]  /*12910*/  FADD.FTZ R88, R64, -R186.reuse ;  /* 0x800000ba40587221 */ /* 0x102fe40000010000 */
[----:B------:R-:W-:-:S02]  /*12920*/  FADD.FTZ R90, R65, -R186 ;  /* 0x800000ba415a7221 */ /* 0x000fc40000010000 */
[--C-:B------:R-:W-:Y:S02]  /*12930*/  FADD.FTZ R94, R66, -R186.reuse ;  /* 0x800000ba425e7221 */ /* 0x100fe40000010000 */
        /* <DEDUP_REMOVED lines=27> */
[----:B------:R-:W-:-:S02]  /*12af0*/  FFMA.FTZ R151, R25, R95, R16 ;  /* 0x0000005f19977223 */ /* 0x000fc40000010010 */
[----:B------:R-:W-:Y:S02]  /*12b00*/  FFMA.FTZ R149, R27, R93, R18 ;  /* 0x0000005d1b957223 */ /* 0x000fe40000010012 */
[----:B------:R-:W-:Y:S01]  /*12b10*/  FFMA.FTZ R94, R22, R150, R15 ;  /* 0x00000096165e7223 */ /* 0x000fe2000001000f */
[----:B------:R-:W-:Y:S01]  /*12b20*/  F2FP.BF16.PACK_AB R93, R151, R148 ;  /* 0x00000094975d723e */ /* 0x000fe200000010ff */
[----:B------:R-:W-:Y:S01]  /*12b30*/  FFMA.FTZ R190, R20, R190, R13 ;  /* 0x000000be14be7223 */ /* 0x000fe2000001000d */
[----:B------:R-:W-:Y:S01]  /*12b40*/  F2FP.BF16.PACK_AB R92, R149, R92 ;  /* 0x0000005c955c723e */ /* 0x000fe200000010ff */
[----:B------:R-:W-:Y:S02]  /*12b50*/  FFMA.FTZ R191, R21, R192, R12 ;  /* 0x000000c015bf7223 */ /* 0x000fe4000001000c */
[----:B------:R-:W-:Y:S02]  /*12b60*/  FFMA.FTZ R189, R23, R188, R14 ;  /* 0x000000bc17bd7223 */ /* 0x000fe4000001000e */
[----:B------:R-:W-:Y:S01]  /*12b70*/  IMAD.MOV.U32 R150, RZ, RZ, 0x10 ;  /* 0x00000010ff967424 */ /* 0x000fe200078e00ff */
[----:B------:R-:W-:-:S02]  /*12b80*/  F2FP.BF16.PACK_AB R95, R191, R190 ;  /* 0x000000bebf5f723e */ /* 0x000fc400000010ff */
[----:B------:R-:W-:Y:S01]  /*12b90*/  F2FP.BF16.PACK_AB R94, R189, R94 ;  /* 0x0000005ebd5e723e */ /* 0x000fe200000010ff */
[----:B------:R-:W-:-:S04]  /*12ba0*/  IMAD.WIDE.U32 R148, R185, R150, c[0x0][0x208] ;  /* 0x00008200b9947625 */ /* 0x000fc800078e0096 */
[C---:B------:R-:W-:Y:S01]  /*12bb0*/  IMAD.WIDE.U32 R150, R185.reuse, R150, c[0x0][0x210] ;  /* 0x00008400b9967625 */ /* 0x040fe200078e0096 */
[----:B------:R0:W-:Y:S01]  /*12bc0*/  STG.E.128 [R148.64], R88 ;  /* 0x0000005894007986 */ /* 0x0001e2000c101d04 */
[----:B------:R-:W-:-:S03]  /*12bd0*/  IADD3 R185, R185, 0x20, RZ ;  /* 0x00000020b9b97810 */ /* 0x000fc60007ffe0ff */
[----:B------:R0:W-:Y:S04]  /*12be0*/  STG.E.128 [R150.64], R92 ;  /* 0x0000005c96007986 */ /* 0x0001e8000c101d04 */
.L_x_6843:
[----:B------:R-:W-:Y:S05]  /*12bf0*/  BSYNC B0 ;  /* 0x0000000000007941 */ /* 0x000fea0003800000 */
.L_x_6842:
[----:B------:R-:W-:Y:S01]  /*12c00*/  LOP3.LUT P0, RZ, R99, 0x80, RZ, 0xc0, !PT ;  /* 0x0000008063ff7812 */ /* 0x000fe2000780c0ff */
        /* <DEDUP_REMOVED lines=38> */
[----:B------:R-:W-:-:S02]  /*12e70*/  FFMA.FTZ R191, R119, R192, R132 ;  /* 0x000000c077bf7223 */ /* 0x000fc40000010084 */
[----:B------:R-:W-:Y:S02]  /*12e80*/  FFMA.FTZ R189, R115, R188, R126 ;  /* 0x000000bc73bd7223 */ /* 0x000fe4000001007e */
        /* <DEDUP_REMOVED lines=8> */
.L_x_6845:
[----:B------:R-:W-:Y:S05]  /*12f10*/  BSYNC B0 ;  /* 0x0000000000007941 */ /* 0x000fea0003800000 */
.L_x_6844:
        /* <DEDUP_REMOVED lines=45> */
[----:B------:R-:W-:Y:S01]  /*131f0*/  IMAD.WIDE.U32 R150, R185, R150, c[0x0][0x210] ;  /* 0x00008400b9967625 */ /* 0x000fe200078e0096 */
[----:B------:R0:W-:Y:S04]  /*13200*/  STG.E.128 [R148.64], R88 ;  /* 0x0000005894007986 */ /* 0x0001e8000c101d04 */
[----:B------:R0:W-:Y:S02]  /*13210*/  STG.E.128 [R150.64], R92 ;  /* 0x0000005c96007986 */ /* 0x0001e4000c101d04 */
.L_x_6847:
[----:B------:R-:W-:Y:S05]  /*13220*/  BSYNC B0 ;  /* 0x0000000000007941 */ /* 0x000fea0003800000 */
.L_x_6846:
[----:B01----:R-:W-:-:S04]  /*13230*/  IMAD.MOV.U32 R88, RZ, RZ, 0x4 ;  /* 0x00000004ff587424 */ /* 0x003fc800078e00ff */
[----:B------:R-:W-:-:S05]  /*13240*/  IMAD R49, R88, c[0x0][0x160], R49 ;  /* 0x0000580058317a24 */ /* 0x000fca00078e0231 */
[----:B------:R-:W-:-:S13]  /*13250*/  ISETP.GE.AND P0, PT, R49, c[0x0][0x164], PT ;  /* 0x0000590031007a0c */ /* 0x000fda0003f06270 */
[----:B------:R-:W-:Y:S01]  /*13260*/  @P0 CALL.REL.NOINC `(.L_x_6848) ;  /* 0x0000001000000944 */ /* 0x000fe20003c00000 */
[----:B------:R-:W-:Y:S05]  /*13270*/  BRA `(.L_x_6849) ;  /* 0xfffedeb000007947 */ /* 0x000fea000383ffff */
.L_x_6848:
[----:B------:R-:W-:Y:S05]  /*13280*/  EXIT ;  /* 0x000000000000794d */ /* 0x000fea0003800000 */
.L_x_6840:
[----:B------:R-:W-:Y:S01]  /*13290*/  IMAD.MOV.U32 R92, RZ, RZ, 0x1 ;  /* 0x00000001ff5c7424 */ /* 0x000fe200078e00ff */
[----:B------:R-:W-:Y:S01]  /*132a0*/  MOV R88, 0x132e0 ;  /* 0x000132e000587802 */ /* 0x000fe20000000f00 */
[----:B------:R-:W-:Y:S02]  /*132b0*/  IMAD.MOV.U32 R90, RZ, RZ, 0x1f ;  /* 0x0000001fff5a7424 */ /* 0x000fe400078e00ff */
[----:B------:R-:W-:Y:S02]  /*132c0*/  IMAD.MOV.U32 R149, RZ, RZ, -0x1 ;  /* 0xffffffffff957424 */ /* 0x000fe400078e00ff */
[----:B------:R-:W-:Y:S05]  /*132d0*/  CALL.REL.NOINC `($__internal_28_$__cuda_sm70_shflsync_bfly_p) ;  /* 0x000006d000007944 */ /* 0x000fea0003c00000 */
[----:B-1----:R-:W-:Y:S01]  /*132e0*/  IMAD.MOV.U32 R88, RZ, RZ, R92 ;  /* 0x000000ffff587224 */ /* 0x002fe200078e005c */
[----:B0-----:R-:W-:Y:S05]  /*132f0*/  BRA `(.L_x_6850) ;  /* 0xfffff09000007947 */ /* 0x001fea000383ffff */
.L_x_6841:
[----:B0-----:R-:W-:Y:S01]  /*13300*/  IMAD.MOV.U32 R91, RZ, RZ, R95 ;  /* 0x000000ffff5b7224 */ /* 0x001fe200078e005f */
[----:B------:R-:W-:Y:S01]  /*13310*/  MOV R88, 0x13360 ;  /* 0x0001336000587802 */ /* 0x000fe20000000f00 */
[----:B------:R-:W-:Y:S02]  /*13320*/  IMAD.MOV.U32 R92, RZ, RZ, 0x2 ;  /* 0x00000002ff5c7424 */ /* 0x000fe400078e00ff */
[----:B------:R-:W-:Y:S02]  /*13330*/  IMAD.MOV.U32 R90, RZ, RZ, 0x1f ;  /* 0x0000001fff5a7424 */ /* 0x000fe400078e00ff */
[----:B------:R-:W-:-:S02]  /*13340*/  IMAD.MOV.U32 R149, RZ, RZ, -0x1 ;  /* 0xffffffffff957424 */ /* 0x000fc400078e00ff */
[----:B------:R-:W-:Y:S05]  /*13350*/  CALL.REL.NOINC `($__internal_28_$__cuda_sm70_shflsync_bfly_p) ;  /* 0x0000065000007944 */ /* 0x000fea0003c00000 */
[----:B01----:R-:W-:Y:S01]  /*13360*/  FADD.FTZ R91, R95, R92 ;  /* 0x0000005c5f5b7221 */ /* 0x003fe20000010000 */
[----:B------:R-:W-:Y:S01]  /*13370*/  MOV R88, 0x133c0 ;  /* 0x000133c000587802 */ /* 0x000fe20000000f00 */
[----:B------:R-:W-:-:S02]  /*13380*/  IMAD.MOV.U32 R92, RZ, RZ, 0x4 ;  /* 0x00000004ff5c7424 */ /* 0x000fc400078e00ff */
[----:B------:R-:W-:Y:S02]  /*13390*/  IMAD.MOV.U32 R90, RZ, RZ, 0x1f ;  /* 0x0000001fff5a7424 */ /* 0x000fe400078e00ff */
[----:B------:R-:W-:Y:S02]  /*133a0*/  IMAD.MOV.U32 R149, RZ, RZ, -0x1 ;  /* 0xffffffffff957424 */ /* 0x000fe400078e00ff */
[----:B------:R-:W-:Y:S05]  /*133b0*/  CALL.REL.NOINC `($__internal_28_$__cuda_sm70_shflsync_bfly_p) ;  /* 0x000005f000007944 */ /* 0x000fea0003c00000 */
[----:B01----:R-:W-:Y:S01]  /*133c0*/  FADD.FTZ R91, R91, R92 ;  /* 0x0000005c5b5b7221 */ /* 0x003fe20000010000 */
[----:B------:R-:W-:Y:S01]  /*133d0*/  MOV R88, 0x13420 ;  /* 0x0001342000587802 */ /* 0x000fe20000000f00 */
[----:B------:R-:W-:Y:S02]  /*133e0*/  IMAD.MOV.U32 R92, RZ, RZ, 0x8 ;  /* 0x00000008ff5c7424 */ /* 0x000fe400078e00ff */
[----:B------:R-:W-:Y:S02]  /*133f0*/  IMAD.MOV.U32 R90, RZ, RZ, 0x1f ;  /* 0x0000001fff5a7424 */ /* 0x000fe400078e00ff */
[----:B------:R-:W-:Y:S02]  /*13400*/  IMAD.MOV.U32 R149, RZ, RZ, -0x1 ;  /* 0xffffffffff957424 */ /* 0x000fe400078e00ff */
[----:B------:R-:W-:Y:S05]  /*13410*/  CALL.REL.NOINC `($__internal_28_$__cuda_sm70_shflsync_bfly_p) ;  /* 0x0000059000007944 */ /* 0x000fea0003c00000 */
[----:B01----:R-:W-:Y:S01]  /*13420*/  FADD.FTZ R91, R91, R92 ;  /* 0x0000005c5b5b7221 */ /* 0x003fe20000010000 */
[----:B------:R-:W-:Y:S01]  /*13430*/  MOV R88, 0x13480 ;  /* 0x0001348000587802 */ /* 0x000fe20000000f00 */
[----:B------:R-:W-:-:S02]  /*13440*/  IMAD.MOV.U32 R92, RZ, RZ, 0x10 ;  /* 0x00000010ff5c7424 */ /* 0x000fc400078e00ff */
[----:B------:R-:W-:Y:S02]  /*13450*/  IMAD.MOV.U32 R90, RZ, RZ, 0x1f ;  /* 0x0000001fff5a7424 */ /* 0x000fe400078e00ff */
[----:B------:R-:W-:Y:S02]  /*13460*/  IMAD.MOV.U32 R149, RZ, RZ, -0x1 ;  /* 0xffffffffff957424 */ /* 0x000fe400078e00ff */
[----:B------:R-:W-:Y:S05]  /*13470*/  CALL.REL.NOINC `($__internal_28_$__cuda_sm70_shflsync_bfly_p) ;  /* 0x0000053000007944 */ /* 0x000fea0003c00000 */
[----:B-1----:R-:W-:Y:S01]  /*13480*/  FADD.FTZ R92, R91, R92 ;  /* 0x0000005c5b5c7221 */ /* 0x002fe20000010000 */
[----:B------:R-:W-:Y:S01]  /*13490*/  LOP3.LUT P3, RZ, R99, 0x20, RZ, 0xc0, !PT ;  /* 0x0000002063ff7812 */ /* 0x000fe2000786c0ff */
[----:B0-----:R-:W-:Y:S02]  /*134a0*/  IMAD.MOV.U32 R149, RZ, RZ, -0x1 ;  /* 0xffffffffff957424 */ /* 0x001fe400078e00ff */
[----:B------:R-:W-:Y:S02]  /*134b0*/  FMUL.FTZ R93, R92, c[0x0][0x1e0] ;  /* 0x000078005c5d7a20 */ /* 0x000fe40000410000 */
[----:B------:R-:W-:Y:S02]  /*134c0*/  IMAD.MOV.U32 R92, RZ, RZ, 0x1 ;  /* 0x00000001ff5c7424 */ /* 0x000fe400078e00ff */
        /* <DEDUP_REMOVED lines=34> */
[----:B------:R-:W-:Y:S01]  /*136f0*/  @P0 FFMA.FTZ R91, R89, R89, R88 ;  /* 0x00000059595b0223 */ /* 0x000fe20000010058 */
[----:B------:R-:W-:Y:S01]  /*13700*/  MOV R88, 0x13810 ;  /* 0x0001381000587802 */ /* 0x000fe20000000f00 */
        /* <DEDUP_REMOVED lines=13> */
[----:B------:R-:W-:Y:S02]  /*137e0*/  @P2 FFMA.FTZ R91, R89, R89, R90 ;  /* 0x00000059595b2223 */ /* 0x000fe4000001005a */
[----:B------:R-:W-:Y:S02]  /*137f0*/  IMAD.MOV.U32 R90, RZ, RZ, 0x1f ;  /* 0x0000001fff5a7424 */ /* 0x000fe400078e00ff */
        /* <DEDUP_REMOVED lines=19> */
[----:B-1----:R-:W-:Y:S01]  /*13930*/  FADD.FTZ R95, R91, R92 ;  /* 0x0000005c5b5f7221 */ /* 0x002fe20000010000 */
[----:B------:R-:W-:Y:S01]  /*13940*/  MOV R88, 0x139a0 ;  /* 0x000139a000587802 */ /* 0x000fe20000000f00 */
[----:B------:R-:W-:-:S02]  /*13950*/  IMAD.MOV.U32 R92, RZ, RZ, 0x10 ;  /* 0x00000010ff5c7424 */ /* 0x000fc400078e00ff */
[----:B0-----:R-:W-:Y:S02]  /*13960*/  IMAD.MOV.U32 R90, RZ, RZ, 0x1f ;  /* 0x0000001fff5a7424 */ /* 0x001fe400078e00ff */
[----:B------:R-:W-:Y:S02]  /*13970*/  IMAD.MOV.U32 R149, RZ, RZ, -0x1 ;  /* 0xffffffffff957424 */ /* 0x000fe400078e00ff */
[----:B------:R-:W-:Y:S02]  /*13980*/  IMAD.MOV.U32 R91, RZ, RZ, R95 ;  /* 0x000000ffff5b7224 */ /* 0x000fe400078e005f */
[----:B------:R-:W-:Y:S05]  /*13990*/  CALL.REL.NOINC `($__internal_28_$__cuda_sm70_shflsync_bfly_p) ;  /* 0x0000001000007944 */ /* 0x000fea0003c00000 */
[----:B01----:R-:W-:Y:S05]  /*139a0*/  BRA `(.L_x_6851) ;  /* 0xffffee4000007947 */ /* 0x003fea000383ffff */
        .weak           $__internal_28_$__cuda_sm70_shflsync_bfly_p
        .type           $__internal_28_$__cuda_sm70_shflsync_bfly_p,@function
        .size           $__internal_28_$__cuda_sm70_shflsync_bfly_p,(.L_x_20044 - $__internal_28_$__cuda_sm70_shflsync_bfly_p)
$__internal_28_$__cuda_sm70_shflsync_bfly_p:
[----:B------:R-:W-:Y:S01]  /*139b0*/  IMAD.MOV.U32 R89, RZ, RZ, 0x0 ;  /* 0x00000000ff597424 */ /* 0x000fe200078e00ff */
[----:B------:R-:W-:Y:S04]  /*139c0*/  WARPSYNC R149 ;  /* 0x0000009500007348 */ /* 0x000fe80003800000 */
[----:B------:R0:W1:Y:S01]  /*139d0*/  SHFL.BFLY PT, R92, R91, R92, R90 ;  /* 0x0c00005c5b5c7389 */ /* 0x00006200000e005a */
[----:B------:R-:W-:Y:S05]  /*139e0*/  RET.REL.NODEC R88 `(_ZN10layer_norm31ln_parallel_residual_fwd_kernelINS_13Kernel_traitsI13__nv_bfloat16S2_fS2_fjLj768ELj1ELj4ELj1ELj16ENS_18Kernel_traits_baseILj768ES2_S2_fS2_fjLj128EEEEELb1ELb0ELb0EEEvNS_9FwdParamsE) ;  /* 0xfffec61058007950 */ /* 0x000fea0003c3ffff */
.L_x_6852:
        /* <DEDUP_REMOVED lines=9> */
.L_x_20044:


//--------------------- .text._ZN10layer_norm31ln_parallel_residual_fwd_kernelINS_13Kernel_traitsI13__nv_bfloat16S2_fS2_fjLj768ELj1ELj4ELj1ELj16ENS_18Kernel_traits_baseILj768ES2_S2_fS2_fjLj128EEEEELb1ELb0ELb1EEEvNS_9FwdParamsE --------------------------
	.section	.text._ZN10layer_norm31ln_parallel_residual_fwd_kernelINS_13Kernel_traitsI13__nv_bfloat16S2_fS2_fjLj768ELj1ELj4ELj1ELj16ENS_18Kernel_traits_baseILj768ES2_S2_fS2_fjLj128EEEEELb1ELb0ELb1EEEvNS_9FwdParamsE,"ax",@progbits
	.sectioninfo	@"SHI_REGISTERS=167"
	.align	128
        .global         _ZN10layer_norm31ln_parallel_residual_fwd_kernelINS_13Kernel_traitsI13__nv_bfloat16S2_fS2_fjLj768ELj1ELj4ELj1ELj16ENS_18Kernel_traits_baseILj768ES2_S2_fS2_fjLj128EEEEELb1ELb0ELb1EEEvNS_9FwdParamsE
        .type           _ZN10layer_norm31ln_parallel_residual_fwd_kernelINS_13Kernel_traitsI13__nv_bfloat16S2_fS2_fjLj768ELj1ELj4ELj1ELj16ENS_18Kernel_traits_baseILj768ES2_S2_fS2_fjLj128EEEEELb1ELb0ELb1EEEvNS_9FwdParamsE,@function
        .size           _ZN10layer_norm31ln_parallel_residual_fwd_kernelINS_13Kernel_traitsI13__nv_bfloat16S2_fS2_fjLj768ELj1ELj4ELj1ELj16ENS_18Kernel_traits_baseILj768ES2_S2_fS2_fjLj128EEEEELb1ELb0ELb1EEEvNS_9FwdParamsE,(.L_x_20045 - _ZN10layer_norm31ln_parallel_residual_fwd_kernelINS_13Kernel_traitsI13__nv_bfloat16S2_fS2_fjLj768ELj1ELj4ELj1ELj16ENS_18Kernel_traits_baseILj768ES2_S2_fS2_fjLj128EEEEELb1ELb0ELb1EEEvNS_9FwdParamsE)
        .other          _ZN10layer_norm31ln_parallel_residual_fwd_kernelINS_13Kernel_traitsI13__nv_bfloat16S2_fS2_fjLj768ELj1ELj4ELj1ELj16ENS_18Kernel_traits_baseILj768ES2_S2_fS2_fjLj128EEEEELb1ELb0ELb1EEEvNS_9FwdParamsE,@"STO_CUDA_ENTRY STV_DEFAULT"
_ZN10layer_norm31ln_parallel_residual_fwd_kernelINS_13Kernel_traitsI13__nv_bfloat16S2_fS2_fjLj768ELj1ELj4ELj1ELj16ENS_18Kernel_traits_baseILj768ES2_S2_fS2_fjLj128EEEEELb1ELb0ELb1EEEvNS_9FwdParamsE:
.text._ZN10layer_norm31ln_parallel_residual_fwd_kernelINS_13Kernel_traitsI13__nv_bfloat16S2_fS2_fjLj768ELj1ELj4ELj1ELj16ENS_18Kernel_traits_baseILj768ES2_S2_fS2_fjLj128EEEEELb1ELb0ELb1EEEvNS_9FwdParamsE:
        /* <DEDUP_REMOVED lines=15> */
[C---:B0-----:R-:W-:Y:S01]  /*00f0*/  IMAD.SHL.U32 R0, R26.reuse, 0x10, RZ ;  /* 0x000000101a007824 */ /* 0x041fe200078e00ff */
[----:B------:R-:W-:Y:S01]  /*0100*/  LOP3.LUT R27, R26, 0x1f, RZ, 0xc0, !PT ;  /* 0x0000001f1a1b7812 */ /* 0x000fe200078ec0ff */
[----:B-1----:R-:W-:-:S03]  /*0110*/  IMAD R115, R23, c[0x0][0x0], R26 ;  /* 0x0000000017737a24 */ /* 0x002fc600078e021a */
[----:B------:R-:W-:Y:S01]  /*0120*/  LOP3.LUT R22, R0, 0x1f0, RZ, 0xc0, !PT ;  /* 0x000001f000167812 */ /* 0x000fe200078ec0ff */
[----:B------:R-:W-:Y:S02]  /*0130*/  IMAD.SHL.U32 R0, R27, 0x10, RZ ;  /* 0x000000101b007824 */ /* 0x000fe400078e00ff */
[----:B------:R-:W-:-:S03]  /*0140*/  IMAD.WIDE.U32 R6, R115, -0x326172a9, RZ ;  /* 0xcd9e8d5773067825 */ /* 0x000fc600078e00ff */
        /* <DEDUP_REMOVED lines=27> */
[----:B------:R-:W-:Y:S01]  /*0300*/  IMAD.WIDE.U32 R18, R18, -0x326172a9, RZ ;  /* 0xcd9e8d5712127825 */ /* 0x000fe200078e00ff */
[----:B------:R-:W-:Y:S01]  /*0310*/  UIADD3 UR14, UR5, 0x32370b8f, URZ ;  /* 0x32370b8f050e7890 */ /* 0x000fe2000fffe03f */
[----:B------:R1:W5:Y:S01]  /*0320*/  @P0 LDG.E.128 R8, [R2.64] ;  /* 0x0000000602080981 */ /* 0x000362000c1e1d00 */
[----:B------:R-:W-:Y:S01]  /*0330*/  UIADD3 UR13, UR4, -0x255992d5, URZ ;  /* 0xdaa66d2b040d7890 */ /* 0x000fe2000fffe03f */
[----:B------:R-:W-:Y:S01]  /*0340*/  IMAD.WIDE.U32 R16, R16, -0x2daee0ad, RZ ;  /* 0xd2511f5310107825 */ /* 0x000fe200078e00ff */
[----:B------:R-:W-:Y:S01]  /*0350*/  LOP3.LUT R13, R19, UR11, R14, 0x96, !PT ;  /* 0x0000000b130d7c12 */ /* 0x000fe2000f8e960e */
[----:B0-----:R-:W5:Y:S03]  /*0360*/  @P1 LDG.E.128 R32, [R32.64+0x400] ;  /* 0x0004000620201981 */ /* 0x001f66000c1e1d00 */
[----:B------:R-:W-:Y:S01]  /*0370*/  LOP3.LUT R14, R17, UR12, R12, 0x96, !PT ;  /* 0x0000000c110e7c12 */ /* 0x000fe2000f8e960c */
[----:B------:R-:W-:Y:S01]  /*0380*/  IMAD.WIDE.U32 R12, R13, -0x2daee0ad, RZ ;  /* 0xd2511f530d0c7825 */ /* 0x000fe200078e00ff */
[----:B------:R-:W-:Y:S01]  /*0390*/  UIADD3 UR15, UR4, 0x78dde6e4, URZ ;  /* 0x78dde6e4040f7890 */ /* 0x000fe2000fffe03f */
[----:B------:R1:W5:Y:S02]  /*03a0*/  @P0 LDG.E.128 R4, [R2.64+0x200] ;  /* 0x0002000602040981 */ /* 0x000364000c1e1d00 */
[----:B------:R-:W-:Y:S01]  /*03b0*/  IMAD.WIDE.U32 R14, R14, -0x326172a9, RZ ;  /* 0xcd9e8d570e0e7825 */ /* 0x000fe200078e00ff */
[----:B------:R-:W-:Y:S01]  /*03c0*/  LOP3.LUT R19, R13, UR14, R16, 0x96, !PT ;  /* 0x0000000e0d137c12 */ /* 0x000fe2000f8e9610 */
[----:B------:R-:W-:Y:S01]  /*03d0*/  UIADD3 UR16, UR5, -0x126145ec, URZ ;  /* 0xed9eba1405107890 */ /* 0x000fe2000fffe03f */
[----:B------:R1:W5:Y:S01]  /*03e0*/  @P0 LDG.E.128 R40, [R2.64+0x400] ;  /* 0x0004000602280981 */ /* 0x000362000c1e1d00 */
[----:B------:R-:W-:Y:S01]  /*03f0*/  UIADD3 UR17, UR4, 0x1715609d, URZ ;  /* 0x1715609d04117890 */ /* 0x000fe2000fffe03f */
[----:B------:R-:W-:Y:S01]  /*0400*/  LOP3.LUT R16, R15, UR13, R18, 0x96, !PT ;  /* 0x0000000d0f107c12 */ /* 0x000fe2000f8e9612 */
[----:B------:R-:W-:Y:S01]  /*0410*/  IMAD.WIDE.U32 R18, R19, -0x326172a9, RZ ;  /* 0xcd9e8d5713127825 */ /* 0x000fe200078e00ff */
[----:B------:R-:W-:-:S03]  /*0420*/  UIADD3 UR18, UR5, -0x56f99767, URZ ;  /* 0xa906689905127890 */ /* 0x000fc6000fffe03f */
[----:B------:R-:W-:Y:S01]  /*0430*/  IMAD.WIDE.U32 R16, R16, -0x2daee0ad, RZ ;  /* 0xd2511f5310107825 */ /* 0x000fe200078e00ff */
[----:B------:R-:W-:-:S04]  /*0440*/  LOP3.LUT R14, R19, UR15, R14, 0x96, !PT ;  /* 0x0000000f130e7c12 */ /* 0x000fc8000f8e960e */
[----:B------:R-:W-:Y:S01]  /*0450*/  LOP3.LUT R12, R17, UR16, R12, 0x96, !PT ;  /* 0x00000010110c7c12 */ /* 0x000fe2000f8e960c */
[----:B-1----:R-:W-:-:S04]  /*0460*/  IMAD.WIDE.U32 R2, R14, -0x2daee0ad, RZ ;  /* 0xd2511f530e027825 */ /* 0x002fc800078e00ff */
        /* <DEDUP_REMOVED lines=39> */
[----:B------:R-:W-:Y:S01]  /*06e0*/  @!P1 CS2R R38, SRZ ;  /* 0x0000000000269805 */ /* 0x000fe2000001ff00 */
[----:B------:R-:W-:Y:S01]  /*06f0*/  PRMT R91, RZ, 0x7610, R29 ;  /* 0x00007610ff5b7816 */ /* 0x000fe2000000001d */
[----:B------:R-:W-:Y:S01]  /*0700*/  UIADD3 UR25, UR4, -0x700cb87f, URZ ;  /* 0x8ff3478104197890 */ /* 0x000fe2000fffe03f */
[--C-:B------:R-:W-:Y:S01]  /*0710*/  PRMT R92, RZ, 0x5410, R31.reuse ;  /* 0x00005410ff5c7816 */ /* 0x100fe2000000001f */
[----:B------:R-:W-:Y:S01]  /*0720*/  UIADD3 UR26, UR5, -0x695add53, URZ ;  /* 0x96a522ad051a7890 */ /* 0x000fe2000fffe03f */
[----:B------:R-:W-:Y:S01]  /*0730*/  PRMT R94, RZ, 0x7610, R31 ;  /* 0x00007610ff5e7816 */ /* 0x000fe2000000001f */
[----:B------:R-:W-:Y:S01]  /*0740*/  @!P1 CS2R R32, SRZ ;  /* 0x0000000000209805 */ /* 0x000fe2000001ff00 */
[----:B------:R-:W-:Y:S01]  /*0750*/  @!P1 CS2R R34, SRZ ;  /* 0x0000000000229805 */ /* 0x000fe2000001ff00 */
[----:B------:R-:W-:Y:S01]  /*0760*/  IMAD R104, R104, -0x326172a9, RZ ;  /* 0xcd9e8d5768687824 */ /* 0x000fe200078e02ff */
[----:B------:R0:W5:Y:S01]  /*0770*/  LDG.E.128 R68, [R12.64] ;  /* 0x000000060c447981 */ /* 0x000162000c1e1d00 */
[----:B------:R-:W-:Y:S01]  /*0780*/  IMAD.HI.U32 R31, R108, -0x326172a9, RZ ;  /* 0xcd9e8d576c1f7827 */ /* 0x000fe200078e00ff */
[----:B------:R-:W-:-:S02]  /*0790*/  PRMT R21, RZ, 0x5410, R10 ;  /* 0x00005410ff157816 */ /* 0x000fc4000000000a */
[----:B------:R0:W5:Y:S01]  /*07a0*/  LDG.E.128 R64, [R12.64+0x200] ;  /* 0x000200060c407981 */ /* 0x000162000c1e1d00 */
[----:B------:R-:W-:Y:S02]  /*07b0*/  IMAD R110, R110, -0x2daee0ad, RZ ;  /* 0xd2511f536e6e7824 */ /* 0x000fe400078e02ff */
[----:B------:R-:W-:Y:S01]  /*07c0*/  IMAD.HI.U32 R29, R112, -0x2daee0ad, RZ ;  /* 0xd2511f53701d7827 */ /* 0x000fe200078e00ff */
[----:B------:R0:W5:Y:S01]  /*07d0*/  LDG.E.128 R60, [R12.64+0x400] ;  /* 0x000400060c3c7981 */ /* 0x000162000c1e1d00 */
[----:B------:R-:W-:Y:S01]  /*07e0*/  PRMT R20, RZ, 0x7610, R10 ;  /* 0x00007610ff147816 */ /* 0x000fe2000000000a */
[----:B------:R-:W-:Y:S01]  /*07f0*/  BSSY B0, `(.L_x_6853) ;  /* 0x0001231000007945 */ /* 0x000fe20003800000 */
[--C-:B------:R-:W-:Y:S01]  /*0800*/  PRMT R19, RZ, 0x5410, R11.reuse ;  /* 0x00005410ff137816 */ /* 0x100fe2000000000b */
[----:B------:R1:W5:Y:S01]  /*0810*/  LDG.E.128 R80, [R2.64] ;  /* 0x0000000602507981 */ /* 0x000362000c1e1d00 */
[----:B------:R-:W-:Y:S01]  /*0820*/  PRMT R18, RZ, 0x7610, R11 ;  /* 0x00007610ff127816 */ /* 0x000fe2000000000b */
[----:B------:R-:W-:Y:S01]  /*0830*/  IMAD R108, R108, -0x326172a9, RZ ;  /* 0xcd9e8d576c6c7824 */ /* 0x000fe200078e02ff */
[--C-:B------:R-:W-:Y:S01]  /*0840*/  PRMT R25, RZ, 0x5410, R8.reuse ;  /* 0x00005410ff197816 */ /* 0x100fe20000000008 */
[----:B------:R1:W5:Y:S01]  /*0850*/  LDG.E.128 R76, [R2.64+0x200] ;  /* 0x00020006024c7981 */ /* 0x000362000c1e1d00 */
[----:B------:R-:W-:Y:S01]  /*0860*/  PRMT R24, RZ, 0x7610, R8 ;  /* 0x00007610ff187816 */ /* 0x000fe20000000008 */
[----:B------:R-:W-:Y:S01]  /*0870*/  IMAD R112, R112, -0x2daee0ad, RZ ;  /* 0xd2511f5370707824 */ /* 0x000fe200078e02ff */
[--C-:B------:R-:W-:Y:S01]  /*0880*/  PRMT R23, RZ, 0x5410, R9.reuse ;  /* 0x00005410ff177816 */ /* 0x100fe20000000009 */
[----:B------:R1:W5:Y:S01]  /*0890*/  LDG.E.128 R72, [R2.64+0x400] ;  /* 0x0004000602487981 */ /* 0x000362000c1e1d00 */
[----:B------:R-:W-:Y:S01]  /*08a0*/  PRMT R22, RZ, 0x7610, R9 ;  /* 0x00007610ff167816 */ /* 0x000fe20000000009 */
[----:B------:R-:W-:Y:S01]  /*08b0*/  IMAD.MOV.U32 R107, RZ, RZ, RZ ;  /* 0x000000ffff6b7224 */ /* 0x000fe200078e00ff */
[----:B------:R-:W-:-:S02]  /*08c0*/  PRMT R17, RZ, 0x5410, R4 ;  /* 0x00005410ff117816 */ /* 0x000fc40000000004 */
[----:B------:R-:W-:Y:S02]  /*08d0*/  PRMT R16, RZ, 0x7610, R4 ;  /* 0x00007610ff107816 */ /* 0x000fe40000000004 */
[--C-:B------:R-:W-:Y:S02]  /*08e0*/  PRMT R15, RZ, 0x5410, R5.reuse ;  /* 0x00005410ff0f7816 */ /* 0x100fe40000000005 */
[----:B------:R-:W-:Y:S02]  /*08f0*/  PRMT R14, RZ, 0x7610, R5 ;  /* 0x00007610ff0e7816 */ /* 0x000fe40000000005 */
[--C-:B0-----:R-:W-:Y:S02]  /*0900*/  PRMT R13, RZ, 0x5410, R6.reuse ;  /* 0x00005410ff0d7816 */ /* 0x101fe40000000006 */
        /* <DEDUP_REMOVED lines=9> */
[--C-:B-1----:R-:W-:Y:S02]  /*09a0*/  PRMT R3, RZ, 0x5410, R43.reuse ;  /* 0x00005410ff037816 */ /* 0x102fe4000000002b */
        /* <DEDUP_REMOVED lines=23> */
[----:B------:R-:W-:Y:S01]  /*0b20*/  PRMT R120, RZ, 0x7610, R35 ;  /* 0x00007610ff787816 */ /* 0x000fe20000000023 */
[----:B------:R-:W-:Y:S02]  /*0b30*/  ULDC.U8 UR8, c[0x0][0x1f0] ;  /* 0x00007c0000087ab9 */ /* 0x000fe40000000000 */
.L_x_7244:
[----:B------:R-:W-:Y:S01]  /*0b40*/  ISETP.NE.U32.AND P0, PT, RZ, c[0x0][0x180], PT ;  /* 0x00006000ff007a0c */ /* 0x000fe20003f05070 */
[----:B------:R-:W-:Y:S01]  /*0b50*/  IMAD R28, R26, c[0x0][0x168], RZ ;  /* 0x00005a001a1c7a24 */ /* 0x000fe200078e02ff */
[----:B------:R-:W-:Y:S01]  /*0b60*/  ISETP.NE.U32.AND P1, PT, RZ, c[0x0][0x178], PT ;  /* 0x00005e00ff007a0c */ /* 0x000fe20003f25070 */
[----:B------:R-:W-:Y:S01]  /*0b70*/  IMAD.MOV.U32 R130, RZ, RZ, 0x10 ;  /* 0x00000010ff827424 */ /* 0x000fe200078e00ff */
[----:B------:R-:W-:Y:S02]  /*0b80*/  ISETP.NE.AND.EX P0, PT, RZ, c[0x0][0x184], PT, P0 ;  /* 0x00006100ff007a0c */ /* 0x000fe40003f05300 */
[----:B------:R-:W-:Y:S02]  /*0b90*/  SHF.R.S32.HI R29, RZ, 0x1f, R28 ;  /* 0x0000001fff1d7819 */ /* 0x000fe4000001141c */
[----:B------:R-:W-:-:S02]  /*0ba0*/  ISETP.NE.AND.EX P2, PT, RZ, c[0x0][0x17c], PT, P1 ;  /* 0x00005f00ff007a0c */ /* 0x000fc40003f45310 */
[----:B------:R-:W-:-:S07]  /*0bb0*/  LEA.HI R134, R29, R28, RZ, 0x3 ;  /* 0x0000001c1d867211 */ /* 0x000fce00078f18ff */
[----:B------:R-:W-:Y:S02]  /*0bc0*/  @P0 MOV R33, 0x20 ;  /* 0x0000002000210802 */ /* 0x000fe40000000f00 */
[----:B------:R-:W-:Y:S02]  /*0bd0*/  LEA.HI.SX32 R134, R134, R27, 0x1d ;  /* 0x0000001b86867211 */ /* 0x000fe400078feaff */
[----:B------:R-:W-:Y:S01]  /*0be0*/  ISETP.NE.AND P1, PT, R111, 0x1, PT ;  /* 0x000000016f00780c */ /* 0x000fe20003f25270 */
[----:B------:R-:W-:Y:S01]  /*0bf0*/  BSSY B1, `(.L_x_6854) ;  /* 0x0000014000017945 */ /* 0x000fe20003800000 */
[----:B------:R-:W-:Y:S01]  /*0c00*/  P2R R136, PR, RZ, 0x4 ;  /* 0x00000004ff887803 */ /* 0x000fe20000000000 */
[----:B------:R-:W-:-:S04]  /*0c10*/  IMAD.WIDE.U32 R28, R134, R130, c[0x0][0x170] ;  /* 0x00005c00861c7625 */ /* 0x000fc800078e0082 */
[C---:B------:R-:W-:Y:S02]  /*0c20*/  @P2 IMAD.WIDE.U32 R34, R134.reuse, R130, c[0x0][0x178] ;  /* 0x00005e0086222625 */ /* 0x040fe400078e0082 */
[----:B-----5:R-:W5:Y:S02]  /*0c30*/  LDG.E.128 R28, [R28.64] ;  /* 0x000000061c1c7981 */ /* 0x020f64000c1e1d00 */
[----:B------:R-:W-:Y:S02]  /*0c40*/  @P0 IMAD.WIDE.U32 R32, R134, R33, c[0x0][0x180] ;  /* 0x0000600086200625 */ /* 0x000fe400078e0021 */
[----:B------:R0:W5:Y:S04]  /*0c50*/  @P2 LDG.E.128 R56, [R34.64] ;  /* 0x0000000622382981 */ /* 0x000168000c1e1d00 */
[----:B------:R0:W5:Y:S04]  /*0c60*/  @P0 LDG.E.128 R52, [R32.64] ;  /* 0x0000000620340981 */ /* 0x000168000c1e1d00 */
[----:B------:R0:W5:Y:S01]  /*0c70*/  @P0 LDG.E.128 R48, [R32.64+0x10] ;  /* 0x0000100620300981 */ /* 0x000162000c1e1d00 */
[----:B------:R-:W-:Y:S01]  /*0c80*/  IADD3 R36, R111, 0x1, RZ ;  /* 0x000000016f247810 */ /* 0x000fe20007ffe0ff */
        /* <DEDUP_REMOVED lines=9> */
.L_x_6855:
[----:B------:R-:W-:Y:S02]  /*0d20*/  IMAD.MOV.U32 R40, RZ, RZ, R108 ;  /* 0x000000ffff287224 */ /* 0x000fe400078e006c */
.L_x_6856:
[----:B------:R-:W-:Y:S05]  /*0d30*/  BSYNC B1 ;  /* 0x0000000000017941 */ /* 0x000fea0003800000 */
.L_x_6854:
[----:B------:R-:W-:Y:S01]  /*0d40*/  ISETP.NE.AND P1, PT, R36, 0x4, PT ;  /* 0x000000042400780c */ /* 0x000fe20003f25270 */
[----:B------:R-:W-:-:S12]  /*0d50*/  BSSY B1, `(.L_x_6857) ;  /* 0x000003b000017945 */ /* 0x000fd80003800000 */
[----:B------:R-:W-:Y:S05]  /*0d60*/  @P1 BRA `(.L_x_6858) ;  /* 0x0000039000001947 */ /* 0x000fea0003800000 */
[----:B------:R-:W-:Y:S01]  /*0d70*/  IADD3 R114, R114, 0x1, RZ ;  /* 0x0000000172727810 */ /* 0x000fe20007ffe0ff */
[----:B------:R-:W-:Y:S03]  /*0d80*/  BSSY B2, `(.L_x_6859) ;  /* 0x000000c000027945 */ /* 0x000fe60003800000 */
[C---:B------:R-:W-:Y:S01]  /*0d90*/  ISETP.NE.AND P1, PT, R114.reuse, RZ, PT ;  /* 0x000000ff7200720c */ /* 0x040fe20003f25270 */
[----:B0-----:R-:W-:-:S12]  /*0da0*/  IMAD.HI.U32 R34, R114, -0x2daee0ad, RZ ;  /* 0xd2511f5372227827 */ /* 0x001fd800078e00ff */
        /* <DEDUP_REMOVED lines=9> */
.L_x_6860:
[----:B------:R-:W-:Y:S05]  /*0e40*/  BSYNC B2 ;  /* 0x0000000000027941 */ /* 0x000fea0003800000 */
.L_x_6859:
        /* <DEDUP_REMOVED lines=42> */
[----:B------:R-:W-:Y:S02]  /*10f0*/  LOP3.LUT R110, R113, UR26, R110, 0x96, !PT ;  /* 0x0000001a716e7c12 */ /* 0x000fe4000f8e966e */
.L_x_6858:
[----:B------:R-:W-:Y:S05]  /*1100*/  BSYNC B1 ;  /* 0x0000000000017941 */ /* 0x000fea0003800000 */
.L_x_6857:
[----:B0-----:R-:W0:Y:S01]  /*1110*/  I2F.U32 R32, R40 ;  /* 0x0000002800207306 */ /* 0x001e220000201000 */
        /* <DEDUP_REMOVED lines=12> */
[----:B------:R-:W-:Y:S02]  /*11e0*/  IMAD.MOV.U32 R32, RZ, RZ, R36 ;  /* 0x000000ffff207224 */ /* 0x000fe400078e0024 */
[----:B------:R-:W-:Y:S01]  /*11f0*/  FADD.FTZ R44, R52, R44 ;  /* 0x0000002c342c7221 */ /* 0x000fe20000010000 */
[----:B------:R-:W-:Y:S05]  /*1200*/  BRA `(.L_x_6862) ;  /* 0x0000054000007947 */ /* 0x000fea0003800000 */
.L_x_6861:
        /* <DEDUP_REMOVED lines=12> */
.L_x_6864:
[----:B------:R-:W-:Y:S02]  /*12d0*/  IMAD.MOV.U32 R39, RZ, RZ, R108 ;  /* 0x000000ffff277224 */ /* 0x000fe400078e006c */
.L_x_6865:
[----:B------:R-:W-:Y:S05]  /*12e0*/  BSYNC B1 ;  /* 0x0000000000017941 */ /* 0x000fea0003800000 */
.L_x_6863:
        /* <DEDUP_REMOVED lines=16> */
.L_x_6869:
[----:B------:R-:W-:Y:S05]  /*13f0*/  BSYNC B2 ;  /* 0x0000000000027941 */ /* 0x000fea0003800000 */
.L_x_6868:
        /* <DEDUP_REMOVED lines=43> */
.L_x_6867:
[----:B------:R-:W-:Y:S05]  /*16b0*/  BSYNC B1 ;  /* 0x0000000000017941 */ /* 0x000fea0003800000 */
.L_x_6866:
        /* <DEDUP_REMOVED lines=9> */
.L_x_6862:
        /* <DEDUP_REMOVED lines=12> */
.L_x_6871:
[----:B------:R-:W-:Y:S02]  /*1810*/  IMAD.MOV.U32 R39, RZ, RZ, R108 ;  /* 0x000000ffff277224 */ /* 0x000fe400078e006c */
.L_x_6872:
[----:B------:R-:W-:Y:S05]  /*1820*/  BSYNC B1 ;  /* 0x0000000000017941 */ /* 0x000fea0003800000 */
.L_x_6870:
        /* <DEDUP_REMOVED lines=16> */
.L_x_6876:
[----:B------:R-:W-:Y:S05]  /*1930*/  BSYNC B2 ;  /* 0x0000000000027941 */ /* 0x000fea0003800000 */
.L_x_6875:
        /* <DEDUP_REMOVED lines=43> */
.L_x_6874:
[----:B------:R-:W-:Y:S05]  /*1bf0*/  BSYNC B1 ;  /* 0x0000000000017941 */ /* 0x000fea0003800000 */
.L_x_6873:
        /* <DEDUP_REMOVED lines=13> */
.L_x_6877:
        /* <DEDUP_REMOVED lines=12> */
.L_x_6880:
[----:B------:R-:W-:Y:S02]  /*1d90*/  IMAD.MOV.U32 R28, RZ, RZ, R108 ;  /* 0x000000ffff1c7224 */ /* 0x000fe400078e006c */
.L_x_6881:
[----:B------:R-:W-:Y:S05]  /*1da0*/  BSYNC B1 ;  /* 0x0000000000017941 */ /* 0x000fea0003800000 */
.L_x_6879:
        /* <DEDUP_REMOVED lines=16> */
.L_x_6885:
[----:B------:R-:W-:Y:S05]  /*1eb0*/  BSYNC B2 ;  /* 0x0000000000027941 */ /* 0x000fea0003800000 */
.L_x_6884:
        /* <DEDUP_REMOVED lines=43> */
.L_x_6883:
[----:B------:R-:W-:Y:S05]  /*2170*/  BSYNC B1 ;  /* 0x0000000000017941 */ /* 0x000fea0003800000 */
.L_x_6882:
[----:B------:R-:W0:Y:S02]  /*2180*/  I2F.U32 R28, R28 ;  /* 0x0000001c001c7306 */ /* 0x000e240000201000 */
[----:B0-----:R-:W-:Y:S01]  /*2190*/  FFMA.FTZ R33, R28, R135, 1.1641532182693481445e-10 ;  /* 0x2f0000001c217423 */ /* 0x001fe20000010087 */
[----:B------:R-:W-:-:S04]  /*21a0*/  PRMT R28, RZ, 0x7610, R56 ;  /* 0x00007610ff1c7816 */ /* 0x000fc80000000038 */
[----:B------:R-:W-:Y:S01]  /*21b0*/  FSETP.GTU.FTZ.AND P2, PT, R33, c[0x0][0x1e4], PT ;  /* 0x0000790021007a0b */ /* 0x000fe20003f5c000 */
[----:B------:R-:W-:-:S03]  /*21c0*/  FMUL.FTZ R34, R28, c[0x0][0x1e8] ;  /* 0x00007a001c227a20 */ /* 0x000fc60000410000 */
[----:B------:R-:W-:Y:S02]  /*21d0*/  SEL R122, RZ, 0x1, P2 ;  /* 0x00000001ff7a7807 */ /* 0x000fe40001000000 */
[----:B------:R-:W-:-:S05]  /*21e0*/  FSEL R34, R34, RZ, !P2 ;  /* 0x000000ff22227208 */ /* 0x000fca0005000000 */
[----:B------:R-:W-:-:S04]  /*21f0*/  FADD.FTZ R45, R45, R34 ;  /* 0x000000222d2d7221 */ /* 0x000fc80000010000 */
[----:B------:R-:W-:Y:S02]  /*2200*/  @P0 FADD.FTZ R45, R53, R45 ;  /* 0x0000002d352d0221 */ /* 0x000fe40000010000 */
.L_x_6878:
        /* <DEDUP_REMOVED lines=12> */
.L_x_6887:
[----:B------:R-:W-:Y:S02]  /*22d0*/  IMAD.MOV.U32 R28, RZ, RZ, R108 ;  /* 0x000000ffff1c7224 */ /* 0x000fe400078e006c */
.L_x_6888:
[----:B------:R-:W-:Y:S05]  /*22e0*/  BSYNC B1 ;  /* 0x0000000000017941 */ /* 0x000fea0003800000 */
.L_x_6886:
        /* <DEDUP_REMOVED lines=16> */
.L_x_6892:
[----:B------:R-:W-:Y:S05]  /*23f0*/  BSYNC B2 ;  /* 0x0000000000027941 */ /* 0x000fea0003800000 */
.L_x_6891:
        /* <DEDUP_REMOVED lines=43> */
.L_x_6890:
[----:B------:R-:W-:Y:S05]  /*26b0*/  BSYNC B1 ;  /* 0x0000000000017941 */ /* 0x000fea0003800000 */
.L_x_6889:
        /* <DEDUP_REMOVED lines=8> */
[----:B------:R-:W-:Y:S01]  /*2740*/  MOV R32, R33 ;  /* 0x0000002100207202 */ /* 0x000fe20000000f00 */
[----:B------:R-:W-:Y:S05]  /*2750*/  @!P0 BRA `(.L_x_6894) ;  /* 0x0000057000008947 */ /* 0x000fea0003800000 */
[----:B------:R-:W-:Y:S02]  /*2760*/  IMAD.MOV.U32 R32, RZ, RZ, R33 ;  /* 0x000000ffff207224 */ /* 0x000fe400078e0021 */
[----:B------:R-:W-:Y:S01]  /*2770*/  FADD.FTZ R46, R54, R46 ;  /* 0x0000002e362e7221 */ /* 0x000fe20000010000 */
[----:B------:R-:W-:Y:S05]  /*2780*/  BRA `(.L_x_6894) ;  /* 0x0000054000007947 */ /* 0x000fea0003800000 */
.L_x_6893:
        /* <DEDUP_REMOVED lines=12> */
.L_x_6896:
[----:B------:R-:W-:Y:S02]  /*2850*/  IMAD.MOV.U32 R28, RZ, RZ, R108 ;  /* 0x000000ffff1c7224 */ /* 0x000fe400078e006c */
.L_x_6897:
[----:B------:R-:W-:Y:S05]  /*2860*/  BSYNC B1 ;  /* 0x0000000000017941 */ /* 0x000fea0003800000 */
.L_x_6895:
        /* <DEDUP_REMOVED lines=16> */
.L_x_6901:
[----:B------:R-:W-:Y:S05]  /*2970*/  BSYNC B2 ;  /* 0x0000000000027941 */ /* 0x000fea0003800000 */
.L_x_6900:
        /* <DEDUP_REMOVED lines=43> */
.L_x_6899:
[----:B------:R-:W-:Y:S05]  /*2c30*/  BSYNC B1 ;  /* 0x0000000000017941 */ /* 0x000fea0003800000 */
.L_x_6898:
        /* <DEDUP_REMOVED lines=9> */
.L_x_6894:
        /* <DEDUP_REMOVED lines=12> */
.L_x_6903:
[----:B------:R-:W-:Y:S02]  /*2d90*/  IMAD.MOV.U32 R28, RZ, RZ, R108 ;  /* 0x000000ffff1c7224 */ /* 0x000fe400078e006c */
.L_x_6904:
[----:B------:R-:W-:Y:S05]  /*2da0*/  BSYNC B1 ;  /* 0x0000000000017941 */ /* 0x000fea0003800000 */
.L_x_6902:
        /* <DEDUP_REMOVED lines=16> */
.L_x_6908:
[----:B------:R-:W-:Y:S05]  /*2eb0*/  BSYNC B2 ;  /* 0x0000000000027941 */ /* 0x000fea0003800000 */
.L_x_6907:
        /* <DEDUP_REMOVED lines=43> */
.L_x_6906:
[----:B------:R-:W-:Y:S05]  /*3170*/  BSYNC B1 ;  /* 0x0000000000017941 */ /* 0x000fea0003800000 */
.L_x_6905:
        /* <DEDUP_REMOVED lines=13> */
.L_x_6909:
        /* <DEDUP_REMOVED lines=12> */
.L_x_6912:
[----:B------:R-:W-:Y:S02]  /*3310*/  IMAD.MOV.U32 R40, RZ, RZ, R108 ;  /* 0x000000ffff287224 */ /* 0x000fe400078e006c */
.L_x_6913:
[----:B------:R-:W-:Y:S05]  /*3320*/  BSYNC B1 ;  /* 0x0000000000017941 */ /* 0x000fea0003800000 */
.L_x_6911:
        /* <DEDUP_REMOVED lines=16> */
.L_x_6917:
[----:B------:R-:W-:Y:S05]  /*3430*/  BSYNC B2 ;  /* 0x0000000000027941 */ /* 0x000fea0003800000 */
.L_x_6916:
        /* <DEDUP_REMOVED lines=43> */
.L_x_6915:
[----:B------:R-:W-:Y:S05]  /*36f0*/  BSYNC B1 ;  /* 0x0000000000017941 */ /* 0x000fea0003800000 */
.L_x_6914:
        /* <DEDUP_REMOVED lines=9> */
.L_x_6910:
        /* <DEDUP_REMOVED lines=12> */
.L_x_6919:
[----:B------:R-:W-:Y:S02]  /*3850*/  MOV R41, R108 ;  /* 0x0000006c00297202 */ /* 0x000fe40000000f00 */
.L_x_6920:
[----:B------:R-:W-:Y:S05]  /*3860*/  BSYNC B1 ;  /* 0x0000000000017941 */ /* 0x000fea0003800000 */
.L_x_6918:
        /* <DEDUP_REMOVED lines=16> */
.L_x_6924:
[----:B------:R-:W-:Y:S05]  /*3970*/  BSYNC B2 ;  /* 0x0000000000027941 */ /* 0x000fea0003800000 */
.L_x_6923:
        /* <DEDUP_REMOVED lines=43> */
.L_x_6922:
[----:B------:R-:W-:Y:S05]  /*3c30*/  BSYNC B1 ;  /* 0x0000000000017941 */ /* 0x000fea0003800000 */
.L_x_6921:
        /* <DEDUP_REMOVED lines=12> */
.L_x_6925:
        /* <DEDUP_REMOVED lines=12> */
.L_x_6928:
[----:B------:R-:W-:Y:S02]  /*3dc0*/  IMAD.MOV.U32 R41, RZ, RZ, R108 ;  /* 0x000000ffff297224 */ /* 0x000fe400078e006c */
.L_x_6929:
[----:B------:R-:W-:Y:S05]  /*3dd0*/  BSYNC B1 ;  /* 0x0000000000017941 */ /* 0x000fea0003800000 */
.L_x_6927:
        /* <DEDUP_REMOVED lines=16> */
.L_x_6933:
[----:B------:R-:W-:Y:S05]  /*3ee0*/  BSYNC B2 ;  /* 0x0000000000027941 */ /* 0x000fea0003800000 */
.L_x_6932:
        /* <DEDUP_REMOVED lines=43> */
.L_x_6931:
[----:B------:R-:W-:Y:S05]  /*41a0*/  BSYNC B1 ;  /* 0x0000000000017941 */ /* 0x000fea0003800000 */
.L_x_6930:
        /* <DEDUP_REMOVED lines=9> */
.L_x_6926:
        /* <DEDUP_REMOVED lines=12> */
.L_x_6935:
[----:B------:R-:W-:Y:S02]  /*4300*/  IMAD.MOV.U32 R42, RZ, RZ, R108 ;  /* 0x000000ffff2a7224 */ /* 0x000fe400078e006c */
.L_x_6936:
[----:B------:R-:W-:Y:S05]  /*4310*/  BSYNC B1 ;  /* 0x0000000000017941 */ /* 0x000fea0003800000 */
.L_x_6934:
        /* <DEDUP_REMOVED lines=16> */
.L_x_6940:
[----:B------:R-:W-:Y:S05]  /*4420*/  BSYNC B2 ;  /* 0x0000000000027941 */ /* 0x000fea0003800000 */
.L_x_6939:
        /* <DEDUP_REMOVED lines=43> */
.L_x_6938:
[----:B------:R-:W-:Y:S05]  /*46e0*/  BSYNC B1 ;  /* 0x0000000000017941 */ /* 0x000fea0003800000 */
.L_x_6937:
        /* <DEDUP_REMOVED lines=12> */
.L_x_6941:
        /* <DEDUP_REMOVED lines=12> */
.L_x_6944:
[----:B------:R-:W-:Y:S02]  /*4870*/  IMAD.MOV.U32 R30, RZ, RZ, R108 ;  /* 0x000000ffff1e7224 */ /* 0x000fe400078e006c */
.L_x_6945:
[----:B------:R-:W-:Y:S05]  /*4880*/  BSYNC B1 ;  /* 0x0000000000017941 */ /* 0x000fea0003800000 */
.L_x_6943:
        /* <DEDUP_REMOVED lines=16> */
.L_x_6949:
[----:B------:R-:W-:Y:S05]  /*4990*/  BSYNC B2 ;  /* 0x0000000000027941 */ /* 0x000fea0003800000 */
.L_x_6948:
        /* <DEDUP_REMOVED lines=43> */
.L_x_6947:
[----:B------:R-:W-:Y:S05]  /*4c50*/  BSYNC B1 ;  /* 0x0000000000017941 */ /* 0x000fea0003800000 */
.L_x_6946:
        /* <DEDUP_REMOVED lines=9> */
.L_x_6942:
        /* <DEDUP_REMOVED lines=12> */
.L_x_6951:
[----:B------:R-:W-:Y:S02]  /*4db0*/  IMAD.MOV.U32 R30, RZ, RZ, R108 ;  /* 0x000000ffff1e7224 */ /* 0x000fe400078e006c */
.L_x_6952:
[----:B------:R-:W-:Y:S05]  /*4dc0*/  BSYNC B1 ;  /* 0x0000000000017941 */ /* 0x000fea0003800000 */
.L_x_6950:
        /* <DEDUP_REMOVED lines=16> */
.L_x_6956:
[----:B------:R-:W-:Y:S05]  /*4ed0*/  BSYNC B2 ;  /* 0x0000000000027941 */ /* 0x000fea0003800000 */
.L_x_6955:
        /* <DEDUP_REMOVED lines=43> */
.L_x_6954:
[----:B------:R-:W-:Y:S05]  /*5190*/  BSYNC B1 ;  /* 0x0000000000017941 */ /* 0x000fea0003800000 */
.L_x_6953:
        /* <DEDUP_REMOVED lines=12> */
.L_x_6957:
        /* <DEDUP_REMOVED lines=12> */
.L_x_6960:
[----:B------:R-:W-:Y:S02]  /*5320*/  MOV R30, R108 ;  /* 0x0000006c001e7202 */ /* 0x000fe40000000f00 */
.L_x_6961:
[----:B------:R-:W-:Y:S05]  /*5330*/  BSYNC B1 ;  /* 0x0000000000017941 */ /* 0x000fea0003800000 */
.L_x_6959:
        /* <DEDUP_REMOVED lines=16> */
.L_x_6965:
[----:B------:R-:W-:Y:S05]  /*5440*/  BSYNC B2 ;  /* 0x0000000000027941 */ /* 0x000fea0003800000 */
.L_x_6964:
        /* <DEDUP_REMOVED lines=43> */
.L_x_6963:
[----:B------:R-:W-:Y:S05]  /*5700*/  BSYNC B1 ;  /* 0x0000000000017941 */ /* 0x000fea0003800000 */
.L_x_6962:
        /* <DEDUP_REMOVED lines=9> */
.L_x_6958:
        /* <DEDUP_REMOVED lines=12> */
.L_x_6967:
[----:B------:R-:W-:Y:S02]  /*5860*/  IMAD.MOV.U32 R30, RZ, RZ, R108 ;  /* 0x000000ffff1e7224 */ /* 0x000fe400078e006c */
.L_x_6968:
[----:B------:R-:W-:Y:S05]  /*5870*/  BSYNC B1 ;  /* 0x0000000000017941 */ /* 0x000fea0003800000 */
.L_x_6966:
        /* <DEDUP_REMOVED lines=16> */
.L_x_6972:
[----:B------:R-:W-:Y:S05]  /*5980*/  BSYNC B2 ;  /* 0x0000000000027941 */ /* 0x000fea0003800000 */
.L_x_6971:
        /* <DEDUP_REMOVED lines=43> */
.L_x_6970:
[----:B------:R-:W-:Y:S05]  /*5c40*/  BSYNC B1 ;  /* 0x0000000000017941 */ /* 0x000fea0003800000 */
.L_x_6969:
        /* <DEDUP_REMOVED lines=12> */
.L_x_6973:
        /* <DEDUP_REMOVED lines=12> */
.L_x_6976:
[----:B------:R-:W-:Y:S02]  /*5dd0*/  IMAD.MOV.U32 R36, RZ, RZ, R108 ;  /* 0x000000ffff247224 */ /* 0x000fe400078e006c */
.L_x_6977:
[----:B------:R-:W-:Y:S05]  /*5de0*/  BSYNC B1 ;  /* 0x0000000000017941 */ /* 0x000fea0003800000 */
.L_x_6975:
        /* <DEDUP_REMOVED lines=18> */
.L_x_6981:
[----:B------:R-:W-:Y:S05]  /*5f10*/  BSYNC B2 ;  /* 0x0000000000027941 */ /* 0x000fea0003800000 */
.L_x_6980:
        /* <DEDUP_REMOVED lines=43> */
.L_x_6979:
[----:B------:R-:W-:Y:S05]  /*61d0*/  BSYNC B1 ;  /* 0x0000000000017941 */ /* 0x000fea0003800000 */
.L_x_6978:
        /* <DEDUP_REMOVED lines=9> */
.L_x_6974:
[----:B------:R-:W-:Y:S01]  /*6270*/  P2R R28, PR, RZ, 0x2 ;  /* 0x00000002ff1c7803 */ /* 0x000fe20000000000 */
[----:B------:R-:W-:Y:S01]  /*6280*/  IMAD.MOV.U32 R138, RZ, RZ, 0x20 ;  /* 0x00000020ff8a7424 */ /* 0x000fe200078e00ff */
[----:B------:R-:W-:Y:S01]  /*6290*/  ISETP.NE.AND P1, PT, R85, RZ, PT ;  /* 0x000000ff5500720c */ /* 0x000fe20003f25270 */
[----:B------:R-:W-:Y:S01]  /*62a0*/  IMAD.MOV.U32 R137, RZ, RZ, 0x8 ;  /* 0x00000008ff897424 */ /* 0x000fe200078e00ff */
[----:B------:R-:W-:Y:S02]  /*62b0*/  SEL R30, RZ, 0x1000000, P5 ;  /* 0x01000000ff1e7807 */ /* 0x000fe40002800000 */
[----:B------:R-:W-:Y:S01]  /*62c0*/  SEL R29, RZ, 0x10000, P4 ;  /* 0x00010000ff1d7807 */ /* 0x000fe20002000000 */
[----:B------:R-:W-:Y:S01]  /*62d0*/  IMAD.WIDE.U32 R36, R134, R137, c[0x0][0x190] ;  /* 0x0000640086247625 */ /* 0x000fe200078e0089 */
[----:B------:R-:W-:Y:S02]  /*62e0*/  SEL R34, RZ, 0x100, P3 ;  /* 0x00000100ff227807 */ /* 0x000fe40001800000 */
[----:B------:R-:W-:-:S02]  /*62f0*/  ISETP.NE.AND P4, PT, R39, RZ, PT ;  /* 0x000000ff2700720c */ /* 0x000fc40003f85270 */
[----:B------:R-:W-:Y:S02]  /*6300*/  ISETP.NE.AND P3, PT, R84, RZ, PT ;  /* 0x000000ff5400720c */ /* 0x000fe40003f65270 */
[----:B------:R-:W-:Y:S02]  /*6310*/  SEL R32, RZ, 0x1, P1 ;  /* 0x00000001ff207807 */ /* 0x000fe40000800000 */
[----:B------:R-:W-:Y:S02]  /*6320*/  ISETP.NE.AND P1, PT, R28, RZ, PT ;  /* 0x000000ff1c00720c */ /* 0x000fe40003f25270 */
[----:B------:R-:W-:Y:S01]  /*6330*/  LOP3.LUT R34, R34, R30, R29, 0xfe, !PT ;  /* 0x0000001e22227212 */ /* 0x000fe200078efe1d */
[----:B------:R-:W-:Y:S01]  /*6340*/  IMAD.WIDE.U32 R32, R32, 0x1000000, RZ ;  /* 0x0100000020207825 */ /* 0x000fe200078e00ff */
[----:B------:R-:W-:Y:S02]  /*6350*/  SEL R28, RZ, 0x1, P3 ;  /* 0x00000001ff1c7807 */ /* 0x000fe40001800000 */
[----:B------:R-:W-:-:S02]  /*6360*/  SEL R30, RZ, 0x1, P4 ;  /* 0x00000001ff1e7807 */ /* 0x000fc40002000000 */
[----:B------:R-:W-:Y:S01]  /*6370*/  SEL R35, RZ, 0x1, P2 ;  /* 0x00000001ff237807 */ /* 0x000fe20001000000 */
[----:B------:R-:W-:Y:S01]  /*6380*/  IMAD.WIDE.U32 R28, R28, 0x10000, RZ ;  /* 0x000100001c1c7825 */ /* 0x000fe200078e00ff */
[----:B------:R-:W-:Y:S02]  /*6390*/  ISETP.NE.AND P5, PT, R38, RZ, PT ;  /* 0x000000ff2600720c */ /* 0x000fe40003fa5270 */
[----:B------:R-:W-:Y:S01]  /*63a0*/  LOP3.LUT R35, R33, R34, R35, 0xfe, !PT ;  /* 0x0000002221237212 */ /* 0x000fe200078efe23 */
[----:B------:R-:W-:Y:S01]  /*63b0*/  IMAD.WIDE.U32 R30, R30, 0x100, RZ ;  /* 0x000001001e1e7825 */ /* 0x000fe200078e00ff */
[----:B------:R-:W-:Y:S02]  /*63c0*/  SEL R33, RZ, 0x1, P5 ;  /* 0x00000001ff217807 */ /* 0x000fe40002800000 */
[----:B------:R-:W-:Y:S01]  /*63d0*/  ISETP.NE.AND P6, PT, R136, RZ, PT ;  /* 0x000000ff8800720c */ /* 0x000fe20003fc5270 */
[----:B------:R-:W-:Y:S01]  /*63e0*/  IMAD.WIDE.U32 R38, R134, R138, c[0x0][0x188] ;  /* 0x0000620086267625 */ /* 0x000fe200078e008a */
[----:B------:R-:W-:-:S02]  /*63f0*/  LOP3.LUT R32, R30, R32, R28, 0xfe, !PT ;  /* 0x000000201e207212 */ /* 0x000fc400078efe1c */
[----:B------:R-:W-:Y:S02]  /*6400*/  LOP3.LUT R31, R31, R35, R29, 0xfe, !PT ;  /* 0x000000231f1f7212 */ /* 0x000fe400078efe1d */
[----:B------:R-:W-:Y:S01]  /*6410*/  LOP3.LUT R30, R32, R33, RZ, 0xfc, !PT ;  /* 0x00000021201e7212 */ /* 0x000fe200078efcff */
[----:B------:R0:W-:Y:S01]  /*6420*/  STG.E.128 [R38.64], R44 ;  /* 0x0000002c26007986 */ /* 0x0001e2000c101d06 */
[----:B------:R-:W-:-:S03]  /*6430*/  IADD3 R131, R134, 0x20, RZ ;  /* 0x0000002086837810 */ /* 0x000fc60007ffe0ff */
[----:B------:R0:W-:Y:S02]  /*6440*/  STG.E.128 [R38.64+0x10], R40 ;  /* 0x0000102826007986 */ /* 0x0001e4000c101d06 */
[C---:B------:R-:W-:Y:S02]  /*6450*/  @P6 IMAD.WIDE.U32 R34, R131.reuse, R130, c[0x0][0x178] ;  /* 0x00005e0083226625 */ /* 0x040fe400078e0082 */
[----:B------:R0:W-:Y:S02]  /*6460*/  STG.E.64 [R36.64], R30 ;  /* 0x0000001e24007986 */ /* 0x0001e4000c101b06 */
[----:B------:R-:W-:-:S04]  /*6470*/  @P0 IMAD.WIDE.U32 R32, R131, R138, c[0x0][0x180] ;  /* 0x0000600083200625 */ /* 0x000fc800078e008a */
[----:B------:R-:W-:Y:S01]  /*6480*/  IMAD.WIDE.U32 R28, R131, R130, c[0x0][0x170] ;  /* 0x00005c00831c7625 */ /* 0x000fe200078e0082 */
        /* <DEDUP_REMOVED lines=20> */
.L_x_6982:
[----:B------:R1:W5:Y:S04]  /*65d0*/  @P6 LDG.E.128 R56, [R34.64] ;  /* 0x0000000622386981 */ /* 0x000368000c1e1d00 */
[----:B------:R1:W5:Y:S04]  /*65e0*/  @P0 LDG.E.128 R52, [R32.64] ;  /* 0x0000000620340981 */ /* 0x000368000c1e1d00 */
[----:B------:R1:W5:Y:S04]  /*65f0*/  @P0 LDG.E.128 R48, [R32.64+0x10] ;  /* 0x0000100620300981 */ /* 0x000368000c1e1d00 */
[----:B0-----:R-:W5:Y:S01]  /*6600*/  LDG.E.128 R28, [R28.64] ;  /* 0x000000061c1c7981 */ /* 0x001f62000c1e1d00 */
        /* <DEDUP_REMOVED lines=12> */
.L_x_6984:
[----:B-1----:R-:W-:Y:S02]  /*66d0*/  IMAD.MOV.U32 R84, RZ, RZ, R108 ;  /* 0x000000ffff547224 */ /* 0x002fe400078e006c */
.L_x_6985:
[----:B------:R-:W-:Y:S05]  /*66e0*/  BSYNC B1 ;  /* 0x0000000000017941 */ /* 0x000fea0003800000 */
.L_x_6983:
        /* <DEDUP_REMOVED lines=16> */
.L_x_6989:
[----:B------:R-:W-:Y:S05]  /*67f0*/  BSYNC B2 ;  /* 0x0000000000027941 */ /* 0x000fea0003800000 */
.L_x_6988:
        /* <DEDUP_REMOVED lines=43> */
.L_x_6987:
[----:B------:R-:W-:Y:S05]  /*6ab0*/  BSYNC B1 ;  /* 0x0000000000017941 */ /* 0x000fea0003800000 */
.L_x_6986:
        /* <DEDUP_REMOVED lines=13> */
.L_x_6990:
        /* <DEDUP_REMOVED lines=12> */
.L_x_6993:
[----:B------:R-:W-:Y:S02]  /*6c50*/  IMAD.MOV.U32 R37, RZ, RZ, R108 ;  /* 0x000000ffff257224 */ /* 0x000fe400078e006c */
.L_x_6994:
[----:B------:R-:W-:Y:S05]  /*6c60*/  BSYNC B1 ;  /* 0x0000000000017941 */ /* 0x000fea0003800000 */
.L_x_6992:
        /* <DEDUP_REMOVED lines=16> */
.L_x_6998:
[----:B------:R-:W-:Y:S05]  /*6d70*/  BSYNC B2 ;  /* 0x0000000000027941 */ /* 0x000fea0003800000 */
.L_x_6997:
        /* <DEDUP_REMOVED lines=43> */
.L_x_6996:
[----:B------:R-:W-:Y:S05]  /*7030*/  BSYNC B1 ;  /* 0x0000000000017941 */ /* 0x000fea0003800000 */
.L_x_6995:
        /* <DEDUP_REMOVED lines=9> */
.L_x_6991:
        /* <DEDUP_REMOVED lines=12> */
.L_x_7000:
[----:B------:R-:W-:Y:S02]  /*7190*/  IMAD.MOV.U32 R86, RZ, RZ, R108 ;  /* 0x000000ffff567224 */ /* 0x000fe400078e006c */
.L_x_7001:
[----:B------:R-:W-:Y:S05]  /*71a0*/  BSYNC B1 ;  /* 0x0000000000017941 */ /* 0x000fea0003800000 */
.L_x_6999:
        /* <DEDUP_REMOVED lines=16> */
.L_x_7005:
[----:B------:R-:W-:Y:S05]  /*72b0*/  BSYNC B2 ;  /* 0x0000000000027941 */ /* 0x000fea0003800000 */
.L_x_7004:
        /* <DEDUP_REMOVED lines=43> */
.L_x_7003:
[----:B------:R-:W-:Y:S05]  /*7570*/  BSYNC B1 ;  /* 0x0000000000017941 */ /* 0x000fea0003800000 */
.L_x_7002:
        /* <DEDUP_REMOVED lines=13> */
.L_x_7006:
        /* <DEDUP_REMOVED lines=12> */
.L_x_7009:
[----:B------:R-:W-:Y:S02]  /*7710*/  IMAD.MOV.U32 R28, RZ, RZ, R108 ;  /* 0x000000ffff1c7224 */ /* 0x000fe400078e006c */
.L_x_7010:
[----:B------:R-:W-:Y:S05]  /*7720*/  BSYNC B1 ;  /* 0x0000000000017941 */ /* 0x000fea0003800000 */
.L_x_7008:
        /* <DEDUP_REMOVED lines=16> */
.L_x_7014:
[----:B------:R-:W-:Y:S05]  /*7830*/  BSYNC B2 ;  /* 0x0000000000027941 */ /* 0x000fea0003800000 */
.L_x_7013:
        /* <DEDUP_REMOVED lines=43> */
.L_x_7012:
[----:B------:R-:W-:Y:S05]  /*7af0*/  BSYNC B1 ;  /* 0x0000000000017941 */ /* 0x000fea0003800000 */
.L_x_7011:
        /* <DEDUP_REMOVED lines=9> */
.L_x_7007:
        /* <DEDUP_REMOVED lines=12> */
.L_x_7016:
[----:B------:R-:W-:Y:S02]  /*7c50*/  IMAD.MOV.U32 R28, RZ, RZ, R108 ;  /* 0x000000ffff1c7224 */ /* 0x000fe400078e006c */
.L_x_7017:
[----:B------:R-:W-:Y:S05]  /*7c60*/  BSYNC B1 ;  /* 0x0000000000017941 */ /* 0x000fea0003800000 */
.L_x_7015:
        /* <DEDUP_REMOVED lines=16> */
.L_x_7021:
[----:B------:R-:W-:Y:S05]  /*7d70*/  BSYNC B2 ;  /* 0x0000000000027941 */ /* 0x000fea0003800000 */
.L_x_7020:
        /* <DEDUP_REMOVED lines=43> */
.L_x_7019:
[----:B------:R-:W-:Y:S05]  /*8030*/  BSYNC B1 ;  /* 0x0000000000017941 */ /* 0x000fea0003800000 */
.L_x_7018:
        /* <DEDUP_REMOVED lines=13> */
.L_x_7022:
        /* <DEDUP_REMOVED lines=12> */
.L_x_7025:
[----:B------:R-:W-:Y:S02]  /*81d0*/  IMAD.MOV.U32 R28, RZ, RZ, R108 ;  /* 0x000000ffff1c7224 */ /* 0x000fe400078e006c */
.L_x_7026:
[----:B------:R-:W-:Y:S05]  /*81e0*/  BSYNC B1 ;  /* 0x0000000000017941 */ /* 0x000fea0003800000 */
.L_x_7024:
        /* <DEDUP_REMOVED lines=16> */
.L_x_7030:
[----:B------:R-:W-:Y:S05]  /*82f0*/  BSYNC B2 ;  /* 0x0000000000027941 */ /* 0x000fea0003800000 */
.L_x_7029:
        /* <DEDUP_REMOVED lines=43> */
.L_x_7028:
[----:B------:R-:W-:Y:S05]  /*85b0*/  BSYNC B1 ;  /* 0x0000000000017941 */ /* 0x000fea0003800000 */
.L_x_7027:
        /* <DEDUP_REMOVED lines=9> */
.L_x_7023:
        /* <DEDUP_REMOVED lines=12> */
.L_x_7032:
[----:B------:R-:W-:Y:S02]  /*8710*/  IMAD.MOV.U32 R28, RZ, RZ, R108 ;  /* 0x000000ffff1c7224 */ /* 0x000fe400078e006c */
.L_x_7033:
[----:B------:R-:W-:Y:S05]  /*8720*/  BSYNC B1 ;  /* 0x0000000000017941 */ /* 0x000fea0003800000 */
.L_x_7031:
        /* <DEDUP_REMOVED lines=16> */
.L_x_7037:
[----:B------:R-:W-:Y:S05]  /*8830*/  BSYNC B2 ;  /* 0x0000000000027941 */ /* 0x000fea0003800000 */
.L_x_7036:
        /* <DEDUP_REMOVED lines=43> */
.L_x_7035:
[----:B------:R-:W-:Y:S05]  /*8af0*/  BSYNC B1 ;  /* 0x0000000000017941 */ /* 0x000fea0003800000 */
.L_x_7034:
        /* <DEDUP_REMOVED lines=13> */
.L_x_7038:
        /* <DEDUP_REMOVED lines=12> */
.L_x_7041:
[----:B------:R-:W-:Y:S02]  /*8c90*/  IMAD.MOV.U32 R86, RZ, RZ, R108 ;  /* 0x000000ffff567224 */ /* 0x000fe400078e006c */
.L_x_7042:
[----:B------:R-:W-:Y:S05]  /*8ca0*/  BSYNC B1 ;  /* 0x0000000000017941 */ /* 0x000fea0003800000 */
.L_x_7040:
        /* <DEDUP_REMOVED lines=16> */
.L_x_7046:
[----:B------:R-:W-:Y:S05]  /*8db0*/  BSYNC B2 ;  /* 0x0000000000027941 */ /* 0x000fea0003800000 */
.L_x_7045:
        /* <DEDUP_REMOVED lines=43> */
.L_x_7044:
[----:B------:R-:W-:Y:S05]  /*9070*/  BSYNC B1 ;  /* 0x0000000000017941 */ /* 0x000fea0003800000 */
.L_x_7043:
        /* <DEDUP_REMOVED lines=9> */
.L_x_7039:
        /* <DEDUP_REMOVED lines=12> */
.L_x_7048:
[----:B------:R-:W-:Y:S02]  /*91d0*/  IMAD.MOV.U32 R86, RZ, RZ, R108 ;  /* 0x000000ffff567224 */ /* 0x000fe400078e006c */
.L_x_7049:
[----:B------:R-:W-:Y:S05]  /*91e0*/  BSYNC B1 ;  /* 0x0000000000017941 */ /* 0x000fea0003800000 */
.L_x_7047:
        /* <DEDUP_REMOVED lines=16> */
.L_x_7053:
[----:B------:R-:W-:Y:S05]  /*92f0*/  BSYNC B2 ;  /* 0x0000000000027941 */ /* 0x000fea0003800000 */
.L_x_7052:
        /* <DEDUP_REMOVED lines=43> */
.L_x_7051:
[----:B------:R-:W-:Y:S05]  /*95b0*/  BSYNC B1 ;  /* 0x0000000000017941 */ /* 0x000fea0003800000 */
.L_x_7050:
        /* <DEDUP_REMOVED lines=9> */
[----:B------:R-:W-:Y:S01]  /*9650*/  MOV R28, R29 ;  /* 0x0000001d001c7202 */ /* 0x000fe20000000f00 */
[----:B------:R-:W-:Y:S01]  /*9660*/  FADD.FTZ R32, R48, R32 ;  /* 0x0000002030207221 */ /* 0x000fe20000010000 */
[----:B------:R-:W-:Y:S05]  /*9670*/  BRA `(.L_x_7055) ;  /* 0x0000054000007947 */ /* 0x000fea0003800000 */
.L_x_7054:
        /* <DEDUP_REMOVED lines=12> */
.L_x_7057:
[----:B------:R-:W-:Y:S02]  /*9740*/  IMAD.MOV.U32 R33, RZ, RZ, R108 ;  /* 0x000000ffff217224 */ /* 0x000fe400078e006c */
.L_x_7058:
[----:B------:R-:W-:Y:S05]  /*9750*/  BSYNC B1 ;  /* 0x0000000000017941 */ /* 0x000fea0003800000 */
.L_x_7056:
        /* <DEDUP_REMOVED lines=16> */
.L_x_7062:
[----:B------:R-:W-:Y:S05]  /*9860*/  BSYNC B2 ;  /* 0x0000000000027941 */ /* 0x000fea0003800000 */
.L_x_7061:
        /* <DEDUP_REMOVED lines=43> */
.L_x_7060:
[----:B------:R-:W-:Y:S05]  /*9b20*/  BSYNC B1 ;  /* 0x0000000000017941 */ /* 0x000fea0003800000 */
.L_x_7059:
        /* <DEDUP_REMOVED lines=9> */
.L_x_7055:
        /* <DEDUP_REMOVED lines=12> */
.L_x_7064:
[----:B------:R-:W-:Y:S02]  /*9c80*/  IMAD.MOV.U32 R140, RZ, RZ, R108 ;  /* 0x000000ffff8c7224 */ /* 0x000fe400078e006c */
.L_x_7065:
[----:B------:R-:W-:Y:S05]  /*9c90*/  BSYNC B1 ;  /* 0x0000000000017941 */ /* 0x000fea0003800000 */
.L_x_7063:
        /* <DEDUP_REMOVED lines=16> */
.L_x_7069:
[----:B------:R-:W-:Y:S05]  /*9da0*/  BSYNC B2 ;  /* 0x0000000000027941 */ /* 0x000fea0003800000 */
.L_x_7068:
        /* <DEDUP_REMOVED lines=41> */
[----:B------:R-:W-:Y:S01]  /*a040*/  IMAD.MOV.U32 R29, RZ, RZ, RZ ;  /* 0x000000ffff1d7224 */ /* 0x000fe200078e00ff */
[----:B------:R-:W-:Y:S02]  /*a050*/  LOP3.LUT R110, R113, UR26, R110, 0x96, !PT ;  /* 0x0000001a716e7c12 */ /* 0x000fe4000f8e966e */
.L_x_7067:
[----:B------:R-:W-:Y:S05]  /*a060*/  BSYNC B1 ;  /* 0x0000000000017941 */ /* 0x000fea0003800000 */
.L_x_7066:
        /* <DEDUP_REMOVED lines=12> */
.L_x_7070:
        /* <DEDUP_REMOVED lines=12> */
.L_x_7073:
[----:B------:R-:W-:Y:S02]  /*a1f0*/  IMAD.MOV.U32 R30, RZ, RZ, R108 ;  /* 0x000000ffff1e7224 */ /* 0x000fe400078e006c */
.L_x_7074:
[----:B------:R-:W-:Y:S05]  /*a200*/  BSYNC B1 ;  /* 0x0000000000017941 */ /* 0x000fea0003800000 */
.L_x_7072:
        /* <DEDUP_REMOVED lines=16> */
.L_x_7078:
[----:B------:R-:W-:Y:S05]  /*a310*/  BSYNC B2 ;  /* 0x0000000000027941 */ /* 0x000fea0003800000 */
.L_x_7077:
        /* <DEDUP_REMOVED lines=43> */
.L_x_7076:
[----:B------:R-:W-:Y:S05]  /*a5d0*/  BSYNC B1 ;  /* 0x0000000000017941 */ /* 0x000fea0003800000 */
.L_x_7075:
        /* <DEDUP_REMOVED lines=9> */
.L_x_7071:
        /* <DEDUP_REMOVED lines=12> */
.L_x_7080:
[----:B------:R-:W-:Y:S02]  /*a730*/  IMAD.MOV.U32 R30, RZ, RZ, R108 ;  /* 0x000000ffff1e7224 */ /* 0x000fe400078e006c */
.L_x_7081:
[----:B------:R-:W-:Y:S05]  /*a740*/  BSYNC B1 ;  /* 0x0000000000017941 */ /* 0x000fea0003800000 */
.L_x_7079:
        /* <DEDUP_REMOVED lines=16> */
.L_x_7085:
[----:B------:R-:W-:Y:S05]  /*a850*/  BSYNC B2 ;  /* 0x0000000000027941 */ /* 0x000fea0003800000 */
.L_x_7084:
        /* <DEDUP_REMOVED lines=43> */
.L_x_7083:
[----:B------:R-:W-:Y:S05]  /*ab10*/  BSYNC B1 ;  /* 0x0000000000017941 */ /* 0x000fea0003800000 */
.L_x_7082:
        /* <DEDUP_REMOVED lines=12> */
.L_x_7086:
        /* <DEDUP_REMOVED lines=12> */
.L_x_7089:
[----:B------:R-:W-:Y:S02]  /*aca0*/  IMAD.MOV.U32 R30, RZ, RZ, R108 ;  /* 0x000000ffff1e7224 */ /* 0x000fe400078e006c */
.L_x_7090:
[----:B------:R-:W-:Y:S05]  /*acb0*/  BSYNC B1 ;  /* 0x0000000000017941 */ /* 0x000fea0003800000 */
.L_x_7088:
        /* <DEDUP_REMOVED lines=16> */
.L_x_7094:
[----:B------:R-:W-:Y:S05]  /*adc0*/  BSYNC B2 ;  /* 0x0000000000027941 */ /* 0x000fea0003800000 */
.L_x_7093:
        /* <DEDUP_REMOVED lines=43> */
.L_x_7092:
[----:B------:R-:W-:Y:S05]  /*b080*/  BSYNC B1 ;  /* 0x0000000000017941 */ /* 0x000fea0003800000 */
.L_x_7091:
        /* <DEDUP_REMOVED lines=9> */
.L_x_7087:
        /* <DEDUP_REMOVED lines=12> */
.L_x_7096:
[----:B------:R-:W-:Y:S02]  /*b1e0*/  IMAD.MOV.U32 R30, RZ, RZ, R108 ;  /* 0x000000ffff1e7224 */ /* 0x000fe400078e006c */
.L_x_7097:
[----:B------:R-:W-:Y:S05]  /*b1f0*/  BSYNC B1 ;  /* 0x0000000000017941 */ /* 0x000fea0003800000 */
.L_x_7095:
        /* <DEDUP_REMOVED lines=16> */
.L_x_7101:
[----:B------:R-:W-:Y:S05]  /*b300*/  BSYNC B2 ;  /* 0x0000000000027941 */ /* 0x000fea0003800000 */
.L_x_7100:
        /* <DEDUP_REMOVED lines=43> */
.L_x_7099:
[----:B------:R-:W-:Y:S05]  /*b5c0*/  BSYNC B1 ;  /* 0x0000000000017941 */ /* 0x000fea0003800000 */
.L_x_7098:
        /* <DEDUP_REMOVED lines=12> */
.L_x_7102:
        /* <DEDUP_REMOVED lines=12> */
.L_x_7105:
[----:B------:R-:W-:Y:S02]  /*b750*/  IMAD.MOV.U32 R140, RZ, RZ, R108 ;  /* 0x000000ffff8c7224 */ /* 0x000fe400078e006c */
.L_x_7106:
[----:B------:R-:W-:Y:S05]  /*b760*/  BSYNC B1 ;  /* 0x0000000000017941 */ /* 0x000fea0003800000 */
.L_x_7104:
        /* <DEDUP_REMOVED lines=18> */
.L_x_7110:
[----:B------:R-:W-:Y:S05]  /*b890*/  BSYNC B2 ;  /* 0x0000000000027941 */ /* 0x000fea0003800000 */
.L_x_7109:
        /* <DEDUP_REMOVED lines=40> */
[----:B------:R-:W-:Y:S02]  /*bb20*/  LOP3.LUT R104, R29, UR25, R30, 0x96, !PT ;  /* 0x000000191d687c12 */ /* 0x000fe4000f8e961e */
[----:B------:R-:W-:Y:S02]  /*bb30*/  MOV R108, R28 ;  /* 0x0000001c006c7202 */ /* 0x000fe40000000f00 */
[----:B------:R-:W-:Y:S02]  /*bb40*/  LOP3.LUT R110, R113, UR26, R110, 0x96, !PT ;  /* 0x0000001a716e7c12 */ /* 0x000fe4000f8e966e */
.L_x_7108:
[----:B------:R-:W-:Y:S05]  /*bb50*/  BSYNC B1 ;  /* 0x0000000000017941 */ /* 0x000fea0003800000 */
.L_x_7107:
        /* <DEDUP_REMOVED lines=9> */
.L_x_7103:
[----:B------:R-:W-:Y:S02]  /*bbf0*/  P2R R28, PR, RZ, 0x2 ;  /* 0x00000002ff1c7803 */ /* 0x000fe40000000000 */
[----:B------:R-:W-:Y:S02]  /*bc00*/  SEL R29, RZ, 0x1000000, P5 ;  /* 0x01000000ff1d7807 */ /* 0x000fe40002800000 */
[----:B------:R-:W-:Y:S02]  /*bc10*/  ISETP.NE.AND P1, PT, R139, RZ, PT ;  /* 0x000000ff8b00720c */ /* 0x000fe40003f25270 */
[----:B------:R-:W-:Y:S02]  /*bc20*/  ISETP.NE.AND P5, PT, R129, RZ, PT ;  /* 0x000000ff8100720c */ /* 0x000fe40003fa5270 */
[----:B------:R-:W-:Y:S02]  /*bc30*/  SEL R86, RZ, 0x10000, P4 ;  /* 0x00010000ff567807 */ /* 0x000fe40002000000 */
[----:B------:R-:W-:-:S02]  /*bc40*/  SEL R129, RZ, 0x100, P3 ;  /* 0x00000100ff817807 */ /* 0x000fc40001800000 */
[----:B------:R-:W-:Y:S02]  /*bc50*/  ISETP.NE.AND P4, PT, R132, RZ, PT ;  /* 0x000000ff8400720c */ /* 0x000fe40003f85270 */
[----:B------:R-:W-:Y:S02]  /*bc60*/  ISETP.NE.AND P3, PT, R133, RZ, PT ;  /* 0x000000ff8500720c */ /* 0x000fe40003f65270 */
[----:B------:R-:W-:Y:S02]  /*bc70*/  SEL R84, RZ, 0x1, P1 ;  /* 0x00000001ff547807 */ /* 0x000fe40000800000 */
[----:B------:R-:W-:Y:S02]  /*bc80*/  ISETP.NE.AND P1, PT, R28, RZ, PT ;  /* 0x000000ff1c00720c */ /* 0x000fe40003f25270 */
[----:B------:R-:W-:Y:S01]  /*bc90*/  SEL R28, RZ, 0x1, P3 ;  /* 0x00000001ff1c7807 */ /* 0x000fe20001800000 */
[----:B------:R-:W-:Y:S01]  /*bca0*/  IMAD.WIDE.U32 R84, R84, 0x1000000, RZ ;  /* 0x0100000054547825 */ /* 0x000fe200078e00ff */
[----:B------:R-:W-:-:S02]  /*bcb0*/  SEL R30, RZ, 0x1, P4 ;  /* 0x00000001ff1e7807 */ /* 0x000fc40002000000 */
[----:B------:R-:W-:Y:S01]  /*bcc0*/  LOP3.LUT R129, R129, R29, R86, 0xfe, !PT ;  /* 0x0000001d81817212 */ /* 0x000fe200078efe56 */
[----:B------:R-:W-:Y:S01]  /*bcd0*/  IMAD.WIDE.U32 R28, R28, 0x10000, RZ ;  /* 0x000100001c1c7825 */ /* 0x000fe200078e00ff */
[----:B------:R-:W-:Y:S02]  /*bce0*/  SEL R113, RZ, 0x1, P2 ;  /* 0x00000001ff717807 */ /* 0x000fe40001000000 */
[----:B------:R-:W-:Y:S01]  /*bcf0*/  ISETP.NE.AND P6, PT, R136, RZ, PT ;  /* 0x000000ff8800720c */ /* 0x000fe20003fc5270 */
[----:B------:R-:W-:Y:S01]  /*bd00*/  IMAD.WIDE.U32 R30, R30, 0x100, RZ ;  /* 0x000001001e1e7825 */ /* 0x000fe200078e00ff */
[----:B------:R-:W-:Y:S02]  /*bd10*/  LOP3.LUT R113, R85, R129, R113, 0xfe, !PT ;  /* 0x0000008155717212 */ /* 0x000fe400078efe71 */
[----:B------:R-:W-:Y:S01]  /*bd20*/  SEL R85, RZ, 0x1, P5 ;  /* 0x00000001ff557807 */ /* 0x000fe20002800000 */
[----:B------:R-:W-:Y:S01]  /*bd30*/  IMAD.WIDE.U32 R86, R131, R138, c[0x0][0x188] ;  /* 0x0000620083567625 */ /* 0x000fe200078e008a */
[----:B------:R-:W-:-:S02]  /*bd40*/  LOP3.LUT R84, R30, R84, R28, 0xfe, !PT ;  /* 0x000000541e547212 */ /* 0x000fc400078efe1c */
[----:B------:R-:W-:Y:S02]  /*bd50*/  LOP3.LUT R31, R31, R113, R29, 0xfe, !PT ;  /* 0x000000711f1f7212 */ /* 0x000fe400078efe1d */
[----:B------:R-:W-:Y:S01]  /*bd60*/  LOP3.LUT R30, R84, R85, RZ, 0xfc, !PT ;  /* 0x00000055541e7212 */ /* 0x000fe200078efcff */
[----:B------:R-:W-:Y:S01]  /*bd70*/  IMAD.WIDE.U32 R84, R131, R137, c[0x0][0x190] ;  /* 0x0000640083547625 */ /* 0x000fe200078e0089 */
[----:B------:R0:W-:Y:S01]  /*bd80*/  STG.E.128 [R86.64], R36 ;  /* 0x0000002456007986 */ /* 0x0001e2000c101d06 */
[----:B------:R-:W-:-:S03]  /*bd90*/  IADD3 R129, R134, 0x40, RZ ;  /* 0x0000004086817810 */ /* 0x000fc60007ffe0ff */
[----:B------:R0:W-:Y:S02]  /*bda0*/  STG.E.128 [R86.64+0x10], R32 ;  /* 0x0000102056007986 */ /* 0x0001e4000c101d06 */
[CC--:B------:R-:W-:Y:S02]  /*bdb0*/  @P6 IMAD.WIDE.U32 R28, R129.reuse, R130.reuse, c[0x0][0x178] ;  /* 0x00005e00811c6625 */ /* 0x0c0fe400078e0082 */
[----:B------:R0:W-:Y:S02]  /*bdc0*/  STG.E.64 [R84.64], R30 ;  /* 0x0000001e54007986 */ /* 0x0001e4000c101b06 */
        /* <DEDUP_REMOVED lines=22> */
.L_x_7111:
[----:B------:R1:W5:Y:S04]  /*bf30*/  @P6 LDG.E.128 R56, [R28.64] ;  /* 0x000000061c386981 */ /* 0x000368000c1e1d00 */
[----:B------:R1:W5:Y:S04]  /*bf40*/  @P0 LDG.E.128 R52, [R132.64] ;  /* 0x0000000684340981 */ /* 0x000368000c1e1d00 */
[----:B------:R1:W5:Y:S04]  /*bf50*/  @P0 LDG.E.128 R48, [R132.64+0x10] ;  /* 0x0000100684300981 */ /* 0x000368000c1e1d00 */
        /* <DEDUP_REMOVED lines=13> */
.L_x_7113:
[----:B-1----:R-:W-:Y:S02]  /*c030*/  IMAD.MOV.U32 R130, RZ, RZ, R108 ;  /* 0x000000ffff827224 */ /* 0x002fe400078e006c */
.L_x_7114:
[----:B------:R-:W-:Y:S05]  /*c040*/  BSYNC B1 ;  /* 0x0000000000017941 */ /* 0x000fea0003800000 */
.L_x_7112:
        /* <DEDUP_REMOVED lines=16> */
.L_x_7118:
[----:B------:R-:W-:Y:S05]  /*c150*/  BSYNC B2 ;  /* 0x0000000000027941 */ /* 0x000fea0003800000 */
.L_x_7117:
        /* <DEDUP_REMOVED lines=43> */
.L_x_7116:
[----:B------:R-:W-:Y:S05]  /*c410*/  BSYNC B1 ;  /* 0x0000000000017941 */ /* 0x000fea0003800000 */
.L_x_7115:
        /* <DEDUP_REMOVED lines=13> */
.L_x_7119:
        /* <DEDUP_REMOVED lines=12> */
.L_x_7122:
[----:B------:R-:W-:Y:S02]  /*c5b0*/  MOV R29, R108 ;  /* 0x0000006c001d7202 */ /* 0x000fe40000000f00 */
.L_x_7123:
[----:B------:R-:W-:Y:S05]  /*c5c0*/  BSYNC B1 ;  /* 0x0000000000017941 */ /* 0x000fea0003800000 */
.L_x_7121:
        /* <DEDUP_REMOVED lines=16> */
.L_x_7127:
[----:B------:R-:W-:Y:S05]  /*c6d0*/  BSYNC B2 ;  /* 0x0000000000027941 */ /* 0x000fea0003800000 */
.L_x_7126:
        /* <DEDUP_REMOVED lines=43> */
.L_x_7125:
[----:B------:R-:W-:Y:S05]  /*c990*/  BSYNC B1 ;  /* 0x0000000000017941 */ /* 0x000fea0003800000 */
.L_x_7124:
        /* <DEDUP_REMOVED lines=9> */
.L_x_7120:
        /* <DEDUP_REMOVED lines=12> */
.L_x_7129:
[----:B------:R-:W-:Y:S02]  /*caf0*/  IMAD.MOV.U32 R132, RZ, RZ, R108 ;  /* 0x000000ffff847224 */ /* 0x000fe400078e006c */
.L_x_7130:
[----:B------:R-:W-:Y:S05]  /*cb00*/  BSYNC B1 ;  /* 0x0000000000017941 */ /* 0x000fea0003800000 */
.L_x_7128:
        /* <DEDUP_REMOVED lines=16> */
.L_x_7134:
[----:B------:R-:W-:Y:S05]  /*cc10*/  BSYNC B2 ;  /* 0x0000000000027941 */ /* 0x000fea0003800000 */
.L_x_7133:
        /* <DEDUP_REMOVED lines=43> */
.L_x_7132:
[----:B------:R-:W-:Y:S05]  /*ced0*/  BSYNC B1 ;  /* 0x0000000000017941 */ /* 0x000fea0003800000 */
.L_x_7131:
        /* <DEDUP_REMOVED lines=13> */
.L_x_7135:
        /* <DEDUP_REMOVED lines=12> */
.L_x_7138:
[----:B------:R-:W-:Y:S02]  /*d070*/  IMAD.MOV.U32 R84, RZ, RZ, R108 ;  /* 0x000000ffff547224 */ /* 0x000fe400078e006c */
.L_x_7139:
[----:B------:R-:W-:Y:S05]  /*d080*/  BSYNC B1 ;  /* 0x0000000000017941 */ /* 0x000fea0003800000 */
.L_x_7137:
        /* <DEDUP_REMOVED lines=16> */
.L_x_7143:
[----:B------:R-:W-:Y:S05]  /*d190*/  BSYNC B2 ;  /* 0x0000000000027941 */ /* 0x000fea0003800000 */
.L_x_7142:
        /* <DEDUP_REMOVED lines=43> */
.L_x_7141:
[----:B------:R-:W-:Y:S05]  /*d450*/  BSYNC B1 ;  /* 0x0000000000017941 */ /* 0x000fea0003800000 */
.L_x_7140:
        /* <DEDUP_REMOVED lines=9> */
.L_x_7136:
        /* <DEDUP_REMOVED lines=12> */
.L_x_7145:
[----:B------:R-:W-:Y:S02]  /*d5b0*/  IMAD.MOV.U32 R84, RZ, RZ, R108 ;  /* 0x000000ffff547224 */ /* 0x000fe400078e006c */
.L_x_7146:
[----:B------:R-:W-:Y:S05]  /*d5c0*/  BSYNC B1 ;  /* 0x0000000000017941 */ /* 0x000fea0003800000 */
.L_x_7144:
        /* <DEDUP_REMOVED lines=16> */
.L_x_7150:
[----:B------:R-:W-:Y:S05]  /*d6d0*/  BSYNC B2 ;  /* 0x0000000000027941 */ /* 0x000fea0003800000 */
.L_x_7149:
        /* <DEDUP_REMOVED lines=40> */
[----:B------:R-:W-:-:S03]  /*d960*/  LOP3.LUT R104, R31, UR25, R130, 0x96, !PT ;  /* 0x000000191f687c12 */ /* 0x000fc6000f8e9682 */
[----:B------:R-:W-:Y:S01]  /*d970*/  IMAD.MOV.U32 R108, RZ, RZ, R30 ;  /* 0x000000ffff6c7224 */ /* 0x000fe200078e001e */
[----:B------:R-:W-:Y:S02]  /*d980*/  LOP3.LUT R110, R113, UR26, R110, 0x96, !PT ;  /* 0x0000001a716e7c12 */ /* 0x000fe4000f8e966e */
.L_x_7148:
[----:B------:R-:W-:Y:S05]  /*d990*/  BSYNC B1 ;  /* 0x0000000000017941 */ /* 0x000fea0003800000 */
.L_x_7147:
        /* <DEDUP_REMOVED lines=13> */
.L_x_7151:
        /* <DEDUP_REMOVED lines=12> */
.L_x_7154:
[----:B------:R-:W-:Y:S02]  /*db30*/  IMAD.MOV.U32 R31, RZ, RZ, R108 ;  /* 0x000000ffff1f7224 */ /* 0x000fe400078e006c */
.L_x_7155:
[----:B------:R-:W-:Y:S05]  /*db40*/  BSYNC B1 ;  /* 0x0000000000017941 */ /* 0x000fea0003800000 */
.L_x_7153:
        /* <DEDUP_REMOVED lines=16> */
.L_x_7159:
[----:B------:R-:W-:Y:S05]  /*dc50*/  BSYNC B2 ;  /* 0x0000000000027941 */ /* 0x000fea0003800000 */
.L_x_7158:
        /* <DEDUP_REMOVED lines=43> */
.L_x_7157:
[----:B------:R-:W-:Y:S05]  /*df10*/  BSYNC B1 ;  /* 0x0000000000017941 */ /* 0x000fea0003800000 */
.L_x_7156:
        /* <DEDUP_REMOVED lines=9> */
.L_x_7152:
        /* <DEDUP_REMOVED lines=12> */
.L_x_7161:
[----:B------:R-:W-:Y:S02]  /*e070*/  IMAD.MOV.U32 R84, RZ, RZ, R108 ;  /* 0x000000ffff547224 */ /* 0x000fe400078e006c */
.L_x_7162:
[----:B------:R-:W-:Y:S05]  /*e080*/  BSYNC B1 ;  /* 0x0000000000017941 */ /* 0x000fea0003800000 */
.L_x_7160:
        /* <DEDUP_REMOVED lines=16> */
.L_x_7166:
[----:B------:R-:W-:Y:S05]  /*e190*/  BSYNC B2 ;  /* 0x0000000000027941 */ /* 0x000fea0003800000 */
.L_x_7165:
        /* <DEDUP_REMOVED lines=43> */
.L_x_7164:
[----:B------:R-:W-:Y:S05]  /*e450*/  BSYNC B1 ;  /* 0x0000000000017941 */ /* 0x000fea0003800000 */
.L_x_7163:
        /* <DEDUP_REMOVED lines=13> */
.L_x_7167:
        /* <DEDUP_REMOVED lines=12> */
.L_x_7170:
[----:B------:R-:W-:Y:S02]  /*e5f0*/  IMAD.MOV.U32 R132, RZ, RZ, R108 ;  /* 0x000000ffff847224 */ /* 0x000fe400078e006c */
.L_x_7171:
[----:B------:R-:W-:Y:S05]  /*e600*/  BSYNC B1 ;  /* 0x0000000000017941 */ /* 0x000fea0003800000 */
.L_x_7169:
        /* <DEDUP_REMOVED lines=16> */
.L_x_7175:
[----:B------:R-:W-:Y:S05]  /*e710*/  BSYNC B2 ;  /* 0x0000000000027941 */ /* 0x000fea0003800000 */
.L_x_7174:
        /* <DEDUP_REMOVED lines=43> */
.L_x_7173:
[----:B------:R-:W-:Y:S05]  /*e9d0*/  BSYNC B1 ;  /* 0x0000000000017941 */ /* 0x000fea0003800000 */
.L_x_7172:
        /* <DEDUP_REMOVED lines=9> */
.L_x_7168:
        /* <DEDUP_REMOVED lines=12> */
.L_x_7177:
[----:B------:R-:W-:Y:S02]  /*eb30*/  IMAD.MOV.U32 R132, RZ, RZ, R108 ;  /* 0x000000ffff847224 */ /* 0x000fe400078e006c */
.L_x_7178:
[----:B------:R-:W-:Y:S05]  /*eb40*/  BSYNC B1 ;  /* 0x0000000000017941 */ /* 0x000fea0003800000 */
.L_x_7176:
        /* <DEDUP_REMOVED lines=16> */
.L_x_7182:
[----:B------:R-:W-:Y:S05]  /*ec50*/  BSYNC B2 ;  /* 0x0000000000027941 */ /* 0x000fea0003800000 */
.L_x_7181:
        /* <DEDUP_REMOVED lines=43> */
.L_x_7180:
[----:B------:R-:W-:Y:S05]  /*ef10*/  BSYNC B1 ;  /* 0x0000000000017941 */ /* 0x000fea0003800000 */
.L_x_7179:
        /* <DEDUP_REMOVED lines=12> */
.L_x_7183:
        /* <DEDUP_REMOVED lines=12> */
.L_x_7186:
[----:B------:R-:W-:Y:S02]  /*f0a0*/  IMAD.MOV.U32 R85, RZ, RZ, R108 ;  /* 0x000000ffff557224 */ /* 0x000fe400078e006c */
.L_x_7187:
[----:B------:R-:W-:Y:S05]  /*f0b0*/  BSYNC B1 ;  /* 0x0000000000017941 */ /* 0x000fea0003800000 */
.L_x_7185:
        /* <DEDUP_REMOVED lines=16> */
.L_x_7191:
[----:B------:R-:W-:Y:S05]  /*f1c0*/  BSYNC B2 ;  /* 0x0000000000027941 */ /* 0x000fea0003800000 */
.L_x_7190:
        /* <DEDUP_REMOVED lines=43> */
.L_x_7189:
[----:B------:R-:W-:Y:S05]  /*f480*/  BSYNC B1 ;  /* 0x0000000000017941 */ /* 0x000fea0003800000 */
.L_x_7188:
        /* <DEDUP_REMOVED lines=9> */
.L_x_7184:
        /* <DEDUP_REMOVED lines=12> */
.L_x_7193:
[----:B------:R-:W-:Y:S02]  /*f5e0*/  IMAD.MOV.U32 R143, RZ, RZ, R108 ;  /* 0x000000ffff8f7224 */ /* 0x000fe400078e006c */
.L_x_7194:
[----:B------:R-:W-:Y:S05]  /*f5f0*/  BSYNC B1 ;  /* 0x0000000000017941 */ /* 0x000fea0003800000 */
.L_x_7192:
        /* <DEDUP_REMOVED lines=16> */
.L_x_7198:
[----:B------:R-:W-:Y:S05]  /*f700*/  BSYNC B2 ;  /* 0x0000000000027941 */ /* 0x000fea0003800000 */
.L_x_7197:
        /* <DEDUP_REMOVED lines=43> */
.L_x_7196:
[----:B------:R-:W-:Y:S05]  /*f9c0*/  BSYNC B1 ;  /* 0x0000000000017941 */ /* 0x000fea0003800000 */
.L_x_7195:
        /* <DEDUP_REMOVED lines=12> */
.L_x_7199:
        /* <DEDUP_REMOVED lines=12> */
.L_x_7202:
[----:B------:R-:W-:Y:S02]  /*fb50*/  IMAD.MOV.U32 R86, RZ, RZ, R108 ;  /* 0x000000ffff567224 */ /* 0x000fe400078e006c */
.L_x_7203:
[----:B------:R-:W-:Y:S05]  /*fb60*/  BSYNC B1 ;  /* 0x0000000000017941 */ /* 0x000fea0003800000 */
.L_x_7201:
        /* <DEDUP_REMOVED lines=16> */
.L_x_7207:
[----:B------:R-:W-:Y:S05]  /*fc70*/  BSYNC B2 ;  /* 0x0000000000027941 */ /* 0x000fea0003800000 */
.L_x_7206:
        /* <DEDUP_REMOVED lines=43> */
.L_x_7205:
[----:B------:R-:W-:Y:S05]  /*ff30*/  BSYNC B1 ;  /* 0x0000000000017941 */ /* 0x000fea0003800000 */
.L_x_7204:
        /* <DEDUP_REMOVED lines=9> */
.L_x_7200:
        /* <DEDUP_REMOVED lines=12> */
.L_x_7209:
[----:B------:R-:W-:Y:S02]  /*10090*/  IMAD.MOV.U32 R143, RZ, RZ, R108 ;  /* 0x000000ffff8f7224 */ /* 0x000fe400078e006c */
.L_x_7210:
[----:B------:R-:W-:Y:S05]  /*100a0*/  BSYNC B1 ;  /* 0x0000000000017941 */ /* 0x000fea0003800000 */
.L_x_7208:
        /* <DEDUP_REMOVED lines=16> */
.L_x_7214:
[----:B------:R-:W-:Y:S05]  /*101b0*/  BSYNC B2 ;  /* 0x0000000000027941 */ /* 0x000fea0003800000 */
.L_x_7213:
        /* <DEDUP_REMOVED lines=43> */
.L_x_7212:
[----:B------:R-:W-:Y:S05]  /*10470*/  BSYNC B1 ;  /* 0x0000000000017941 */ /* 0x000fea0003800000 */
.L_x_7211:
        /* <DEDUP_REMOVED lines=12> */
.L_x_7215:
        /* <DEDUP_REMOVED lines=12> */
.L_x_7218:
[----:B------:R-:W-:Y:S02]  /*10600*/  IMAD.MOV.U32 R143, RZ, RZ, R108 ;  /* 0x000000ffff8f7224 */ /* 0x000fe400078e006c */
.L_x_7219:
[----:B------:R-:W-:Y:S05]  /*10610*/  BSYNC B1 ;  /* 0x0000000000017941 */ /* 0x000fea0003800000 */
.L_x_7217:
        /* <DEDUP_REMOVED lines=16> */
.L_x_7223:
[----:B------:R-:W-:Y:S05]  /*10720*/  BSYNC B2 ;  /* 0x0000000000027941 */ /* 0x000fea0003800000 */
.L_x_7222:
        /* <DEDUP_REMOVED lines=43> */
.L_x_7221:
[----:B------:R-:W-:Y:S05]  /*109e0*/  BSYNC B1 ;  /* 0x0000000000017941 */ /* 0x000fea0003800000 */
.L_x_7220:
        /* <DEDUP_REMOVED lines=9> */
.L_x_7216:
        /* <DEDUP_REMOVED lines=12> */
.L_x_7225:
[----:B------:R-:W-:Y:S02]  /*10b40*/  IMAD.MOV.U32 R143, RZ, RZ, R108 ;  /* 0x000000ffff8f7224 */ /* 0x000fe400078e006c */
.L_x_7226:
[----:B------:R-:W-:Y:S05]  /*10b50*/  BSYNC B1 ;  /* 0x0000000000017941 */ /* 0x000fea0003800000 */
.L_x_7224:
        /* <DEDUP_REMOVED lines=16> */
.L_x_7230:
[----:B------:R-:W-:Y:S05]  /*10c60*/  BSYNC B2 ;  /* 0x0000000000027941 */ /* 0x000fea0003800000 */
.L_x_7229:
        /* <DEDUP_REMOVED lines=43> */
.L_x_7228:
[----:B------:R-:W-:Y:S05]  /*10f20*/  BSYNC B1 ;  /* 0x0000000000017941 */ /* 0x000fea0003800000 */
.L_x_7227:
        /* <DEDUP_REMOVED lines=12> */
.L_x_7231:
        /* <DEDUP_REMOVED lines=12> */
.L_x_7234:
[----:B------:R-:W-:Y:S02]  /*110b0*/  IMAD.MOV.U32 R143, RZ, RZ, R108 ;  /* 0x000000ffff8f7224 */ /* 0x000fe400078e006c */
.L_x_7235:
[----:B------:R-:W-:Y:S05]  /*110c0*/  BSYNC B1 ;  /* 0x0000000000017941 */ /* 0x000fea0003800000 */
.L_x_7233:
        /* <DEDUP_REMOVED lines=16> */
.L_x_7239:
[----:B------:R-:W-:Y:S05]  /*111d0*/  BSYNC B2 ;  /* 0x0000000000027941 */ /* 0x000fea0003800000 */
.L_x_7238:
        /* <DEDUP_REMOVED lines=43> */
.L_x_7237:
[----:B------:R-:W-:Y:S05]  /*11490*/  BSYNC B1 ;  /* 0x0000000000017941 */ /* 0x000fea0003800000 */
.L_x_7236:
        /* <DEDUP_REMOVED lines=9> */
.L_x_7232:
[----:B------:R-:W-:Y:S01]  /*11530*/  FADD.FTZ R130, RZ, R44 ;  /* 0x0000002cff827221 */ /* 0x000fe20000010000 */
[----:B------:R-:W-:Y:S02]  /*11540*/  ISETP.NE.AND P1, PT, R139, RZ, PT ;  /* 0x000000ff8b00720c */ /* 0x000fe40003f25270 */
[----:B------:R-:W-:Y:S01]  /*11550*/  SEL R132, RZ, 0x10000, P4 ;  /* 0x00010000ff847807 */ /* 0x000fe20002000000 */
[----:B------:R-:W-:Y:S01]  /*11560*/  FADD.FTZ R113, R130, R45 ;  /* 0x0000002d82717221 */ /* 0x000fe20000010000 */
[----:B------:R-:W-:Y:S02]  /*11570*/  SEL R131, RZ, 0x1000000, P5 ;  /* 0x01000000ff837807 */ /* 0x000fe40002800000 */
[----:B------:R-:W-:Y:S01]  /*11580*/  ISETP.NE.AND P4, PT, R142, RZ, PT ;  /* 0x000000ff8e00720c */ /* 0x000fe20003f85270 */
[----:B------:R-:W-:Y:S01]  /*11590*/  FADD.FTZ R130, R113, R46 ;  /* 0x0000002e71827221 */ /* 0x000fe20000010000 */
[----:B------:R-:W-:Y:S02]  /*115a0*/  SEL R139, RZ, 0x100, P3 ;  /* 0x00000100ff8b7807 */ /* 0x000fe40001800000 */
[----:B------:R-:W-:Y:S01]  /*115b0*/  ISETP.NE.AND P6, PT, R141, RZ, PT ;  /* 0x000000ff8d00720c */ /* 0x000fe20003fc5270 */
[----:B------:R-:W-:Y:S01]  /*115c0*/  FADD.FTZ R113, R130, R47 ;  /* 0x0000002f82717221 */ /* 0x000fe20000010000 */
[----:B------:R-:W-:-:S02]  /*115d0*/  ISETP.NE.AND P5, PT, R140, RZ, PT ;  /* 0x000000ff8c00720c */ /* 0x000fc40003fa5270 */
[----:B------:R-:W-:Y:S01]  /*115e0*/  SEL R140, RZ, 0x1, P4 ;  /* 0x00000001ff8c7807 */ /* 0x000fe20002000000 */
[----:B------:R-:W-:Y:S01]  /*115f0*/  FADD.FTZ R130, R113, R40 ;  /* 0x0000002871827221 */ /* 0x000fe20000010000 */
[----:B------:R-:W-:Y:S02]  /*11600*/  LOP3.LUT R139, R139, R131, R132, 0xfe, !PT ;  /* 0x000000838b8b7212 */ /* 0x000fe400078efe84 */
[----:B------:R-:W-:Y:S01]  /*11610*/  SEL R132, RZ, 0x1, P5 ;  /* 0x00000001ff847807 */ /* 0x000fe20002800000 */
[----:B------:R-:W-:Y:S01]  /*11620*/  FADD.FTZ R113, R130, R41 ;  /* 0x0000002982717221 */ /* 0x000fe20000010000 */
[----:B------:R-:W-:Y:S01]  /*11630*/  SEL R135, RZ, 0x1, P2 ;  /* 0x00000001ff877807 */ /* 0x000fe20001000000 */
[----:B------:R-:W-:Y:S01]  /*11640*/  IMAD.WIDE.U32 R140, R140, 0x1000000, RZ ;  /* 0x010000008c8c7825 */ /* 0x000fe200078e00ff */
[----:B------:R-:W-:-:S03]  /*11650*/  ISETP.NE.AND P0, PT, R136, RZ, PT ;  /* 0x000000ff8800720c */ /* 0x000fc60003f05270 */
[----:B------:R-:W-:Y:S01]  /*11660*/  FADD.FTZ R130, R113, R42 ;  /* 0x0000002a71827221 */ /* 0x000fe20000010000 */
[----:B------:R-:W-:Y:S01]  /*11670*/  LOP3.LUT R141, R141, R139, R135, 0xfe, !PT ;  /* 0x0000008b8d8d7212 */ /* 0x000fe200078efe87 */
[----:B------:R-:W-:Y:S01]  /*11680*/  IMAD.WIDE.U32 R132, R132, 0x10000, RZ ;  /* 0x0001000084847825 */ /* 0x000fe200078e00ff */
[----:B------:R-:W-:Y:S02]  /*11690*/  SEL R135, RZ, 0x1, P1 ;  /* 0x00000001ff877807 */ /* 0x000fe40000800000 */
[----:B------:R-:W-:Y:S01]  /*116a0*/  ISETP.NE.AND P1, PT, R27, RZ, PT ;  /* 0x000000ff1b00720c */ /* 0x000fe20003f25270 */
[----:B------:R-:W-:Y:S02]  /*116b0*/  FADD.FTZ R113, R130, R43 ;  /* 0x0000002b82717221 */ /* 0x000fe40000010000 */
[----:B------:R-:W-:-:S04]  /*116c0*/  IMAD.WIDE.U32 R138, R129, R138, c[0x0][0x188] ;  /* 0x00006200818a7625 */ /* 0x000fc800078e008a */
[----:B------:R-:W-:Y:S01]  /*116d0*/  FADD.FTZ R130, R113, R36 ;  /* 0x0000002471827221 */ /* 0x000fe20000010000 */
[----:B------:R0:W-:Y:S03]  /*116e0*/  STG.E.128 [R138.64], R28 ;  /* 0x0000001c8a007986 */ /* 0x0001e6000c101d06 */
[----:B------:R-:W-:Y:S01]  /*116f0*/  FADD.FTZ R113, R130, R37 ;  /* 0x0000002582717221 */ /* 0x000fe20000010000 */
[----:B------:R0:W-:Y:S03]  /*11700*/  STG.E.128 [R138.64+0x10], R84 ;  /* 0x000010548a007986 */ /* 0x0001e6000c101d06 */
        /* <DEDUP_REMOVED lines=10> */
[----:B------:R-:W-:Y:S01]  /*117b0*/  IMAD.WIDE.U32 R132, R129, R137, c[0x0][0x190] ;  /* 0x0000640081847625 */ /* 0x000fe200078e0089 */
[----:B------:R-:W-:-:S03]  /*117c0*/  LOP3.LUT R130, R140, R135, RZ, 0xfc, !PT ;  /* 0x000000878c827212 */ /* 0x000fc600078efcff */
[----:B------:R-:W-:Y:S02]  /*117d0*/  FADD.FTZ R136, R113, R28 ;  /* 0x0000001c71887221 */ /* 0x000fe40000010000 */
[----:B------:R0:W-:Y:S02]  /*117e0*/  STG.E.64 [R132.64], R130 ;  /* 0x0000008284007986 */ /* 0x0001e4000c101b06 */
[----:B------:R-:W-:-:S04]  /*117f0*/  FADD.FTZ R113, R136, R29 ;  /* 0x0000001d88717221 */ /* 0x000fc80000010000 */
[----:B------:R-:W-:-:S04]  /*11800*/  FADD.FTZ R136, R113, R30 ;  /* 0x0000001e71887221 */ /* 0x000fc80000010000 */
        /* <DEDUP_REMOVED lines=24> */
.L_x_7240:
[----:B0-----:R-:W-:Y:S01]  /*11990*/  FADD.FTZ R136, R136, R87 ;  /* 0x0000005788887221 */ /* 0x001fe20000010000 */
[----:B------:R-:W-:Y:S05]  /*119a0*/  BRA.DIV ~URZ, `(.L_x_7241) ;  /* 0x000011727f007947 */ /* 0x000fea000b800000 */
[----:B------:R0:W1:Y:S02]  /*119b0*/  SHFL.BFLY PT, R113, R136, 0x1, 0x1f ;  /* 0x0c201f0088717f89 */ /* 0x00006400000e0000 */
.L_x_7245:
        /* <DEDUP_REMOVED lines=68> */
.L_x_7246:
[----:B-1----:R-:W-:Y:S01]  /*11e00*/  FADD.FTZ R131, R135, R136 ;  /* 0x0000008887837221 */ /* 0x002fe20000010000 */
[----:B------:R-:W-:Y:S01]  /*11e10*/  ISETP.NE.AND P0, PT, RZ, UR8, PT ;  /* 0x00000008ff007c0c */ /* 0x000fe2000bf05270 */
[C---:B------:R-:W-:Y:S01]  /*11e20*/  FMUL.FTZ R135, R133.reuse, R133 ;  /* 0x0000008585877220 */ /* 0x040fe20000410000 */
[----:B------:R-:W-:Y:S01]  /*11e30*/  PRMT R151, RZ, 0x5410, R82 ;  /* 0x00005410ff977816 */ /* 0x000fe20000000052 */
[----:B------:R-:W-:Y:S01]  /*11e40*/  IMAD.MOV.U32 R132, RZ, RZ, c[0x0][0x1e0] ;  /* 0x00007800ff847624 */ /* 0x000fe200078e00ff */
[----:B0-----:R-:W-:Y:S01]  /*11e50*/  FSEL R136, R133, RZ, !P0 ;  /* 0x000000ff85887208 */ /* 0x001fe20004000000 */
[----:B------:R-:W-:Y:S01]  /*11e60*/  IMAD.MOV.U32 R113, RZ, RZ, 0x4 ;  /* 0x00000004ff717424 */ /* 0x000fe200078e00ff */
[----:B------:R-:W-:Y:S01]  /*11e70*/  FSEL R135, R135, RZ, P0 ;  /* 0x000000ff87877208 */ /* 0x000fe20000000000 */
[----:B------:R-:W-:Y:S01]  /*11e80*/  FFMA.FTZ R132, R131, R132, c[0x0][0x228] ;  /* 0x00008a0083847623 */ /* 0x000fe20000010084 */
[----:B------:R-:W-:Y:S01]  /*11e90*/  PRMT R143, RZ, 0x5410, R80 ;  /* 0x00005410ff8f7816 */ /* 0x000fe20000000050 */
[----:B------:R-:W-:Y:S01]  /*11ea0*/  @!P1 IMAD.WIDE R130, R26, R113, c[0x0][0x1a0] ;  /* 0x000068001a829625 */ /* 0x000fe200078e0271 */
[----:B------:R-:W-:-:S03]  /*11eb0*/  PRMT R137, RZ, 0x7610, R70 ;  /* 0x00007610ff897816 */ /* 0x000fc60000000046 */
[----:B------:R-:W-:Y:S01]  /*11ec0*/  FADD.FTZ R132, R132, R135 ;  /* 0x0000008784847221 */ /* 0x000fe20000010000 */
[----:B------:R-:W-:Y:S01]  /*11ed0*/  @!P1 STG.E [R130.64], R133 ;  /* 0x0000008582009986 */ /* 0x000fe2000c101906 */
[C---:B------:R-:W-:Y:S02]  /*11ee0*/  FADD.FTZ R156, -R136.reuse, R28 ;  /* 0x0000001c889c7221 */ /* 0x040fe40000010100 */
[----:B------:R-:W0:Y:S01]  /*11ef0*/  MUFU.RSQ R141, R132 ;  /* 0x00000084008d7308 */ /* 0x000e220000001400 */
[C---:B------:R-:W-:Y:S02]  /*11f00*/  FADD.FTZ R158, -R136.reuse, R29 ;  /* 0x0000001d889e7221 */ /* 0x040fe40000010100 */
[----:B------:R-:W-:Y:S02]  /*11f10*/  FADD.FTZ R30, -R136, R30 ;  /* 0x0000001e881e7221 */ /* 0x000fe40000010100 */
[----:B------:R-:W-:-:S04]  /*11f20*/  @!P1 IMAD.WIDE R28, R26, R113, c[0x0][0x1a8] ;  /* 0x00006a001a1c9625 */ /* 0x000fc800078e0271 */
[C---:B------:R-:W-:Y:S02]  /*11f30*/  FADD.FTZ R42, -R136.reuse, R42 ;  /* 0x0000002a882a7221 */ /* 0x040fe40000010100 */
[C---:B------:R-:W-:Y:S02]  /*11f40*/  FADD.FTZ R154, -R136.reuse, R35 ;  /* 0x00000023889a7221 */ /* 0x040fe40000010100 */
[C---:B------:R-:W-:Y:S02]  /*11f50*/  FADD.FTZ R40, -R136.reuse, R40 ;  /* 0x0000002888287221 */ /* 0x040fe40000010100 */
[----:B------:R-:W-:Y:S01]  /*11f60*/  FADD.FTZ R44, -R136, R44 ;  /* 0x0000002c882c7221 */ /* 0x000fe20000010100 */
[----:B0-----:R0:W-:Y:S01]  /*11f70*/  @!P1 STG.E [R28.64], R141 ;  /* 0x0000008d1c009986 */ /* 0x0011e2000c101906 */
[C---:B------:R-:W-:Y:S01]  /*11f80*/  FMUL.FTZ R135, R141.reuse, R30 ;  /* 0x0000001e8d877220 */ /* 0x040fe20000410000 */
[----:B------:R-:W-:Y:S01]  /*11f90*/  PRMT R30, RZ, 0x5410, R83 ;  /* 0x00005410ff1e7816 */ /* 0x000fe20000000053 */
[----:B------:R-:W-:-:S02]  /*11fa0*/  FMUL.FTZ R35, R141, R42 ;  /* 0x0000002a8d237220 */ /* 0x000fc40000410000 */
[C---:B------:R-:W-:Y:S02]  /*11fb0*/  FADD.FTZ R150, -R136.reuse, R33 ;  /* 0x0000002188967221 */ /* 0x040fe40000010100 */
[C---:B------:R-:W-:Y:S02]  /*11fc0*/  FADD.FTZ R160, -R136.reuse, R31 ;  /* 0x0000001f88a07221 */ /* 0x040fe40000010100 */
[----:B------:R-:W-:Y:S02]  /*11fd0*/  FFMA.FTZ R31, R35, R30, R19 ;  /* 0x0000001e231f7223 */ /* 0x000fe40000010013 */
[C---:B------:R-:W-:Y:S01]  /*11fe0*/  FADD.FTZ R144, -R136.reuse, R43 ;  /* 0x0000002b88907221 */ /* 0x040fe20000010100 */
[----:B0-----:R-:W-:Y:S01]  /*11ff0*/  PRMT R29, RZ, 0x5410, R71 ;  /* 0x00005410ff1d7816 */ /* 0x001fe20000000047 */
[C---:B------:R-:W-:Y:S01]  /*12000*/  FADD.FTZ R152, -R136.reuse, R34 ;  /* 0x0000002288987221 */ /* 0x040fe20000010100 */
[----:B------:R-:W-:Y:S01]  /*12010*/  PRMT R43, RZ, 0x5410, R67 ;  /* 0x00005410ff2b7816 */ /* 0x000fe20000000043 */
[----:B------:R-:W-:-:S02]  /*12020*/  FADD.FTZ R148, -R136, R32 ;  /* 0x0000002088947221 */ /* 0x000fc40000010100 */
[----:B------:R-:W-:Y:S01]  /*12030*/  FFMA.FTZ R35, R35, R29, R92 ;  /* 0x0000001d23237223 */ /* 0x000fe2000001005c */
[----:B------:R-:W-:Y:S01]  /*12040*/  PRMT R29, RZ, 0x5410, R70 ;  /* 0x00005410ff1d7816 */ /* 0x000fe20000000046 */
[C---:B------:R-:W-:Y:S02]  /*12050*/  FMUL.FTZ R34, R141.reuse, R40 ;  /* 0x000000288d227220 */ /* 0x040fe40000410000 */
[C---:B------:R-:W-:Y:S01]  /*12060*/  FMUL.FTZ R32, R141.reuse, R44 ;  /* 0x0000002c8d207220 */ /* 0x040fe20000410000 */
[----:B------:R-:W-:Y:S01]  /*12070*/  PRMT R44, RZ, 0x7610, R83 ;  /* 0x00007610ff2c7816 */ /* 0x000fe20000000053 */
[----:B------:R-:W-:Y:S01]  /*12080*/  FMUL.FTZ R149, R141, R150 ;  /* 0x000000968d957220 */ /* 0x000fe20000410000 */
[----:B------:R-:W-:Y:S01]  /*12090*/  PRMT R150, RZ, 0x7610, R71 ;  /* 0x00007610ff967816 */ /* 0x000fe20000000047 */
[C---:B------:R-:W-:Y:S02]  /*120a0*/  FADD.FTZ R38, -R136.reuse, R38 ;  /* 0x0000002688267221 */ /* 0x040fe40000010100 */
[----:B------:R-:W-:-:S02]  /*120b0*/  FADD.FTZ R146, -R136, R39 ;  /* 0x0000002788927221 */ /* 0x000fc40000010100 */
[C---:B------:R-:W-:Y:S01]  /*120c0*/  FADD.FTZ R142, -R136.reuse, R41 ;  /* 0x00000029888e7221 */ /* 0x040fe20000010100 */
[----:B------:R-:W-:Y:S01]  /*120d0*/  PRMT R41, RZ, 0x5410, R65 ;  /* 0x00005410ff297816 */ /* 0x000fe20000000041 */
[C---:B------:R-:W-:Y:S01]  /*120e0*/  FMUL.FTZ R39, R141.reuse, R144 ;  /* 0x000000908d277220 */ /* 0x040fe20000410000 */
[----:B------:R-:W-:Y:S01]  /*120f0*/  PRMT R144, RZ, 0x7610, R80 ;  /* 0x00007610ff907816 */ /* 0x000fe20000000050 */
[----:B------:R-:W-:Y:S02]  /*12100*/  FADD.FTZ R46, -R136, R46 ;  /* 0x0000002e882e7221 */ /* 0x000fe40000010100 */
[C---:B------:R-:W-:Y:S02]  /*12110*/  FFMA.FTZ R151, R34.reuse, R151, R21 ;  /* 0x0000009722977223 */ /* 0x040fe40000010015 */
[----:B------:R-:W-:Y:S01]  /*12120*/  FFMA.FTZ R34, R34, R29, R90 ;  /* 0x0000001d22227223 */ /* 0x000fe2000001005a */
[----:B------:R-:W-:Y:S01]  /*12130*/  PRMT R29, RZ, 0x7610, R82 ;  /* 0x00007610ff1d7816 */ /* 0x000fe20000000052 */
[C---:B------:R-:W-:Y:S01]  /*12140*/  FMUL.FTZ R28, R141.reuse, R38 ;  /* 0x000000268d1c7220 */ /* 0x040fe20000410000 */
[----:B------:R-:W-:Y:S01]  /*12150*/  PRMT R38, RZ, 0x5410, R81 ;  /* 0x00005410ff267816 */ /* 0x000fe20000000051 */
[----:B------:R-:W-:-:S02]  /*12160*/  FMUL.FTZ R142, R141, R142 ;  /* 0x0000008e8d8e7220 */ /* 0x000fc40000410000 */
[C---:B------:R-:W-:Y:S02]  /*12170*/  FFMA.FTZ R44, R39.reuse, R44, R18 ;  /* 0x0000002c272c7223 */ /* 0x040fe40000010012 */
[----:B------:R-:W-:Y:S01]  /*12180*/  FFMA.FTZ R150, R39, R150, R94 ;  /* 0x0000009627967223 */ /* 0x000fe2000001005e */
[----:B------:R-:W-:Y:S01]  /*12190*/  PRMT R39, RZ, 0x5410, R69 ;  /* 0x00005410ff277816 */ /* 0x000fe20000000045 */
[----:B------:R-:W-:Y:S01]  /*121a0*/  FMUL.FTZ R33, R141, R46 ;  /* 0x0000002e8d217220 */ /* 0x000fe20000410000 */
[----:B------:R-:W-:Y:S01]  /*121b0*/  PRMT R46, RZ, 0x5410, R74 ;  /* 0x00005410ff2e7816 */ /* 0x000fe2000000004a */
[----:B------:R-:W-:Y:S01]  /*121c0*/  FADD.FTZ R140, -R136, R47 ;  /* 0x0000002f888c7221 */ /* 0x000fe20000010100 */
[----:B------:R-:W-:Y:S01]  /*121d0*/  PRMT R47, RZ, 0x5410, R75 ;  /* 0x00005410ff2f7816 */ /* 0x000fe2000000004b */
[----:B------:R-:W-:Y:S01]  /*121e0*/  FFMA.FTZ R30, R142, R29, R20 ;  /* 0x0000001d8e1e7223 */ /* 0x000fe20000010014 */
[----:B------:R-:W-:Y:S01]  /*121f0*/  F2FP.BF16.PACK_AB R31, R44, R31 ;  /* 0x0000001f2c1f723e */ /* 0x000fe200000010ff */
[C---:B------:R-:W-:Y:S01]  /*12200*/  FADD.FTZ R138, -R136.reuse, R45 ;  /* 0x0000002d888a7221 */ /* 0x040fe20000010100 */
[----:B------:R-:W-:Y:S01]  /*12210*/  PRMT R44, RZ, 0x5410, R72 ;  /* 0x00005410ff2c7816 */ /* 0x000fe20000000048 */
[----:B------:R-:W-:Y:S01]  /*12220*/  FADD.FTZ R36, -R136, R36 ;  /* 0x0000002488247221 */ /* 0x000fe20000010100 */
[----:B------:R-:W-:Y:S01]  /*12230*/  F2FP.BF16.PACK_AB R30, R30, R151 ;  /* 0x000000971e1e723e */ /* 0x000fe200000010ff */
[----:B------:R-:W-:Y:S01]  /*12240*/  FFMA.FTZ R29, R33, R38, R23 ;  /* 0x00000026211d7223 */ /* 0x000fe20000010017 */
[----:B------:R-:W-:Y:S01]  /*12250*/  PRMT R38, RZ, 0x7610, R69 ;  /* 0x00007610ff267816 */ /* 0x000fe20000000045 */
[----:B------:R-:W-:Y:S01]  /*12260*/  FADD.FTZ R130, -R136, R37 ;  /* 0x0000002588827221 */ /* 0x000fe20000010100 */
[----:B------:R-:W-:Y:S01]  /*12270*/  F2FP.BF16.PACK_AB R35, R150, R35 ;  /* 0x000000239623723e */ /* 0x000fe200000010ff */
[C---:B------:R-:W-:Y:S01]  /*12280*/  FADD.FTZ R84, -R136.reuse, R84 ;  /* 0x0000005488547221 */ /* 0x040fe20000010100 */
[----:B------:R-:W-:Y:S01]  /*12290*/  PRMT R150, RZ, 0x7610, R60 ;  /* 0x00007610ff967816 */ /* 0x000fe2000000003c */
[C---:B------:R-:W-:Y:S01]  /*122a0*/  FADD.FTZ R162, -R136.reuse, R85 ;  /* 0x0000005588a27221 */ /* 0x040fe20000010100 */
[----:B------:R-:W-:Y:S01]  /*122b0*/  PRMT R85, RZ, 0x7610, R76 ;  /* 0x00007610ff557816 */ /* 0x000fe2000000004c */
[----:B------:R-:W-:-:S02]  /*122c0*/  FADD.FTZ R164, -R136, R86 ;  /* 0x0000005688a47221 */ /* 0x000fc40000010100 */
[----:B------:R-:W-:Y:S01]  /*122d0*/  FFMA.FTZ R33, R33, R39, R88 ;  /* 0x0000002721217223 */ /* 0x000fe20000010058 */
[----:B------:R-:W-:Y:S01]  /*122e0*/  PRMT R39, RZ, 0x7610, R81 ;  /* 0x00007610ff277816 */ /* 0x000fe20000000051 */
[----:B------:R-:W-:Y:S01]  /*122f0*/  FADD.FTZ R136, -R136, R87 ;  /* 0x0000005788887221 */ /* 0x000fe20000010100 */
[----:B------:R-:W-:Y:S01]  /*12300*/  PRMT R87, RZ, 0x7610, R78 ;  /* 0x00007610ff577816 */ /* 0x000fe2000000004e */
[C---:B------:R-:W-:Y:S02]  /*12310*/  FMUL.FTZ R86, R141.reuse, R140 ;  /* 0x0000008c8d567220 */ /* 0x040fe40000410000 */
[C---:B------:R-:W-:Y:S02]  /*12320*/  FMUL.FTZ R131, R141.reuse, R138 ;  /* 0x0000008a8d837220 */ /* 0x040fe40000410000 */
[C---:B------:R-:W-:Y:S02]  /*12330*/  FMUL.FTZ R40, R141.reuse, R36 ;  /* 0x000000248d287220 */ /* 0x040fe40000410000 */
[C---:B------:R-:W-:Y:S01]  /*12340*/  FMUL.FTZ R147, R141.reuse, R130 ;  /* 0x000000828d937220 */ /* 0x040fe20000410000 */
[----:B------:R-:W-:Y:S01]  /*12350*/  PRMT R130, RZ, 0x7610, R79 ;  /* 0x00007610ff827816 */ /* 0x000fe2000000004f */
[C---:B------:R-:W-:Y:S01]  /*12360*/  FMUL.FTZ R45, R141.reuse, R146 ;  /* 0x000000928d2d7220 */ /* 0x040fe20000410000 */
[----:B------:R-:W-:Y:S01]  /*12370*/  PRMT R146, RZ, 0x7610, R65 ;  /* 0x00007610ff927816 */ /* 0x000fe20000000041 */
[C---:B------:R-:W-:Y:S01]  /*12380*/  FMUL.FTZ R42, R141.reuse, R148 ;  /* 0x000000948d2a7220 */ /* 0x040fe20000410000 */
[----:B------:R-:W-:Y:S01]  /*12390*/  PRMT R148, RZ, 0x7610, R67 ;  /* 0x00007610ff947816 */ /* 0x000fe20000000043 */
[----:B------:R-:W-:-:S02]  /*123a0*/  FMUL.FTZ R36, R141, R152 ;  /* 0x000000988d247220 */ /* 0x000fc40000410000 */
[C---:B------:R-:W-:Y:S02]  /*123b0*/  FMUL.FTZ R37, R141.reuse, R154 ;  /* 0x0000009a8d257220 */ /* 0x040fe40000410000 */
[C---:B------:R-:W-:Y:S02]  /*123c0*/  FMUL.FTZ R132, R141.reuse, R156 ;  /* 0x0000009c8d847220 */ /* 0x040fe40000410000 */
[C---:B------:R-:W-:Y:S02]  /*123d0*/  FMUL.FTZ R133, R141.reuse, R158 ;  /* 0x0000009e8d857220 */ /* 0x040fe40000410000 */
[C---:B------:R-:W-:Y:S02]  /*123e0*/  FMUL.FTZ R145, R141.reuse, R160 ;  /* 0x000000a08d917220 */ /* 0x040fe40000410000 */
[C---:B------:R-:W-:Y:S01]  /*123f0*/  FMUL.FTZ R138, R141.reuse, R84 ;  /* 0x000000548d8a7220 */ /* 0x040fe20000410000 */
[----:B------:R-:W-:Y:S01]  /*12400*/  PRMT R84, RZ, 0x7610, R77 ;  /* 0x00007610ff547816 */ /* 0x000fe2000000004d */
[----:B------:R-:W-:-:S02]  /*12410*/  FMUL.FTZ R139, R141, R162 ;  /* 0x000000a28d8b7220 */ /* 0x000fc40000410000 */
[C---:B------:R-:W-:Y:S02]  /*12420*/  FMUL.FTZ R140, R141.reuse, R164 ;  /* 0x000000a48d8c7220 */ /* 0x040fe40000410000 */
[----:B------:R-:W-:Y:S02]  /*12430*/  FMUL.FTZ R141, R141, R136 ;  /* 0x000000888d8d7220 */ /* 0x000fe40000410000 */
[C---:B------:R-:W-:Y:S01]  /*12440*/  FFMA.FTZ R136, R86.reuse, R39, R22 ;  /* 0x0000002756887223 */ /* 0x040fe20000010016 */
[--C-:B------:R-:W-:Y:S01]  /*12450*/  PRMT R39, RZ, 0x5410, R68.reuse ;  /* 0x00005410ff277816 */ /* 0x100fe20000000044 */
[----:B------:R-:W-:Y:S01]  /*12460*/  FFMA.FTZ R86, R86, R38, R91 ;  /* 0x0000002656567223 */ /* 0x000fe2000001005b */
[----:B------:R-:W-:Y:S01]  /*12470*/  PRMT R38, RZ, 0x7610, R68 ;  /* 0x00007610ff267816 */ /* 0x000fe20000000044 */
[----:B------:R-:W-:Y:S01]  /*12480*/  FFMA.FTZ R143, R32, R143, R25 ;  /* 0x0000008f208f7223 */ /* 0x000fe20000010019 */
[----:B------:R-:W-:Y:S01]  /*12490*/  F2FP.BF16.PACK_AB R29, R136, R29 ;  /* 0x0000001d881d723e */ /* 0x000fe200000010ff */
[----:B------:R-:W-:Y:S01]  /*124a0*/  FFMA.FTZ R32, R32, R39, R0 ;  /* 0x0000002720207223 */ /* 0x000fe20000010000 */
[----:B------:R-:W-:Y:S01]  /*124b0*/  PRMT R39, RZ, 0x5410, R79 ;  /* 0x00005410ff277816 */ /* 0x000fe2000000004f */
[C---:B------:R-:W-:Y:S01]  /*124c0*/  FFMA.FTZ R144, R131.reuse, R144, R24 ;  /* 0x0000009083907223 */ /* 0x040fe20000010018 */
[----:B------:R-:W-:Y:S01]  /*124d0*/  PRMT R136, RZ, 0x5410, R73 ;  /* 0x00005410ff887816 */ /* 0x000fe20000000049 */
[----:B------:R-:W-:Y:S01]  /*124e0*/  FFMA.FTZ R131, R131, R38, R89 ;  /* 0x0000002683837223 */ /* 0x000fe20000010059 */
[----:B------:R-:W-:Y:S01]  /*124f0*/  PRMT R38, RZ, 0x5410, R78 ;  /* 0x00005410ff267816 */ /* 0x000fe2000000004e */
[----:B------:R-:W-:Y:S01]  /*12500*/  FFMA.FTZ R39, R36, R39, R11 ;  /* 0x0000002724277223 */ /* 0x000fe2000001000b */
[----:B------:R-:W-:Y:S01]  /*12510*/  F2FP.BF16.PACK_AB R33, R86, R33 ;  /* 0x000000215621723e */ /* 0x000fe200000010ff */
[----:B------:R-:W-:Y:S01]  /*12520*/  FFMA.FTZ R43, R36, R43, R101 ;  /* 0x0000002b242b7223 */ /* 0x000fe20000010065 */
[----:B------:R-:W-:Y:S01]  /*12530*/  PRMT R36, RZ, 0x5410, R66 ;  /* 0x00005410ff247816 */ /* 0x000fe20000000042 */
[C---:B------:R-:W-:Y:S01]  /*12540*/  FFMA.FTZ R38, R42.reuse, R38, R13 ;  /* 0x000000262a267223 */ /* 0x040fe2000001000d */
[----:B------:R-:W-:Y:S01]  /*12550*/  F2FP.BF16.PACK_AB R32, R131, R32 ;  /* 0x000000208320723e */ /* 0x000fe200000010ff */
[C---:B------:R-:W-:Y:S01]  /*12560*/  FFMA.FTZ R130, R37.reuse, R130, R10 ;  /* 0x0000008225827223 */ /* 0x040fe2000001000a */
[----:B------:R-:W-:Y:S01]  /*12570*/  SHF.R.U32.HI R131, RZ, 0x1c, R134 ;  /* 0x0000001cff837819 */ /* 0x000fe20000011686 */
        /* <DEDUP_REMOVED lines=38> */
[----:B------:R-:W-:Y:S01]  /*127e0*/  FFMA.FTZ R44, R132, R44, R9 ;  /* 0x0000002c842c7223 */ /* 0x000fe20000010009 */
[----:B------:R-:W-:Y:S01]  /*127f0*/  IADD3 R134, R134, 0x20, RZ ;  /* 0x0000002086867810 */ /* 0x000fe20007ffe0ff */
[----:B------:R-:W-:Y:S01]  /*12800*/  FFMA.FTZ R138, R138, R28, R117 ;  /* 0x0000001c8a8a7223 */ /* 0x000fe20000010075 */
[----:B------:R-:W-:Y:S01]  /*12810*/  F2FP.BF16.PACK_AB R28, R144, R143 ;  /* 0x0000008f901c723e */ /* 0x000fe200000010ff */
[----:B------:R-:W-:Y:S01]  /*12820*/  IMAD.MOV.U32 R137, RZ, RZ, 0x10 ;  /* 0x00000010ff897424 */ /* 0x000fe200078e00ff */
[----:B------:R-:W-:Y:S01]  /*12830*/  PRMT R143, RZ, 0x7610, R74 ;  /* 0x00007610ff8f7816 */ /* 0x000fe2000000004a */
[----:B------:R-:W-:Y:S01]  /*12840*/  IMAD R26, R113, c[0x0][0x160], R26 ;  /* 0x00005800711a7a24 */ /* 0x000fe200078e021a */
[----:B------:R-:W-:-:S02]  /*12850*/  PRMT R144, RZ, 0x7610, R73 ;  /* 0x00007610ff907816 */ /* 0x000fc40000000049 */
[C---:B------:R-:W-:Y:S01]  /*12860*/  IADD3 R84, P0, R86.reuse, c[0x0][0x208], RZ ;  /* 0x0000820056547a10 */ /* 0x040fe20007f1e0ff */
[C---:B------:R-:W-:Y:S01]  /*12870*/  FFMA.FTZ R143, R139.reuse, R143, R4 ;  /* 0x0000008f8b8f7223 */ /* 0x040fe20000010004 */
[----:B------:R-:W-:Y:S01]  /*12880*/  IADD3 R86, P1, R86, c[0x0][0x210], RZ ;  /* 0x0000840056567a10 */ /* 0x000fe20007f3e0ff */
[----:B------:R-:W-:Y:S01]  /*12890*/  FFMA.FTZ R139, R139, R45, R118 ;  /* 0x0000002d8b8b7223 */ /* 0x000fe20000010076 */
[----:B------:R-:W-:Y:S01]  /*128a0*/  IADD3.X R85, R131, c[0x0][0x20c], RZ, P0, !PT ;  /* 0x0000830083557a10 */ /* 0x000fe200007fe4ff */
[----:B------:R-:W-:Y:S01]  /*128b0*/  FFMA.FTZ R45, R135, R136, R7 ;  /* 0x00000088872d7223 */ /* 0x000fe20000010007 */
[--C-:B------:R-:W-:Y:S01]  /*128c0*/  PRMT R136, RZ, 0x5410, R61.reuse ;  /* 0x00005410ff887816 */ /* 0x100fe2000000003d */
[----:B------:R-:W-:Y:S01]  /*128d0*/  FFMA.FTZ R144, R145, R144, R6 ;  /* 0x0000009091907223 */ /* 0x000fe20000010006 */
[----:B------:R-:W-:Y:S01]  /*128e0*/  IADD3.X R87, R131, c[0x0][0x214], RZ, P1, !PT ;  /* 0x0000850083577a10 */ /* 0x000fe20000ffe4ff */
[----:B------:R-:W-:Y:S01]  /*128f0*/  IMAD.WIDE.U32 R130, R134, R137, c[0x0][0x208] ;  /* 0x0000820086827625 */ /* 0x000fe200078e0089 */
[----:B------:R-:W-:Y:S01]  /*12900*/  F2FP.BF16.PACK_AB R46, R143, R46 ;  /* 0x0000002e8f2e723e */ /* 0x000fe200000010ff */
[----:B------:R0:W-:Y:S01]  /*12910*/  STG.E.128 [R84.64], R28 ;  /* 0x0000001c54007986 */ /* 0x0001e2000c101d06 */
[----:B------:R-:W-:Y:S01]  /*12920*/  F2FP.BF16.PACK_AB R41, R146, R41 ;  /* 0x000000299229723e */ /* 0x000fe200000010ff */
[----:B------:R-:W-:Y:S01]  /*12930*/  FFMA.FTZ R135, R135, R136, R106 ;  /* 0x0000008887877223 */ /* 0x000fe2000001006a */
[----:B------:R-:W-:Y:S01]  /*12940*/  PRMT R136, RZ, 0x7610, R61 ;  /* 0x00007610ff887816 */ /* 0x000fe2000000003d */
[----:B------:R-:W-:Y:S01]  /*12950*/  IMAD.SHL.U32 R143, R129, 0x10, RZ ;  /* 0x00000010818f7824 */ /* 0x000fe200078e00ff */
[----:B------:R1:W-:Y:S01]  /*12960*/  STG.E.128 [R86.64], R32 ;  /* 0x0000002056007986 */ /* 0x0003e2000c101d06 */
[----:B------:R-:W-:-:S02]  /*12970*/  SHF.R.U32.HI R129, RZ, 0x1c, R129 ;  /* 0x0000001cff817819 */ /* 0x000fc40000011681 */
[----:B------:R-:W-:Y:S01]  /*12980*/  FFMA.FTZ R136, R145, R136, R116 ;  /* 0x0000008891887223 */ /* 0x000fe20000010074 */
[----:B------:R-:W-:Y:S01]  /*12990*/  PRMT R145, RZ, 0x5410, R60 ;  /* 0x00005410ff917816 */ /* 0x000fe2000000003c */
[----:B------:R2:W-:Y:S01]  /*129a0*/  STG.E.128 [R130.64], R36 ;  /* 0x0000002482007986 */ /* 0x0005e2000c101d06 */
[----:B------:R-:W-:-:S03]  /*129b0*/  F2FP.BF16.PACK_AB R45, R144, R45 ;  /* 0x0000002d902d723e */ /* 0x000fc600000010ff */
[----:B------:R-:W-:Y:S01]  /*129c0*/  FFMA.FTZ R132, R132, R145, R103 ;  /* 0x0000009184847223 */ /* 0x000fe20000010067 */
[----:B------:R-:W-:Y:S02]  /*129d0*/  PRMT R145, RZ, 0x7610, R72 ;  /* 0x00007610ff917816 */ /* 0x000fe40000000048 */
[----:B0-----:R-:W-:-:S03]  /*129e0*/  F2FP.BF16.PACK_AB R31, R141, R140 ;  /* 0x0000008c8d1f723e */ /* 0x001fc600000010ff */
[----:B------:R-:W-:Y:S01]  /*129f0*/  FFMA.FTZ R145, R133, R145, R8 ;  /* 0x0000009185917223 */ /* 0x000fe20000010008 */
[----:B------:R-:W-:Y:S01]  /*12a00*/  F2FP.BF16.PACK_AB R30, R139, R138 ;  /* 0x0000008a8b1e723e */ /* 0x000fe200000010ff */
[----:B------:R-:W-:Y:S01]  /*12a10*/  FFMA.FTZ R133, R133, R150, R105 ;  /* 0x0000009685857223 */ /* 0x000fe20000010069 */
[C---:B-1----:R-:W-:Y:S02]  /*12a20*/  IADD3 R34, P0, R143.reuse, c[0x0][0x208], RZ ;  /* 0x000082008f227a10 */ /* 0x042fe40007f1e0ff */
[----:B------:R-:W-:Y:S02]  /*12a30*/  IADD3 R32, P1, R143, c[0x0][0x210], RZ ;  /* 0x000084008f207a10 */ /* 0x000fe40007f3e0ff */
[----:B------:R-:W-:Y:S01]  /*12a40*/  F2FP.BF16.PACK_AB R44, R145, R44 ;  /* 0x0000002c912c723e */ /* 0x000fe200000010ff */
[----:B--2---:R-:W-:Y:S01]  /*12a50*/  IMAD.WIDE.U32 R36, R134, R137, c[0x0][0x210] ;  /* 0x0000840086247625 */ /* 0x004fe200078e0089 */
[----:B------:R-:W-:Y:S02]  /*12a60*/  IADD3.X R35, R129, c[0x0][0x20c], RZ, P0, !PT ;  /* 0x0000830081237a10 */ /* 0x000fe400007fe4ff */
[----:B------:R-:W-:-:S02]  /*12a70*/  F2FP.BF16.PACK_AB R29, R136, R135 ;  /* 0x00000087881d723e */ /* 0x000fc400000010ff */
[----:B------:R-:W-:Y:S01]  /*12a80*/  IADD3.X R33, R129, c[0x0][0x214], RZ, P1, !PT ;  /* 0x0000850081217a10 */ /* 0x000fe20000ffe4ff */
[----:B------:R0:W-:Y:S01]  /*12a90*/  STG.E.128 [R36.64], R40 ;  /* 0x0000002824007986 */ /* 0x0001e2000c101d06 */
[----:B------:R-:W-:Y:S02]  /*12aa0*/  F2FP.BF16.PACK_AB R28, R133, R132 ;  /* 0x00000084851c723e */ /* 0x000fe400000010ff */
[----:B------:R-:W-:Y:S01]  /*12ab0*/  ISETP.GE.AND P0, PT, R26, c[0x0][0x164], PT ;  /* 0x000059001a007a0c */ /* 0x000fe20003f06270 */
[----:B------:R0:W-:Y:S04]  /*12ac0*/  STG.E.128 [R34.64], R44 ;  /* 0x0000002c22007986 */ /* 0x0001e8000c101d06 */
[----:B------:R0:W-:Y:S08]  /*12ad0*/  STG.E.128 [R32.64], R28 ;  /* 0x0000001c20007986 */ /* 0x0001f0000c101d06 */
[----:B0-----:R-:W-:Y:S01]  /*12ae0*/  @P0 CALL.REL.NOINC `(.L_x_7243) ;  /* 0x0000001000000944 */ /* 0x001fe20003c00000 */
[----:B------:R-:W-:Y:S05]  /*12af0*/  BRA `(.L_x_7244) ;  /* 0xfffee04000007947 */ /* 0x000fea000383ffff */
.L_x_7243:
[----:B------:R-:W-:Y:S05]  /*12b00*/  BSYNC B0 ;  /* 0x0000000000007941 */ /* 0x000fea0003800000 */
.L_x_6853:
[----:B------:R-:W-:Y:S05]  /*12b10*/  EXIT ;  /* 0x000000000000794d */ /* 0x000fea0003800000 */
.L_x_7241:
[----:B------:R-:W-:Y:S01]  /*12b20*/  HFMA2.MMA R132, -RZ, RZ, 0, 1.847743988037109375e-06 ;  /* 0x0000001fff847435 */ /* 0x000fe200000001ff */
[----:B------:R-:W-:Y:S01]  /*12b30*/  IMAD.MOV.U32 R113, RZ, RZ, 0x1 ;  /* 0x00000001ff717424 */ /* 0x000fe200078e00ff */
[----:B------:R-:W-:Y:S01]  /*12b40*/  MOV R130, 0x12b70 ;  /* 0x00012b7000827802 */ /* 0x000fe20000000f00 */
[----:B------:R-:W-:-:S03]  /*12b50*/  IMAD.MOV.U32 R135, RZ, RZ, -0x1 ;  /* 0xffffffffff877424 */ /* 0x000fc600078e00ff */
[----:B------:R-:W-:Y:S05]  /*12b60*/  CALL.REL.NOINC `($__internal_29_$__cuda_sm70_shflsync_bfly_p) ;  /* 0x0000069000007944 */ /* 0x000fea0003c00000 */
[----:B01----:R-:W-:Y:S05]  /*12b70*/  BRA `(.L_x_7245) ;  /* 0xffffee4000007947 */ /* 0x003fea000383ffff */
.L_x_7242:
[----:B------:R-:W-:Y:S01]  /*12b80*/  IMAD.MOV.U32 R113, RZ, RZ, 0x2 ;  /* 0x00000002ff717424 */ /* 0x000fe200078e00ff */
[----:B------:R-:W-:Y:S01]  /*12b90*/  MOV R130, 0x12bd0 ;  /* 0x00012bd000827802 */ /* 0x000fe20000000f00 */
[----:B------:R-:W-:-:S02]  /*12ba0*/  IMAD.MOV.U32 R132, RZ, RZ, 0x1f ;  /* 0x0000001fff847424 */ /* 0x000fc400078e00ff */
[----:B------:R-:W-:Y:S02]  /*12bb0*/  IMAD.MOV.U32 R135, RZ, RZ, -0x1 ;  /* 0xffffffffff877424 */ /* 0x000fe400078e00ff */
[----:B------:R-:W-:Y:S05]  /*12bc0*/  CALL.REL.NOINC `($__internal_29_$__cuda_sm70_shflsync_bfly_p) ;  /* 0x0000063000007944 */ /* 0x000fea0003c00000 */
[----:B01----:R-:W-:Y:S01]  /*12bd0*/  FADD.FTZ R136, R136, R113 ;  /* 0x0000007188887221 */ /* 0x003fe20000010000 */
[----:B------:R-:W-:Y:S01]  /*12be0*/  MOV R130, 0x12c30 ;  /* 0x00012c3000827802 */ /* 0x000fe20000000f00 */
[----:B------:R-:W-:Y:S02]  /*12bf0*/  IMAD.MOV.U32 R113, RZ, RZ, 0x4 ;  /* 0x00000004ff717424 */ /* 0x000fe400078e00ff */
[----:B------:R-:W-:Y:S02]  /*12c00*/  IMAD.MOV.U32 R132, RZ, RZ, 0x1f ;  /* 0x0000001fff847424 */ /* 0x000fe400078e00ff */
[----:B------:R-:W-:Y:S02]  /*12c10*/  IMAD.MOV.U32 R135, RZ, RZ, -0x1 ;  /* 0xffffffffff877424 */ /* 0x000fe400078e00ff */
[----:B------:R-:W-:Y:S05]  /*12c20*/  CALL.REL.NOINC `($__internal_29_$__cuda_sm70_shflsync_bfly_p) ;  /* 0x000005d000007944 */ /* 0x000fea0003c00000 */
[----:B01----:R-:W-:Y:S01]  /*12c30*/  FADD.FTZ R136, R136, R113 ;  /* 0x0000007188887221 */ /* 0x003fe20000010000 */
[----:B------:R-:W-:Y:S01]  /*12c40*/  MOV R130, 0x12c90 ;  /* 0x00012c9000827802 */ /* 0x000fe20000000f00 */
[----:B------:R-:W-:Y:S02]  /*12c50*/  IMAD.MOV.U32 R113, RZ, RZ, 0x8 ;  /* 0x00000008ff717424 */ /* 0x000fe400078e00ff */
        /* <DEDUP_REMOVED lines=58> */
[----:B------:R-:W-:Y:S02]  /*13000*/  FFMA.FTZ R113, R132, R132, R113 ;  /* 0x0000008484717223 */ /* 0x000fe40000010071 */
[----:B------:R-:W-:-:S02]  /*13010*/  IMAD.MOV.U32 R132, RZ, RZ, 0x1f ;  /* 0x0000001fff847424 */ /* 0x000fc400078e00ff */
[----:B------:R-:W-:Y:S01]  /*13020*/  FFMA.FTZ R136, R130, R130, R113 ;  /* 0x0000008282887223 */ /* 0x000fe20000010071 */
[----:B------:R-:W-:Y:S01]  /*13030*/  MOV R130, 0x13060 ;  /* 0x0001306000827802 */ /* 0x000fe20000000f00 */
[----:B------:R-:W-:Y:S02]  /*13040*/  IMAD.MOV.U32 R113, RZ, RZ, 0x1 ;  /* 0x00000001ff717424 */ /* 0x000fe400078e00ff */
        /* <DEDUP_REMOVED lines=9> */
[----:B------:R-:W-:-:S02]  /*130e0*/  IMAD.MOV.U32 R113, RZ, RZ, 0x4 ;  /* 0x00000004ff717424 */ /* 0x000fc400078e00ff */
[----:B------:R-:W-:Y:S02]  /*130f0*/  IMAD.MOV.U32 R132, RZ, RZ, 0x1f ;  /* 0x0000001fff847424 */ /* 0x000fe400078e00ff */
        /* <DEDUP_REMOVED lines=14> */
[----:B01----:R-:W-:Y:S01]  /*131e0*/  IMAD.MOV.U32 R135, RZ, RZ, R113 ;  /* 0x000000ffff877224 */ /* 0x003fe200078e0071 */
[----:B------:R-:W-:Y:S05]  /*131f0*/  BRA `(.L_x_7246) ;  /* 0xffffec0000007947 */ /* 0x000fea000383ffff */
        .weak           $__internal_29_$__cuda_sm70_shflsync_bfly_p
        .type           $__internal_29_$__cuda_sm70_shflsync_bfly_p,@function
        .size           $__internal_29_$__cuda_sm70_shflsync_bfly_p,(.L_x_20045 - $__internal_29_$__cuda_sm70_shflsync_bfly_p)
$__internal_29_$__cuda_sm70_shflsync_bfly_p:
[----:B------:R-:W-:Y:S01]  /*13200*/  IMAD.MOV.U32 R131, RZ, RZ, 0x0 ;  /* 0x00000000ff837424 */ /* 0x000fe200078e00ff */
[----:B------:R-:W-:Y:S04]  /*13210*/  WARPSYNC R135 ;  /* 0x0000008700007348 */ /* 0x000fe80003800000 */
[----:B------:R0:W1:Y:S01]  /*13220*/  SHFL.BFLY PT, R113, R136, R113, R132 ;  /* 0x0c00007188717389 */ /* 0x00006200000e0084 */
[----:B------:R-:W-:Y:S05]  /*13230*/  RET.REL.NODEC R130 `(_ZN10layer_norm31ln_parallel_residual_fwd_kernelINS_13Kernel_traitsI13__nv_bfloat16S2_fS2_fjLj768ELj1ELj4ELj1ELj16ENS_18Kernel_traits_baseILj768ES2_S2_fS2_fjLj128EEEEELb1ELb0ELb1EEEvNS_9FwdParamsE) ;  /* 0xfffecdc082007950 */ /* 0x000fea0003c3ffff */
.L_x_7247:
        /* <DEDUP_REMOVED lines=12> */
.L_x_20045:


//--------------------- .text._ZN10layer_norm31ln_parallel_residual_fwd_kernelINS_13Kernel_traitsI13__nv_bfloat16S2_fS2_fjLj768ELj1ELj4ELj1ELj16ENS_18Kernel_traits_baseILj768ES2_S2_fS2_fjLj128EEEEELb1ELb1ELb0EEEvNS_9FwdParamsE --------------------------
	.section	.text._ZN10layer_norm31ln_parallel_residual_fwd_kernelINS_13Kernel_traitsI13__nv_bfloat16S2_fS2_fjLj768ELj1ELj4ELj1ELj16ENS_18Kernel_traits_baseILj768ES2_S2_fS2_fjLj128EEEEELb1ELb1ELb0EEEvNS_9FwdParamsE,"ax",@progbits
	.sectioninfo	@"SHI_REGISTERS=127"
	.align	128
        .global         _ZN10layer_norm31ln_parallel_residual_fwd_kernelINS_13Kernel_traitsI13__nv_bfloat16S2_fS2_fjLj768ELj1ELj4ELj1ELj16ENS_18Kernel_traits_baseILj768ES2_S2_fS2_fjLj128EEEEELb1ELb1ELb0EEEvNS_9FwdParamsE
        .type           _ZN10layer_norm31ln_parallel_residual_fwd_kernelINS_13Kernel_traitsI13__nv_bfloat16S2_fS2_fjLj768ELj1ELj4ELj1ELj16ENS_18Kernel_traits_baseILj768ES2_S2_fS2_fjLj128EEEEELb1ELb1ELb0EEEvNS_9FwdParamsE,@function
        .size           _ZN10layer_norm31ln_parallel_residual_fwd_kernelINS_13Kernel_traitsI13__nv_bfloat16S2_fS2_fjLj768ELj1ELj4ELj1ELj16ENS_18Kernel_traits_baseILj768ES2_S2_fS2_fjLj128EEEEELb1ELb1ELb0EEEvNS_9FwdParamsE,(.L_x_20046 - _ZN10layer_norm31ln_parallel_residual_fwd_kernelINS_13Kernel_traitsI13__nv_bfloat16S2_fS2_fjLj768ELj1ELj4ELj1ELj16ENS_18Kernel_traits_baseILj768ES2_S2_fS2_fjLj128EEEEELb1ELb1ELb0EEEvNS_9FwdParamsE)
        .other          _ZN10layer_norm31ln_parallel_residual_fwd_kernelINS_13Kernel_traitsI13__nv_bfloat16S2_fS2_fjLj768ELj1ELj4ELj1ELj16ENS_18Kernel_traits_baseILj768ES2_S2_fS2_fjLj128EEEEELb1ELb1ELb0EEEvNS_9FwdParamsE,@"STO_CUDA_ENTRY STV_DEFAULT"
_ZN10layer_norm31ln_parallel_residual_fwd_kernelINS_13Kernel_traitsI13__nv_bfloat16S2_fS2_fjLj768ELj1ELj4ELj1ELj16ENS_18Kernel_traits_baseILj768ES2_S2_fS2_fjLj128EEEEELb1ELb1ELb0EEEvNS_9FwdParamsE:
.text._ZN10layer_norm31ln_parallel_residual_fwd_kernelINS_13Kernel_traitsI13__nv_bfloat16S2_fS2_fjLj768ELj1ELj4ELj1ELj16ENS_18Kernel_traits_baseILj768ES2_S2_fS2_fjLj128EEEEELb1ELb1ELb0EEEvNS_9FwdParamsE:
        /* <DEDUP_REMOVED lines=101> */
.L_x_7249:
[----:B0-----:R-:W-:Y:S05]  /*0650*/  BSYNC B0 ;  /* 0x0000000000007941 */ /* 0x001fea0003800000 */
.L_x_7248:
        /* <DEDUP_REMOVED lines=13> */
.L_x_7251:
[----:B0-----:R-:W-:Y:S05]  /*0730*/  BSYNC B0 ;  /* 0x0000000000007941 */ /* 0x001fea0003800000 */
.L_x_7250:
        /* <DEDUP_REMOVED lines=12> */
.L_x_7253:
[----:B0-----:R-:W-:Y:S05]  /*0800*/  BSYNC B0 ;  /* 0x0000000000007941 */ /* 0x001fea0003800000 */
.L_x_7252:
        /* <DEDUP_REMOVED lines=18> */
[----:B------:R-:W-:Y:S01]  /*0930*/  PRMT R17, RZ, 0x7610, R8 ;  /* 0x00007610ff117816 */ /* 0x000fe20000000008 */
[----:B------:R-:W-:Y:S01]  /*0940*/  IMAD.MOV.U32 R95, RZ, RZ, RZ ;  /* 0x000000ffff5f7224 */ /* 0x000fe200078e00ff */
[----:B------:R-:W-:-:S02]  /*0950*/  PRMT R14, RZ, 0x5410, R9 ;  /* 0x00005410ff0e7816 */ /* 0x000fc40000000009 */
[----:B------:R-:W-:Y:S02]  /*0960*/  PRMT R15, RZ, 0x7610, R9 ;  /* 0x00007610ff0f7816 */ /* 0x000fe40000000009 */
[----:B------:R-:W-:Y:S02]  /*0970*/  PRMT R10, RZ, 0x5410, R11 ;  /* 0x00005410ff0a7816 */ /* 0x000fe4000000000b */
[----:B------:R-:W-:Y:S02]  /*0980*/  LOP3.LUT R90, R89, UR26, R25, 0x96, !PT ;  /* 0x0000001a595a7c12 */ /* 0x000fe4000f8e9619 */
        /* <DEDUP_REMOVED lines=29> */
[----:B------:R-:W-:Y:S02]  /*0b60*/  LOP3.LUT R91, R91, UR25, R24, 0x96, !PT ;  /* 0x000000195b5b7c12 */ /* 0x000fe4000f8e9618 */
[--C-:B------:R-:W-:Y:S02]  /*0b70*/  PRMT R89, RZ, 0x5410, R28.reuse ;  /* 0x00005410ff597816 */ /* 0x100fe4000000001c */
[----:B------:R-:W-:Y:S02]  /*0b80*/  PRMT R94, RZ, 0x7610, R28 ;  /* 0x00007610ff5e7816 */ /* 0x000fe4000000001c */
[----:B------:R-:W-:-:S02]  /*0b90*/  LOP3.LUT R97, R44, 0x3, RZ, 0xc0, !PT ;  /* 0x000000032c617812 */ /* 0x000fc400078ec0ff */
[--C-:B------:R-:W-:Y:S02]  /*0ba0*/  PRMT R93, RZ, 0x5410, R29.reuse ;  /* 0x00005410ff5d7816 */ /* 0x100fe4000000001d */
[----:B------:R-:W-:Y:S02]  /*0bb0*/  PRMT R98, RZ, 0x7610, R29 ;  /* 0x00007610ff627816 */ /* 0x000fe4000000001d */
[--C-:B------:R-:W-:Y:S02]  /*0bc0*/  PRMT R99, RZ, 0x5410, R30.reuse ;  /* 0x00005410ff637816 */ /* 0x100fe4000000001e */
[----:B------:R-:W-:Y:S02]  /*0bd0*/  PRMT R100, RZ, 0x7610, R30 ;  /* 0x00007610ff647816 */ /* 0x000fe4000000001e */
[--C-:B------:R-:W-:Y:S02]  /*0be0*/  PRMT R101, RZ, 0x5410, R31.reuse ;  /* 0x00005410ff657816 */ /* 0x100fe4000000001f */
[----:B------:R-:W-:-:S02]  /*0bf0*/  PRMT R103, RZ, 0x7610, R31 ;  /* 0x00007610ff677816 */ /* 0x000fc4000000001f */
.L_x_7656:
        /* <DEDUP_REMOVED lines=24> */
[----:B------:R0:W5:Y:S04]  /*0d80*/  @P0 LDG.E.128 R28, [R38.64] ;  /* 0x00000006261c0981 */ /* 0x000168000c1e1d00 */
[----:B------:R0:W5:Y:S01]  /*0d90*/  @P0 LDG.E.128 R32, [R38.64+0x10] ;  /* 0x0000100626200981 */ /* 0x000162000c1e1d00 */
        /* <DEDUP_REMOVED lines=11> */
.L_x_7258:
[----:B0-----:R-:W-:Y:S02]  /*0e50*/  IMAD.MOV.U32 R112, RZ, RZ, R96 ;  /* 0x000000ffff707224 */ /* 0x001fe400078e0060 */
.L_x_7259:
[----:B------:R-:W-:Y:S05]  /*0e60*/  BSYNC B2 ;  /* 0x0000000000027941 */ /* 0x000fea0003800000 */
.L_x_7257:
        /* <DEDUP_REMOVED lines=16> */
.L_x_7263:
[----:B------:R-:W-:Y:S05]  /*0f70*/  BSYNC B3 ;  /* 0x0000000000037941 */ /* 0x000fea0003800000 */
.L_x_7262:
        /* <DEDUP_REMOVED lines=43> */
.L_x_7261:
[----:B------:R-:W-:Y:S05]  /*1230*/  BSYNC B2 ;  /* 0x0000000000027941 */ /* 0x000fea0003800000 */
.L_x_7260:
        /* <DEDUP_REMOVED lines=16> */
.L_x_7264:
        /* <DEDUP_REMOVED lines=12> */
.L_x_7267:
[----:B------:R-:W-:Y:S02]  /*1400*/  IMAD.MOV.U32 R37, RZ, RZ, R96 ;  /* 0x000000ffff257224 */ /* 0x000fe400078e0060 */
.L_x_7268:
[----:B------:R-:W-:Y:S05]  /*1410*/  BSYNC B2 ;  /* 0x0000000000027941 */ /* 0x000fea0003800000 */
.L_x_7266:
        /* <DEDUP_REMOVED lines=16> */
.L_x_7272:
[----:B------:R-:W-:Y:S05]  /*1520*/  BSYNC B3 ;  /* 0x0000000000037941 */ /* 0x000fea0003800000 */
.L_x_7271:
        /* <DEDUP_REMOVED lines=43> */
.L_x_7270:
[----:B------:R-:W-:Y:S05]  /*17e0*/  BSYNC B2 ;  /* 0x0000000000027941 */ /* 0x000fea0003800000 */
.L_x_7269:
        /* <DEDUP_REMOVED lines=9> */
.L_x_7265:
        /* <DEDUP_REMOVED lines=12> */
.L_x_7274:
[----:B------:R-:W-:Y:S02]  /*1940*/  IMAD.MOV.U32 R112, RZ, RZ, R96 ;  /* 0x000000ffff707224 */ /* 0x000fe400078e0060 */
.L_x_7275:
[----:B------:R-:W-:Y:S05]  /*1950*/  BSYNC B2 ;  /* 0x0000000000027941 */ /* 0x000fea0003800000 */
.L_x_7273:
        /* <DEDUP_REMOVED lines=16> */
.L_x_7279:
[----:B------:R-:W-:Y:S05]  /*1a60*/  BSYNC B3 ;  /* 0x0000000000037941 */ /* 0x000fea0003800000 */
.L_x_7278:
        /* <DEDUP_REMOVED lines=43> */
.L_x_7277:
[----:B------:R-:W-:Y:S05]  /*1d20*/  BSYNC B2 ;  /* 0x0000000000027941 */ /* 0x000fea0003800000 */
.L_x_7276:
        /* <DEDUP_REMOVED lines=13> */
.L_x_7280:
        /* <DEDUP_REMOVED lines=12> */
.L_x_7283:
[----:B------:R-:W-:Y:S02]  /*1ec0*/  IMAD.MOV.U32 R40, RZ, RZ, R96 ;  /* 0x000000ffff287224 */ /* 0x000fe400078e0060 */
.L_x_7284:
[----:B------:R-:W-:Y:S05]  /*1ed0*/  BSYNC B2 ;  /* 0x0000000000027941 */ /* 0x000fea0003800000 */
.L_x_7282:
        /* <DEDUP_REMOVED lines=16> */
.L_x_7288:
[----:B------:R-:W-:Y:S05]  /*1fe0*/  BSYNC B3 ;  /* 0x0000000000037941 */ /* 0x000fea0003800000 */
.L_x_7287:
        /* <DEDUP_REMOVED lines=43> */
.L_x_7286:
[----:B------:R-:W-:Y:S05]  /*22a0*/  BSYNC B2 ;  /* 0x0000000000027941 */ /* 0x000fea0003800000 */
.L_x_7285:
        /* <DEDUP_REMOVED lines=9> */
.L_x_7281:
        /* <DEDUP_REMOVED lines=12> */
.L_x_7290:
[----:B------:R-:W-:Y:S02]  /*2400*/  IMAD.MOV.U32 R40, RZ, RZ, R96 ;  /* 0x000000ffff287224 */ /* 0x000fe400078e0060 */
.L_x_7291:
[----:B------:R-:W-:Y:S05]  /*2410*/  BSYNC B2 ;  /* 0x0000000000027941 */ /* 0x000fea0003800000 */
.L_x_7289:
        /* <DEDUP_REMOVED lines=16> */
.L_x_7295:
[----:B------:R-:W-:Y:S05]  /*2520*/  BSYNC B3 ;  /* 0x0000000000037941 */ /* 0x000fea0003800000 */
.L_x_7294:
        /* <DEDUP_REMOVED lines=43> */
.L_x_7293:
[----:B------:R-:W-:Y:S05]  /*27e0*/  BSYNC B2 ;  /* 0x0000000000027941 */ /* 0x000fea0003800000 */
.L_x_7292:
        /* <DEDUP_REMOVED lines=13> */
.L_x_7296:
        /* <DEDUP_REMOVED lines=12> */
.L_x_7299:
[----:B------:R-:W-:Y:S02]  /*2980*/  IMAD.MOV.U32 R39, RZ, RZ, R96 ;  /* 0x000000ffff277224 */ /* 0x000fe400078e0060 */
.L_x_7300:
[----:B------:R-:W-:Y:S05]  /*2990*/  BSYNC B2 ;  /* 0x0000000000027941 */ /* 0x000fea0003800000 */
.L_x_7298:
        /* <DEDUP_REMOVED lines=16> */
.L_x_7304:
[----:B------:R-:W-:Y:S05]  /*2aa0*/  BSYNC B3 ;  /* 0x0000000000037941 */ /* 0x000fea0003800000 */
.L_x_7303:
        /* <DEDUP_REMOVED lines=43> */
.L_x_7302:
[----:B------:R-:W-:Y:S05]  /*2d60*/  BSYNC B2 ;  /* 0x0000000000027941 */ /* 0x000fea0003800000 */
.L_x_7301:
        /* <DEDUP_REMOVED lines=9> */
.L_x_7297:
        /* <DEDUP_REMOVED lines=12> */
.L_x_7306:
[----:B------:R-:W-:Y:S02]  /*2ec0*/  IMAD.MOV.U32 R40, RZ, RZ, R96 ;  /* 0x000000ffff287224 */ /* 0x000fe400078e0060 */
.L_x_7307:
[----:B------:R-:W-:Y:S05]  /*2ed0*/  BSYNC B2 ;  /* 0x0000000000027941 */ /* 0x000fea0003800000 */
.L_x_7305:
        /* <DEDUP_REMOVED lines=16> */
.L_x_7311:
[----:B------:R-:W-:Y:S05]  /*2fe0*/  BSYNC B3 ;  /* 0x0000000000037941 */ /* 0x000fea0003800000 */
.L_x_7310:
        /* <DEDUP_REMOVED lines=43> */
.L_x_7309:
[----:B------:R-:W-:Y:S05]  /*32a0*/  BSYNC B2 ;  /* 0x0000000000027941 */ /* 0x000fea0003800000 */
.L_x_7308:
        /* <DEDUP_REMOVED lines=13> */
.L_x_7312:
        /* <DEDUP_REMOVED lines=12> */
.L_x_7315:
[----:B------:R-:W-:Y:S02]  /*3440*/  IMAD.MOV.U32 R112, RZ, RZ, R96 ;  /* 0x000000ffff707224 */ /* 0x000fe400078e0060 */
.L_x_7316:
[----:B------:R-:W-:Y:S05]  /*3450*/  BSYNC B2 ;  /* 0x0000000000027941 */ /* 0x000fea0003800000 */
.L_x_7314:
        /* <DEDUP_REMOVED lines=16> */
.L_x_7320:
[----:B------:R-:W-:Y:S05]  /*3560*/  BSYNC B3 ;  /* 0x0000000000037941 */ /* 0x000fea0003800000 */
.L_x_7319:
        /* <DEDUP_REMOVED lines=43> */
.L_x_7318:
[----:B------:R-:W-:Y:S05]  /*3820*/  BSYNC B2 ;  /* 0x0000000000027941 */ /* 0x000fea0003800000 */
.L_x_7317:
        /* <DEDUP_REMOVED lines=9> */
.L_x_7313:
        /* <DEDUP_REMOVED lines=12> */
.L_x_7322:
[----:B------:R-:W-:Y:S02]  /*3980*/  IMAD.MOV.U32 R112, RZ, RZ, R96 ;  /* 0x000000ffff707224 */ /* 0x000fe400078e0060 */
.L_x_7323:
[----:B------:R-:W-:Y:S05]  /*3990*/  BSYNC B2 ;  /* 0x0000000000027941 */ /* 0x000fea0003800000 */
.L_x_7321:
        /* <DEDUP_REMOVED lines=16> */
.L_x_7327:
[----:B------:R-:W-:Y:S05]  /*3aa0*/  BSYNC B3 ;  /* 0x0000000000037941 */ /* 0x000fea0003800000 */
.L_x_7326:
        /* <DEDUP_REMOVED lines=43> */
.L_x_7325:
[----:B------:R-:W-:Y:S05]  /*3d60*/  BSYNC B2 ;  /* 0x0000000000027941 */ /* 0x000fea0003800000 */
.L_x_7324:
        /* <DEDUP_REMOVED lines=12> */
.L_x_7328:
        /* <DEDUP_REMOVED lines=12> */
.L_x_7331:
[----:B------:R-:W-:Y:S02]  /*3ef0*/  IMAD.MOV.U32 R41, RZ, RZ, R96 ;  /* 0x000000ffff297224 */ /* 0x000fe400078e0060 */
.L_x_7332:
[----:B------:R-:W-:Y:S05]  /*3f00*/  BSYNC B2 ;  /* 0x0000000000027941 */ /* 0x000fea0003800000 */
.L_x_7330:
        /* <DEDUP_REMOVED lines=16> */
.L_x_7336:
[----:B------:R-:W-:Y:S05]  /*4010*/  BSYNC B3 ;  /* 0x0000000000037941 */ /* 0x000fea0003800000 */
.L_x_7335:
        /* <DEDUP_REMOVED lines=43> */
.L_x_7334:
[----:B------:R-:W-:Y:S05]  /*42d0*/  BSYNC B2 ;  /* 0x0000000000027941 */ /* 0x000fea0003800000 */
.L_x_7333:
        /* <DEDUP_REMOVED lines=9> */
.L_x_7329:
        /* <DEDUP_REMOVED lines=12> */
.L_x_7338:
[----:B------:R-:W-:Y:S02]  /*4430*/  IMAD.MOV.U32 R119, RZ, RZ, R96 ;  /* 0x000000ffff777224 */ /* 0x000fe400078e0060 */
.L_x_7339:
[----:B------:R-:W-:Y:S05]  /*4440*/  BSYNC B2 ;  /* 0x0000000000027941 */ /* 0x000fea0003800000 */
.L_x_7337:
        /* <DEDUP_REMOVED lines=16> */
.L_x_7343:
[----:B------:R-:W-:Y:S05]  /*4550*/  BSYNC B3 ;  /* 0x0000000000037941 */ /* 0x000fea0003800000 */
.L_x_7342:
        /* <DEDUP_REMOVED lines=43> */
.L_x_7341:
[----:B------:R-:W-:Y:S05]  /*4810*/  BSYNC B2 ;  /* 0x0000000000027941 */ /* 0x000fea0003800000 */
.L_x_7340:
        /* <DEDUP_REMOVED lines=12> */
.L_x_7344:
        /* <DEDUP_REMOVED lines=12> */
.L_x_7347:
[----:B------:R-:W-:Y:S02]  /*49a0*/  IMAD.MOV.U32 R42, RZ, RZ, R96 ;  /* 0x000000ffff2a7224 */ /* 0x000fe400078e0060 */
.L_x_7348:
[----:B------:R-:W-:Y:S05]  /*49b0*/  BSYNC B2 ;  /* 0x0000000000027941 */ /* 0x000fea0003800000 */
.L_x_7346:
        /* <DEDUP_REMOVED lines=16> */
.L_x_7352:
[----:B------:R-:W-:Y:S05]  /*4ac0*/  BSYNC B3 ;  /* 0x0000000000037941 */ /* 0x000fea0003800000 */
.L_x_7351:
        /* <DEDUP_REMOVED lines=43> */
.L_x_7350:
[----:B------:R-:W-:Y:S05]  /*4d80*/  BSYNC B2 ;  /* 0x0000000000027941 */ /* 0x000fea0003800000 */
.L_x_7349:
        /* <DEDUP_REMOVED lines=9> */
.L_x_7345:
        /* <DEDUP_REMOVED lines=12> */
.L_x_7354:
[----:B------:R-:W-:Y:S02]  /*4ee0*/  IMAD.MOV.U32 R119, RZ, RZ, R96 ;  /* 0x000000ffff777224 */ /* 0x000fe400078e0060 */
.L_x_7355:
[----:B------:R-:W-:Y:S05]  /*4ef0*/  BSYNC B2 ;  /* 0x0000000000027941 */ /* 0x000fea0003800000 */
.L_x_7353:
        /* <DEDUP_REMOVED lines=16> */
.L_x_7359:
[----:B------:R-:W-:Y:S05]  /*5000*/  BSYNC B3 ;  /* 0x0000000000037941 */ /* 0x000fea0003800000 */
.L_x_7358:
        /* <DEDUP_REMOVED lines=43> */
.L_x_7357:
[----:B------:R-:W-:Y:S05]  /*52c0*/  BSYNC B2 ;  /* 0x0000000000027941 */ /* 0x000fea0003800000 */
.L_x_7356:
        /* <DEDUP_REMOVED lines=12> */
.L_x_7360:
        /* <DEDUP_REMOVED lines=12> */
.L_x_7363:
[----:B------:R-:W-:Y:S02]  /*5450*/  IMAD.MOV.U32 R119, RZ, RZ, R96 ;  /* 0x000000ffff777224 */ /* 0x000fe400078e0060 */
.L_x_7364:
[----:B------:R-:W-:Y:S05]  /*5460*/  BSYNC B2 ;  /* 0x0000000000027941 */ /* 0x000fea0003800000 */
.L_x_7362:
        /* <DEDUP_REMOVED lines=16> */
.L_x_7368:
[----:B------:R-:W-:Y:S05]  /*5570*/  BSYNC B3 ;  /* 0x0000000000037941 */ /* 0x000fea0003800000 */
.L_x_7367:
        /* <DEDUP_REMOVED lines=42> */
[----:B------:R-:W-:Y:S02]  /*5820*/  MOV R61, RZ ;  /* 0x000000ff003d7202 */ /* 0x000fe40000000f00 */
.L_x_7366:
[----:B------:R-:W-:Y:S05]  /*5830*/  BSYNC B2 ;  /* 0x0000000000027941 */ /* 0x000fea0003800000 */
.L_x_7365:
        /* <DEDUP_REMOVED lines=9> */
.L_x_7361:
        /* <DEDUP_REMOVED lines=12> */
.L_x_7370:
[----:B------:R-:W-:Y:S02]  /*5990*/  IMAD.MOV.U32 R119, RZ, RZ, R96 ;  /* 0x000000ffff777224 */ /* 0x000fe400078e0060 */
.L_x_7371:
[----:B------:R-:W-:Y:S05]  /*59a0*/  BSYNC B2 ;  /* 0x0000000000027941 */ /* 0x000fea0003800000 */
.L_x_7369:
        /* <DEDUP_REMOVED lines=16> */
.L_x_7375:
[----:B------:R-:W-:Y:S05]  /*5ab0*/  BSYNC B3 ;  /* 0x0000000000037941 */ /* 0x000fea0003800000 */
.L_x_7374:
        /* <DEDUP_REMOVED lines=43> */
.L_x_7373:
[----:B------:R-:W-:Y:S05]  /*5d70*/  BSYNC B2 ;  /* 0x0000000000027941 */ /* 0x000fea0003800000 */
.L_x_7372:
        /* <DEDUP_REMOVED lines=12> */
.L_x_7376:
        /* <DEDUP_REMOVED lines=12> */
.L_x_7379:
[----:B------:R-:W-:Y:S02]  /*5f00*/  IMAD.MOV.U32 R119, RZ, RZ, R96 ;  /* 0x000000ffff777224 */ /* 0x000fe400078e0060 */
.L_x_7380:
[----:B------:R-:W-:Y:S05]  /*5f10*/  BSYNC B2 ;  /* 0x0000000000027941 */ /* 0x000fea0003800000 */
.L_x_7378:
        /* <DEDUP_REMOVED lines=16> */
.L_x_7384:
[----:B------:R-:W-:Y:S05]  /*6020*/  BSYNC B3 ;  /* 0x0000000000037941 */ /* 0x000fea0003800000 */
.L_x_7383:
        /* <DEDUP_REMOVED lines=43> */
.L_x_7382:
[----:B------:R-:W-:Y:S05]  /*62e0*/  BSYNC B2 ;  /* 0x0000000000027941 */ /* 0x000fea0003800000 */
.L_x_7381:
        /* <DEDUP_REMOVED lines=9> */
.L_x_7377:
[----:B------:R-:W-:Y:S02]  /*6380*/  SEL R61, RZ, 0x10000, P4 ;  /* 0x00010000ff3d7807 */ /* 0x000fe40002000000 */
[----:B------:R-:W-:Y:S02]  /*6390*/  ISETP.NE.AND P4, PT, R118, RZ, PT ;  /* 0x000000ff7600720c */ /* 0x000fe40003f85270 */
[----:B------:R-:W-:Y:S02]  /*63a0*/  ISETP.NE.AND P6, PT, R63, RZ, PT ;  /* 0x000000ff3f00720c */ /* 0x000fe40003fc5270 */
[----:B------:R-:W-:Y:S02]  /*63b0*/  ISETP.NE.AND P1, PT, R114, RZ, PT ;  /* 0x000000ff7200720c */ /* 0x000fe40003f25270 */
[----:B------:R-:W-:Y:S02]  /*63c0*/  SEL R63, RZ, 0x1000000, P5 ;  /* 0x01000000ff3f7807 */ /* 0x000fe40002800000 */
[----:B------:R-:W-:-:S02]  /*63d0*/  ISETP.NE.AND P0, PT, R116, RZ, PT ;  /* 0x000000ff7400720c */ /* 0x000fc40003f05270 */
[----:B------:R-:W-:Y:S02]  /*63e0*/  ISETP.NE.AND P5, PT, R117, RZ, PT ;  /* 0x000000ff7500720c */ /* 0x000fe40003fa5270 */
[----:B------:R-:W-:Y:S02]  /*63f0*/  SEL R114, RZ, 0x1, P4 ;  /* 0x00000001ff727807 */ /* 0x000fe40002000000 */
[----:B------:R-:W-:Y:S02]  /*6400*/  SEL R116, RZ, 0x100, P3 ;  /* 0x00000100ff747807 */ /* 0x000fe40001800000 */
[----:B------:R-:W-:Y:S01]  /*6410*/  SEL R112, RZ, 0x1, P5 ;  /* 0x00000001ff707807 */ /* 0x000fe20002800000 */
[----:B------:R-:W-:Y:S01]  /*6420*/  IMAD.WIDE.U32 R114, R114, 0x1000000, RZ ;  /* 0x0100000072727825 */ /* 0x000fe200078e00ff */
[----:B------:R-:W-:Y:S02]  /*6430*/  SEL R60, RZ, 0x1, P0 ;  /* 0x00000001ff3c7807 */ /* 0x000fe40000000000 */
[----:B------:R-:W-:Y:S01]  /*6440*/  LOP3.LUT R116, R116, R63, R61, 0xfe, !PT ;  /* 0x0000003f74747212 */ /* 0x000fe200078efe3d */
[----:B------:R-:W-:Y:S01]  /*6450*/  IMAD.WIDE.U32 R112, R112, 0x10000, RZ ;  /* 0x0001000070707825 */ /* 0x000fe200078e00ff */
[----:B------:R-:W-:-:S02]  /*6460*/  SEL R63, RZ, 0x1, P2 ;  /* 0x00000001ff3f7807 */ /* 0x000fc40001000000 */
[----:B------:R-:W-:Y:S01]  /*6470*/  SEL R117, RZ, 0x1, P1 ;  /* 0x00000001ff757807 */ /* 0x000fe20000800000 */
[----:B------:R-:W-:Y:S01]  /*6480*/  IMAD.WIDE.U32 R60, R60, 0x100, RZ ;  /* 0x000001003c3c7825 */ /* 0x000fe200078e00ff */
[----:B------:R-:W-:Y:S02]  /*6490*/  LOP3.LUT R115, R115, R116, R63, 0xfe, !PT ;  /* 0x0000007473737212 */ /* 0x000fe400078efe3f */
[C---:B------:R-:W-:Y:S01]  /*64a0*/  SHF.L.U64.HI R116, R111.reuse, 0x3, RZ ;  /* 0x000000036f747819 */ /* 0x040fe200000102ff */
[C---:B------:R-:W-:Y:S01]  /*64b0*/  IMAD.SHL.U32 R63, R111.reuse, 0x8, RZ ;  /* 0x000000086f3f7824 */ /* 0x040fe200078e00ff */
[----:B------:R-:W-:Y:S02]  /*64c0*/  LOP3.LUT R112, R60, R114, R112, 0xfe, !PT ;  /* 0x000000723c707212 */ /* 0x000fe400078efe70 */
[----:B------:R-:W-:Y:S02]  /*64d0*/  LEA R114, P0, R111, c[0x0][0x188], 0x5 ;  /* 0x000062006f727a11 */ /* 0x000fe400078028ff */
[----:B------:R-:W-:-:S02]  /*64e0*/  IADD3 R60, P1, R63, c[0x0][0x190], RZ ;  /* 0x000064003f3c7a10 */ /* 0x000fc40007f3e0ff */
[----:B------:R-:W-:Y:S02]  /*64f0*/  LOP3.LUT R113, R61, R115, R113, 0xfe, !PT ;  /* 0x000000733d717212 */ /* 0x000fe400078efe71 */
[----:B------:R-:W-:Y:S02]  /*6500*/  LEA.HI.X R115, R111, c[0x0][0x18c], RZ, 0x5, P0 ;  /* 0x000063006f737a11 */ /* 0x000fe400000f2cff */
[----:B------:R-:W-:Y:S02]  /*6510*/  IADD3.X R61, R116, c[0x0][0x194], RZ, P1, !PT ;  /* 0x00006500743d7a10 */ /* 0x000fe40000ffe4ff */
[----:B------:R-:W-:Y:S01]  /*6520*/  LOP3.LUT R112, R112, R117, RZ, 0xfc, !PT ;  /* 0x0000007570707212 */ /* 0x000fe200078efcff */
[----:B------:R0:W-:Y:S04]  /*6530*/  STG.E.128 [R114.64], R36 ;  /* 0x0000002472007986 */ /* 0x0001e8000c101d06 */
[----:B------:R0:W-:Y:S04]  /*6540*/  STG.E.128 [R114.64+0x10], R40 ;  /* 0x0000102872007986 */ /* 0x0001e8000c101d06 */
        /* <DEDUP_REMOVED lines=10> */
[----:B------:R-:W-:-:S02]  /*65f0*/  LOP3.LUT R61, R60, 0xff00, R61, 0xf8, !PT ;  /* 0x0000ff003c3d7812 */ /* 0x000fc400078ef83d */
[----:B------:R-:W-:Y:S01]  /*6600*/  LOP3.LUT R60, R109, 0xff, RZ, 0xc0, !PT ;  /* 0x000000ff6d3c7812 */ /* 0x000fe200078ec0ff */
[----:B------:R-:W-:Y:S01]  /*6610*/  IMAD.WIDE.U32 R112, R112, 0x10000, RZ ;  /* 0x0001000070707825 */ /* 0x000fe200078e00ff */
[----:B------:R-:W-:-:S03]  /*6620*/  LOP3.LUT R117, R61, 0xff, R106, 0xf8, !PT ;  /* 0x000000ff3d757812 */ /* 0x000fc600078ef86a */
[----:B------:R-:W-:Y:S01]  /*6630*/  IMAD.WIDE.U32 R60, R60, 0x100, RZ ;  /* 0x000001003c3c7825 */ /* 0x000fe200078e00ff */
[----:B------:R-:W-:-:S04]  /*6640*/  LOP3.LUT R117, R113, R117, R115, 0xfe, !PT ;  /* 0x0000007571757212 */ /* 0x000fc800078efe73 */
[----:B------:R-:W-:Y:S02]  /*6650*/  LOP3.LUT R115, R60, R114, R112, 0xfe, !PT ;  /* 0x000000723c737212 */ /* 0x000fe400078efe70 */
[----:B------:R-:W-:Y:S02]  /*6660*/  IADD3 R112, P0, R63, c[0x0][0x198], RZ ;  /* 0x000066003f707a10 */ /* 0x000fe40007f1e0ff */
[----:B------:R-:W-:Y:S02]  /*6670*/  LOP3.LUT R60, R115, 0xff, R110, 0xf8, !PT ;  /* 0x000000ff733c7812 */ /* 0x000fe400078ef86e */
[----:B------:R-:W-:Y:S02]  /*6680*/  IADD3.X R113, R116, c[0x0][0x19c], RZ, P0, !PT ;  /* 0x0000670074717a10 */ /* 0x000fe400007fe4ff */
[----:B------:R-:W-:-:S05]  /*6690*/  LOP3.LUT R61, R117, R61, RZ, 0xfc, !PT ;  /* 0x0000003d753d7212 */ /* 0x000fca00078efcff */
[----:B------:R0:W-:Y:S02]  /*66a0*/  STG.E.64 [R112.64], R60 ;  /* 0x0000003c70007986 */ /* 0x0001e4000c101b06 */
.L_x_7385:
[----:B------:R-:W-:Y:S02]  /*66b0*/  IADD3 R63, R111, 0x20, RZ ;  /* 0x000000206f3f7810 */ /* 0x000fe40007ffe0ff */
.L_x_7256:
[----:B------:R-:W-:Y:S05]  /*66c0*/  BSYNC B1 ;  /* 0x0000000000017941 */ /* 0x000fea0003800000 */
.L_x_7255:
[----:B------:R-:W-:Y:S01]  /*66d0*/  ISETP.NE.AND P0, PT, R64, RZ, PT ;  /* 0x000000ff4000720c */ /* 0x000fe20003f05270 */
[----:B------:R-:W-:-:S12]  /*66e0*/  BSSY B1, `(.L_x_7386) ;  /* 0x00005a4000017945 */ /* 0x000fd80003800000 */
        /* <DEDUP_REMOVED lines=28> */
.L_x_7389:
[----:B-1----:R-:W-:Y:S02]  /*68b0*/  IMAD.MOV.U32 R112, RZ, RZ, R96 ;  /* 0x000000ffff707224 */ /* 0x002fe400078e0060 */
.L_x_7390:
[----:B------:R-:W-:Y:S05]  /*68c0*/  BSYNC B2 ;  /* 0x0000000000027941 */ /* 0x000fea0003800000 */
.L_x_7388:
        /* <DEDUP_REMOVED lines=16> */
.L_x_7394:
[----:B------:R-:W-:Y:S05]  /*69d0*/  BSYNC B3 ;  /* 0x0000000000037941 */ /* 0x000fea0003800000 */
.L_x_7393:
        /* <DEDUP_REMOVED lines=43> */
.L_x_7392:
[----:B------:R-:W-:Y:S05]  /*6c90*/  BSYNC B2 ;  /* 0x0000000000027941 */ /* 0x000fea0003800000 */
.L_x_7391:
        /* <DEDUP_REMOVED lines=16> */
.L_x_7395:
        /* <DEDUP_REMOVED lines=12> */
.L_x_7398:
[----:B------:R-:W-:Y:S02]  /*6e60*/  IMAD.MOV.U32 R45, RZ, RZ, R96 ;  /* 0x000000ffff2d7224 */ /* 0x000fe400078e0060 */
.L_x_7399:
[----:B------:R-:W-:Y:S05]  /*6e70*/  BSYNC B2 ;  /* 0x0000000000027941 */ /* 0x000fea0003800000 */
.L_x_7397:
        /* <DEDUP_REMOVED lines=16> */
.L_x_7403:
[----:B------:R-:W-:Y:S05]  /*6f80*/  BSYNC B3 ;  /* 0x0000000000037941 */ /* 0x000fea0003800000 */
.L_x_7402:
        /* <DEDUP_REMOVED lines=43> */
.L_x_7401:
[----:B------:R-:W-:Y:S05]  /*7240*/  BSYNC B2 ;  /* 0x0000000000027941 */ /* 0x000fea0003800000 */
.L_x_7400:
        /* <DEDUP_REMOVED lines=9> */
.L_x_7396:
        /* <DEDUP_REMOVED lines=12> */
.L_x_7405:
[----:B------:R-:W-:Y:S02]  /*73a0*/  IMAD.MOV.U32 R112, RZ, RZ, R96 ;  /* 0x000000ffff707224 */ /* 0x000fe400078e0060 */
.L_x_7406:
[----:B------:R-:W-:Y:S05]  /*73b0*/  BSYNC B2 ;  /* 0x0000000000027941 */ /* 0x000fea0003800000 */
.L_x_7404:
        /* <DEDUP_REMOVED lines=16> */
.L_x_7410:
[----:B------:R-:W-:Y:S05]  /*74c0*/  BSYNC B3 ;  /* 0x0000000000037941 */ /* 0x000fea0003800000 */
.L_x_7409:
        /* <DEDUP_REMOVED lines=43> */
.L_x_7408:
[----:B------:R-:W-:Y:S05]  /*7780*/  BSYNC B2 ;  /* 0x0000000000027941 */ /* 0x000fea0003800000 */
.L_x_7407:
        /* <DEDUP_REMOVED lines=13> */
.L_x_7411:
        /* <DEDUP_REMOVED lines=12> */
.L_x_7414:
[----:B------:R-:W-:Y:S02]  /*7920*/  IMAD.MOV.U32 R48, RZ, RZ, R96 ;  /* 0x000000ffff307224 */ /* 0x000fe400078e0060 */
.L_x_7415:
[----:B------:R-:W-:Y:S05]  /*7930*/  BSYNC B2 ;  /* 0x0000000000027941 */ /* 0x000fea0003800000 */
.L_x_7413:
        /* <DEDUP_REMOVED lines=16> */
.L_x_7419:
[----:B------:R-:W-:Y:S05]  /*7a40*/  BSYNC B3 ;  /* 0x0000000000037941 */ /* 0x000fea0003800000 */
.L_x_7418:
        /* <DEDUP_REMOVED lines=43> */
.L_x_7417:
[----:B------:R-:W-:Y:S05]  /*7d00*/  BSYNC B2 ;  /* 0x0000000000027941 */ /* 0x000fea0003800000 */
.L_x_7416:
        /* <DEDUP_REMOVED lines=9> */
.L_x_7412:
        /* <DEDUP_REMOVED lines=12> */
.L_x_7421:
[----:B------:R-:W-:Y:S02]  /*7e60*/  IMAD.MOV.U32 R48, RZ, RZ, R96 ;  /* 0x000000ffff307224 */ /* 0x000fe400078e0060 */
.L_x_7422:
[----:B------:R-:W-:Y:S05]  /*7e70*/  BSYNC B2 ;  /* 0x0000000000027941 */ /* 0x000fea0003800000 */
.L_x_7420:
        /* <DEDUP_REMOVED lines=16> */
.L_x_7426:
[----:B------:R-:W-:Y:S05]  /*7f80*/  BSYNC B3 ;  /* 0x0000000000037941 */ /* 0x000fea0003800000 */
.L_x_7425:
        /* <DEDUP_REMOVED lines=43> */
.L_x_7424:
[----:B------:R-:W-:Y:S05]  /*8240*/  BSYNC B2 ;  /* 0x0000000000027941 */ /* 0x000fea0003800000 */
.L_x_7423:
        /* <DEDUP_REMOVED lines=13> */
.L_x_7427:
        /* <DEDUP_REMOVED lines=12> */
.L_x_7430:
[----:B------:R-:W-:Y:S02]  /*83e0*/  IMAD.MOV.U32 R47, RZ, RZ, R96 ;  /* 0x000000ffff2f7224 */ /* 0x000fe400078e0060 */
.L_x_7431:
[----:B------:R-:W-:Y:S05]  /*83f0*/  BSYNC B2 ;  /* 0x0000000000027941 */ /* 0x000fea0003800000 */
.L_x_7429:
        /* <DEDUP_REMOVED lines=16> */
.L_x_7435:
[----:B------:R-:W-:Y:S05]  /*8500*/  BSYNC B3 ;  /* 0x0000000000037941 */ /* 0x000fea0003800000 */
.L_x_7434:
        /* <DEDUP_REMOVED lines=43> */
.L_x_7433:
[----:B------:R-:W-:Y:S05]  /*87c0*/  BSYNC B2 ;  /* 0x0000000000027941 */ /* 0x000fea0003800000 */
.L_x_7432:
        /* <DEDUP_REMOVED lines=9> */
.L_x_7428:
        /* <DEDUP_REMOVED lines=12> */
.L_x_7437:
[----:B------:R-:W-:Y:S02]  /*8920*/  IMAD.MOV.U32 R48, RZ, RZ, R96 ;  /* 0x000000ffff307224 */ /* 0x000fe400078e0060 */
.L_x_7438:
[----:B------:R-:W-:Y:S05]  /*8930*/  BSYNC B2 ;  /* 0x0000000000027941 */ /* 0x000fea0003800000 */
.L_x_7436:
        /* <DEDUP_REMOVED lines=16> */
.L_x_7442:
[----:B------:R-:W-:Y:S05]  /*8a40*/  BSYNC B3 ;  /* 0x0000000000037941 */ /* 0x000fea0003800000 */
.L_x_7441:
        /* <DEDUP_REMOVED lines=43> */
.L_x_7440:
[----:B------:R-:W-:Y:S05]  /*8d00*/  BSYNC B2 ;  /* 0x0000000000027941 */ /* 0x000fea0003800000 */
.L_x_7439:
        /* <DEDUP_REMOVED lines=13> */
.L_x_7443:
        /* <DEDUP_REMOVED lines=12> */
.L_x_7446:
[----:B------:R-:W-:Y:S02]  /*8ea0*/  IMAD.MOV.U32 R112, RZ, RZ, R96 ;  /* 0x000000ffff707224 */ /* 0x000fe400078e0060 */
.L_x_7447:
[----:B------:R-:W-:Y:S05]  /*8eb0*/  BSYNC B2 ;  /* 0x0000000000027941 */ /* 0x000fea0003800000 */
.L_x_7445:
        /* <DEDUP_REMOVED lines=16> */
.L_x_7451:
[----:B------:R-:W-:Y:S05]  /*8fc0*/  BSYNC B3 ;  /* 0x0000000000037941 */ /* 0x000fea0003800000 */
.L_x_7450:
        /* <DEDUP_REMOVED lines=43> */
.L_x_7449:
[----:B------:R-:W-:Y:S05]  /*9280*/  BSYNC B2 ;  /* 0x0000000000027941 */ /* 0x000fea0003800000 */
.L_x_7448:
        /* <DEDUP_REMOVED lines=9> */
.L_x_7444:
        /* <DEDUP_REMOVED lines=12> */
.L_x_7453:
[----:B------:R-:W-:Y:S02]  /*93e0*/  IMAD.MOV.U32 R112, RZ, RZ, R96 ;  /* 0x000000ffff707224 */ /* 0x000fe400078e0060 */
.L_x_7454:
[----:B------:R-:W-:Y:S05]  /*93f0*/  BSYNC B2 ;  /* 0x0000000000027941 */ /* 0x000fea0003800000 */
.L_x_7452:
        /* <DEDUP_REMOVED lines=16> */
.L_x_7458:
[----:B------:R-:W-:Y:S05]  /*9500*/  BSYNC B3 ;  /* 0x0000000000037941 */ /* 0x000fea0003800000 */
.L_x_7457:
        /* <DEDUP_REMOVED lines=43> */
.L_x_7456:
[----:B------:R-:W-:Y:S05]  /*97c0*/  BSYNC B2 ;  /* 0x0000000000027941 */ /* 0x000fea0003800000 */
.L_x_7455:
        /* <DEDUP_REMOVED lines=12> */
.L_x_7459:
        /* <DEDUP_REMOVED lines=12> */
.L_x_7462:
[----:B------:R-:W-:Y:S02]  /*9950*/  IMAD.MOV.U32 R49, RZ, RZ, R96 ;  /* 0x000000ffff317224 */ /* 0x000fe400078e0060 */
.L_x_7463:
[----:B------:R-:W-:Y:S05]  /*9960*/  BSYNC B2 ;  /* 0x0000000000027941 */ /* 0x000fea0003800000 */
.L_x_7461:
        /* <DEDUP_REMOVED lines=16> */
.L_x_7467:
[----:B------:R-:W-:Y:S05]  /*9a70*/  BSYNC B3 ;  /* 0x0000000000037941 */ /* 0x000fea0003800000 */
.L_x_7466:
        /* <DEDUP_REMOVED lines=43> */
.L_x_7465:
[----:B------:R-:W-:Y:S05]  /*9d30*/  BSYNC B2 ;  /* 0x0000000000027941 */ /* 0x000fea0003800000 */
.L_x_7464:
        /* <DEDUP_REMOVED lines=9> */
.L_x_7460:
        /* <DEDUP_REMOVED lines=12> */
.L_x_7469:
[----:B------:R-:W-:Y:S02]  /*9e90*/  IMAD.MOV.U32 R120, RZ, RZ, R96 ;  /* 0x000000ffff787224 */ /* 0x000fe400078e0060 */
.L_x_7470:
[----:B------:R-:W-:Y:S05]  /*9ea0*/  BSYNC B2 ;  /* 0x0000000000027941 */ /* 0x000fea0003800000 */
.L_x_7468:
        /* <DEDUP_REMOVED lines=16> */
.L_x_7474:
[----:B------:R-:W-:Y:S05]  /*9fb0*/  BSYNC B3 ;  /* 0x0000000000037941 */ /* 0x000fea0003800000 */
.L_x_7473:
        /* <DEDUP_REMOVED lines=43> */
.L_x_7472:
[----:B------:R-:W-:Y:S05]  /*a270*/  BSYNC B2 ;  /* 0x0000000000027941 */ /* 0x000fea0003800000 */
.L_x_7471:
        /* <DEDUP_REMOVED lines=12> */
.L_x_7475:
        /* <DEDUP_REMOVED lines=12> */
.L_x_7478:
[----:B------:R-:W-:Y:S02]  /*a400*/  IMAD.MOV.U32 R50, RZ, RZ, R96 ;  /* 0x000000ffff327224 */ /* 0x000fe400078e0060 */
.L_x_7479:
[----:B------:R-:W-:Y:S05]  /*a410*/  BSYNC B2 ;  /* 0x0000000000027941 */ /* 0x000fea0003800000 */
.L_x_7477:
        /* <DEDUP_REMOVED lines=16> */
.L_x_7483:
[----:B------:R-:W-:Y:S05]  /*a520*/  BSYNC B3 ;  /* 0x0000000000037941 */ /* 0x000fea0003800000 */
.L_x_7482:
        /* <DEDUP_REMOVED lines=43> */
.L_x_7481:
[----:B------:R-:W-:Y:S05]  /*a7e0*/  BSYNC B2 ;  /* 0x0000000000027941 */ /* 0x000fea0003800000 */
.L_x_7480:
        /* <DEDUP_REMOVED lines=9> */
.L_x_7476:
        /* <DEDUP_REMOVED lines=12> */
.L_x_7485:
[----:B------:R-:W-:Y:S02]  /*a940*/  IMAD.MOV.U32 R120, RZ, RZ, R96 ;  /* 0x000000ffff787224 */ /* 0x000fe400078e0060 */
.L_x_7486:
[----:B------:R-:W-:Y:S05]  /*a950*/  BSYNC B2 ;  /* 0x0000000000027941 */ /* 0x000fea0003800000 */
.L_x_7484:
        /* <DEDUP_REMOVED lines=16> */
.L_x_7490:
[----:B------:R-:W-:Y:S05]  /*aa60*/  BSYNC B3 ;  /* 0x0000000000037941 */ /* 0x000fea0003800000 */
.L_x_7489:
        /* <DEDUP_REMOVED lines=43> */
.L_x_7488:
[----:B------:R-:W-:Y:S05]  /*ad20*/  BSYNC B2 ;  /* 0x0000000000027941 */ /* 0x000fea0003800000 */
.L_x_7487:
        /* <DEDUP_REMOVED lines=9> */
[----:B------:R-:W-:Y:S02]  /*adc0*/  IMAD.MOV.U32 R61, RZ, RZ, R60 ;  /* 0x000000ffff3d7224 */ /* 0x000fe400078e003c */
[----:B------:R-:W-:Y:S01]  /*add0*/  FADD.FTZ R50, R34, R50 ;  /* 0x0000003222327221 */ /* 0x000fe20000010000 */
[----:B------:R-:W-:Y:S05]  /*ade0*/  BRA `(.L_x_7492) ;  /* 0x0000054000007947 */ /* 0x000fea0003800000 */
.L_x_7491:
        /* <DEDUP_REMOVED lines=12> */
.L_x_7494:
[----:B------:R-:W-:Y:S02]  /*aeb0*/  IMAD.MOV.U32 R120, RZ, RZ, R96 ;  /* 0x000000ffff787224 */ /* 0x000fe400078e0060 */
.L_x_7495:
[----:B------:R-:W-:Y:S05]  /*aec0*/  BSYNC B2 ;  /* 0x0000000000027941 */ /* 0x000fea0003800000 */
.L_x_7493:
        /* <DEDUP_REMOVED lines=16> */
.L_x_7499:
[----:B------:R-:W-:Y:S05]  /*afd0*/  BSYNC B3 ;  /* 0x0000000000037941 */ /* 0x000fea0003800000 */
.L_x_7498:
        /* <DEDUP_REMOVED lines=43> */
.L_x_7497:
[----:B------:R-:W-:Y:S05]  /*b290*/  BSYNC B2 ;  /* 0x0000000000027941 */ /* 0x000fea0003800000 */
.L_x_7496:
        /* <DEDUP_REMOVED lines=9> */
.L_x_7492:
        /* <DEDUP_REMOVED lines=12> */
.L_x_7501:
[----:B------:R-:W-:Y:S02]  /*b3f0*/  IMAD.MOV.U32 R120, RZ, RZ, R96 ;  /* 0x000000ffff787224 */ /* 0x000fe400078e0060 */
.L_x_7502:
[----:B------:R-:W-:Y:S05]  /*b400*/  BSYNC B2 ;  /* 0x0000000000027941 */ /* 0x000fea0003800000 */
.L_x_7500:
        /* <DEDUP_REMOVED lines=16> */
.L_x_7506:
[----:B------:R-:W-:Y:S05]  /*b510*/  BSYNC B3 ;  /* 0x0000000000037941 */ /* 0x000fea0003800000 */
.L_x_7505:
        /* <DEDUP_REMOVED lines=43> */
.L_x_7504:
[----:B------:R-:W-:Y:S05]  /*b7d0*/  BSYNC B2 ;  /* 0x0000000000027941 */ /* 0x000fea0003800000 */
.L_x_7503:
        /* <DEDUP_REMOVED lines=12> */
.L_x_7507:
        /* <DEDUP_REMOVED lines=12> */
.L_x_7510:
[----:B------:R-:W-:Y:S02]  /*b960*/  IMAD.MOV.U32 R120, RZ, RZ, R96 ;  /* 0x000000ffff787224 */ /* 0x000fe400078e0060 */
.L_x_7511:
[----:B------:R-:W-:Y:S05]  /*b970*/  BSYNC B2 ;  /* 0x0000000000027941 */ /* 0x000fea0003800000 */
.L_x_7509:
        /* <DEDUP_REMOVED lines=16> */
.L_x_7515:
[----:B------:R-:W-:Y:S05]  /*ba80*/  BSYNC B3 ;  /* 0x0000000000037941 */ /* 0x000fea0003800000 */
.L_x_7514:
        /* <DEDUP_REMOVED lines=40> */
[----:B------:R-:W-:Y:S02]  /*bd10*/  HFMA2.MMA R97, -RZ, RZ, 0, 0 ;  /* 0x00000000ff617435 */ /* 0x000fe400000001ff */
[----:B------:R-:W-:Y:S01]  /*bd20*/  IMAD.MOV.U32 R88, RZ, RZ, R60 ;  /* 0x000000ffff587224 */ /* 0x000fe200078e003c */
[----:B------:R-:W-:-:S03]  /*bd30*/  LOP3.LUT R90, R61, UR26, R90, 0x96, !PT ;  /* 0x0000001a3d5a7c12 */ /* 0x000fc6000f8e965a */
.L_x_7513:
[----:B------:R-:W-:Y:S05]  /*bd40*/  BSYNC B2 ;  /* 0x0000000000027941 */ /* 0x000fea0003800000 */
.L_x_7512:
        /* <DEDUP_REMOVED lines=9> */
.L_x_7508:
[----:B------:R-:W-:Y:S02]  /*bde0*/  SEL R61, RZ, 0x10000, P4 ;  /* 0x00010000ff3d7807 */ /* 0x000fe40002000000 */
[----:B------:R-:W-:Y:S02]  /*bdf0*/  ISETP.NE.AND P4, PT, R119, RZ, PT ;  /* 0x000000ff7700720c */ /* 0x000fe40003f85270 */
[----:B------:R-:W-:Y:S02]  /*be00*/  SEL R113, RZ, 0x1000000, P5 ;  /* 0x01000000ff717807 */ /* 0x000fe40002800000 */
[----:B------:R-:W-:Y:S02]  /*be10*/  ISETP.NE.AND P0, PT, R118, RZ, PT ;  /* 0x000000ff7600720c */ /* 0x000fe40003f05270 */
[----:B------:R-:W-:Y:S02]  /*be20*/  ISETP.NE.AND P5, PT, R117, RZ, PT ;  /* 0x000000ff7500720c */ /* 0x000fe40003fa5270 */
[----:B------:R-:W-:-:S02]  /*be30*/  SEL R114, RZ, 0x1, P4 ;  /* 0x00000001ff727807 */ /* 0x000fc40002000000 */
[----:B------:R-:W-:Y:S02]  /*be40*/  ISETP.NE.AND P6, PT, R116, RZ, PT ;  /* 0x000000ff7400720c */ /* 0x000fe40003fc5270 */
[----:B------:R-:W-:Y:S02]  /*be50*/  SEL R116, RZ, 0x100, P3 ;  /* 0x00000100ff747807 */ /* 0x000fe40001800000 */
[----:B------:R-:W-:Y:S01]  /*be60*/  ISETP.NE.AND P1, PT, R115, RZ, PT ;  /* 0x000000ff7300720c */ /* 0x000fe20003f25270 */
[----:B------:R-:W-:Y:S01]  /*be70*/  IMAD.WIDE.U32 R114, R114, 0x1000000, RZ ;  /* 0x0100000072727825 */ /* 0x000fe200078e00ff */
[----:B------:R-:W-:Y:S02]  /*be80*/  SEL R60, RZ, 0x1, P5 ;  /* 0x00000001ff3c7807 */ /* 0x000fe40002800000 */
[----:B------:R-:W-:Y:S02]  /*be90*/  SEL R112, RZ, 0x1, P0 ;  /* 0x00000001ff707807 */ /* 0x000fe40000000000 */
[----:B------:R-:W-:Y:S01]  /*bea0*/  LOP3.LUT R116, R116, R113, R61, 0xfe, !PT ;  /* 0x0000007174747212 */ /* 0x000fe200078efe3d */
[----:B------:R-:W-:Y:S01]  /*beb0*/  IMAD.WIDE.U32 R60, R60, 0x10000, RZ ;  /* 0x000100003c3c7825 */ /* 0x000fe200078e00ff */
[----:B------:R-:W-:-:S03]  /*bec0*/  SEL R117, RZ, 0x1, P2 ;  /* 0x00000001ff757807 */ /* 0x000fc60001000000 */
[----:B------:R-:W-:Y:S01]  /*bed0*/  IMAD.WIDE.U32 R112, R112, 0x100, RZ ;  /* 0x0000010070707825 */ /* 0x000fe200078e00ff */
[----:B------:R-:W-:Y:S02]  /*bee0*/  LOP3.LUT R115, R115, R116, R117, 0xfe, !PT ;  /* 0x0000007473737212 */ /* 0x000fe400078efe75 */
[C---:B------:R-:W-:Y:S01]  /*bef0*/  SHF.L.U64.HI R117, R63.reuse, 0x3, RZ ;  /* 0x000000033f757819 */ /* 0x040fe200000102ff */
[----:B------:R-:W-:Y:S01]  /*bf00*/  IMAD.SHL.U32 R116, R63, 0x8, RZ ;  /* 0x000000083f747824 */ /* 0x000fe200078e00ff */
[----:B------:R-:W-:Y:S02]  /*bf10*/  LOP3.LUT R112, R112, R114, R60, 0xfe, !PT ;  /* 0x0000007270707212 */ /* 0x000fe400078efe3c */
[----:B------:R-:W-:Y:S02]  /*bf20*/  LOP3.LUT R113, R113, R115, R61, 0xfe, !PT ;  /* 0x0000007371717212 */ /* 0x000fe400078efe3d */
[----:B------:R-:W-:Y:S02]  /*bf30*/  LEA R114, P0, R63, c[0x0][0x188], 0x5 ;  /* 0x000062003f727a11 */ /* 0x000fe400078028ff */
[----:B------:R-:W-:-:S02]  /*bf40*/  SEL R61, RZ, 0x1, P1 ;  /* 0x00000001ff3d7807 */ /* 0x000fc40000800000 */
[----:B------:R-:W-:Y:S02]  /*bf50*/  IADD3 R60, P1, R116, c[0x0][0x190], RZ ;  /* 0x00006400743c7a10 */ /* 0x000fe40007f3e0ff */
[----:B------:R-:W-:Y:S02]  /*bf60*/  LEA.HI.X R115, R63, c[0x0][0x18c], RZ, 0x5, P0 ;  /* 0x000063003f737a11 */ /* 0x000fe400000f2cff */
[----:B------:R-:W-:Y:S02]  /*bf70*/  LOP3.LUT R112, R112, R61, RZ, 0xfc, !PT ;  /* 0x0000003d70707212 */ /* 0x000fe400078efcff */
[----:B------:R-:W-:Y:S01]  /*bf80*/  IADD3.X R61, R117, c[0x0][0x194], RZ, P1, !PT ;  /* 0x00006500753d7a10 */ /* 0x000fe20000ffe4ff */
[----:B------:R0:W-:Y:S04]  /*bf90*/  STG.E.128 [R114.64], R44 ;  /* 0x0000002c72007986 */ /* 0x0001e8000c101d06 */
[----:B------:R0:W-:Y:S04]  /*bfa0*/  STG.E.128 [R114.64+0x10], R48 ;  /* 0x0000103072007986 */ /* 0x0001e8000c101d06 */
        /* <DEDUP_REMOVED lines=10> */
[----:B------:R-:W-:-:S02]  /*c050*/  LOP3.LUT R113, R60, 0xff00, R113, 0xf8, !PT ;  /* 0x0000ff003c717812 */ /* 0x000fc400078ef871 */
[----:B------:R-:W-:Y:S02]  /*c060*/  LOP3.LUT R60, R109, 0xff, RZ, 0xc0, !PT ;  /* 0x000000ff6d3c7812 */ /* 0x000fe400078ec0ff */
[----:B------:R-:W-:Y:S01]  /*c070*/  LOP3.LUT R119, R113, 0xff, R106, 0xf8, !PT ;  /* 0x000000ff71777812 */ /* 0x000fe200078ef86a */
[----:B------:R-:W-:Y:S01]  /*c080*/  IMAD.WIDE.U32 R112, R112, 0x10000, RZ ;  /* 0x0001000070707825 */ /* 0x000fe200078e00ff */
[----:B------:R-:W-:-:S03]  /*c090*/  IADD3 R116, P0, R116, c[0x0][0x198], RZ ;  /* 0x0000660074747a10 */ /* 0x000fc60007f1e0ff */
[----:B------:R-:W-:Y:S01]  /*c0a0*/  IMAD.WIDE.U32 R60, R60, 0x100, RZ ;  /* 0x000001003c3c7825 */ /* 0x000fe200078e00ff */
[----:B------:R-:W-:Y:S02]  /*c0b0*/  LOP3.LUT R119, R113, R119, R115, 0xfe, !PT ;  /* 0x0000007771777212 */ /* 0x000fe400078efe73 */
[----:B------:R-:W-:Y:S02]  /*c0c0*/  IADD3.X R117, R117, c[0x0][0x19c], RZ, P0, !PT ;  /* 0x0000670075757a10 */ /* 0x000fe400007fe4ff */
[----:B------:R-:W-:Y:S02]  /*c0d0*/  LOP3.LUT R113, R60, R114, R112, 0xfe, !PT ;  /* 0x000000723c717212 */ /* 0x000fe400078efe70 */
[----:B------:R-:W-:Y:S02]  /*c0e0*/  LOP3.LUT R61, R119, R61, RZ, 0xfc, !PT ;  /* 0x0000003d773d7212 */ /* 0x000fe400078efcff */
[----:B------:R-:W-:-:S05]  /*c0f0*/  LOP3.LUT R60, R113, 0xff, R110, 0xf8, !PT ;  /* 0x000000ff713c7812 */ /* 0x000fca00078ef86e */
[----:B------:R0:W-:Y:S02]  /*c100*/  STG.E.64 [R116.64], R60 ;  /* 0x0000003c74007986 */ /* 0x0001e4000c101b06 */
.L_x_7516:
[----:B------:R-:W-:Y:S02]  /*c110*/  IADD3 R63, R63, 0x20, RZ ;  /* 0x000000203f3f7810 */ /* 0x000fe40007ffe0ff */
.L_x_7387:
[----:B------:R-:W-:Y:S05]  /*c120*/  BSYNC B1 ;  /* 0x0000000000017941 */ /* 0x000fea0003800000 */
.L_x_7386:
        /* <DEDUP_REMOVED lines=10> */
[----:B0-----:R-:W-:-:S03]  /*c1d0*/  P2R R116, PR, RZ, 0x8 ;  /* 0x00000008ff747803 */ /* 0x001fc60000000000 */
        /* <DEDUP_REMOVED lines=19> */
.L_x_7520:
[----:B0-----:R-:W-:Y:S02]  /*c310*/  IMAD.MOV.U32 R112, RZ, RZ, R96 ;  /* 0x000000ffff707224 */ /* 0x001fe400078e0060 */
.L_x_7521:
[----:B------:R-:W-:Y:S05]  /*c320*/  BSYNC B2 ;  /* 0x0000000000027941 */ /* 0x000fea0003800000 */
.L_x_7519:
        /* <DEDUP_REMOVED lines=16> */
.L_x_7525:
[----:B------:R-:W-:Y:S05]  /*c430*/  BSYNC B3 ;  /* 0x0000000000037941 */ /* 0x000fea0003800000 */
.L_x_7524:
        /* <DEDUP_REMOVED lines=43> */
.L_x_7523:
[----:B------:R-:W-:Y:S05]  /*c6f0*/  BSYNC B2 ;  /* 0x0000000000027941 */ /* 0x000fea0003800000 */
.L_x_7522:
        /* <DEDUP_REMOVED lines=16> */
.L_x_7526:
        /* <DEDUP_REMOVED lines=12> */
.L_x_7529:
[----:B------:R-:W-:Y:S02]  /*c8c0*/  IMAD.MOV.U32 R53, RZ, RZ, R96 ;  /* 0x000000ffff357224 */ /* 0x000fe400078e0060 */
.L_x_7530:
[----:B------:R-:W-:Y:S05]  /*c8d0*/  BSYNC B2 ;  /* 0x0000000000027941 */ /* 0x000fea0003800000 */
.L_x_7528:
        /* <DEDUP_REMOVED lines=16> */
.L_x_7534:
[----:B------:R-:W-:Y:S05]  /*c9e0*/  BSYNC B3 ;  /* 0x0000000000037941 */ /* 0x000fea0003800000 */
.L_x_7533:
        /* <DEDUP_REMOVED lines=43> */
.L_x_7532:
[----:B------:R-:W-:Y:S05]  /*cca0*/  BSYNC B2 ;  /* 0x0000000000027941 */ /* 0x000fea0003800000 */
.L_x_7531:
        /* <DEDUP_REMOVED lines=9> */
.L_x_7527:
        /* <DEDUP_REMOVED lines=12> */
.L_x_7536:
[----:B------:R-:W-:Y:S02]  /*ce00*/  IMAD.MOV.U32 R112, RZ, RZ, R96 ;  /* 0x000000ffff707224 */ /* 0x000fe400078e0060 */
.L_x_7537:
[----:B------:R-:W-:Y:S05]  /*ce10*/  BSYNC B2 ;  /* 0x0000000000027941 */ /* 0x000fea0003800000 */
.L_x_7535:
        /* <DEDUP_REMOVED lines=16> */
.L_x_7541:
[----:B------:R-:W-:Y:S05]  /*cf20*/  BSYNC B3 ;  /* 0x0000000000037941 */ /* 0x000fea0003800000 */
.L_x_7540:
        /* <DEDUP_REMOVED lines=43> */
.L_x_7539:
[----:B------:R-:W-:Y:S05]  /*d1e0*/  BSYNC B2 ;  /* 0x0000000000027941 */ /* 0x000fea0003800000 */
.L_x_7538:
        /* <DEDUP_REMOVED lines=13> */
.L_x_7542:
        /* <DEDUP_REMOVED lines=12> */
.L_x_7545:
[----:B------:R-:W-:Y:S02]  /*d380*/  IMAD.MOV.U32 R56, RZ, RZ, R96 ;  /* 0x000000ffff387224 */ /* 0x000fe400078e0060 */
.L_x_7546:
[----:B------:R-:W-:Y:S05]  /*d390*/  BSYNC B2 ;  /* 0x0000000000027941 */ /* 0x000fea0003800000 */
.L_x_7544:
        /* <DEDUP_REMOVED lines=16> */
.L_x_7550:
[----:B------:R-:W-:Y:S05]  /*d4a0*/  BSYNC B3 ;  /* 0x0000000000037941 */ /* 0x000fea0003800000 */
.L_x_7549:
        /* <DEDUP_REMOVED lines=43> */
.L_x_7548:
[----:B------:R-:W-:Y:S05]  /*d760*/  BSYNC B2 ;  /* 0x0000000000027941 */ /* 0x000fea0003800000 */
.L_x_7547:
        /* <DEDUP_REMOVED lines=9> */
.L_x_7543:
        /* <DEDUP_REMOVED lines=12> */
.L_x_7552:
[----:B------:R-:W-:Y:S02]  /*d8c0*/  IMAD.MOV.U32 R56, RZ, RZ, R96 ;  /* 0x000000ffff387224 */ /* 0x000fe400078e0060 */
.L_x_7553:
[----:B------:R-:W-:Y:S05]  /*d8d0*/  BSYNC B2 ;  /* 0x0000000000027941 */ /* 0x000fea0003800000 */
.L_x_7551:
        /* <DEDUP_REMOVED lines=16> */
.L_x_7557:
[----:B------:R-:W-:Y:S05]  /*d9e0*/  BSYNC B3 ;  /* 0x0000000000037941 */ /* 0x000fea0003800000 */
.L_x_7556:
        /* <DEDUP_REMOVED lines=43> */
.L_x_7555:
[----:B------:R-:W-:Y:S05]  /*dca0*/  BSYNC B2 ;  /* 0x0000000000027941 */ /* 0x000fea0003800000 */
.L_x_7554:
        /* <DEDUP_REMOVED lines=13> */
.L_x_7558:
        /* <DEDUP_REMOVED lines=12> */
.L_x_7561:
[----:B------:R-:W-:Y:S02]  /*de40*/  IMAD.MOV.U32 R55, RZ, RZ, R96 ;  /* 0x000000ffff377224 */ /* 0x000fe400078e0060 */
.L_x_7562:
[----:B------:R-:W-:Y:S05]  /*de50*/  BSYNC B2 ;  /* 0x0000000000027941 */ /* 0x000fea0003800000 */
.L_x_7560:
        /* <DEDUP_REMOVED lines=16> */
.L_x_7566:
[----:B------:R-:W-:Y:S05]  /*df60*/  BSYNC B3 ;  /* 0x0000000000037941 */ /* 0x000fea0003800000 */
.L_x_7565:
        /* <DEDUP_REMOVED lines=43> */
.L_x_7564:
[----:B------:R-:W-:Y:S05]  /*e220*/  BSYNC B2 ;  /* 0x0000000000027941 */ /* 0x000fea0003800000 */
.L_x_7563:
        /* <DEDUP_REMOVED lines=9> */
.L_x_7559:
        /* <DEDUP_REMOVED lines=12> */
.L_x_7568:
[----:B------:R-:W-:Y:S02]  /*e380*/  IMAD.MOV.U32 R56, RZ, RZ, R96 ;  /* 0x000000ffff387224 */ /* 0x000fe400078e0060 */
.L_x_7569:
[----:B------:R-:W-:Y:S05]  /*e390*/  BSYNC B2 ;  /* 0x0000000000027941 */ /* 0x000fea0003800000 */
.L_x_7567:
        /* <DEDUP_REMOVED lines=16> */
.L_x_7573:
[----:B------:R-:W-:Y:S05]  /*e4a0*/  BSYNC B3 ;  /* 0x0000000000037941 */ /* 0x000fea0003800000 */
.L_x_7572:
        /* <DEDUP_REMOVED lines=43> */
.L_x_7571:
[----:B------:R-:W-:Y:S05]  /*e760*/  BSYNC B2 ;  /* 0x0000000000027941 */ /* 0x000fea0003800000 */
.L_x_7570:
        /* <DEDUP_REMOVED lines=13> */
.L_x_7574:
        /* <DEDUP_REMOVED lines=12> */
.L_x_7577:
[----:B------:R-:W-:Y:S02]  /*e900*/  IMAD.MOV.U32 R112, RZ, RZ, R96 ;  /* 0x000000ffff707224 */ /* 0x000fe400078e0060 */
.L_x_7578:
[----:B------:R-:W-:Y:S05]  /*e910*/  BSYNC B2 ;  /* 0x0000000000027941 */ /* 0x000fea0003800000 */
.L_x_7576:
        /* <DEDUP_REMOVED lines=16> */
.L_x_7582:
[----:B------:R-:W-:Y:S05]  /*ea20*/  BSYNC B3 ;  /* 0x0000000000037941 */ /* 0x000fea0003800000 */
.L_x_7581:
        /* <DEDUP_REMOVED lines=43> */
.L_x_7580:
[----:B------:R-:W-:Y:S05]  /*ece0*/  BSYNC B2 ;  /* 0x0000000000027941 */ /* 0x000fea0003800000 */
.L_x_7579:
        /* <DEDUP_REMOVED lines=9> */
.L_x_7575:
        /* <DEDUP_REMOVED lines=12> */
.L_x_7584:
[----:B------:R-:W-:Y:S02]  /*ee40*/  IMAD.MOV.U32 R112, RZ, RZ, R96 ;  /* 0x000000ffff707224 */ /* 0x000fe400078e0060 */
.L_x_7585:
[----:B------:R-:W-:Y:S05]  /*ee50*/  BSYNC B2 ;  /* 0x0000000000027941 */ /* 0x000fea0003800000 */
.L_x_7583:
        /* <DEDUP_REMOVED lines=16> */
.L_x_7589:
[----:B------:R-:W-:Y:S05]  /*ef60*/  BSYNC B3 ;  /* 0x0000000000037941 */ /* 0x000fea0003800000 */
.L_x_7588:
        /* <DEDUP_REMOVED lines=43> */
.L_x_7587:
[----:B------:R-:W-:Y:S05]  /*f220*/  BSYNC B2 ;  /* 0x0000000000027941 */ /* 0x000fea0003800000 */
.L_x_7586:
        /* <DEDUP_REMOVED lines=12> */
.L_x_7590:
        /* <DEDUP_REMOVED lines=12> */
.L_x_7593:
[----:B------:R-:W-:Y:S02]  /*f3b0*/  IMAD.MOV.U32 R57, RZ, RZ, R96 ;  /* 0x000000ffff397224 */ /* 0x000fe400078e0060 */
.L_x_7594:
[----:B------:R-:W-:Y:S05]  /*f3c0*/  BSYNC B2 ;  /* 0x0000000000027941 */ /* 0x000fea0003800000 */
.L_x_7592:
        /* <DEDUP_REMOVED lines=16> */
.L_x_7598:
[----:B------:R-:W-:Y:S05]  /*f4d0*/  BSYNC B3 ;  /* 0x0000000000037941 */ /* 0x000fea0003800000 */
.L_x_7597:
        /* <DEDUP_REMOVED lines=43> */
.L_x_7596:
[----:B------:R-:W-:Y:S05]  /*f790*/  BSYNC B2 ;  /* 0x0000000000027941 */ /* 0x000fea0003800000 */
.L_x_7595:
        /* <DEDUP_REMOVED lines=9> */
.L_x_7591:
        /* <DEDUP_REMOVED lines=12> */
.L_x_7600:
[----:B------:R-:W-:Y:S02]  /*f8f0*/  IMAD.MOV.U32 R120, RZ, RZ, R96 ;  /* 0x000000ffff787224 */ /* 0x000fe400078e0060 */
.L_x_7601:
[----:B------:R-:W-:Y:S05]  /*f900*/  BSYNC B2 ;  /* 0x0000000000027941 */ /* 0x000fea0003800000 */
.L_x_7599:
        /* <DEDUP_REMOVED lines=16> */
.L_x_7605:
[----:B------:R-:W-:Y:S05]  /*fa10*/  BSYNC B3 ;  /* 0x0000000000037941 */ /* 0x000fea0003800000 */
.L_x_7604:
        /* <DEDUP_REMOVED lines=43> */
.L_x_7603:
[----:B------:R-:W-:Y:S05]  /*fcd0*/  BSYNC B2 ;  /* 0x0000000000027941 */ /* 0x000fea0003800000 */
.L_x_7602:
        /* <DEDUP_REMOVED lines=12> */
.L_x_7606:
        /* <DEDUP_REMOVED lines=12> */
.L_x_7609:
[----:B------:R-:W-:Y:S02]  /*fe60*/  IMAD.MOV.U32 R58, RZ, RZ, R96 ;  /* 0x000000ffff3a7224 */ /* 0x000fe400078e0060 */
.L_x_7610:
[----:B------:R-:W-:Y:S05]  /*fe70*/  BSYNC B2 ;  /* 0x0000000000027941 */ /* 0x000fea0003800000 */
.L_x_7608:
        /* <DEDUP_REMOVED lines=16> */
.L_x_7614:
[----:B------:R-:W-:Y:S05]  /*ff80*/  BSYNC B3 ;  /* 0x0000000000037941 */ /* 0x000fea0003800000 */
.L_x_7613:
        /* <DEDUP_REMOVED lines=43> */
.L_x_7612:
[----:B------:R-:W-:Y:S05]  /*10240*/  BSYNC B2 ;  /* 0x0000000000027941 */ /* 0x000fea0003800000 */
.L_x_7611:
        /* <DEDUP_REMOVED lines=9> */
.L_x_7607:
        /* <DEDUP_REMOVED lines=12> */
.L_x_7616:
[----:B------:R-:W-:Y:S02]  /*103a0*/  IMAD.MOV.U32 R120, RZ, RZ, R96 ;  /* 0x000000ffff787224 */ /* 0x000fe400078e0060 */
.L_x_7617:
[----:B------:R-:W-:Y:S05]  /*103b0*/  BSYNC B2 ;  /* 0x0000000000027941 */ /* 0x000fea0003800000 */
.L_x_7615:
        /* <DEDUP_REMOVED lines=16> */
.L_x_7621:
[----:B------:R-:W-:Y:S05]  /*104c0*/  BSYNC B3 ;  /* 0x0000000000037941 */ /* 0x000fea0003800000 */
.L_x_7620:
        /* <DEDUP_REMOVED lines=43> */
.L_x_7619:
[----:B------:R-:W-:Y:S05]  /*10780*/  BSYNC B2 ;  /* 0x0000000000027941 */ /* 0x000fea0003800000 */
.L_x_7618:
        /* <DEDUP_REMOVED lines=12> */
.L_x_7622:
        /* <DEDUP_REMOVED lines=12> */
.L_x_7625:
[----:B------:R-:W-:Y:S02]  /*10910*/  IMAD.MOV.U32 R120, RZ, RZ, R96 ;  /* 0x000000ffff787224 */ /* 0x000fe400078e0060 */
.L_x_7626:
[----:B------:R-:W-:Y:S05]  /*10920*/  BSYNC B2 ;  /* 0x0000000000027941 */ /* 0x000fea0003800000 */
.L_x_7624:
        /* <DEDUP_REMOVED lines=16> */
.L_x_7630:
[----:B------:R-:W-:Y:S05]  /*10a30*/  BSYNC B3 ;  /* 0x0000000000037941 */ /* 0x000fea0003800000 */
.L_x_7629:
        /* <DEDUP_REMOVED lines=43> */
.L_x_7628:
[----:B------:R-:W-:Y:S05]  /*10cf0*/  BSYNC B2 ;  /* 0x0000000000027941 */ /* 0x000fea0003800000 */
.L_x_7627:
        /* <DEDUP_REMOVED lines=9> */
.L_x_7623:
        /* <DEDUP_REMOVED lines=12> */
.L_x_7632:
[----:B------:R-:W-:Y:S02]  /*10e50*/  IMAD.MOV.U32 R120, RZ, RZ, R96 ;  /* 0x000000ffff787224 */ /* 0x000fe400078e0060 */
.L_x_7633:
[----:B------:R-:W-:Y:S05]  /*10e60*/  BSYNC B2 ;  /* 0x0000000000027941 */ /* 0x000fea0003800000 */
.L_x_7631:
        /* <DEDUP_REMOVED lines=16> */
.L_x_7637:
[----:B------:R-:W-:Y:S05]  /*10f70*/  BSYNC B3 ;  /* 0x0000000000037941 */ /* 0x000fea0003800000 */
.L_x_7636:
        /* <DEDUP_REMOVED lines=43> */
.L_x_7635:
[----:B------:R-:W-:Y:S05]  /*11230*/  BSYNC B2 ;  /* 0x0000000000027941 */ /* 0x000fea0003800000 */
.L_x_7634:
        /* <DEDUP_REMOVED lines=12> */
.L_x_7638:
        /* <DEDUP_REMOVED lines=12> */
.L_x_7641:
[----:B------:R-:W-:Y:S02]  /*113c0*/  IMAD.MOV.U32 R120, RZ, RZ, R96 ;  /* 0x000000ffff787224 */ /* 0x000fe400078e0060 */
.L_x_7642:
[----:B------:R-:W-:Y:S05]  /*113d0*/  BSYNC B2 ;  /* 0x0000000000027941 */ /* 0x000fea0003800000 */
.L_x_7640:
        /* <DEDUP_REMOVED lines=16> */
.L_x_7646:
[----:B------:R-:W-:Y:S05]  /*114e0*/  BSYNC B3 ;  /* 0x0000000000037941 */ /* 0x000fea0003800000 */
.L_x_7645:
        /* <DEDUP_REMOVED lines=43> */
.L_x_7644:
[----:B------:R-:W-:Y:S05]  /*117a0*/  BSYNC B2 ;  /* 0x0000000000027941 */ /* 0x000fea0003800000 */
.L_x_7643:
        /* <DEDUP_REMOVED lines=9> */
.L_x_7639:
        /* <DEDUP_REMOVED lines=14> */
[----:B------:R-:W-:-:S02]  /*11920*/  SEL R117, RZ, 0x1, P2 ;  /* 0x00000001ff757807 */ /* 0x000fc40001000000 */
[----:B------:R-:W-:Y:S01]  /*11930*/  SEL R119, RZ, 0x1, P1 ;  /* 0x00000001ff777807 */ /* 0x000fe20000800000 */
[----:B------:R-:W-:Y:S01]  /*11940*/  IMAD.WIDE.U32 R112, R112, 0x100, RZ ;  /* 0x0000010070707825 */ /* 0x000fe200078e00ff */
[----:B------:R-:W-:Y:S02]  /*11950*/  LOP3.LUT R115, R115, R116, R117, 0xfe, !PT ;  /* 0x0000007473737212 */ /* 0x000fe400078efe75 */
[----:B------:R-:W-:Y:S01]  /*11960*/  SHF.R.U32.HI R117, RZ, 0x1d, R63 ;  /* 0x0000001dff757819 */ /* 0x000fe2000001163f */
        /* <DEDUP_REMOVED lines=21> */
[----:B------:R-:W-:Y:S01]  /*11ac0*/  LOP3.LUT R60, R109, 0xff, RZ, 0xc0, !PT ;  /* 0x000000ff6d3c7812 */ /* 0x000fe200078ec0ff */
[----:B------:R-:W-:Y:S01]  /*11ad0*/  IMAD.WIDE.U32 R112, R112, 0x10000, RZ ;  /* 0x0001000070707825 */ /* 0x000fe200078e00ff */
[----:B------:R-:W-:Y:S02]  /*11ae0*/  LOP3.LUT R63, R63, 0xff, R106, 0xf8, !PT ;  /* 0x000000ff3f3f7812 */ /* 0x000fe400078ef86a */
[----:B------:R-:W-:Y:S01]  /*11af0*/  IADD3 R116, P0, R116, c[0x0][0x198], RZ ;  /* 0x0000660074747a10 */ /* 0x000fe20007f1e0ff */
[----:B------:R-:W-:Y:S01]  /*11b00*/  IMAD.WIDE.U32 R60, R60, 0x100, RZ ;  /* 0x000001003c3c7825 */ /* 0x000fe200078e00ff */
[----:B------:R-:W-:Y:S02]  /*11b10*/  LOP3.LUT R63, R113, R63, R115, 0xfe, !PT ;  /* 0x0000003f713f7212 */ /* 0x000fe400078efe73 */
[----:B------:R-:W-:Y:S02]  /*11b20*/  IADD3.X R117, R117, c[0x0][0x19c], RZ, P0, !PT ;  /* 0x0000670075757a10 */ /* 0x000fe400007fe4ff */
[----:B------:R-:W-:-:S02]  /*11b30*/  LOP3.LUT R113, R60, R114, R112, 0xfe, !PT ;  /* 0x000000723c717212 */ /* 0x000fc400078efe70 */
[----:B------:R-:W-:Y:S02]  /*11b40*/  LOP3.LUT R61, R63, R61, RZ, 0xfc, !PT ;  /* 0x0000003d3f3d7212 */ /* 0x000fe400078efcff */
[----:B------:R-:W-:-:S05]  /*11b50*/  LOP3.LUT R60, R113, 0xff, R110, 0xf8, !PT ;  /* 0x000000ff713c7812 */ /* 0x000fca00078ef86e */
[----:B------:R0:W-:Y:S02]  /*11b60*/  STG.E.64 [R116.64], R60 ;  /* 0x0000003c74007986 */ /* 0x0001e4000c101b06 */
.L_x_7518:
[----:B------:R-:W-:Y:S05]  /*11b70*/  BSYNC B1 ;  /* 0x0000000000017941 */ /* 0x000fea0003800000 */
.L_x_7517:
        /* <DEDUP_REMOVED lines=31> */
.L_x_7657:
        /* <DEDUP_REMOVED lines=70> */
.L_x_7658:
        /* <DEDUP_REMOVED lines=19> */
[----:B------:R-:W-:Y:S02]  /*12300*/  FADD.FTZ R60, R36, -R114 ;  /* 0x80000072243c7221 */ /* 0x000fe40000010000 */
[C---:B------:R-:W-:Y:S02]  /*12310*/  FMUL.FTZ R62, R115.reuse, R62 ;  /* 0x0000003e733e7220 */ /* 0x040fe40000410000 */
[----:B------:R-:W-:Y:S02]  /*12320*/  FMUL.FTZ R60, R115, R60 ;  /* 0x0000003c733c7220 */ /* 0x000fe40000410000 */
[----:B------:R-:W-:Y:S02]  /*12330*/  FFMA.FTZ R61, R17, R62, R8 ;  /* 0x0000003e113d7223 */ /* 0x000fe40000010008 */
[----:B------:R-:W-:-:S02]  /*12340*/  FADD.FTZ R62, R38, -R114 ;  /* 0x80000072263e7221 */ /* 0x000fc40000010000 */
[--C-:B------:R-:W-:Y:S02]  /*12350*/  FADD.FTZ R116, R40, -R114.reuse ;  /* 0x8000007228747221 */ /* 0x100fe40000010000 */
[--C-:B------:R-:W-:Y:S02]  /*12360*/  FADD.FTZ R118, R41, -R114.reuse ;  /* 0x8000007229767221 */ /* 0x100fe40000010000 */
[----:B------:R-:W-:Y:S02]  /*12370*/  FFMA.FTZ R60, R16, R60, R9 ;  /* 0x0000003c103c7223 */ /* 0x000fe40000010009 */
[--C-:B0-----:R-:W-:Y:S02]  /*12380*/  FADD.FTZ R112, R39, -R114.reuse ;  /* 0x8000007227707221 */ /* 0x101fe40000010000 */
[--C-:B------:R-:W-:Y:S01]  /*12390*/  FADD.FTZ R120, R42, -R114.reuse ;  /* 0x800000722a787221 */ /* 0x100fe20000010000 */
[----:B------:R-:W-:Y:S01]  /*123a0*/  F2FP.BF16.PACK_AB R60, R61, R60 ;  /* 0x0000003c3d3c723e */ /* 0x000fe200000010ff */
[----:B------:R-:W-:-:S02]  /*123b0*/  FADD.FTZ R122, R43, -R114 ;  /* 0x800000722b7a7221 */ /* 0x000fc40000010000 */
        /* <DEDUP_REMOVED lines=19> */
.L_x_7650:
[----:B------:R-:W-:Y:S05]  /*124f0*/  BSYNC B1 ;  /* 0x0000000000017941 */ /* 0x000fea0003800000 */
.L_x_7649:
[----:B------:R-:W-:Y:S01]  /*12500*/  ISETP.NE.AND P0, PT, R64, RZ, PT ;  /* 0x000000ff4000720c */ /* 0x000fe20003f05270 */
[----:B------:R-:W-:-:S12]  /*12510*/  BSSY B1, `(.L_x_7651) ;  /* 0x0000022000017945 */ /* 0x000fd80003800000 */
[----:B------:R-:W-:Y:S05]  /*12520*/  @!P0 BRA `(.L_x_7652) ;  /* 0x0000020000008947 */ /* 0x000fea0003800000 */
[--C-:B01----:R-:W-:Y:S02]  /*12530*/  FADD.FTZ R62, R45, -R114.reuse ;  /* 0x800000722d3e7221 */ /* 0x103fe40000010000 */
        /* <DEDUP_REMOVED lines=8> */
[--C-:B------:R-:W-:Y:S02]  /*125c0*/  FADD.FTZ R112, R47, -R114.reuse ;  /* 0x800000722f707221 */ /* 0x100fe40000010000 */
        /* <DEDUP_REMOVED lines=22> */
.L_x_7652:
[----:B------:R-:W-:Y:S05]  /*12730*/  BSYNC B1 ;  /* 0x0000000000017941 */ /* 0x000fea0003800000 */
.L_x_7651:
        /* <DEDUP_REMOVED lines=34> */
.L_x_7654:
[----:B------:R-:W-:Y:S05]  /*12960*/  BSYNC B1 ;  /* 0x0000000000017941 */ /* 0x000fea0003800000 */
.L_x_7653:
[----:B01----:R-:W-:-:S04]  /*12970*/  IMAD.MOV.U32 R61, RZ, RZ, 0x4 ;  /* 0x00000004ff3d7424 */ /* 0x003fc800078e00ff */
[----:B------:R-:W-:-:S05]  /*12980*/  IMAD R18, R61, c[0x0][0x160], R18 ;  /* 0x000058003d127a24 */ /* 0x000fca00078e0212 */
[----:B------:R-:W-:-:S13]  /*12990*/  ISETP.GE.AND P0, PT, R18, c[0x0][0x164], PT ;  /* 0x0000590012007a0c */ /* 0x000fda0003f06270 */
[----:B------:R-:W-:Y:S01]  /*129a0*/  @P0 CALL.REL.NOINC `(.L_x_7655) ;  /* 0x0000001000000944 */ /* 0x000fe20003c00000 */
[----:B------:R-:W-:Y:S05]  /*129b0*/  BRA `(.L_x_7656) ;  /* 0xfffee24000007947 */ /* 0x000fea000383ffff */
.L_x_7655:
[----:B------:R-:W-:Y:S05]  /*129c0*/  BSYNC B0 ;  /* 0x0000000000007941 */ /* 0x000fea0003800000 */
.L_x_7254:
[----:B------:R-:W-:Y:S05]  /*129d0*/  EXIT ;  /* 0x000000000000794d */ /* 0x000fea0003800000 */
.L_x_7647:
[----:B------:R-:W-:Y:S01]  /*129e0*/  IMAD.MOV.U32 R62, RZ, RZ, R63 ;  /* 0x000000ffff3e7224 */ /* 0x000fe200078e003f */
[----:B------:R-:W-:Y:S01]  /*129f0*/  MOV R60, 0x12a40 ;  /* 0x00012a40003c7802 */ /* 0x000fe20000000f00 */
[----:B------:R-:W-:Y:S02]  /*12a00*/  IMAD.MOV.U32 R115, RZ, RZ, 0x1 ;  /* 0x00000001ff737424 */ /* 0x000fe400078e00ff */
[----:B------:R-:W-:Y:S02]  /*12a10*/  IMAD.MOV.U32 R114, RZ, RZ, 0x1f ;  /* 0x0000001fff727424 */ /* 0x000fe400078e00ff */
[----:B------:R-:W-:Y:S02]  /*12a20*/  IMAD.MOV.U32 R117, RZ, RZ, -0x1 ;  /* 0xffffffffff757424 */ /* 0x000fe400078e00ff */
[----:B------:R-:W-:Y:S05]  /*12a30*/  CALL.REL.NOINC `($__internal_30_$__cuda_sm70_shflsync_bfly_p) ;  /* 0x000006d000007944 */ /* 0x000fea0003c00000 */
[----:B-1----:R-:W-:Y:S01]  /*12a40*/  IMAD.MOV.U32 R60, RZ, RZ, R115 ;  /* 0x000000ffff3c7224 */ /* 0x002fe200078e0073 */
[----:B0-----:R-:W-:Y:S05]  /*12a50*/  BRA `(.L_x_7657) ;  /* 0xfffff31000007947 */ /* 0x001fea000383ffff */
.L_x_7648:
[----:B------:R-:W-:Y:S01]  /*12a60*/  HFMA2.MMA R115, -RZ, RZ, 0, 1.1920928955078125e-07 ;  /* 0x00000002ff737435 */ /* 0x000fe200000001ff */
[----:B------:R-:W-:Y:S01]  /*12a70*/  IMAD.MOV.U32 R62, RZ, RZ, R116 ;  /* 0x000000ffff3e7224 */ /* 0x000fe200078e0074 */
[----:B------:R-:W-:Y:S01]  /*12a80*/  MOV R60, 0x12ac0 ;  /* 0x00012ac0003c7802 */ /* 0x000fe20000000f00 */
[----:B------:R-:W-:-:S02]  /*12a90*/  IMAD.MOV.U32 R114, RZ, RZ, 0x1f ;  /* 0x0000001fff727424 */ /* 0x000fc400078e00ff */
[----:B------:R-:W-:Y:S02]  /*12aa0*/  IMAD.MOV.U32 R117, RZ, RZ, -0x1 ;  /* 0xffffffffff757424 */ /* 0x000fe400078e00ff */
[----:B0-----:R-:W-:Y:S05]  /*12ab0*/  CALL.REL.NOINC `($__internal_30_$__cuda_sm70_shflsync_bfly_p) ;  /* 0x0000065000007944 */ /* 0x001fea0003c00000 */
[----:B01----:R-:W-:Y:S01]  /*12ac0*/  FADD.FTZ R62, R116, R115 ;  /* 0x00000073743e7221 */ /* 0x003fe20000010000 */
[----:B------:R-:W-:Y:S01]  /*12ad0*/  MOV R60, 0x12b20 ;  /* 0x00012b20003c7802 */ /* 0x000fe20000000f00 */
[----:B------:R-:W-:Y:S02]  /*12ae0*/  IMAD.MOV.U32 R115, RZ, RZ, 0x4 ;  /* 0x00000004ff737424 */ /* 0x000fe400078e00ff */
[----:B------:R-:W-:Y:S02]  /*12af0*/  IMAD.MOV.U32 R114, RZ, RZ, 0x1f ;  /* 0x0000001fff727424 */ /* 0x000fe400078e00ff */
[----:B------:R-:W-:Y:S02]  /*12b00*/  IMAD.MOV.U32 R117, RZ, RZ, -0x1 ;  /* 0xffffffffff757424 */ /* 0x000fe400078e00ff */
[----:B------:R-:W-:Y:S05]  /*12b10*/  CALL.REL.NOINC `($__internal_30_$__cuda_sm70_shflsync_bfly_p) ;  /* 0x000005f000007944 */ /* 0x000fea0003c00000 */
[----:B01----:R-:W-:Y:S01]  /*12b20*/  FADD.FTZ R62, R62, R115 ;  /* 0x000000733e3e7221 */ /* 0x003fe20000010000 */
[----:B------:R-:W-:Y:S01]  /*12b30*/  MOV R60, 0x12b80 ;  /* 0x00012b80003c7802 */ /* 0x000fe20000000f00 */
[----:B------:R-:W-:Y:S02]  /*12b40*/  IMAD.MOV.U32 R115, RZ, RZ, 0x8 ;  /* 0x00000008ff737424 */ /* 0x000fe400078e00ff */
[----:B------:R-:W-:-:S02]  /*12b50*/  IMAD.MOV.U32 R114, RZ, RZ, 0x1f ;  /* 0x0000001fff727424 */ /* 0x000fc400078e00ff */
[----:B------:R-:W-:Y:S02]  /*12b60*/  IMAD.MOV.U32 R117, RZ, RZ, -0x1 ;  /* 0xffffffffff757424 */ /* 0x000fe400078e00ff */
[----:B------:R-:W-:Y:S05]  /*12b70*/  CALL.REL.NOINC `($__internal_30_$__cuda_sm70_shflsync_bfly_p) ;  /* 0x0000059000007944 */ /* 0x000fea0003c00000 */
[----:B01----:R-:W-:Y:S01]  /*12b80*/  FADD.FTZ R62, R62, R115 ;  /* 0x000000733e3e7221 */ /* 0x003fe20000010000 */
[----:B------:R-:W-:Y:S01]  /*12b90*/  MOV R60, 0x12be0 ;  /* 0x00012be0003c7802 */ /* 0x000fe20000000f00 */
[----:B------:R-:W-:Y:S02]  /*12ba0*/  IMAD.MOV.U32 R115, RZ, RZ, 0x10 ;  /* 0x00000010ff737424 */ /* 0x000fe400078e00ff */
[----:B------:R-:W-:Y:S02]  /*12bb0*/  IMAD.MOV.U32 R114, RZ, RZ, 0x1f ;  /* 0x0000001fff727424 */ /* 0x000fe400078e00ff */
[----:B------:R-:W-:Y:S02]  /*12bc0*/  IMAD.MOV.U32 R117, RZ, RZ, -0x1 ;  /* 0xffffffffff757424 */ /* 0x000fe400078e00ff */
[----:B------:R-:W-:Y:S05]  /*12bd0*/  CALL.REL.NOINC `($__internal_30_$__cuda_sm70_shflsync_bfly_p) ;  /* 0x0000053000007944 */ /* 0x000fea0003c00000 */
        /* <DEDUP_REMOVED lines=56> */
[----:B------:R-:W-:Y:S05]  /*12f60*/  CALL.REL.NOINC `($__internal_30_$__cuda_sm70_shflsync_bfly_p) ;  /* 0x000001a000007944 */ /* 0x000fea0003c00000 */
        /* <DEDUP_REMOVED lines=19> */
[----:B------:R-:W-:Y:S01]  /*130a0*/  MOV R60, 0x13100 ;  /* 0x00013100003c7802 */ /* 0x000fe20000000f00 */
[----:B------:R-:W-:Y:S02]  /*130b0*/  IMAD.MOV.U32 R115, RZ, RZ, 0x10 ;  /* 0x00000010ff737424 */ /* 0x000fe400078e00ff */
[----:B0-----:R-:W-:-:S02]  /*130c0*/  IMAD.MOV.U32 R114, RZ, RZ, 0x1f ;  /* 0x0000001fff727424 */ /* 0x001fc400078e00ff */
[----:B------:R-:W-:Y:S02]  /*130d0*/  IMAD.MOV.U32 R117, RZ, RZ, -0x1 ;  /* 0xffffffffff757424 */ /* 0x000fe400078e00ff */
[----:B------:R-:W-:Y:S02]  /*130e0*/  IMAD.MOV.U32 R62, RZ, RZ, R112 ;  /* 0x000000ffff3e7224 */ /* 0x000fe400078e0070 */
[----:B------:R-:W-:Y:S05]  /*130f0*/  CALL.REL.NOINC `($__internal_30_$__cuda_sm70_shflsync_bfly_p) ;  /* 0x0000001000007944 */ /* 0x000fea0003c00000 */
[----:B01----:R-:W-:Y:S05]  /*13100*/  BRA `(.L_x_7658) ;  /* 0xfffff0c000007947 */ /* 0x003fea000383ffff */
        .weak           $__internal_30_$__cuda_sm70_shflsync_bfly_p
        .type           $__internal_30_$__cuda_sm70_shflsync_bfly_p,@function
        .size           $__internal_30_$__cuda_sm70_shflsync_bfly_p,(.L_x_20046 - $__internal_30_$__cuda_sm70_shflsync_bfly_p)
$__internal_30_$__cuda_sm70_shflsync_bfly_p:
[----:B------:R-:W-:Y:S01]  /*13110*/  IMAD.MOV.U32 R61, RZ, RZ, 0x0 ;  /* 0x00000000ff3d7424 */ /* 0x000fe200078e00ff */
[----:B------:R-:W-:Y:S04]  /*13120*/  WARPSYNC R117 ;  /* 0x0000007500007348 */ /* 0x000fe80003800000 */
[----:B------:R0:W1:Y:S01]  /*13130*/  SHFL.BFLY PT, R115, R62, R115, R114 ;  /* 0x0c0000733e737389 */ /* 0x00006200000e0072 */
[----:B------:R-:W-:Y:S05]  /*13140*/  RET.REL.NODEC R60 `(_ZN10layer_norm31ln_parallel_residual_fwd_kernelINS_13Kernel_traitsI13__nv_bfloat16S2_fS2_fjLj768ELj1ELj4ELj1ELj16ENS_18Kernel_traits_baseILj768ES2_S2_fS2_fjLj128EEEEELb1ELb1ELb0EEEvNS_9FwdParamsE) ;  /* 0xfffeceb03c007950 */ /* 0x000fea0003c3ffff */
.L_x_7659:
        /* <DEDUP_REMOVED lines=11> */
.L_x_20046:


//--------------------- .text._ZN10layer_norm31ln_parallel_residual_fwd_kernelINS_13Kernel_traitsI13__nv_bfloat16S2_fS2_fjLj768ELj1ELj4ELj1ELj16ENS_18Kernel_traits_baseILj768ES2_S2_fS2_fjLj128EEEEELb1ELb1ELb1EEEvNS_9FwdParamsE --------------------------
	.section	.text._ZN10layer_norm31ln_parallel_residual_fwd_kernelINS_13Kernel_traitsI13__nv_bfloat16S2_fS2_fjLj768ELj1ELj4ELj1ELj16ENS_18Kernel_traits_baseILj768ES2_S2_fS2_fjLj128EEEEELb1ELb1ELb1EEEvNS_9FwdParamsE,"ax",@progbits
	.sectioninfo	@"SHI_REGISTERS=127"
	.align	128
        .global         _ZN10layer_norm31ln_parallel_residual_fwd_kernelINS_13Kernel_traitsI13__nv_bfloat16S2_fS2_fjLj768ELj1ELj4ELj1ELj16ENS_18Kernel_traits_baseILj768ES2_S2_fS2_fjLj128EEEEELb1ELb1ELb1EEEvNS_9FwdParamsE
        .type           _ZN10layer_norm31ln_parallel_residual_fwd_kernelINS_13Kernel_traitsI13__nv_bfloat16S2_fS2_fjLj768ELj1ELj4ELj1ELj16ENS_18Kernel_traits_baseILj768ES2_S2_fS2_fjLj128EEEEELb1ELb1ELb1EEEvNS_9FwdParamsE,@function
        .size           _ZN10layer_norm31ln_parallel_residual_fwd_kernelINS_13Kernel_traitsI13__nv_bfloat16S2_fS2_fjLj768ELj1ELj4ELj1ELj16ENS_18Kernel_traits_baseILj768ES2_S2_fS2_fjLj128EEEEELb1ELb1ELb1EEEvNS_9FwdParamsE,(.L_x_20047 - _ZN10layer_norm31ln_parallel_residual_fwd_kernelINS_13Kernel_traitsI13__nv_bfloat16S2_fS2_fjLj768ELj1ELj4ELj1ELj16ENS_18Kernel_traits_baseILj768ES2_S2_fS2_fjLj128EEEEELb1ELb1ELb1EEEvNS_9FwdParamsE)
        .other          _ZN10layer_norm31ln_parallel_residual_fwd_kernelINS_13Kernel_traitsI13__nv_bfloat16S2_fS2_fjLj768ELj1ELj4ELj1ELj16ENS_18Kernel_traits_baseILj768ES2_S2_fS2_fjLj128EEEEELb1ELb1ELb1EEEvNS_9FwdParamsE,@"STO_CUDA_ENTRY STV_DEFAULT"
_ZN10layer_norm31ln_parallel_residual_fwd_kernelINS_13Kernel_traitsI13__nv_bfloat16S2_fS2_fjLj768ELj1ELj4ELj1ELj16ENS_18Kernel_traits_baseILj768ES2_S2_fS2_fjLj128EEEEELb1ELb1ELb1EEEvNS_9FwdParamsE:
.text._ZN10layer_norm31ln_parallel_residual_fwd_kernelINS_13Kernel_traitsI13__nv_bfloat16S2_fS2_fjLj768ELj1ELj4ELj1ELj16ENS_18Kernel_traits_baseILj768ES2_S2_fS2_fjLj128EEEEELb1ELb1ELb1EEEvNS_9FwdParamsE:
        /* <DEDUP_REMOVED lines=91> */
[----:B------:R-:W-:Y:S01]  /*05b0*/  UIADD3 UR25, UR4, -0x700cb87f, URZ ;  /* 0x8ff3478104197890 */ /* 0x000fe2000fffe03f */
[----:B------:R-:W-:Y:S01]  /*05c0*/  @!P0 CS2R R24, SRZ ;  /* 0x0000000000188805 */ /* 0x000fe2000001ff00 */
[----:B------:R-:W-:Y:S01]  /*05d0*/  UIADD3 UR26, UR5, -0x695add53, URZ ;  /* 0x96a522ad051a7890 */ /* 0x000fe2000fffe03f */
[----:B------:R-:W-:Y:S01]  /*05e0*/  @!P0 CS2R R26, SRZ ;  /* 0x00000000001a8805 */ /* 0x000fe2000001ff00 */
[----:B------:R-:W-:Y:S01]  /*05f0*/  IMAD R19, R19, -0x326172a9, RZ ;  /* 0xcd9e8d5713137824 */ /* 0x000fe200078e02ff */
[----:B------:R-:W-:Y:S01]  /*0600*/  @!P0 CS2R R20, SRZ ;  /* 0x0000000000148805 */ /* 0x000fe2000001ff00 */
[----:B------:R-:W-:Y:S01]  /*0610*/  IMAD.HI.U32 R86, R82, -0x326172a9, RZ ;  /* 0xcd9e8d5752567827 */ /* 0x000fe200078e00ff */
[----:B------:R-:W-:Y:S01]  /*0620*/  @!P0 CS2R R22, SRZ ;  /* 0x0000000000168805 */ /* 0x000fe2000001ff00 */
[----:B------:R0:W5:Y:S02]  /*0630*/  LDG.E.128 R60, [R2.64] ;  /* 0x00000006023c7981 */ /* 0x000164000c1e1d00 */
[----:B------:R-:W-:-:S02]  /*0640*/  IMAD R17, R17, -0x2daee0ad, RZ ;  /* 0xd2511f5311117824 */ /* 0x000fc400078e02ff */
[----:B------:R-:W-:Y:S01]  /*0650*/  IMAD.WIDE.U32 R84, R84, -0x2daee0ad, RZ ;  /* 0xd2511f5354547825 */ /* 0x000fe200078e00ff */
[----:B------:R0:W5:Y:S01]  /*0660*/  LDG.E.128 R56, [R2.64+0x200] ;  /* 0x0002000602387981 */ /* 0x000162000c1e1d00 */
[----:B------:R-:W-:Y:S01]  /*0670*/  PRMT R0, RZ, 0x5410, R8 ;  /* 0x00005410ff007816 */ /* 0x000fe20000000008 */
[----:B------:R-:W-:Y:S02]  /*0680*/  BSSY B0, `(.L_x_7660) ;  /* 0x00011a5000007945 */ /* 0x000fe40003800000 */
[----:B------:R0:W5:Y:S01]  /*0690*/  LDG.E.128 R52, [R2.64+0x400] ;  /* 0x0004000602347981 */ /* 0x000162000c1e1d00 */
[----:B------:R-:W-:Y:S01]  /*06a0*/  PRMT R4, RZ, 0x7610, R9 ;  /* 0x00007610ff047816 */ /* 0x000fe20000000009 */
[----:B------:R-:W-:Y:S01]  /*06b0*/  IMAD R82, R82, -0x326172a9, RZ ;  /* 0xcd9e8d5752527824 */ /* 0x000fe200078e02ff */
[--C-:B------:R-:W-:Y:S01]  /*06c0*/  PRMT R5, RZ, 0x5410, R10.reuse ;  /* 0x00005410ff057816 */ /* 0x100fe2000000000a */
[----:B------:R-:W-:Y:S01]  /*06d0*/  IMAD.MOV.U32 R69, RZ, RZ, RZ ;  /* 0x000000ffff457224 */ /* 0x000fe200078e00ff */
[----:B------:R-:W-:Y:S01]  /*06e0*/  PRMT R6, RZ, 0x7610, R10 ;  /* 0x00007610ff067816 */ /* 0x000fe2000000000a */
[----:B------:R-:W-:Y:S01]  /*06f0*/  ULDC.U8 UR8, c[0x0][0x1f0] ;  /* 0x00007c0000087ab9 */ /* 0x000fe20000000000 */
[----:B------:R-:W-:-:S02]  /*0700*/  PRMT R7, RZ, 0x5410, R11 ;  /* 0x00005410ff077816 */ /* 0x000fc4000000000b */
[----:B------:R-:W-:Y:S02]  /*0710*/  LOP3.LUT R86, R86, UR25, R19, 0x96, !PT ;  /* 0x0000001956567c12 */ /* 0x000fe4000f8e9613 */
[----:B0-----:R-:W-:Y:S02]  /*0720*/  PRMT R2, RZ, 0x7610, R8 ;  /* 0x00007610ff027816 */ /* 0x001fe40000000008 */
[----:B------:R-:W-:Y:S02]  /*0730*/  PRMT R3, RZ, 0x5410, R9 ;  /* 0x00005410ff037816 */ /* 0x000fe40000000009 */
[----:B------:R-:W-:Y:S02]  /*0740*/  PRMT R8, RZ, 0x7610, R11 ;  /* 0x00007610ff087816 */ /* 0x000fe4000000000b */
[----:B------:R-:W-:Y:S02]  /*0750*/  LOP3.LUT R88, R85, UR26, R17, 0x96, !PT ;  /* 0x0000001a55587c12 */ /* 0x000fe4000f8e9611 */
        /* <DEDUP_REMOVED lines=17> */
.L_x_8051:
[----:B------:R-:W0:Y:S01]  /*0870*/  S2R R96, SR_TID.X ;  /* 0x0000000000607919 */ /* 0x000e220000002100 */
[----:B------:R-:W-:Y:S01]  /*0880*/  ISETP.NE.U32.AND P0, PT, RZ, c[0x0][0x180], PT ;  /* 0x00006000ff007a0c */ /* 0x000fe20003f05070 */
[----:B------:R-:W-:Y:S01]  /*0890*/  IMAD R20, R18, c[0x0][0x168], RZ ;  /* 0x00005a0012147a24 */ /* 0x000fe200078e02ff */
[----:B------:R-:W-:Y:S01]  /*08a0*/  ISETP.NE.U32.AND P1, PT, RZ, c[0x0][0x178], PT ;  /* 0x00005e00ff007a0c */ /* 0x000fe20003f25070 */
[----:B------:R-:W-:Y:S01]  /*08b0*/  IMAD.MOV.U32 R101, RZ, RZ, 0x10 ;  /* 0x00000010ff657424 */ /* 0x000fe200078e00ff */
[----:B------:R-:W-:-:S02]  /*08c0*/  ISETP.NE.AND.EX P0, PT, RZ, c[0x0][0x184], PT, P0 ;  /* 0x00006100ff007a0c */ /* 0x000fc40003f05300 */
[----:B------:R-:W-:Y:S02]  /*08d0*/  SHF.R.S32.HI R21, RZ, 0x1f, R20 ;  /* 0x0000001fff157819 */ /* 0x000fe40000011414 */
[----:B------:R-:W-:Y:S02]  /*08e0*/  ISETP.NE.AND.EX P2, PT, RZ, c[0x0][0x17c], PT, P1 ;  /* 0x00005f00ff007a0c */ /* 0x000fe40003f45310 */
[----:B------:R-:W-:-:S07]  /*08f0*/  LEA.HI R21, R21, R20, RZ, 0x3 ;  /* 0x0000001415157211 */ /* 0x000fce00078f18ff */
[----:B------:R-:W-:Y:S01]  /*0900*/  @P0 IMAD.MOV.U32 R27, RZ, RZ, 0x20 ;  /* 0x00000020ff1b0424 */ /* 0x000fe200078e00ff */
[----:B0-----:R-:W-:Y:S02]  /*0910*/  LOP3.LUT R96, R96, 0x1f, RZ, 0xc0, !PT ;  /* 0x0000001f60607812 */ /* 0x001fe400078ec0ff */
[----:B------:R-:W-:Y:S02]  /*0920*/  ISETP.NE.AND P1, PT, R83, 0x1, PT ;  /* 0x000000015300780c */ /* 0x000fe40003f25270 */
[----:B------:R-:W-:Y:S01]  /*0930*/  LEA.HI.SX32 R94, R21, R96, 0x1d ;  /* 0x00000060155e7211 */ /* 0x000fe200078feaff */
[----:B------:R-:W-:Y:S01]  /*0940*/  BSSY B1, `(.L_x_7661) ;  /* 0x0000014000017945 */ /* 0x000fe20003800000 */
[----:B------:R-:W-:-:S03]  /*0950*/  P2R R98, PR, RZ, 0x4 ;  /* 0x00000004ff627803 */ /* 0x000fc60000000000 */
        /* <DEDUP_REMOVED lines=17> */
.L_x_7662:
[----:B------:R-:W-:Y:S02]  /*0a70*/  MOV R32, R82 ;  /* 0x0000005200207202 */ /* 0x000fe40000000f00 */
.L_x_7663:
[----:B------:R-:W-:Y:S05]  /*0a80*/  BSYNC B1 ;  /* 0x0000000000017941 */ /* 0x000fea0003800000 */
.L_x_7661:
        /* <DEDUP_REMOVED lines=16> */
.L_x_7667:
[----:B------:R-:W-:Y:S05]  /*0b90*/  BSYNC B2 ;  /* 0x0000000000027941 */ /* 0x000fea0003800000 */
.L_x_7666:
        /* <DEDUP_REMOVED lines=42> */
.L_x_7665:
[----:B------:R-:W-:Y:S05]  /*0e40*/  BSYNC B1 ;  /* 0x0000000000017941 */ /* 0x000fea0003800000 */
.L_x_7664:
        /* <DEDUP_REMOVED lines=16> */
.L_x_7668:
        /* <DEDUP_REMOVED lines=12> */
.L_x_7671:
[----:B------:R-:W-:Y:S02]  /*1010*/  IMAD.MOV.U32 R31, RZ, RZ, R82 ;  /* 0x000000ffff1f7224 */ /* 0x000fe400078e0052 */
.L_x_7672:
[----:B------:R-:W-:Y:S05]  /*1020*/  BSYNC B1 ;  /* 0x0000000000017941 */ /* 0x000fea0003800000 */
.L_x_7670:
        /* <DEDUP_REMOVED lines=16> */
.L_x_7676:
[----:B------:R-:W-:Y:S05]  /*1130*/  BSYNC B2 ;  /* 0x0000000000027941 */ /* 0x000fea0003800000 */
.L_x_7675:
        /* <DEDUP_REMOVED lines=42> */
.L_x_7674:
[----:B------:R-:W-:Y:S05]  /*13e0*/  BSYNC B1 ;  /* 0x0000000000017941 */ /* 0x000fea0003800000 */
.L_x_7673:
        /* <DEDUP_REMOVED lines=9> */
.L_x_7669:
        /* <DEDUP_REMOVED lines=12> */
.L_x_7678:
[----:B------:R-:W-:Y:S02]  /*1540*/  IMAD.MOV.U32 R31, RZ, RZ, R82 ;  /* 0x000000ffff1f7224 */ /* 0x000fe400078e0052 */
.L_x_7679:
[----:B------:R-:W-:Y:S05]  /*1550*/  BSYNC B1 ;  /* 0x0000000000017941 */ /* 0x000fea0003800000 */
.L_x_7677:
        /* <DEDUP_REMOVED lines=16> */
.L_x_7683:
[----:B------:R-:W-:Y:S05]  /*1660*/  BSYNC B2 ;  /* 0x0000000000027941 */ /* 0x000fea0003800000 */
.L_x_7682:
        /* <DEDUP_REMOVED lines=42> */
.L_x_7681:
[----:B------:R-:W-:Y:S05]  /*1910*/  BSYNC B1 ;  /* 0x0000000000017941 */ /* 0x000fea0003800000 */
.L_x_7680:
        /* <DEDUP_REMOVED lines=13> */
.L_x_7684:
        /* <DEDUP_REMOVED lines=12> */
.L_x_7687:
[----:B------:R-:W-:Y:S02]  /*1ab0*/  IMAD.MOV.U32 R20, RZ, RZ, R82 ;  /* 0x000000ffff147224 */ /* 0x000fe400078e0052 */
.L_x_7688:
[----:B------:R-:W-:Y:S05]  /*1ac0*/  BSYNC B1 ;  /* 0x0000000000017941 */ /* 0x000fea0003800000 */
.L_x_7686:
        /* <DEDUP_REMOVED lines=16> */
.L_x_7692:
[----:B------:R-:W-:Y:S05]  /*1bd0*/  BSYNC B2 ;  /* 0x0000000000027941 */ /* 0x000fea0003800000 */
.L_x_7691:
        /* <DEDUP_REMOVED lines=42> */
.L_x_7690:
[----:B------:R-:W-:Y:S05]  /*1e80*/  BSYNC B1 ;  /* 0x0000000000017941 */ /* 0x000fea0003800000 */
.L_x_7689:
        /* <DEDUP_REMOVED lines=9> */
.L_x_7685:
        /* <DEDUP_REMOVED lines=12> */
.L_x_7694:
[----:B------:R-:W-:Y:S02]  /*1fe0*/  IMAD.MOV.U32 R20, RZ, RZ, R82 ;  /* 0x000000ffff147224 */ /* 0x000fe400078e0052 */
.L_x_7695:
[----:B------:R-:W-:Y:S05]  /*1ff0*/  BSYNC B1 ;  /* 0x0000000000017941 */ /* 0x000fea0003800000 */
.L_x_7693:
        /* <DEDUP_REMOVED lines=16> */
.L_x_7699:
[----:B------:R-:W-:Y:S05]  /*2100*/  BSYNC B2 ;  /* 0x0000000000027941 */ /* 0x000fea0003800000 */
.L_x_7698:
        /* <DEDUP_REMOVED lines=42> */
.L_x_7697:
[----:B------:R-:W-:Y:S05]  /*23b0*/  BSYNC B1 ;  /* 0x0000000000017941 */ /* 0x000fea0003800000 */
.L_x_7696:
        /* <DEDUP_REMOVED lines=13> */
.L_x_7700:
        /* <DEDUP_REMOVED lines=12> */
.L_x_7703:
[----:B------:R-:W-:Y:S02]  /*2550*/  IMAD.MOV.U32 R20, RZ, RZ, R82 ;  /* 0x000000ffff147224 */ /* 0x000fe400078e0052 */
.L_x_7704:
[----:B------:R-:W-:Y:S05]  /*2560*/  BSYNC B1 ;  /* 0x0000000000017941 */ /* 0x000fea0003800000 */
.L_x_7702:
        /* <DEDUP_REMOVED lines=16> */
.L_x_7708:
[----:B------:R-:W-:Y:S05]  /*2670*/  BSYNC B2 ;  /* 0x0000000000027941 */ /* 0x000fea0003800000 */
.L_x_7707:
        /* <DEDUP_REMOVED lines=42> */
.L_x_7706:
[----:B------:R-:W-:Y:S05]  /*2920*/  BSYNC B1 ;  /* 0x0000000000017941 */ /* 0x000fea0003800000 */
.L_x_7705:
        /* <DEDUP_REMOVED lines=9> */
.L_x_7701:
        /* <DEDUP_REMOVED lines=12> */
.L_x_7710:
[----:B------:R-:W-:Y:S02]  /*2a80*/  IMAD.MOV.U32 R20, RZ, RZ, R82 ;  /* 0x000000ffff147224 */ /* 0x000fe400078e0052 */
.L_x_7711:
[----:B------:R-:W-:Y:S05]  /*2a90*/  BSYNC B1 ;  /* 0x0000000000017941 */ /* 0x000fea0003800000 */
.L_x_7709:
        /* <DEDUP_REMOVED lines=16> */
.L_x_7715:
[----:B------:R-:W-:Y:S05]  /*2ba0*/  BSYNC B2 ;  /* 0x0000000000027941 */ /* 0x000fea0003800000 */
.L_x_7714:
        /* <DEDUP_REMOVED lines=42> */
.L_x_7713:
[----:B------:R-:W-:Y:S05]  /*2e50*/  BSYNC B1 ;  /* 0x0000000000017941 */ /* 0x000fea0003800000 */
.L_x_7712:
        /* <DEDUP_REMOVED lines=13> */
.L_x_7716:
        /* <DEDUP_REMOVED lines=12> */
.L_x_7719:
[----:B------:R-:W-:Y:S02]  /*2ff0*/  IMAD.MOV.U32 R32, RZ, RZ, R82 ;  /* 0x000000ffff207224 */ /* 0x000fe400078e0052 */
.L_x_7720:
[----:B------:R-:W-:Y:S05]  /*3000*/  BSYNC B1 ;  /* 0x0000000000017941 */ /* 0x000fea0003800000 */
.L_x_7718:
        /* <DEDUP_REMOVED lines=16> */
.L_x_7724:
[----:B------:R-:W-:Y:S05]  /*3110*/  BSYNC B2 ;  /* 0x0000000000027941 */ /* 0x000fea0003800000 */
.L_x_7723:
        /* <DEDUP_REMOVED lines=42> */
.L_x_7722:
[----:B------:R-:W-:Y:S05]  /*33c0*/  BSYNC B1 ;  /* 0x0000000000017941 */ /* 0x000fea0003800000 */
.L_x_7721:
        /* <DEDUP_REMOVED lines=9> */
.L_x_7717:
        /* <DEDUP_REMOVED lines=12> */
.L_x_7726:
[----:B------:R-:W-:Y:S02]  /*3520*/  IMAD.MOV.U32 R33, RZ, RZ, R82 ;  /* 0x000000ffff217224 */ /* 0x000fe400078e0052 */
.L_x_7727:
[----:B------:R-:W-:Y:S05]  /*3530*/  BSYNC B1 ;  /* 0x0000000000017941 */ /* 0x000fea0003800000 */
.L_x_7725:
        /* <DEDUP_REMOVED lines=16> */
.L_x_7731:
[----:B------:R-:W-:Y:S05]  /*3640*/  BSYNC B2 ;  /* 0x0000000000027941 */ /* 0x000fea0003800000 */
.L_x_7730:
        /* <DEDUP_REMOVED lines=42> */
.L_x_7729:
[----:B------:R-:W-:Y:S05]  /*38f0*/  BSYNC B1 ;  /* 0x0000000000017941 */ /* 0x000fea0003800000 */
.L_x_7728:
        /* <DEDUP_REMOVED lines=12> */
.L_x_7732:
        /* <DEDUP_REMOVED lines=12> */
.L_x_7735:
[----:B------:R-:W-:Y:S02]  /*3a80*/  IMAD.MOV.U32 R33, RZ, RZ, R82 ;  /* 0x000000ffff217224 */ /* 0x000fe400078e0052 */
.L_x_7736:
[----:B------:R-:W-:Y:S05]  /*3a90*/  BSYNC B1 ;  /* 0x0000000000017941 */ /* 0x000fea0003800000 */
.L_x_7734:
        /* <DEDUP_REMOVED lines=16> */
.L_x_7740:
[----:B------:R-:W-:Y:S05]  /*3ba0*/  BSYNC B2 ;  /* 0x0000000000027941 */ /* 0x000fea0003800000 */
.L_x_7739:
        /* <DEDUP_REMOVED lines=42> */
.L_x_7738:
[----:B------:R-:W-:Y:S05]  /*3e50*/  BSYNC B1 ;  /* 0x0000000000017941 */ /* 0x000fea0003800000 */
.L_x_7737:
        /* <DEDUP_REMOVED lines=9> */
.L_x_7733:
        /* <DEDUP_REMOVED lines=12> */
.L_x_7742:
[----:B------:R-:W-:Y:S02]  /*3fb0*/  IMAD.MOV.U32 R34, RZ, RZ, R82 ;  /* 0x000000ffff227224 */ /* 0x000fe400078e0052 */
.L_x_7743:
[----:B------:R-:W-:Y:S05]  /*3fc0*/  BSYNC B1 ;  /* 0x0000000000017941 */ /* 0x000fea0003800000 */
.L_x_7741:
        /* <DEDUP_REMOVED lines=16> */
.L_x_7747:
[----:B------:R-:W-:Y:S05]  /*40d0*/  BSYNC B2 ;  /* 0x0000000000027941 */ /* 0x000fea0003800000 */
.L_x_7746:
        /* <DEDUP_REMOVED lines=42> */
.L_x_7745:
[----:B------:R-:W-:Y:S05]  /*4380*/  BSYNC B1 ;  /* 0x0000000000017941 */ /* 0x000fea0003800000 */
.L_x_7744:
        /* <DEDUP_REMOVED lines=12> */
.L_x_7748:
        /* <DEDUP_REMOVED lines=12> */
.L_x_7751:
[----:B------:R-:W-:Y:S02]  /*4510*/  IMAD.MOV.U32 R22, RZ, RZ, R82 ;  /* 0x000000ffff167224 */ /* 0x000fe400078e0052 */
.L_x_7752:
[----:B------:R-:W-:Y:S05]  /*4520*/  BSYNC B1 ;  /* 0x0000000000017941 */ /* 0x000fea0003800000 */
.L_x_7750:
        /* <DEDUP_REMOVED lines=16> */
.L_x_7756:
[----:B------:R-:W-:Y:S05]  /*4630*/  BSYNC B2 ;  /* 0x0000000000027941 */ /* 0x000fea0003800000 */
.L_x_7755:
        /* <DEDUP_REMOVED lines=42> */
.L_x_7754:
[----:B------:R-:W-:Y:S05]  /*48e0*/  BSYNC B1 ;  /* 0x0000000000017941 */ /* 0x000fea0003800000 */
.L_x_7753:
        /* <DEDUP_REMOVED lines=9> */
.L_x_7749:
        /* <DEDUP_REMOVED lines=12> */
.L_x_7758:
[----:B------:R-:W-:Y:S02]  /*4a40*/  IMAD.MOV.U32 R22, RZ, RZ, R82 ;  /* 0x000000ffff167224 */ /* 0x000fe400078e0052 */
.L_x_7759:
[----:B------:R-:W-:Y:S05]  /*4a50*/  BSYNC B1 ;  /* 0x0000000000017941 */ /* 0x000fea0003800000 */
.L_x_7757:
        /* <DEDUP_REMOVED lines=16> */
.L_x_7763:
[----:B------:R-:W-:Y:S05]  /*4b60*/  BSYNC B2 ;  /* 0x0000000000027941 */ /* 0x000fea0003800000 */
.L_x_7762:
        /* <DEDUP_REMOVED lines=42> */
.L_x_7761:
[----:B------:R-:W-:Y:S05]  /*4e10*/  BSYNC B1 ;  /* 0x0000000000017941 */ /* 0x000fea0003800000 */
.L_x_7760:
        /* <DEDUP_REMOVED lines=12> */
.L_x_7764:
        /* <DEDUP_REMOVED lines=12> */
.L_x_7767:
[----:B------:R-:W-:Y:S02]  /*4fa0*/  IMAD.MOV.U32 R22, RZ, RZ, R82 ;  /* 0x000000ffff167224 */ /* 0x000fe400078e0052 */
.L_x_7768:
[----:B------:R-:W-:Y:S05]  /*4fb0*/  BSYNC B1 ;  /* 0x0000000000017941 */ /* 0x000fea0003800000 */
.L_x_7766:
        /* <DEDUP_REMOVED lines=16> */
.L_x_7772:
[----:B------:R-:W-:Y:S05]  /*50c0*/  BSYNC B2 ;  /* 0x0000000000027941 */ /* 0x000fea0003800000 */
.L_x_7771:
        /* <DEDUP_REMOVED lines=42> */
.L_x_7770:
[----:B------:R-:W-:Y:S05]  /*5370*/  BSYNC B1 ;  /* 0x0000000000017941 */ /* 0x000fea0003800000 */
.L_x_7769:
        /* <DEDUP_REMOVED lines=9> */
.L_x_7765:
        /* <DEDUP_REMOVED lines=12> */
.L_x_7774:
[----:B------:R-:W-:Y:S02]  /*54d0*/  IMAD.MOV.U32 R22, RZ, RZ, R82 ;  /* 0x000000ffff167224 */ /* 0x000fe400078e0052 */
.L_x_7775:
[----:B------:R-:W-:Y:S05]  /*54e0*/  BSYNC B1 ;  /* 0x0000000000017941 */ /* 0x000fea0003800000 */
.L_x_7773:
        /* <DEDUP_REMOVED lines=16> */
.L_x_7779:
[----:B------:R-:W-:Y:S05]  /*55f0*/  BSYNC B2 ;  /* 0x0000000000027941 */ /* 0x000fea0003800000 */
.L_x_7778:
        /* <DEDUP_REMOVED lines=42> */
.L_x_7777:
[----:B------:R-:W-:Y:S05]  /*58a0*/  BSYNC B1 ;  /* 0x0000000000017941 */ /* 0x000fea0003800000 */
.L_x_7776:
        /* <DEDUP_REMOVED lines=12> */
.L_x_7780:
        /* <DEDUP_REMOVED lines=12> */
.L_x_7783:
[----:B------:R-:W-:Y:S02]  /*5a30*/  IMAD.MOV.U32 R28, RZ, RZ, R82 ;  /* 0x000000ffff1c7224 */ /* 0x000fe400078e0052 */
.L_x_7784:
[----:B------:R-:W-:Y:S05]  /*5a40*/  BSYNC B1 ;  /* 0x0000000000017941 */ /* 0x000fea0003800000 */
.L_x_7782:
        /* <DEDUP_REMOVED lines=18> */
.L_x_7788:
[----:B------:R-:W-:Y:S05]  /*5b70*/  BSYNC B2 ;  /* 0x0000000000027941 */ /* 0x000fea0003800000 */
.L_x_7787:
        /* <DEDUP_REMOVED lines=42> */
.L_x_7786:
[----:B------:R-:W-:Y:S05]  /*5e20*/  BSYNC B1 ;  /* 0x0000000000017941 */ /* 0x000fea0003800000 */
.L_x_7785:
        /* <DEDUP_REMOVED lines=9> */
.L_x_7781:
        /* <DEDUP_REMOVED lines=54> */
.L_x_7789:
        /* <DEDUP_REMOVED lines=16> */
.L_x_7791:
[----:B-1----:R-:W-:Y:S02]  /*6320*/  IMAD.MOV.U32 R64, RZ, RZ, R82 ;  /* 0x000000ffff407224 */ /* 0x002fe400078e0052 */
.L_x_7792:
[----:B------:R-:W-:Y:S05]  /*6330*/  BSYNC B1 ;  /* 0x0000000000017941 */ /* 0x000fea0003800000 */
.L_x_7790:
        /* <DEDUP_REMOVED lines=16> */
.L_x_7796:
[----:B------:R-:W-:Y:S05]  /*6440*/  BSYNC B2 ;  /* 0x0000000000027941 */ /* 0x000fea0003800000 */
.L_x_7795:
        /* <DEDUP_REMOVED lines=42> */
.L_x_7794:
[----:B------:R-:W-:Y:S05]  /*66f0*/  BSYNC B1 ;  /* 0x0000000000017941 */ /* 0x000fea0003800000 */
.L_x_7793:
        /* <DEDUP_REMOVED lines=13> */
.L_x_7797:
        /* <DEDUP_REMOVED lines=12> */
.L_x_7800:
[----:B------:R-:W-:Y:S02]  /*6890*/  IMAD.MOV.U32 R29, RZ, RZ, R82 ;  /* 0x000000ffff1d7224 */ /* 0x000fe400078e0052 */
.L_x_7801:
[----:B------:R-:W-:Y:S05]  /*68a0*/  BSYNC B1 ;  /* 0x0000000000017941 */ /* 0x000fea0003800000 */
.L_x_7799:
        /* <DEDUP_REMOVED lines=16> */
.L_x_7805:
[----:B------:R-:W-:Y:S05]  /*69b0*/  BSYNC B2 ;  /* 0x0000000000027941 */ /* 0x000fea0003800000 */
.L_x_7804:
        /* <DEDUP_REMOVED lines=42> */
.L_x_7803:
[----:B------:R-:W-:Y:S05]  /*6c60*/  BSYNC B1 ;  /* 0x0000000000017941 */ /* 0x000fea0003800000 */
.L_x_7802:
        /* <DEDUP_REMOVED lines=9> */
.L_x_7798:
        /* <DEDUP_REMOVED lines=12> */
.L_x_7807:
[----:B------:R-:W-:Y:S02]  /*6dc0*/  IMAD.MOV.U32 R66, RZ, RZ, R82 ;  /* 0x000000ffff427224 */ /* 0x000fe400078e0052 */
.L_x_7808:
[----:B------:R-:W-:Y:S05]  /*6dd0*/  BSYNC B1 ;  /* 0x0000000000017941 */ /* 0x000fea0003800000 */
.L_x_7806:
        /* <DEDUP_REMOVED lines=16> */
.L_x_7812:
[----:B------:R-:W-:Y:S05]  /*6ee0*/  BSYNC B2 ;  /* 0x0000000000027941 */ /* 0x000fea0003800000 */
.L_x_7811:
        /* <DEDUP_REMOVED lines=42> */
.L_x_7810:
[----:B------:R-:W-:Y:S05]  /*7190*/  BSYNC B1 ;  /* 0x0000000000017941 */ /* 0x000fea0003800000 */
.L_x_7809:
        /* <DEDUP_REMOVED lines=13> */
.L_x_7813:
        /* <DEDUP_REMOVED lines=12> */
.L_x_7816:
[----:B------:R-:W-:Y:S02]  /*7330*/  IMAD.MOV.U32 R20, RZ, RZ, R82 ;  /* 0x000000ffff147224 */ /* 0x000fe400078e0052 */
.L_x_7817:
[----:B------:R-:W-:Y:S05]  /*7340*/  BSYNC B1 ;  /* 0x0000000000017941 */ /* 0x000fea0003800000 */
.L_x_7815:
        /* <DEDUP_REMOVED lines=16> */
.L_x_7821:
[----:B------:R-:W-:Y:S05]  /*7450*/  BSYNC B2 ;  /* 0x0000000000027941 */ /* 0x000fea0003800000 */
.L_x_7820:
        /* <DEDUP_REMOVED lines=38> */
[----:B------:R-:W-:-:S03]  /*76c0*/  MOV R24, RZ ;  /* 0x000000ff00187202 */ /* 0x000fc60000000f00 */
[----:B------:R-:W-:Y:S01]  /*76d0*/  IMAD.WIDE.U32 R84, R84, -0x2daee0ad, RZ ;  /* 0xd2511f5354547825 */ /* 0x000fe200078e00ff */
[----:B------:R-:W-:-:S04]  /*76e0*/  LOP3.LUT R86, R83, UR25, R86, 0x96, !PT ;  /* 0x0000001953567c12 */ /* 0x000fc8000f8e9656 */
[----:B------:R-:W-:Y:S02]  /*76f0*/  LOP3.LUT R88, R85, UR26, R88, 0x96, !PT ;  /* 0x0000001a55587c12 */ /* 0x000fe4000f8e9658 */
.L_x_7819:
[----:B------:R-:W-:Y:S05]  /*7700*/  BSYNC B1 ;  /* 0x0000000000017941 */ /* 0x000fea0003800000 */
.L_x_7818:
        /* <DEDUP_REMOVED lines=9> */
.L_x_7814:
        /* <DEDUP_REMOVED lines=12> */
.L_x_7823:
[----:B------:R-:W-:Y:S02]  /*7860*/  IMAD.MOV.U32 R20, RZ, RZ, R82 ;  /* 0x000000ffff147224 */ /* 0x000fe400078e0052 */
.L_x_7824:
[----:B------:R-:W-:Y:S05]  /*7870*/  BSYNC B1 ;  /* 0x0000000000017941 */ /* 0x000fea0003800000 */
.L_x_7822:
        /* <DEDUP_REMOVED lines=16> */
.L_x_7828:
[----:B------:R-:W-:Y:S05]  /*7980*/  BSYNC B2 ;  /* 0x0000000000027941 */ /* 0x000fea0003800000 */
.L_x_7827:
        /* <DEDUP_REMOVED lines=42> */
.L_x_7826:
[----:B------:R-:W-:Y:S05]  /*7c30*/  BSYNC B1 ;  /* 0x0000000000017941 */ /* 0x000fea0003800000 */
.L_x_7825:
        /* <DEDUP_REMOVED lines=13> */
.L_x_7829:
        /* <DEDUP_REMOVED lines=12> */
.L_x_7832:
[----:B------:R-:W-:Y:S02]  /*7dd0*/  IMAD.MOV.U32 R20, RZ, RZ, R82 ;  /* 0x000000ffff147224 */ /* 0x000fe400078e0052 */
.L_x_7833:
[----:B------:R-:W-:Y:S05]  /*7de0*/  BSYNC B1 ;  /* 0x0000000000017941 */ /* 0x000fea0003800000 */
.L_x_7831:
        /* <DEDUP_REMOVED lines=16> */
.L_x_7837:
[----:B------:R-:W-:Y:S05]  /*7ef0*/  BSYNC B2 ;  /* 0x0000000000027941 */ /* 0x000fea0003800000 */
.L_x_7836:
        /* <DEDUP_REMOVED lines=42> */
.L_x_7835:
[----:B------:R-:W-:Y:S05]  /*81a0*/  BSYNC B1 ;  /* 0x0000000000017941 */ /* 0x000fea0003800000 */
.L_x_7834:
        /* <DEDUP_REMOVED lines=9> */
.L_x_7830:
        /* <DEDUP_REMOVED lines=12> */
.L_x_7839:
[----:B------:R-:W-:Y:S02]  /*8300*/  IMAD.MOV.U32 R20, RZ, RZ, R82 ;  /* 0x000000ffff147224 */ /* 0x000fe400078e0052 */
.L_x_7840:
[----:B------:R-:W-:Y:S05]  /*8310*/  BSYNC B1 ;  /* 0x0000000000017941 */ /* 0x000fea0003800000 */
.L_x_7838:
        /* <DEDUP_REMOVED lines=16> */
.L_x_7844:
[----:B------:R-:W-:Y:S05]  /*8420*/  BSYNC B2 ;  /* 0x0000000000027941 */ /* 0x000fea0003800000 */
.L_x_7843:
        /* <DEDUP_REMOVED lines=42> */
.L_x_7842:
[----:B------:R-:W-:Y:S05]  /*86d0*/  BSYNC B1 ;  /* 0x0000000000017941 */ /* 0x000fea0003800000 */
.L_x_7841:
        /* <DEDUP_REMOVED lines=13> */
.L_x_7845:
        /* <DEDUP_REMOVED lines=12> */
.L_x_7848:
[----:B------:R-:W-:Y:S02]  /*8870*/  IMAD.MOV.U32 R66, RZ, RZ, R82 ;  /* 0x000000ffff427224 */ /* 0x000fe400078e0052 */
.L_x_7849:
[----:B------:R-:W-:Y:S05]  /*8880*/  BSYNC B1 ;  /* 0x0000000000017941 */ /* 0x000fea0003800000 */
.L_x_7847:
        /* <DEDUP_REMOVED lines=16> */
.L_x_7853:
[----:B------:R-:W-:Y:S05]  /*8990*/  BSYNC B2 ;  /* 0x0000000000027941 */ /* 0x000fea0003800000 */
.L_x_7852:
        /* <DEDUP_REMOVED lines=42> */
.L_x_7851:
[----:B------:R-:W-:Y:S05]  /*8c40*/  BSYNC B1 ;  /* 0x0000000000017941 */ /* 0x000fea0003800000 */
.L_x_7850:
        /* <DEDUP_REMOVED lines=9> */
.L_x_7846:
        /* <DEDUP_REMOVED lines=12> */
.L_x_7855:
[----:B------:R-:W-:Y:S02]  /*8da0*/  IMAD.MOV.U32 R66, RZ, RZ, R82 ;  /* 0x000000ffff427224 */ /* 0x000fe400078e0052 */
.L_x_7856:
[----:B------:R-:W-:Y:S05]  /*8db0*/  BSYNC B1 ;  /* 0x0000000000017941 */ /* 0x000fea0003800000 */
.L_x_7854:
        /* <DEDUP_REMOVED lines=16> */
.L_x_7860:
[----:B------:R-:W-:Y:S05]  /*8ec0*/  BSYNC B2 ;  /* 0x0000000000027941 */ /* 0x000fea0003800000 */
.L_x_7859:
        /* <DEDUP_REMOVED lines=42> */
.L_x_7858:
[----:B------:R-:W-:Y:S05]  /*9170*/  BSYNC B1 ;  /* 0x0000000000017941 */ /* 0x000fea0003800000 */
.L_x_7857:
        /* <DEDUP_REMOVED lines=12> */
.L_x_7861:
        /* <DEDUP_REMOVED lines=12> */
.L_x_7864:
[----:B------:R-:W-:Y:S02]  /*9300*/  IMAD.MOV.U32 R25, RZ, RZ, R82 ;  /* 0x000000ffff197224 */ /* 0x000fe400078e0052 */
.L_x_7865:
[----:B------:R-:W-:Y:S05]  /*9310*/  BSYNC B1 ;  /* 0x0000000000017941 */ /* 0x000fea0003800000 */
.L_x_7863:
        /* <DEDUP_REMOVED lines=16> */
.L_x_7869:
[----:B------:R-:W-:Y:S05]  /*9420*/  BSYNC B2 ;  /* 0x0000000000027941 */ /* 0x000fea0003800000 */
.L_x_7868:
        /* <DEDUP_REMOVED lines=42> */
.L_x_7867:
[----:B------:R-:W-:Y:S05]  /*96d0*/  BSYNC B1 ;  /* 0x0000000000017941 */ /* 0x000fea0003800000 */
.L_x_7866:
        /* <DEDUP_REMOVED lines=9> */
.L_x_7862:
        /* <DEDUP_REMOVED lines=12> */
.L_x_7871:
[----:B------:R-:W-:Y:S02]  /*9830*/  IMAD.MOV.U32 R106, RZ, RZ, R82 ;  /* 0x000000ffff6a7224 */ /* 0x000fe400078e0052 */
.L_x_7872:
[----:B------:R-:W-:Y:S05]  /*9840*/  BSYNC B1 ;  /* 0x0000000000017941 */ /* 0x000fea0003800000 */
.L_x_7870:
        /* <DEDUP_REMOVED lines=16> */
.L_x_7876:
[----:B------:R-:W-:Y:S05]  /*9950*/  BSYNC B2 ;  /* 0x0000000000027941 */ /* 0x000fea0003800000 */
.L_x_7875:
        /* <DEDUP_REMOVED lines=42> */
.L_x_7874:
[----:B------:R-:W-:Y:S05]  /*9c00*/  BSYNC B1 ;  /* 0x0000000000017941 */ /* 0x000fea0003800000 */
.L_x_7873:
        /* <DEDUP_REMOVED lines=12> */
.L_x_7877:
        /* <DEDUP_REMOVED lines=12> */
.L_x_7880:
[----:B------:R-:W-:Y:S02]  /*9d90*/  IMAD.MOV.U32 R22, RZ, RZ, R82 ;  /* 0x000000ffff167224 */ /* 0x000fe400078e0052 */
.L_x_7881:
[----:B------:R-:W-:Y:S05]  /*9da0*/  BSYNC B1 ;  /* 0x0000000000017941 */ /* 0x000fea0003800000 */
.L_x_7879:
        /* <DEDUP_REMOVED lines=16> */
.L_x_7885:
[----:B------:R-:W-:Y:S05]  /*9eb0*/  BSYNC B2 ;  /* 0x0000000000027941 */ /* 0x000fea0003800000 */
.L_x_7884:
        /* <DEDUP_REMOVED lines=42> */
.L_x_7883:
[----:B------:R-:W-:Y:S05]  /*a160*/  BSYNC B1 ;  /* 0x0000000000017941 */ /* 0x000fea0003800000 */
.L_x_7882:
        /* <DEDUP_REMOVED lines=9> */
.L_x_7878:
        /* <DEDUP_REMOVED lines=12> */
.L_x_7887:
[----:B------:R-:W-:Y:S02]  /*a2c0*/  IMAD.MOV.U32 R22, RZ, RZ, R82 ;  /* 0x000000ffff167224 */ /* 0x000fe400078e0052 */
.L_x_7888:
[----:B------:R-:W-:Y:S05]  /*a2d0*/  BSYNC B1 ;  /* 0x0000000000017941 */ /* 0x000fea0003800000 */
.L_x_7886:
        /* <DEDUP_REMOVED lines=16> */
.L_x_7892:
[----:B------:R-:W-:Y:S05]  /*a3e0*/  BSYNC B2 ;  /* 0x0000000000027941 */ /* 0x000fea0003800000 */
.L_x_7891:
        /* <DEDUP_REMOVED lines=42> */
.L_x_7890:
[----:B------:R-:W-:Y:S05]  /*a690*/  BSYNC B1 ;  /* 0x0000000000017941 */ /* 0x000fea0003800000 */
.L_x_7889:
        /* <DEDUP_REMOVED lines=12> */
.L_x_7893:
        /* <DEDUP_REMOVED lines=12> */
.L_x_7896:
[----:B------:R-:W-:Y:S02]  /*a820*/  IMAD.MOV.U32 R22, RZ, RZ, R82 ;  /* 0x000000ffff167224 */ /* 0x000fe400078e0052 */
.L_x_7897:
[----:B------:R-:W-:Y:S05]  /*a830*/  BSYNC B1 ;  /* 0x0000000000017941 */ /* 0x000fea0003800000 */
.L_x_7895:
        /* <DEDUP_REMOVED lines=16> */
.L_x_7901:
[----:B------:R-:W-:Y:S05]  /*a940*/  BSYNC B2 ;  /* 0x0000000000027941 */ /* 0x000fea0003800000 */
.L_x_7900:
        /* <DEDUP_REMOVED lines=42> */
.L_x_7899:
[----:B------:R-:W-:Y:S05]  /*abf0*/  BSYNC B1 ;  /* 0x0000000000017941 */ /* 0x000fea0003800000 */
.L_x_7898:
        /* <DEDUP_REMOVED lines=9> */
.L_x_7894:
        /* <DEDUP_REMOVED lines=12> */
.L_x_7903:
[----:B------:R-:W-:Y:S02]  /*ad50*/  IMAD.MOV.U32 R22, RZ, RZ, R82 ;  /* 0x000000ffff167224 */ /* 0x000fe400078e0052 */
.L_x_7904:
[----:B------:R-:W-:Y:S05]  /*ad60*/  BSYNC B1 ;  /* 0x0000000000017941 */ /* 0x000fea0003800000 */
.L_x_7902:
        /* <DEDUP_REMOVED lines=16> */
.L_x_7908:
[----:B------:R-:W-:Y:S05]  /*ae70*/  BSYNC B2 ;  /* 0x0000000000027941 */ /* 0x000fea0003800000 */
.L_x_7907:
        /* <DEDUP_REMOVED lines=42> */
.L_x_7906:
[----:B------:R-:W-:Y:S05]  /*b120*/  BSYNC B1 ;  /* 0x0000000000017941 */ /* 0x000fea0003800000 */
.L_x_7905:
        /* <DEDUP_REMOVED lines=12> */
.L_x_7909:
        /* <DEDUP_REMOVED lines=12> */
.L_x_7912:
[----:B------:R-:W-:Y:S02]  /*b2b0*/  IMAD.MOV.U32 R106, RZ, RZ, R82 ;  /* 0x000000ffff6a7224 */ /* 0x000fe400078e0052 */
.L_x_7913:
[----:B------:R-:W-:Y:S05]  /*b2c0*/  BSYNC B1 ;  /* 0x0000000000017941 */ /* 0x000fea0003800000 */
.L_x_7911:
        /* <DEDUP_REMOVED lines=15> */
[----:B------:R-:W-:Y:S02]  /*b3c0*/  @P0 IADD3 R22, R69, RZ, RZ ;  /* 0x000000ff45160210 */ /* 0x000fe40007ffe0ff */
[----:B------:R-:W-:-:S03]  /*b3d0*/  ISETP.NE.AND P0, PT, R21, RZ, PT ;  /* 0x000000ff1500720c */ /* 0x000fc60003f05270 */
[----:B------:R-:W-:-:S05]  /*b3e0*/  @!P6 IMAD.MOV.U32 R69, RZ, RZ, R22 ;  /* 0x000000ffff45e224 */ /* 0x000fca00078e0016 */
.L_x_7917:
[----:B------:R-:W-:Y:S05]  /*b3f0*/  BSYNC B2 ;  /* 0x0000000000027941 */ /* 0x000fea0003800000 */
.L_x_7916:
        /* <DEDUP_REMOVED lines=42> */
.L_x_7915:
[----:B------:R-:W-:Y:S05]  /*b6a0*/  BSYNC B1 ;  /* 0x0000000000017941 */ /* 0x000fea0003800000 */
.L_x_7914:
        /* <DEDUP_REMOVED lines=9> */
.L_x_7910:
[----:B------:R-:W-:Y:S02]  /*b740*/  P2R R20, PR, RZ, 0x2 ;  /* 0x00000002ff147803 */ /* 0x000fe40000000000 */
[----:B------:R-:W-:Y:S02]  /*b750*/  ISETP.NE.AND P1, PT, R105, RZ, PT ;  /* 0x000000ff6900720c */ /* 0x000fe40003f25270 */
[----:B------:R-:W-:Y:S02]  /*b760*/  SEL R66, RZ, 0x10000, P4 ;  /* 0x00010000ff427807 */ /* 0x000fe40002000000 */
[----:B------:R-:W-:Y:S02]  /*b770*/  SEL R87, RZ, 0x100, P3 ;  /* 0x00000100ff577807 */ /* 0x000fe40001800000 */
[----:B------:R-:W-:Y:S02]  /*b780*/  ISETP.NE.AND P4, PT, R103, RZ, PT ;  /* 0x000000ff6700720c */ /* 0x000fe40003f85270 */
[----:B------:R-:W-:-:S02]  /*b790*/  ISETP.NE.AND P3, PT, R104, RZ, PT ;  /* 0x000000ff6800720c */ /* 0x000fc40003f65270 */
[----:B------:R-:W-:Y:S02]  /*b7a0*/  SEL R64, RZ, 0x1, P1 ;  /* 0x00000001ff407807 */ /* 0x000fe40000800000 */
[----:B------:R-:W-:Y:S02]  /*b7b0*/  ISETP.NE.AND P1, PT, R20, RZ, PT ;  /* 0x000000ff1400720c */ /* 0x000fe40003f25270 */
[----:B------:R-:W-:Y:S01]  /*b7c0*/  SEL R21, RZ, 0x1000000, P5 ;  /* 0x01000000ff157807 */ /* 0x000fe20002800000 */
[----:B------:R-:W-:Y:S01]  /*b7d0*/  IMAD.WIDE.U32 R64, R64, 0x1000000, RZ ;  /* 0x0100000040407825 */ /* 0x000fe200078e00ff */
[----:B------:R-:W-:Y:S02]  /*b7e0*/  SEL R20, RZ, 0x1, P3 ;  /* 0x00000001ff147807 */ /* 0x000fe40001800000 */
[----:B------:R-:W-:Y:S02]  /*b7f0*/  SEL R22, RZ, 0x1, P4 ;  /* 0x00000001ff167807 */ /* 0x000fe40002000000 */
[----:B------:R-:W-:Y:S01]  /*b800*/  LOP3.LUT R87, R87, R21, R66, 0xfe, !PT ;  /* 0x0000001557577212 */ /* 0x000fe200078efe42 */
[----:B------:R-:W-:Y:S01]  /*b810*/  IMAD.WIDE.U32 R20, R20, 0x10000, RZ ;  /* 0x0001000014147825 */ /* 0x000fe200078e00ff */
[----:B------:R-:W-:-:S02]  /*b820*/  SEL R85, RZ, 0x1, P2 ;  /* 0x00000001ff557807 */ /* 0x000fc40001000000 */
[----:B------:R-:W-:Y:S01]  /*b830*/  ISETP.NE.AND P5, PT, R95, RZ, PT ;  /* 0x000000ff5f00720c */ /* 0x000fe20003fa5270 */
[----:B------:R-:W-:Y:S01]  /*b840*/  IMAD.WIDE.U32 R22, R22, 0x100, RZ ;  /* 0x0000010016167825 */ /* 0x000fe200078e00ff */
[----:B------:R-:W-:Y:S02]  /*b850*/  LOP3.LUT R85, R65, R87, R85, 0xfe, !PT ;  /* 0x0000005741557212 */ /* 0x000fe400078efe55 */
[----:B------:R-:W-:Y:S01]  /*b860*/  SEL R65, RZ, 0x1, P5 ;  /* 0x00000001ff417807 */ /* 0x000fe20002800000 */
[----:B------:R-:W-:Y:S01]  /*b870*/  IMAD.WIDE.U32 R66, R102, R100, c[0x0][0x188] ;  /* 0x0000620066427625 */ /* 0x000fe200078e0064 */
[----:B------:R-:W-:Y:S02]  /*b880*/  LOP3.LUT R64, R22, R64, R20, 0xfe, !PT ;  /* 0x0000004016407212 */ /* 0x000fe400078efe14 */
[----:B------:R-:W-:Y:S02]  /*b890*/  LOP3.LUT R23, R23, R85, R21, 0xfe, !PT ;  /* 0x0000005517177212 */ /* 0x000fe400078efe15 */
[----:B------:R-:W-:Y:S01]  /*b8a0*/  LOP3.LUT R22, R64, R65, RZ, 0xfc, !PT ;  /* 0x0000004140167212 */ /* 0x000fe200078efcff */
[----:B------:R-:W-:Y:S01]  /*b8b0*/  IMAD.WIDE.U32 R64, R102, R99, c[0x0][0x190] ;  /* 0x0000640066407625 */ /* 0x000fe200078e0063 */
[----:B------:R0:W-:Y:S01]  /*b8c0*/  STG.E.128 [R66.64], R28 ;  /* 0x0000001c42007986 */ /* 0x0001e2000c101d06 */
[----:B------:R-:W-:-:S02]  /*b8d0*/  ISETP.NE.AND P6, PT, R98, RZ, PT ;  /* 0x000000ff6200720c */ /* 0x000fc40003fc5270 */
[----:B------:R-:W-:Y:S01]  /*b8e0*/  IADD3 R95, R94, 0x40, RZ ;  /* 0x000000405e5f7810 */ /* 0x000fe20007ffe0ff */
[----:B------:R0:W-:Y:S04]  /*b8f0*/  STG.E.128 [R66.64+0x10], R24 ;  /* 0x0000101842007986 */ /* 0x0001e8000c101d06 */
[----:B------:R0:W-:Y:S01]  /*b900*/  STG.E.64 [R64.64], R22 ;  /* 0x0000001640007986 */ /* 0x0001e2000c101b06 */
[----:B------:R-:W-:-:S04]  /*b910*/  IMAD.WIDE.U32 R106, R95, R101, c[0x0][0x170] ;  /* 0x00005c005f6a7625 */ /* 0x000fc800078e0065 */
[----:B------:R-:W-:-:S04]  /*b920*/  @P0 IMAD.WIDE.U32 R104, R95, R100, c[0x0][0x180] ;  /* 0x000060005f680625 */ /* 0x000fc800078e0064 */
[----:B------:R-:W-:Y:S01]  /*b930*/  @P6 IMAD.WIDE.U32 R20, R95, R101, c[0x0][0x178] ;  /* 0x00005e005f146625 */ /* 0x000fe200078e0065 */
        /* <DEDUP_REMOVED lines=20> */
.L_x_7918:
        /* <DEDUP_REMOVED lines=16> */
.L_x_7920:
[----:B-1----:R-:W-:Y:S02]  /*bb80*/  IMAD.MOV.U32 R101, RZ, RZ, R82 ;  /* 0x000000ffff657224 */ /* 0x002fe400078e0052 */
.L_x_7921:
[----:B------:R-:W-:Y:S05]  /*bb90*/  BSYNC B1 ;  /* 0x0000000000017941 */ /* 0x000fea0003800000 */
.L_x_7919:
        /* <DEDUP_REMOVED lines=16> */
.L_x_7925:
[----:B------:R-:W-:Y:S05]  /*bca0*/  BSYNC B2 ;  /* 0x0000000000027941 */ /* 0x000fea0003800000 */
.L_x_7924:
        /* <DEDUP_REMOVED lines=42> */
.L_x_7923:
[----:B------:R-:W-:Y:S05]  /*bf50*/  BSYNC B1 ;  /* 0x0000000000017941 */ /* 0x000fea0003800000 */
.L_x_7922:
        /* <DEDUP_REMOVED lines=13> */
.L_x_7926:
        /* <DEDUP_REMOVED lines=12> */
.L_x_7929:
[----:B------:R-:W-:Y:S02]  /*c0f0*/  IMAD.MOV.U32 R21, RZ, RZ, R82 ;  /* 0x000000ffff157224 */ /* 0x000fe400078e0052 */
.L_x_7930:
[----:B------:R-:W-:Y:S05]  /*c100*/  BSYNC B1 ;  /* 0x0000000000017941 */ /* 0x000fea0003800000 */
.L_x_7928:
        /* <DEDUP_REMOVED lines=16> */
.L_x_7934:
[----:B------:R-:W-:Y:S05]  /*c210*/  BSYNC B2 ;  /* 0x0000000000027941 */ /* 0x000fea0003800000 */
.L_x_7933:
        /* <DEDUP_REMOVED lines=42> */
.L_x_7932:
[----:B------:R-:W-:Y:S05]  /*c4c0*/  BSYNC B1 ;  /* 0x0000000000017941 */ /* 0x000fea0003800000 */
.L_x_7931:
        /* <DEDUP_REMOVED lines=9> */
.L_x_7927:
        /* <DEDUP_REMOVED lines=12> */
.L_x_7936:
[----:B------:R-:W-:Y:S02]  /*c620*/  IMAD.MOV.U32 R102, RZ, RZ, R82 ;  /* 0x000000ffff667224 */ /* 0x000fe400078e0052 */
.L_x_7937:
[----:B------:R-:W-:Y:S05]  /*c630*/  BSYNC B1 ;  /* 0x0000000000017941 */ /* 0x000fea0003800000 */
.L_x_7935:
        /* <DEDUP_REMOVED lines=16> */
.L_x_7941:
[----:B------:R-:W-:Y:S05]  /*c740*/  BSYNC B2 ;  /* 0x0000000000027941 */ /* 0x000fea0003800000 */
.L_x_7940:
        /* <DEDUP_REMOVED lines=42> */
.L_x_7939:
[----:B------:R-:W-:Y:S05]  /*c9f0*/  BSYNC B1 ;  /* 0x0000000000017941 */ /* 0x000fea0003800000 */
.L_x_7938:
        /* <DEDUP_REMOVED lines=13> */
.L_x_7942:
        /* <DEDUP_REMOVED lines=12> */
.L_x_7945:
[----:B------:R-:W-:Y:S02]  /*cb90*/  IMAD.MOV.U32 R64, RZ, RZ, R82 ;  /* 0x000000ffff407224 */ /* 0x000fe400078e0052 */
.L_x_7946:
[----:B------:R-:W-:Y:S05]  /*cba0*/  BSYNC B1 ;  /* 0x0000000000017941 */ /* 0x000fea0003800000 */
.L_x_7944:
        /* <DEDUP_REMOVED lines=16> */
.L_x_7950:
[----:B------:R-:W-:Y:S05]  /*ccb0*/  BSYNC B2 ;  /* 0x0000000000027941 */ /* 0x000fea0003800000 */
.L_x_7949:
        /* <DEDUP_REMOVED lines=42> */
.L_x_7948:
[----:B------:R-:W-:Y:S05]  /*cf60*/  BSYNC B1 ;  /* 0x0000000000017941 */ /* 0x000fea0003800000 */
.L_x_7947:
        /* <DEDUP_REMOVED lines=9> */
.L_x_7943:
        /* <DEDUP_REMOVED lines=12> */
.L_x_7952:
[----:B------:R-:W-:Y:S02]  /*d0c0*/  IMAD.MOV.U32 R64, RZ, RZ, R82 ;  /* 0x000000ffff407224 */ /* 0x000fe400078e0052 */
.L_x_7953:
[----:B------:R-:W-:Y:S05]  /*d0d0*/  BSYNC B1 ;  /* 0x0000000000017941 */ /* 0x000fea0003800000 */
.L_x_7951:
        /* <DEDUP_REMOVED lines=16> */
.L_x_7957:
[----:B------:R-:W-:Y:S05]  /*d1e0*/  BSYNC B2 ;  /* 0x0000000000027941 */ /* 0x000fea0003800000 */
.L_x_7956:
        /* <DEDUP_REMOVED lines=42> */
.L_x_7955:
[----:B------:R-:W-:Y:S05]  /*d490*/  BSYNC B1 ;  /* 0x0000000000017941 */ /* 0x000fea0003800000 */
.L_x_7954:
        /* <DEDUP_REMOVED lines=13> */
.L_x_7958:
        /* <DEDUP_REMOVED lines=12> */
.L_x_7961:
[----:B------:R-:W-:Y:S02]  /*d630*/  IMAD.MOV.U32 R23, RZ, RZ, R82 ;  /* 0x000000ffff177224 */ /* 0x000fe400078e0052 */
.L_x_7962:
[----:B------:R-:W-:Y:S05]  /*d640*/  BSYNC B1 ;  /* 0x0000000000017941 */ /* 0x000fea0003800000 */
.L_x_7960:
        /* <DEDUP_REMOVED lines=16> */
.L_x_7966:
[----:B------:R-:W-:Y:S05]  /*d750*/  BSYNC B2 ;  /* 0x0000000000027941 */ /* 0x000fea0003800000 */
.L_x_7965:
        /* <DEDUP_REMOVED lines=42> */
.L_x_7964:
[----:B------:R-:W-:Y:S05]  /*da00*/  BSYNC B1 ;  /* 0x0000000000017941 */ /* 0x000fea0003800000 */
.L_x_7963:
        /* <DEDUP_REMOVED lines=9> */
.L_x_7959:
        /* <DEDUP_REMOVED lines=12> */
.L_x_7968:
[----:B------:R-:W-:Y:S02]  /*db60*/  IMAD.MOV.U32 R64, RZ, RZ, R82 ;  /* 0x000000ffff407224 */ /* 0x000fe400078e0052 */
.L_x_7969:
[----:B------:R-:W-:Y:S05]  /*db70*/  BSYNC B1 ;  /* 0x0000000000017941 */ /* 0x000fea0003800000 */
.L_x_7967:
        /* <DEDUP_REMOVED lines=16> */
.L_x_7973:
[----:B------:R-:W-:Y:S05]  /*dc80*/  BSYNC B2 ;  /* 0x0000000000027941 */ /* 0x000fea0003800000 */
.L_x_7972:
        /* <DEDUP_REMOVED lines=42> */
.L_x_7971:
[----:B------:R-:W-:Y:S05]  /*df30*/  BSYNC B1 ;  /* 0x0000000000017941 */ /* 0x000fea0003800000 */
.L_x_7970:
        /* <DEDUP_REMOVED lines=10> */
[----:B------:R-:W-:Y:S01]  /*dfe0*/  MOV R64, R83 ;  /* 0x0000005300407202 */ /* 0x000fe20000000f00 */
[----:B------:R-:W-:Y:S01]  /*dff0*/  FADD.FTZ R23, R47, R23 ;  /* 0x000000172f177221 */ /* 0x000fe20000010000 */
[----:B------:R-:W-:Y:S05]  /*e000*/  BRA `(.L_x_7975) ;  /* 0x0000053000007947 */ /* 0x000fea0003800000 */
.L_x_7974:
        /* <DEDUP_REMOVED lines=12> */
.L_x_7977:
[----:B------:R-:W-:Y:S02]  /*e0d0*/  IMAD.MOV.U32 R105, RZ, RZ, R82 ;  /* 0x000000ffff697224 */ /* 0x000fe400078e0052 */
.L_x_7978:
[----:B------:R-:W-:Y:S05]  /*e0e0*/  BSYNC B1 ;  /* 0x0000000000017941 */ /* 0x000fea0003800000 */
.L_x_7976:
        /* <DEDUP_REMOVED lines=16> */
.L_x_7982:
[----:B------:R-:W-:Y:S05]  /*e1f0*/  BSYNC B2 ;  /* 0x0000000000027941 */ /* 0x000fea0003800000 */
.L_x_7981:
        /* <DEDUP_REMOVED lines=42> */
.L_x_7980:
[----:B------:R-:W-:Y:S05]  /*e4a0*/  BSYNC B1 ;  /* 0x0000000000017941 */ /* 0x000fea0003800000 */
.L_x_7979:
        /* <DEDUP_REMOVED lines=9> */
.L_x_7975:
        /* <DEDUP_REMOVED lines=12> */
.L_x_7984:
[----:B------:R-:W-:Y:S02]  /*e600*/  IMAD.MOV.U32 R105, RZ, RZ, R82 ;  /* 0x000000ffff697224 */ /* 0x000fe400078e0052 */
.L_x_7985:
[----:B------:R-:W-:Y:S05]  /*e610*/  BSYNC B1 ;  /* 0x0000000000017941 */ /* 0x000fea0003800000 */
.L_x_7983:
        /* <DEDUP_REMOVED lines=16> */
.L_x_7989:
[----:B------:R-:W-:Y:S05]  /*e720*/  BSYNC B2 ;  /* 0x0000000000027941 */ /* 0x000fea0003800000 */
.L_x_7988:
        /* <DEDUP_REMOVED lines=42> */
.L_x_7987:
[----:B------:R-:W-:Y:S05]  /*e9d0*/  BSYNC B1 ;  /* 0x0000000000017941 */ /* 0x000fea0003800000 */
.L_x_7986:
        /* <DEDUP_REMOVED lines=12> */
.L_x_7990:
        /* <DEDUP_REMOVED lines=12> */
.L_x_7993:
[----:B------:R-:W-:Y:S02]  /*eb60*/  IMAD.MOV.U32 R65, RZ, RZ, R82 ;  /* 0x000000ffff417224 */ /* 0x000fe400078e0052 */
.L_x_7994:
[----:B------:R-:W-:Y:S05]  /*eb70*/  BSYNC B1 ;  /* 0x0000000000017941 */ /* 0x000fea0003800000 */
.L_x_7992:
        /* <DEDUP_REMOVED lines=16> */
.L_x_7998:
[----:B------:R-:W-:Y:S05]  /*ec80*/  BSYNC B2 ;  /* 0x0000000000027941 */ /* 0x000fea0003800000 */
.L_x_7997:
        /* <DEDUP_REMOVED lines=42> */
.L_x_7996:
[----:B------:R-:W-:Y:S05]  /*ef30*/  BSYNC B1 ;  /* 0x0000000000017941 */ /* 0x000fea0003800000 */
.L_x_7995:
        /* <DEDUP_REMOVED lines=9> */
.L_x_7991:
        /* <DEDUP_REMOVED lines=12> */
.L_x_8000:
[----:B------:R-:W-:Y:S02]  /*f090*/  IMAD.MOV.U32 R105, RZ, RZ, R82 ;  /* 0x000000ffff697224 */ /* 0x000fe400078e0052 */
.L_x_8001:
[----:B------:R-:W-:Y:S05]  /*f0a0*/  BSYNC B1 ;  /* 0x0000000000017941 */ /* 0x000fea0003800000 */
.L_x_7999:
        /* <DEDUP_REMOVED lines=16> */
.L_x_8005:
[----:B------:R-:W-:Y:S05]  /*f1b0*/  BSYNC B2 ;  /* 0x0000000000027941 */ /* 0x000fea0003800000 */
.L_x_8004:
        /* <DEDUP_REMOVED lines=42> */
.L_x_8003:
[----:B------:R-:W-:Y:S05]  /*f460*/  BSYNC B1 ;  /* 0x0000000000017941 */ /* 0x000fea0003800000 */
.L_x_8002:
        /* <DEDUP_REMOVED lines=12> */
.L_x_8006:
        /* <DEDUP_REMOVED lines=12> */
.L_x_8009:
[----:B------:R-:W-:Y:S02]  /*f5f0*/  IMAD.MOV.U32 R66, RZ, RZ, R82 ;  /* 0x000000ffff427224 */ /* 0x000fe400078e0052 */
.L_x_8010:
[----:B------:R-:W-:Y:S05]  /*f600*/  BSYNC B1 ;  /* 0x0000000000017941 */ /* 0x000fea0003800000 */
.L_x_8008:
        /* <DEDUP_REMOVED lines=16> */
.L_x_8014:
[----:B------:R-:W-:Y:S05]  /*f710*/  BSYNC B2 ;  /* 0x0000000000027941 */ /* 0x000fea0003800000 */
.L_x_8013:
        /* <DEDUP_REMOVED lines=42> */
.L_x_8012:
[----:B------:R-:W-:Y:S05]  /*f9c0*/  BSYNC B1 ;  /* 0x0000000000017941 */ /* 0x000fea0003800000 */
.L_x_8011:
        /* <DEDUP_REMOVED lines=9> */
.L_x_8007:
        /* <DEDUP_REMOVED lines=12> */
.L_x_8016:
[----:B------:R-:W-:Y:S02]  /*fb20*/  IMAD.MOV.U32 R105, RZ, RZ, R82 ;  /* 0x000000ffff697224 */ /* 0x000fe400078e0052 */
.L_x_8017:
[----:B------:R-:W-:Y:S05]  /*fb30*/  BSYNC B1 ;  /* 0x0000000000017941 */ /* 0x000fea0003800000 */
.L_x_8015:
        /* <DEDUP_REMOVED lines=16> */
.L_x_8021:
[----:B------:R-:W-:Y:S05]  /*fc40*/  BSYNC B2 ;  /* 0x0000000000027941 */ /* 0x000fea0003800000 */
.L_x_8020:
        /* <DEDUP_REMOVED lines=42> */
.L_x_8019:
[----:B------:R-:W-:Y:S05]  /*fef0*/  BSYNC B1 ;  /* 0x0000000000017941 */ /* 0x000fea0003800000 */
.L_x_8018:
        /* <DEDUP_REMOVED lines=12> */
.L_x_8022:
        /* <DEDUP_REMOVED lines=12> */
.L_x_8025:
[----:B------:R-:W-:Y:S02]  /*10080*/  IMAD.MOV.U32 R105, RZ, RZ, R82 ;  /* 0x000000ffff697224 */ /* 0x000fe400078e0052 */
.L_x_8026:
[----:B------:R-:W-:Y:S05]  /*10090*/  BSYNC B1 ;  /* 0x0000000000017941 */ /* 0x000fea0003800000 */
.L_x_8024:
        /* <DEDUP_REMOVED lines=16> */
.L_x_8030:
[----:B------:R-:W-:Y:S05]  /*101a0*/  BSYNC B2 ;  /* 0x0000000000027941 */ /* 0x000fea0003800000 */
.L_x_8029:
        /* <DEDUP_REMOVED lines=42> */
.L_x_8028:
[----:B------:R-:W-:Y:S05]  /*10450*/  BSYNC B1 ;  /* 0x0000000000017941 */ /* 0x000fea0003800000 */
.L_x_8027:
        /* <DEDUP_REMOVED lines=9> */
.L_x_8023:
        /* <DEDUP_REMOVED lines=12> */
.L_x_8032:
[----:B------:R-:W-:Y:S02]  /*105b0*/  IMAD.MOV.U32 R105, RZ, RZ, R82 ;  /* 0x000000ffff697224 */ /* 0x000fe400078e0052 */
.L_x_8033:
[----:B------:R-:W-:Y:S05]  /*105c0*/  BSYNC B1 ;  /* 0x0000000000017941 */ /* 0x000fea0003800000 */
.L_x_8031:
        /* <DEDUP_REMOVED lines=16> */
.L_x_8037:
[----:B------:R-:W-:Y:S05]  /*106d0*/  BSYNC B2 ;  /* 0x0000000000027941 */ /* 0x000fea0003800000 */
.L_x_8036:
        /* <DEDUP_REMOVED lines=42> */
.L_x_8035:
[----:B------:R-:W-:Y:S05]  /*10980*/  BSYNC B1 ;  /* 0x0000000000017941 */ /* 0x000fea0003800000 */
.L_x_8034:
        /* <DEDUP_REMOVED lines=12> */
.L_x_8038:
        /* <DEDUP_REMOVED lines=12> */
.L_x_8041:
[----:B------:R-:W-:Y:S02]  /*10b10*/  IMAD.MOV.U32 R105, RZ, RZ, R82 ;  /* 0x000000ffff697224 */ /* 0x000fe400078e0052 */
.L_x_8042:
[----:B------:R-:W-:Y:S05]  /*10b20*/  BSYNC B1 ;  /* 0x0000000000017941 */ /* 0x000fea0003800000 */
.L_x_8040:
        /* <DEDUP_REMOVED lines=16> */
.L_x_8046:
[----:B------:R-:W-:Y:S05]  /*10c30*/  BSYNC B2 ;  /* 0x0000000000027941 */ /* 0x000fea0003800000 */
.L_x_8045:
        /* <DEDUP_REMOVED lines=42> */
.L_x_8044:
[----:B------:R-:W-:Y:S05]  /*10ee0*/  BSYNC B1 ;  /* 0x0000000000017941 */ /* 0x000fea0003800000 */
.L_x_8043:
        /* <DEDUP_REMOVED lines=9> */
.L_x_8039:
[----:B------:R-:W-:Y:S01]  /*10f80*/  ISETP.NE.AND P0, PT, R98, RZ, PT ;  /* 0x000000ff6200720c */ /* 0x000fe20003f05270 */
[----:B------:R-:W-:Y:S01]  /*10f90*/  FADD.FTZ R98, RZ, R36 ;  /* 0x00000024ff627221 */ /* 0x000fe20000010000 */
[----:B------:R-:W-:Y:S02]  /*10fa0*/  SEL R89, RZ, 0x1000000, P5 ;  /* 0x01000000ff597807 */ /* 0x000fe40002800000 */
[----:B------:R-:W-:Y:S01]  /*10fb0*/  ISETP.NE.AND P5, PT, R102, RZ, PT ;  /* 0x000000ff6600720c */ /* 0x000fe20003fa5270 */
[----:B------:R-:W-:Y:S01]  /*10fc0*/  FADD.FTZ R85, R98, R37 ;  /* 0x0000002562557221 */ /* 0x000fe20000010000 */
[----:B------:R-:W-:Y:S02]  /*10fd0*/  SEL R102, RZ, 0x10000, P4 ;  /* 0x00010000ff667807 */ /* 0x000fe40002000000 */
[----:B------:R-:W-:Y:S01]  /*10fe0*/  ISETP.NE.AND P4, PT, R104, RZ, PT ;  /* 0x000000ff6800720c */ /* 0x000fe20003f85270 */
[----:B------:R-:W-:Y:S01]  /*10ff0*/  FADD.FTZ R98, R85, R38 ;  /* 0x0000002655627221 */ /* 0x000fe20000010000 */
[----:B------:R-:W-:-:S02]  /*11000*/  SEL R87, RZ, 0x100, P3 ;  /* 0x00000100ff577807 */ /* 0x000fc40001800000 */
[----:B------:R-:W-:Y:S01]  /*11010*/  ISETP.NE.AND P6, PT, R103, RZ, PT ;  /* 0x000000ff6700720c */ /* 0x000fe20003fc5270 */
[----:B------:R-:W-:Y:S01]  /*11020*/  FADD.FTZ R85, R98, R39 ;  /* 0x0000002762557221 */ /* 0x000fe20000010000 */
[----:B------:R-:W-:Y:S02]  /*11030*/  SEL R106, RZ, 0x1, P4 ;  /* 0x00000001ff6a7807 */ /* 0x000fe40002000000 */
[----:B------:R-:W-:Y:S01]  /*11040*/  LOP3.LUT R87, R87, R89, R102, 0xfe, !PT ;  /* 0x0000005957577212 */ /* 0x000fe200078efe66 */
[----:B------:R-:W-:Y:S01]  /*11050*/  FADD.FTZ R98, R85, R32 ;  /* 0x0000002055627221 */ /* 0x000fe20000010000 */
[----:B------:R-:W-:Y:S01]  /*11060*/  SEL R104, RZ, 0x1, P5 ;  /* 0x00000001ff687807 */ /* 0x000fe20002800000 */
[----:B------:R-:W-:Y:S01]  /*11070*/  IMAD.WIDE.U32 R106, R106, 0x1000000, RZ ;  /* 0x010000006a6a7825 */ /* 0x000fe200078e00ff */
[----:B------:R-:W-:Y:S02]  /*11080*/  SEL R102, RZ, 0x1, P6 ;  /* 0x00000001ff667807 */ /* 0x000fe40003000000 */
[----:B------:R-:W-:Y:S01]  /*11090*/  SEL R89, RZ, 0x1, P2 ;  /* 0x00000001ff597807 */ /* 0x000fe20001000000 */
[----:B------:R-:W-:Y:S01]  /*110a0*/  FADD.FTZ R85, R98, R33 ;  /* 0x0000002162557221 */ /* 0x000fe20000010000 */
[----:B------:R-:W-:Y:S01]  /*110b0*/  ISETP.NE.AND P1, PT, R101, RZ, PT ;  /* 0x000000ff6500720c */ /* 0x000fe20003f25270 */
[----:B------:R-:W-:Y:S01]  /*110c0*/  IMAD.WIDE.U32 R104, R104, 0x10000, RZ ;  /* 0x0001000068687825 */ /* 0x000fe200078e00ff */
[----:B------:R-:W-:-:S02]  /*110d0*/  LOP3.LUT R89, R107, R87, R89, 0xfe, !PT ;  /* 0x000000576b597212 */ /* 0x000fc400078efe59 */
[----:B------:R-:W-:Y:S01]  /*110e0*/  SEL R87, RZ, 0x1, P1 ;  /* 0x00000001ff577807 */ /* 0x000fe20000800000 */
[----:B------:R-:W-:Y:S01]  /*110f0*/  FADD.FTZ R98, R85, R34 ;  /* 0x0000002255627221 */ /* 0x000fe20000010000 */
[----:B------:R-:W-:Y:S01]  /*11100*/  ISETP.NE.AND P1, PT, R96, RZ, PT ;  /* 0x000000ff6000720c */ /* 0x000fe20003f25270 */
[----:B------:R-:W-:-:S04]  /*11110*/  IMAD.WIDE.U32 R102, R102, 0x100, RZ ;  /* 0x0000010066667825 */ /* 0x000fc800078e00ff */
[----:B------:R-:W-:Y:S01]  /*11120*/  FADD.FTZ R85, R98, R35 ;  /* 0x0000002362557221 */ /* 0x000fe20000010000 */
[----:B------:R-:W-:Y:S01]  /*11130*/  LOP3.LUT R106, R102, R106, R104, 0xfe, !PT ;  /* 0x0000006a666a7212 */ /* 0x000fe200078efe68 */
[----:B------:R-:W-:Y:S01]  /*11140*/  IMAD.WIDE.U32 R100, R95, R100, c[0x0][0x188] ;  /* 0x000062005f647625 */ /* 0x000fe200078e0064 */
[----:B------:R-:W-:Y:S02]  /*11150*/  LOP3.LUT R103, R103, R89, R105, 0xfe, !PT ;  /* 0x0000005967677212 */ /* 0x000fe400078efe69 */
[----:B------:R-:W-:Y:S01]  /*11160*/  LOP3.LUT R102, R106, R87, RZ, 0xfc, !PT ;  /* 0x000000576a667212 */ /* 0x000fe200078efcff */
[----:B------:R-:W-:Y:S01]  /*11170*/  FADD.FTZ R98, R85, R28 ;  /* 0x0000001c55627221 */ /* 0x000fe20000010000 */
[----:B------:R0:W-:Y:S01]  /*11180*/  STG.E.128 [R100.64], R20 ;  /* 0x0000001464007986 */ /* 0x0001e2000c101d06 */
[----:B------:R-:W-:-:S03]  /*11190*/  IMAD.WIDE.U32 R104, R95, R99, c[0x0][0x190] ;  /* 0x000064005f687625 */ /* 0x000fc600078e0063 */
[----:B------:R0:W-:Y:S01]  /*111a0*/  STG.E.128 [R100.64+0x10], R64 ;  /* 0x0000104064007986 */ /* 0x0001e2000c101d06 */
[----:B------:R-:W-:-:S03]  /*111b0*/  FADD.FTZ R85, R98, R29 ;  /* 0x0000001d62557221 */ /* 0x000fc60000010000 */
[----:B------:R0:W-:Y:S01]  /*111c0*/  STG.E.64 [R104.64], R102 ;  /* 0x0000006668007986 */ /* 0x0001e2000c101b06 */
        /* <DEDUP_REMOVED lines=27> */
[----:B------:R-:W-:Y:S01]  /*11380*/  LOP3.LUT R85, R101, R85, R103, 0xfe, !PT ;  /* 0x0000005565557212 */ /* 0x000fe200078efe67 */
[----:B------:R-:W-:Y:S01]  /*11390*/  IMAD.WIDE.U32 R98, R95, R99, c[0x0][0x198] ;  /* 0x000066005f627625 */ /* 0x000fe200078e0063 */
[----:B------:R-:W-:Y:S02]  /*113a0*/  LOP3.LUT R87, R96, R102, R100, 0xfe, !PT ;  /* 0x0000006660577212 */ /* 0x000fe400078efe64 */
[----:B------:R-:W-:Y:S02]  /*113b0*/  LOP3.LUT R97, R85, R97, RZ, 0xfc, !PT ;  /* 0x0000006155617212 */ /* 0x000fe400078efcff */
[----:B------:R-:W-:-:S05]  /*113c0*/  LOP3.LUT R96, R87, 0xff, R78, 0xf8, !PT ;  /* 0x000000ff57607812 */ /* 0x000fca00078ef84e */
[----:B------:R0:W-:Y:S02]  /*113d0*/  STG.E.64 [R98.64], R96 ;  /* 0x0000006062007986 */ /* 0x0001e4000c101b06 */
.L_x_8047:
[----:B0-----:R-:W-:Y:S01]  /*113e0*/  FADD.FTZ R89, R106, R67 ;  /* 0x000000436a597221 */ /* 0x001fe20000010000 */
[----:B------:R-:W-:Y:S05]  /*113f0*/  BRA.DIV ~URZ, `(.L_x_8048) ;  /* 0x00000cf27f007947 */ /* 0x000fea000b800000 */
[----:B------:R0:W1:Y:S02]  /*11400*/  SHFL.BFLY PT, R85, R89, 0x1, 0x1f ;  /* 0x0c201f0059557f89 */ /* 0x00006400000e0000 */
.L_x_8052:
[----:B-1----:R-:W-:Y:S01]  /*11410*/  FADD.FTZ R102, R89, R85 ;  /* 0x0000005559667221 */ /* 0x002fe20000010000 */
[----:B------:R-:W-:Y:S05]  /*11420*/  BRA.DIV ~URZ, `(.L_x_8049) ;  /* 0x00000d227f007947 */ /* 0x000fea000b800000 */
[----:B------:R-:W1:Y:S02]  /*11430*/  SHFL.BFLY PT, R85, R102, 0x2, 0x1f ;  /* 0x0c401f0066557f89 */ /* 0x000e6400000e0000 */
[----:B-1----:R-:W-:-:S05]  /*11440*/  FADD.FTZ R85, R102, R85 ;  /* 0x0000005566557221 */ /* 0x002fca0000010000 */
[----:B------:R-:W1:Y:S02]  /*11450*/  SHFL.BFLY PT, R96, R85, 0x4, 0x1f ;  /* 0x0c801f0055607f89 */ /* 0x000e6400000e0000 */
[----:B-1----:R-:W-:-:S05]  /*11460*/  FADD.FTZ R96, R85, R96 ;  /* 0x0000006055607221 */ /* 0x002fca0000010000 */
[----:B------:R-:W1:Y:S02]  /*11470*/  SHFL.BFLY PT, R87, R96, 0x8, 0x1f ;  /* 0x0d001f0060577f89 */ /* 0x000e6400000e0000 */
[----:B01----:R-:W-:-:S05]  /*11480*/  FADD.FTZ R89, R96, R87 ;  /* 0x0000005760597221 */ /* 0x003fca0000010000 */
        /* <DEDUP_REMOVED lines=60> */
.L_x_8053:
[----:B-1----:R-:W-:Y:S01]  /*11850*/  FADD.FTZ R97, R100, R89 ;  /* 0x0000005964617221 */ /* 0x002fe20000010000 */
[----:B------:R-:W-:Y:S01]  /*11860*/  ISETP.NE.AND P0, PT, RZ, UR8, PT ;  /* 0x00000008ff007c0c */ /* 0x000fe2000bf05270 */
[----:B0-----:R-:W-:Y:S02]  /*11870*/  FMUL.FTZ R89, R87, R87 ;  /* 0x0000005757597220 */ /* 0x001fe40000410000 */
[----:B------:R-:W-:Y:S02]  /*11880*/  IMAD.MOV.U32 R98, RZ, RZ, c[0x0][0x1e0] ;  /* 0x00007800ff627624 */ /* 0x000fe400078e00ff */
[----:B------:R-:W-:Y:S01]  /*11890*/  IMAD.MOV.U32 R85, RZ, RZ, 0x4 ;  /* 0x00000004ff557424 */ /* 0x000fe200078e00ff */
[----:B------:R-:W-:Y:S01]  /*118a0*/  FSEL R99, R89, RZ, P0 ;  /* 0x000000ff59637208 */ /* 0x000fe20000000000 */
        /* <DEDUP_REMOVED lines=21> */
[C---:B0-----:R-:W-:Y:S01]  /*11a00*/  FMUL.FTZ R34, R29.reuse, R32 ;  /* 0x000000201d227220 */ /* 0x041fe20000410000 */
[----:B------:R-:W-:Y:S01]  /*11a10*/  PRMT R32, RZ, 0x7610, R63 ;  /* 0x00007610ff207816 */ /* 0x000fe2000000003f */
[----:B------:R-:W-:-:S02]  /*11a20*/  FMUL.FTZ R37, R29, R108 ;  /* 0x0000006c1d257220 */ /* 0x000fc40000410000 */
[----:B------:R-:W-:Y:S02]  /*11a30*/  FMUL.FTZ R39, R29, R104 ;  /* 0x000000681d277220 */ /* 0x000fe40000410000 */
[----:B------:R-:W-:Y:S01]  /*11a40*/  FFMA.FTZ R32, R37, R32, R8 ;  /* 0x0000002025207223 */ /* 0x000fe20000010008 */
[--C-:B------:R-:W-:Y:S01]  /*11a50*/  PRMT R37, RZ, 0x5410, R62.reuse ;  /* 0x00005410ff257816 */ /* 0x100fe2000000003e */
[C---:B------:R-:W-:Y:S02]  /*11a60*/  FMUL.FTZ R35, R29.reuse, R36 ;  /* 0x000000241d237220 */ /* 0x040fe40000410000 */
[----:B------:R-:W-:Y:S02]  /*11a70*/  FMUL.FTZ R36, R29, R38 ;  /* 0x000000261d247220 */ /* 0x000fe40000410000 */
[----:B------:R-:W-:Y:S01]  /*11a80*/  FFMA.FTZ R34, R34, R37, R5 ;  /* 0x0000002522227223 */ /* 0x000fe20000010005 */
[----:B------:R-:W-:Y:S01]  /*11a90*/  PRMT R37, RZ, 0x7610, R62 ;  /* 0x00007610ff257816 */ /* 0x000fe2000000003e */
[----:B------:R-:W-:-:S02]  /*11aa0*/  FADD.FTZ R114, -R89, R27 ;  /* 0x0000001b59727221 */ /* 0x000fc40000010100 */
[----:B------:R-:W-:Y:S02]  /*11ab0*/  FADD.FTZ R116, -R89, R20 ;  /* 0x0000001459747221 */ /* 0x000fe40000010100 */
[----:B------:R-:W-:Y:S01]  /*11ac0*/  FFMA.FTZ R37, R39, R37, R6 ;  /* 0x0000002527257223 */ /* 0x000fe20000010006 */
[----:B------:R-:W-:Y:S01]  /*11ad0*/  PRMT R39, RZ, 0x5410, R61 ;  /* 0x00005410ff277816 */ /* 0x000fe2000000003d */
[C---:B------:R-:W-:Y:S02]  /*11ae0*/  FADD.FTZ R118, -R89.reuse, R21 ;  /* 0x0000001559767221 */ /* 0x040fe40000010100 */
[C---:B------:R-:W-:Y:S02]  /*11af0*/  FADD.FTZ R120, -R89.reuse, R22 ;  /* 0x0000001659787221 */ /* 0x040fe40000010100 */
[C---:B------:R-:W-:Y:S02]  /*11b00*/  FADD.FTZ R122, -R89.reuse, R23 ;  /* 0x00000017597a7221 */ /* 0x040fe40000010100 */
[----:B------:R-:W-:-:S02]  /*11b10*/  FADD.FTZ R64, -R89, R64 ;  /* 0x0000004059407221 */ /* 0x000fc40000010100 */
[C---:B------:R-:W-:Y:S02]  /*11b20*/  FADD.FTZ R98, -R89.reuse, R65 ;  /* 0x0000004159627221 */ /* 0x040fe40000010100 */
[C---:B------:R-:W-:Y:S02]  /*11b30*/  FADD.FTZ R124, -R89.reuse, R66 ;  /* 0x00000042597c7221 */ /* 0x040fe40000010100 */
[----:B------:R-:W-:Y:S01]  /*11b40*/  FFMA.FTZ R36, R36, R39, R3 ;  /* 0x0000002724247223 */ /* 0x000fe20000010003 */
[----:B------:R-:W-:Y:S01]  /*11b50*/  PRMT R39, RZ, 0x7610, R61 ;  /* 0x00007610ff277816 */ /* 0x000fe2000000003d */
[----:B------:R-:W-:Y:S02]  /*11b60*/  FADD.FTZ R89, -R89, R67 ;  /* 0x0000004359597221 */ /* 0x000fe40000010100 */
[----:B------:R-:W-:Y:S02]  /*11b70*/  FMUL.FTZ R67, R29, R102 ;  /* 0x000000661d437220 */ /* 0x000fe40000410000 */
[----:B------:R-:W-:-:S04]  /*11b80*/  @!P1 IMAD.WIDE R20, R18, R85, c[0x0][0x1a8] ;  /* 0x00006a0012149625 */ /* 0x000fc800078e0255 */
[----:B------:R-:W-:Y:S01]  /*11b90*/  FMUL.FTZ R25, R29, R64 ;  /* 0x000000401d197220 */ /* 0x000fe20000410000 */
[----:B------:R-:W-:Y:S01]  /*11ba0*/  PRMT R64, RZ, 0x5410, R60 ;  /* 0x00005410ff407816 */ /* 0x000fe2000000003c */
[----:B------:R-:W-:Y:S01]  /*11bb0*/  FFMA.FTZ R39, R67, R39, R4 ;  /* 0x0000002743277223 */ /* 0x000fe20000010004 */
[----:B------:R-:W-:Y:S01]  /*11bc0*/  PRMT R67, RZ, 0x7610, R59 ;  /* 0x00007610ff437816 */ /* 0x000fe2000000003b */
[----:B------:R-:W-:Y:S01]  /*11bd0*/  FMUL.FTZ R87, R29, R114 ;  /* 0x000000721d577220 */ /* 0x000fe20000410000 */
[----:B------:R0:W-:Y:S01]  /*11be0*/  @!P1 STG.E [R20.64], R29 ;  /* 0x0000001d14009986 */ /* 0x0001e2000c101906 */
        /* <DEDUP_REMOVED lines=8> */
[----:B0-----:R-:W-:Y:S02]  /*11c70*/  FMUL.FTZ R20, R29, R98 ;  /* 0x000000621d147220 */ /* 0x001fe40000410000 */
[----:B------:R-:W-:Y:S01]  /*11c80*/  FFMA.FTZ R98, R87, R67, R16 ;  /* 0x0000004357627223 */ /* 0x000fe20000010010 */
[----:B------:R-:W-:Y:S01]  /*11c90*/  PRMT R67, RZ, 0x5410, R58 ;  /* 0x00005410ff437816 */ /* 0x000fe2000000003a */
[----:B------:R-:W-:-:S02]  /*11ca0*/  FMUL.FTZ R65, R29, R112 ;  /* 0x000000701d417220 */ /* 0x000fc40000410000 */
[----:B------:R-:W-:Y:S02]  /*11cb0*/  FFMA.FTZ R33, R96, R33, R15 ;  /* 0x0000002160217223 */ /* 0x000fe4000001000f */
[----:B------:R-:W-:Y:S01]  /*11cc0*/  FFMA.FTZ R67, R66, R67, R13 ;  /* 0x0000004342437223 */ /* 0x000fe2000001000d */
[----:B------:R-:W-:Y:S01]  /*11cd0*/  PRMT R66, RZ, 0x7610, R58 ;  /* 0x00007610ff427816 */ /* 0x000fe2000000003a */
[C---:B------:R-:W-:Y:S02]  /*11ce0*/  FMUL.FTZ R30, R29.reuse, R30 ;  /* 0x0000001e1d1e7220 */ /* 0x040fe40000410000 */
[----:B------:R-:W-:Y:S02]  /*11cf0*/  FMUL.FTZ R31, R29, R110 ;  /* 0x0000006e1d1f7220 */ /* 0x000fe40000410000 */
[----:B------:R-:W-:Y:S01]  /*11d00*/  FFMA.FTZ R96, R65, R66, R14 ;  /* 0x0000004241607223 */ /* 0x000fe2000001000e */
[----:B------:R-:W-:Y:S01]  /*11d10*/  PRMT R65, RZ, 0x5410, R57 ;  /* 0x00005410ff417816 */ /* 0x000fe20000000039 */
[----:B------:R-:W-:-:S02]  /*11d20*/  FMUL.FTZ R22, R29, R28 ;  /* 0x0000001c1d167220 */ /* 0x000fc40000410000 */
[C---:B------:R-:W-:Y:S02]  /*11d30*/  FMUL.FTZ R27, R29.reuse, R124 ;  /* 0x0000007c1d1b7220 */ /* 0x040fe40000410000 */
        /* <DEDUP_REMOVED lines=11> */
[----:B------:R-:W-:Y:S01]  /*11df0*/  FMUL.FTZ R28, R29, R118 ;  /* 0x000000761d1c7220 */ /* 0x000fe20000410000 */
[----:B------:R-:W-:Y:S01]  /*11e00*/  PRMT R29, RZ, 0x5410, R63 ;  /* 0x00005410ff1d7816 */ /* 0x000fe2000000003f */
[----:B------:R-:W-:Y:S01]  /*11e10*/  FFMA.FTZ R31, R23, R22, R10 ;  /* 0x00000016171f7223 */ /* 0x000fe2000001000a */
[----:B------:R-:W-:Y:S01]  /*11e20*/  PRMT R22, RZ, 0x5410, R55 ;  /* 0x00005410ff167816 */ /* 0x000fe20000000037 */
[----:B------:R-:W-:-:S02]  /*11e30*/  IMAD R18, R85, c[0x0][0x160], R18 ;  /* 0x0000580055127a24 */ /* 0x000fc400078e0212 */
[----:B------:R-:W-:Y:S02]  /*11e40*/  FFMA.FTZ R29, R106, R29, R7 ;  /* 0x0000001d6a1d7223 */ /* 0x000fe40000010007 */
[----:B------:R-:W-:Y:S01]  /*11e50*/  FFMA.FTZ R99, R27, R22, R76 ;  /* 0x000000161b637223 */ /* 0x000fe2000001004c */
[----:B------:R-:W-:Y:S02]  /*11e60*/  PRMT R22, RZ, 0x7610, R55 ;  /* 0x00007610ff167816 */ /* 0x000fe40000000037 */
[----:B------:R-:W-:Y:S02]  /*11e70*/  F2FP.BF16.PACK_AB R23, R32, R29 ;  /* 0x0000001d2017723e */ /* 0x000fe400000010ff */
[----:B------:R-:W-:Y:S01]  /*11e80*/  LEA R32, P1, R95, c[0x0][0x208], 0x4 ;  /* 0x000082005f207a11 */ /* 0x000fe200078220ff */
[----:B------:R-:W-:Y:S01]  /*11e90*/  FFMA.FTZ R104, R38, R22, R77 ;  /* 0x0000001626687223 */ /* 0x000fe2000001004d */
[----:B------:R-:W-:Y:S02]  /*11ea0*/  PRMT R22, RZ, 0x5410, R54 ;  /* 0x00005410ff167816 */ /* 0x000fe40000000036 */
[----:B------:R-:W-:-:S02]  /*11eb0*/  F2FP.BF16.PACK_AB R27, R98, R33 ;  /* 0x00000021621b723e */ /* 0x000fc400000010ff */
[----:B------:R-:W-:Y:S01]  /*11ec0*/  LEA.HI.X R33, R95, c[0x0][0x20c], RZ, 0x4, P1 ;  /* 0x000083005f217a11 */ /* 0x000fe200008f24ff */
[----:B------:R-:W-:Y:S01]  /*11ed0*/  FFMA.FTZ R97, R25, R22, R74 ;  /* 0x0000001619617223 */ /* 0x000fe2000001004a */
[----:B------:R-:W-:Y:S02]  /*11ee0*/  PRMT R22, RZ, 0x7610, R54 ;  /* 0x00007610ff167816 */ /* 0x000fe40000000036 */
[----:B------:R-:W-:-:S03]  /*11ef0*/  F2FP.BF16.PACK_AB R25, R66, R65 ;  /* 0x000000414219723e */ /* 0x000fc600000010ff */
[----:B------:R-:W-:Y:S01]  /*11f00*/  FFMA.FTZ R102, R20, R22, R75 ;  /* 0x0000001614667223 */ /* 0x000fe2000001004b */
[--C-:B------:R-:W-:Y:S02]  /*11f10*/  PRMT R20, RZ, 0x5410, R53.reuse ;  /* 0x00005410ff147816 */ /* 0x100fe40000000035 */
[----:B------:R-:W-:Y:S01]  /*11f20*/  F2FP.BF16.PACK_AB R22, R37, R34 ;  /* 0x000000222516723e */ /* 0x000fe200000010ff */
[----:B------:R-:W-:Y:S01]  /*11f30*/  IMAD.MOV.U32 R37, RZ, RZ, 0x10 ;  /* 0x00000010ff257424 */ /* 0x000fe200078e00ff */
[C---:B------:R-:W-:Y:S01]  /*11f40*/  LEA R34, P0, R94.reuse, c[0x0][0x208], 0x4 ;  /* 0x000082005e227a11 */ /* 0x040fe200078020ff */
[----:B------:R-:W-:Y:S01]  /*11f50*/  FFMA.FTZ R89, R21, R20, R68 ;  /* 0x0000001415597223 */ /* 0x000fe20000010044 */
[----:B------:R-:W-:Y:S02]  /*11f60*/  PRMT R20, RZ, 0x7610, R53 ;  /* 0x00007610ff147816 */ /* 0x000fe40000000035 */
[----:B------:R-:W-:Y:S02]  /*11f70*/  F2FP.BF16.PACK_AB R21, R39, R36 ;  /* 0x000000242715723e */ /* 0x000fe400000010ff */
[----:B------:R-:W-:Y:S01]  /*11f80*/  IADD3 R36, R94, 0x20, RZ ;  /* 0x000000205e247810 */ /* 0x000fe20007ffe0ff */
[----:B------:R-:W-:Y:S01]  /*11f90*/  FFMA.FTZ R100, R26, R20, R73 ;  /* 0x000000141a647223 */ /* 0x000fe20000010049 */
[----:B------:R-:W-:-:S02]  /*11fa0*/  PRMT R20, RZ, 0x5410, R52 ;  /* 0x00005410ff147816 */ /* 0x000fc40000000034 */
[----:B------:R-:W-:Y:S01]  /*11fb0*/  F2FP.BF16.PACK_AB R26, R96, R67 ;  /* 0x00000043601a723e */ /* 0x000fe200000010ff */
[----:B------:R-:W-:Y:S01]  /*11fc0*/  IMAD.WIDE.U32 R36, R36, R37, c[0x0][0x208] ;  /* 0x0000820024247625 */ /* 0x000fe200078e0025 */
[----:B------:R-:W-:-:S03]  /*11fd0*/  F2FP.BF16.PACK_AB R29, R100, R89 ;  /* 0x00000059641d723e */ /* 0x000fc600000010ff */
[----:B------:R-:W-:Y:S01]  /*11fe0*/  FFMA.FTZ R38, R24, R20, R17 ;  /* 0x0000001418267223 */ /* 0x000fe20000010011 */
[----:B------:R-:W-:Y:S02]  /*11ff0*/  PRMT R20, RZ, 0x7610, R52 ;  /* 0x00007610ff147816 */ /* 0x000fe40000000034 */
[----:B------:R-:W-:Y:S02]  /*12000*/  F2FP.BF16.PACK_AB R24, R31, R30 ;  /* 0x0000001e1f18723e */ /* 0x000fe400000010ff */
[----:B------:R-:W-:Y:S01]  /*12010*/  F2FP.BF16.PACK_AB R31, R104, R99 ;  /* 0x00000063681f723e */ /* 0x000fe200000010ff */
[----:B------:R-:W-:Y:S01]  /*12020*/  FFMA.FTZ R87, R28, R20, R19 ;  /* 0x000000141c577223 */ /* 0x000fe20000010013 */
[----:B------:R-:W-:Y:S02]  /*12030*/  F2FP.BF16.PACK_AB R20, R64, R35 ;  /* 0x000000234014723e */ /* 0x000fe400000010ff */
[----:B------:R-:W-:Y:S02]  /*12040*/  LEA.HI.X R35, R94, c[0x0][0x20c], RZ, 0x4, P0 ;  /* 0x000083005e237a11 */ /* 0x000fe400000f24ff */
[----:B------:R-:W-:-:S02]  /*12050*/  F2FP.BF16.PACK_AB R30, R102, R97 ;  /* 0x00000061661e723e */ /* 0x000fc400000010ff */
[----:B------:R-:W-:Y:S01]  /*12060*/  F2FP.BF16.PACK_AB R28, R87, R38 ;  /* 0x00000026571c723e */ /* 0x000fe200000010ff */
[----:B------:R0:W-:Y:S01]  /*12070*/  STG.E.128 [R34.64], R20 ;  /* 0x0000001422007986 */ /* 0x0001e2000c101d06 */
[----:B------:R-:W-:-:S03]  /*12080*/  ISETP.GE.AND P0, PT, R18, c[0x0][0x164], PT ;  /* 0x0000590012007a0c */ /* 0x000fc60003f06270 */
[----:B------:R0:W-:Y:S04]  /*12090*/  STG.E.128 [R36.64], R24 ;  /* 0x0000001824007986 */ /* 0x0001e8000c101d06 */
[----:B------:R0:W-:Y:S06]  /*120a0*/  STG.E.128 [R32.64], R28 ;  /* 0x0000001c20007986 */ /* 0x0001ec000c101d06 */
[----:B0-----:R-:W-:Y:S01]  /*120b0*/  @P0 CALL.REL.NOINC `(.L_x_8050) ;  /* 0x0000001000000944 */ /* 0x001fe20003c00000 */
[----:B------:R-:W-:Y:S05]  /*120c0*/  BRA `(.L_x_8051) ;  /* 0xfffee7a000007947 */ /* 0x000fea000383ffff */
.L_x_8050:
[----:B------:R-:W-:Y:S05]  /*120d0*/  BSYNC B0 ;  /* 0x0000000000007941 */ /* 0x000fea0003800000 */
.L_x_7660:
[----:B------:R-:W-:Y:S05]  /*120e0*/  EXIT ;  /* 0x000000000000794d */ /* 0x000fea0003800000 */
.L_x_8048:
[----:B------:R-:W-:Y:S01]  /*120f0*/  HFMA2.MMA R98, -RZ, RZ, 0, 5.9604644775390625e-08 ;  /* 0x00000001ff627435 */ /* 0x000fe200000001ff */
[----:B------:R-:W-:Y:S01]  /*12100*/  IMAD.MOV.U32 R85, RZ, RZ, 0x1f ;  /* 0x0000001fff557424 */ /* 0x000fe200078e00ff */
[----:B------:R-:W-:Y:S01]  /*12110*/  MOV R96, 0x12140 ;  /* 0x0001214000607802 */ /* 0x000fe20000000f00 */
[----:B------:R-:W-:-:S03]  /*12120*/  IMAD.MOV.U32 R100, RZ, RZ, -0x1 ;  /* 0xffffffffff647424 */ /* 0x000fc600078e00ff */
[----:B------:R-:W-:Y:S05]  /*12130*/  CALL.REL.NOINC `($__internal_31_$__cuda_sm70_shflsync_bfly_p) ;  /* 0x000006a000007944 */ /* 0x000fea0003c00000 */
[----:B01----:R-:W-:Y:S05]  /*12140*/  BRA `(.L_x_8052) ;  /* 0xfffff2c000007947 */ /* 0x003fea000383ffff */
.L_x_8049:
[----:B0-----:R-:W-:Y:S01]  /*12150*/  IMAD.MOV.U32 R89, RZ, RZ, R102 ;  /* 0x000000ffff597224 */ /* 0x001fe200078e0066 */
[----:B------:R-:W-:Y:S01]  /*12160*/  MOV R96, 0x121b0 ;  /* 0x000121b000607802 */ /* 0x000fe20000000f00 */
[----:B------:R-:W-:-:S02]  /*12170*/  IMAD.MOV.U32 R98, RZ, RZ, 0x2 ;  /* 0x00000002ff627424 */ /* 0x000fc400078e00ff */
[----:B------:R-:W-:Y:S02]  /*12180*/  IMAD.MOV.U32 R85, RZ, RZ, 0x1f ;  /* 0x0000001fff557424 */ /* 0x000fe400078e00ff */
[----:B------:R-:W-:Y:S02]  /*12190*/  IMAD.MOV.U32 R100, RZ, RZ, -0x1 ;  /* 0xffffffffff647424 */ /* 0x000fe400078e00ff */
[----:B------:R-:W-:Y:S05]  /*121a0*/  CALL.REL.NOINC `($__internal_31_$__cuda_sm70_shflsync_bfly_p) ;  /* 0x0000063000007944 */ /* 0x000fea0003c00000 */
[----:B01----:R-:W-:Y:S01]  /*121b0*/  FADD.FTZ R89, R102, R85 ;  /* 0x0000005566597221 */ /* 0x003fe20000010000 */
[----:B------:R-:W-:Y:S01]  /*121c0*/  MOV R96, 0x12210 ;  /* 0x0001221000607802 */ /* 0x000fe20000000f00 */
[----:B------:R-:W-:Y:S02]  /*121d0*/  IMAD.MOV.U32 R98, RZ, RZ, 0x4 ;  /* 0x00000004ff627424 */ /* 0x000fe400078e00ff */
[----:B------:R-:W-:Y:S02]  /*121e0*/  IMAD.MOV.U32 R85, RZ, RZ, 0x1f ;  /* 0x0000001fff557424 */ /* 0x000fe400078e00ff */
[----:B------:R-:W-:Y:S02]  /*121f0*/  IMAD.MOV.U32 R100, RZ, RZ, -0x1 ;  /* 0xffffffffff647424 */ /* 0x000fe400078e00ff */
[----:B------:R-:W-:Y:S05]  /*12200*/  CALL.REL.NOINC `($__internal_31_$__cuda_sm70_shflsync_bfly_p) ;  /* 0x000005d000007944 */ /* 0x000fea0003c00000 */
[----:B01----:R-:W-:Y:S01]  /*12210*/  FADD.FTZ R89, R89, R85 ;  /* 0x0000005559597221 */ /* 0x003fe20000010000 */
        /* <DEDUP_REMOVED lines=11> */
[----:B-1----:R-:W-:Y:S02]  /*122d0*/  FADD.FTZ R85, R89, R85 ;  /* 0x0000005559557221 */ /* 0x002fe40000010000 */
[----:B0-----:R-:W-:-:S02]  /*122e0*/  IMAD.MOV.U32 R100, RZ, RZ, -0x1 ;  /* 0xffffffffff647424 */ /* 0x001fc400078e00ff */
        /* <DEDUP_REMOVED lines=50> */
[----:B------:R-:W-:Y:S02]  /*12610*/  MOV R85, 0x1f ;  /* 0x0000001f00557802 */ /* 0x000fe40000000f00 */
[----:B------:R-:W-:Y:S02]  /*12620*/  MOV R96, 0x12640 ;  /* 0x0001264000607802 */ /* 0x000fe40000000f00 */
        /* <DEDUP_REMOVED lines=25> */
[----:B01----:R-:W-:Y:S01]  /*127c0*/  IMAD.MOV.U32 R100, RZ, RZ, R85 ;  /* 0x000000ffff647224 */ /* 0x003fe200078e0055 */
[----:B------:R-:W-:Y:S05]  /*127d0*/  BRA `(.L_x_8053) ;  /* 0xfffff07000007947 */ /* 0x000fea000383ffff */
        .weak           $__internal_31_$__cuda_sm70_shflsync_bfly_p
        .type           $__internal_31_$__cuda_sm70_shflsync_bfly_p,@function
        .size           $__internal_31_$__cuda_sm70_shflsync_bfly_p,(.L_x_20047 - $__internal_31_$__cuda_sm70_shflsync_bfly_p)
$__internal_31_$__cuda_sm70_shflsync_bfly_p:
[----:B------:R-:W-:Y:S01]  /*127e0*/  IMAD.MOV.U32 R97, RZ, RZ, 0x0 ;  /* 0x00000000ff617424 */ /* 0x000fe200078e00ff */
[----:B------:R-:W-:Y:S04]  /*127f0*/  WARPSYNC R100 ;  /* 0x0000006400007348 */ /* 0x000fe80003800000 */
[----:B------:R0:W1:Y:S01]  /*12800*/  SHFL.BFLY PT, R85, R89, R98, R85 ;  /* 0x0c00006259557389 */ /* 0x00006200000e0055 */
[----:B------:R-:W-:Y:S05]  /*12810*/  RET.REL.NODEC R96 `(_ZN10layer_norm31ln_parallel_residual_fwd_kernelINS_13Kernel_traitsI13__nv_bfloat16S2_fS2_fjLj768ELj1ELj4ELj1ELj16ENS_18Kernel_traits_baseILj768ES2_S2_fS2_fjLj128EEEEELb1ELb1ELb1EEEvNS_9FwdParamsE) ;  /* 0xfffed7e060007950 */ /* 0x000fea0003c3ffff */
.L_x_8054:
        /* <DEDUP_REMOVED lines=14> */
.L_x_20047:


//--------------------- .text._ZN10layer_norm31ln_parallel_residual_fwd_kernelINS_13Kernel_traitsIf13__nv_bfloat16fS2_fjLj768ELj1ELj4ELj1ELj16ENS_18Kernel_traits_baseILj768EfS2_fS2_fjLj128EEEEELb0ELb0ELb0EEEvNS_9FwdParamsE --------------------------
	.section	.text._ZN10layer_norm31ln_parallel_residual_fwd_kernelINS_13Kernel_traitsIf13__nv_bfloat16fS2_fjLj768ELj1ELj4ELj1ELj16ENS_18Kernel_traits_baseILj768EfS2_fS2_fjLj128EEEEELb0ELb0ELb0EEEvNS_9FwdParamsE,"ax",@progbits
	.sectioninfo	@"SHI_REGISTERS=156"
	.align	128
        .global         _ZN10layer_norm31ln_parallel_residual_fwd_kernelINS_13Kernel_traitsIf13__nv_bfloat16fS2_fjLj768ELj1ELj4ELj1ELj16ENS_18Kernel_traits_baseILj768EfS2_fS2_fjLj128EEEEELb0ELb0ELb0EEEvNS_9FwdParamsE
        .type           _ZN10layer_norm31ln_parallel_residual_fwd_kernelINS_13Kernel_traitsIf13__nv_bfloat16fS2_fjLj768ELj1ELj4ELj1ELj16ENS_18Kernel_traits_baseILj768EfS2_fS2_fjLj128EEEEELb0ELb0ELb0EEEvNS_9FwdParamsE,@function
        .size           _ZN10layer_norm31ln_parallel_residual_fwd_kernelINS_13Kernel_traitsIf13__nv_bfloat16fS2_fjLj768ELj1ELj4ELj1ELj16ENS_18Kernel_traits_baseILj768EfS2_fS2_fjLj128EEEEELb0ELb0ELb0EEEvNS_9FwdParamsE,(.L_x_20048 - _ZN10layer_norm31ln_parallel_residual_fwd_kernelINS_13Kernel_traitsIf13__nv_bfloat16fS2_fjLj768ELj1ELj4ELj1ELj16ENS_18Kernel_traits_baseILj768EfS2_fS2_fjLj128EEEEELb0ELb0ELb0EEEvNS_9FwdParamsE)
        .other          _ZN10layer_norm31ln_parallel_residual_fwd_kernelINS_13Kernel_traitsIf13__nv_bfloat16fS2_fjLj768ELj1ELj4ELj1ELj16ENS_18Kernel_traits_baseILj768EfS2_fS2_fjLj128EEEEELb0ELb0ELb0EEEvNS_9FwdParamsE,@"STO_CUDA_ENTRY STV_DEFAULT"
_ZN10layer_norm31ln_parallel_residual_fwd_kernelINS_13Kernel_traitsIf13__nv_bfloat16fS2_fjLj768ELj1ELj4ELj1ELj16ENS_18Kernel_traits_baseILj768EfS2_fS2_fjLj128EEEEELb0ELb0ELb0EEEvNS_9FwdParamsE:
.text._ZN10layer_norm31ln_parallel_residual_fwd_kernelINS_13Kernel_traitsIf13__nv_bfloat16fS2_fjLj768ELj1ELj4ELj1ELj16ENS_18Kernel_traits_baseILj768EfS2_fS2_fjLj128EEEEELb0ELb0ELb0EEEvNS_9FwdParamsE:
        /* <DEDUP_REMOVED lines=27> */
[----:B------:R-:W-:-:S08]  /*01b0*/  SHF.L.U32 R4, R8, 0x5, RZ ;  /* 0x0000000508047819 */ /* 0x000fd000000006ff */
        /* <DEDUP_REMOVED lines=11> */
[C---:B------:R-:W-:Y:S01]  /*0270*/  @P1 IADD3.X R7, R9.reuse, c[0x0][0x224], RZ, P6, !PT ;  /* 0x0000890009071a10 */ /* 0x040fe200037fe4ff */
        /* <DEDUP_REMOVED lines=9> */
.L_x_8056:
[----:B------:R-:W-:Y:S05]  /*0310*/  BSYNC B0 ;  /* 0x0000000000007941 */ /* 0x000fea0003800000 */
.L_x_8055:
        /* <DEDUP_REMOVED lines=10> */
[----:B0-----:R-:W-:-:S09]  /*03c0*/  SHF.L.U32 R5, R8, 0x5, RZ ;  /* 0x0000000508057819 */ /* 0x001fd200000006ff */
        /* <DEDUP_REMOVED lines=22> */
.L_x_8058:
[----:B------:R-:W-:Y:S05]  /*0530*/  BSYNC B0 ;  /* 0x0000000000007941 */ /* 0x000fea0003800000 */
.L_x_8057:
        /* <DEDUP_REMOVED lines=10> */
[----:B0-----:R-:W-:Y:S01]  /*05e0*/  HFMA2.MMA R5, -RZ, RZ, 0, 1.9073486328125e-06 ;  /* 0x00000020ff057435 */ /* 0x001fe200000001ff */
[----:B------:R-:W-:-:S08]  /*05f0*/  SHF.L.U32 R100, R8, 0x5, RZ ;  /* 0x0000000508647819 */ /* 0x000fd000000006ff */
[----:B------:R-:W-:-:S04]  /*0600*/  @P0 LEA R2, P6, R8, c[0x0][0x218], 0x5 ;  /* 0x0000860008020a11 */ /* 0x000fc800078c28ff */
[----:B------:R-:W-:Y:S02]  /*0610*/  @P0 LEA.HI.X R3, R8, c[0x0][0x21c], RZ, 0x5, P6 ;  /* 0x0000870008030a11 */ /* 0x000fe400030f2cff */
        /* <DEDUP_REMOVED lines=18> */
.L_x_8060:
[----:B------:R-:W-:Y:S05]  /*0740*/  BSYNC B0 ;  /* 0x0000000000007941 */ /* 0x000fea0003800000 */
.L_x_8059:
[----:B------:R-:W-:Y:S05]  /*0750*/  @P2 EXIT ;  /* 0x000000000000294d */ /* 0x000fea0003800000 */
[----:B0-----:R-:W-:Y:S01]  /*0760*/  MOV R2, R104 ;  /* 0x0000006800027202 */ /* 0x001fe20000000f00 */
[----:B------:R-:W-:-:S03]  /*0770*/  ULDC.U8 UR6, c[0x0][0x1f0] ;  /* 0x00007c0000067ab9 */ /* 0x000fc60000000000 */
.L_x_8124:
        /* <DEDUP_REMOVED lines=9> */
[----:B------:R-:W-:Y:S01]  /*0810*/  HFMA2.MMA R116, -RZ, RZ, 0, 9.5367431640625e-07 ;  /* 0x00000010ff747435 */ /* 0x000fe200000001ff */
[----:B------:R-:W-:Y:S02]  /*0820*/  ISETP.NE.U32.AND P1, PT, RZ, c[0x0][0x178], PT ;  /* 0x00005e00ff007a0c */ /* 0x000fe40003f25070 */
[----:B------:R-:W-:Y:S02]  /*0830*/  ISETP.NE.U32.AND P0, PT, RZ, c[0x0][0x180], PT ;  /* 0x00006000ff007a0c */ /* 0x000fe40003f05070 */
[----:B------:R-:W-:Y:S02]  /*0840*/  ISETP.NE.AND.EX P1, PT, RZ, c[0x0][0x17c], PT, P1 ;  /* 0x00005f00ff007a0c */ /* 0x000fe40003f25310 */
[----:B------:R-:W-:-:S03]  /*0850*/  ISETP.NE.AND.EX P0, PT, RZ, c[0x0][0x184], PT, P0 ;  /* 0x00006100ff007a0c */ /* 0x000fc60003f05300 */
[----:B------:R-:W-:-:S06]  /*0860*/  IMAD.WIDE.U32 R116, R3, R116, c[0x0][0x170] ;  /* 0x00005c0003747625 */ /* 0x000fcc00078e0074 */
[----:B------:R-:W2:Y:S02]  /*0870*/  LDG.E.128 R116, [R116.64] ;  /* 0x0000000474747981 */ /* 0x000ea4000c1e1d00 */
[C---:B------:R-:W-:Y:S02]  /*0880*/  @P1 LEA R114, P2, R3.reuse, c[0x0][0x178], 0x4 ;  /* 0x00005e0003721a11 */ /* 0x040fe400078420ff */
[C---:B------:R-:W-:Y:S02]  /*0890*/  @P0 LEA R112, P6, R3.reuse, c[0x0][0x180], 0x5 ;  /* 0x0000600003700a11 */ /* 0x040fe400078c28ff */
[C---:B------:R-:W-:Y:S02]  /*08a0*/  @P1 LEA.HI.X R115, R3.reuse, c[0x0][0x17c], RZ, 0x4, P2 ;  /* 0x00005f0003731a11 */ /* 0x040fe400010f24ff */
[----:B------:R-:W-:-:S03]  /*08b0*/  @P0 LEA.HI.X R113, R3, c[0x0][0x184], RZ, 0x5, P6 ;  /* 0x0000610003710a11 */ /* 0x000fc600030f2cff */
[----:B------:R0:W5:Y:S01]  /*08c0*/  @P1 LDG.E.128 R100, [R114.64] ;  /* 0x0000000472641981 */ /* 0x000162000c1e1d00 */
[----:B------:R-:W-:-:S03]  /*08d0*/  ISETP.NE.U32.AND P1, PT, RZ, c[0x0][0x178], PT ;  /* 0x00005e00ff007a0c */ /* 0x000fc60003f25070 */
[----:B------:R2:W5:Y:S01]  /*08e0*/  @P0 LDG.E.128 R104, [R112.64] ;  /* 0x0000000470680981 */ /* 0x000562000c1e1d00 */
[----:B------:R-:W-:-:S03]  /*08f0*/  ISETP.NE.AND.EX P1, PT, RZ, c[0x0][0x17c], PT, P1 ;  /* 0x00005f00ff007a0c */ /* 0x000fc60003f25310 */
[----:B------:R2:W5:Y:S02]  /*0900*/  @P0 LDG.E.128 R108, [R112.64+0x10] ;  /* 0x00001004706c0981 */ /* 0x000564000c1e1d00 */
[----:B--2---:R-:W-:-:S08]  /*0910*/  PRMT R112, RZ, 0x5410, R116 ;  /* 0x00005410ff707816 */ /* 0x004fd00000000074 */
[----:B------:R-:W-:Y:S05]  /*0920*/  @P1 BRA `(.L_x_8063) ;  /* 0x0000003000001947 */ /* 0x000fea0003800000 */
[----:B0-----:R-:W-:Y:S05]  /*0930*/  @!P0 BRA `(.L_x_8064) ;  /* 0x0000005000008947 */ /* 0x001fea0003800000 */
[----:B-----5:R-:W-:Y:S01]  /*0940*/  FADD.FTZ R112, R104, R112 ;  /* 0x0000007068707221 */ /* 0x020fe20000010000 */
[----:B------:R-:W-:Y:S05]  /*0950*/  BRA `(.L_x_8064) ;  /* 0x0000003000007947 */ /* 0x000fea0003800000 */
.L_x_8063:
[----:B0----5:R-:W-:-:S05]  /*0960*/  PRMT R113, RZ, 0x5410, R100 ;  /* 0x00005410ff717816 */ /* 0x021fca0000000064 */
[----:B------:R-:W-:-:S04]  /*0970*/  FADD.FTZ R112, R113, R112 ;  /* 0x0000007071707221 */ /* 0x000fc80000010000 */
[----:B------:R-:W-:Y:S02]  /*0980*/  @P0 FADD.FTZ R112, R104, R112 ;  /* 0x0000007068700221 */ /* 0x000fe40000010000 */
.L_x_8064:
[----:B------:R-:W-:Y:S01]  /*0990*/  PRMT R113, RZ, 0x7610, R116 ;  /* 0x00007610ff717816 */ /* 0x000fe20000000074 */
[----:B------:R-:W-:Y:S05]  /*09a0*/  @P1 BRA `(.L_x_8065) ;  /* 0x0000003000001947 */ /* 0x000fea0003800000 */
[----:B------:R-:W-:Y:S05]  /*09b0*/  @!P0 BRA `(.L_x_8066) ;  /* 0x0000005000008947 */ /* 0x000fea0003800000 */
[----:B-----5:R-:W-:Y:S01]  /*09c0*/  FADD.FTZ R113, R105, R113 ;  /* 0x0000007169717221 */ /* 0x020fe20000010000 */
[----:B------:R-:W-:Y:S05]  /*09d0*/  BRA `(.L_x_8066) ;  /* 0x0000003000007947 */ /* 0x000fea0003800000 */
.L_x_8065:
[----:B-----5:R-:W-:-:S05]  /*09e0*/  PRMT R114, RZ, 0x7610, R100 ;  /* 0x00007610ff727816 */ /* 0x020fca0000000064 */
[----:B------:R-:W-:-:S04]  /*09f0*/  FADD.FTZ R113, R114, R113 ;  /* 0x0000007172717221 */ /* 0x000fc80000010000 */
[----:B------:R-:W-:Y:S02]  /*0a00*/  @P0 FADD.FTZ R113, R105, R113 ;  /* 0x0000007169710221 */ /* 0x000fe40000010000 */
.L_x_8066:
[----:B------:R-:W-:Y:S01]  /*0a10*/  PRMT R114, RZ, 0x5410, R117 ;  /* 0x00005410ff727816 */ /* 0x000fe20000000075 */
[----:B------:R-:W-:Y:S05]  /*0a20*/  @P1 BRA `(.L_x_8067) ;  /* 0x0000003000001947 */ /* 0x000fea0003800000 */
[----:B------:R-:W-:Y:S05]  /*0a30*/  @!P0 BRA `(.L_x_8068) ;  /* 0x0000005000008947 */ /* 0x000fea0003800000 */
[----:B-----5:R-:W-:Y:S01]  /*0a40*/  FADD.FTZ R114, R106, R114 ;  /* 0x000000726a727221 */ /* 0x020fe20000010000 */
[----:B------:R-:W-:Y:S05]  /*0a50*/  BRA `(.L_x_8068) ;  /* 0x0000003000007947 */ /* 0x000fea0003800000 */
.L_x_8067:
[----:B-----5:R-:W-:-:S05]  /*0a60*/  PRMT R115, RZ, 0x5410, R101 ;  /* 0x00005410ff737816 */ /* 0x020fca0000000065 */
[----:B------:R-:W-:-:S04]  /*0a70*/  FADD.FTZ R114, R115, R114 ;  /* 0x0000007273727221 */ /* 0x000fc80000010000 */
[----:B------:R-:W-:Y:S02]  /*0a80*/  @P0 FADD.FTZ R114, R106, R114 ;  /* 0x000000726a720221 */ /* 0x000fe40000010000 */
.L_x_8068:
[----:B------:R-:W-:Y:S01]  /*0a90*/  PRMT R115, RZ, 0x7610, R117 ;  /* 0x00007610ff737816 */ /* 0x000fe20000000075 */
[----:B------:R-:W-:Y:S05]  /*0aa0*/  @P1 BRA `(.L_x_8069) ;  /* 0x0000003000001947 */ /* 0x000fea0003800000 */
[----:B------:R-:W-:Y:S05]  /*0ab0*/  @!P0 BRA `(.L_x_8070) ;  /* 0x0000005000008947 */ /* 0x000fea0003800000 */
[----:B-----5:R-:W-:Y:S01]  /*0ac0*/  FADD.FTZ R115, R107, R115 ;  /* 0x000000736b737221 */ /* 0x020fe20000010000 */
[----:B------:R-:W-:Y:S05]  /*0ad0*/  BRA `(.L_x_8070) ;  /* 0x0000003000007947 */ /* 0x000fea0003800000 */
.L_x_8069:
[----:B-----5:R-:W-:-:S05]  /*0ae0*/  PRMT R116, RZ, 0x7610, R101 ;  /* 0x00007610ff747816 */ /* 0x020fca0000000065 */
[----:B------:R-:W-:-:S04]  /*0af0*/  FADD.FTZ R115, R116, R115 ;  /* 0x0000007374737221 */ /* 0x000fc80000010000 */
[----:B------:R-:W-:Y:S02]  /*0b00*/  @P0 FADD.FTZ R115, R107, R115 ;  /* 0x000000736b730221 */ /* 0x000fe40000010000 */
.L_x_8070:
[----:B------:R-:W-:Y:S01]  /*0b10*/  PRMT R116, RZ, 0x5410, R118 ;  /* 0x00005410ff747816 */ /* 0x000fe20000000076 */
[----:B------:R-:W-:Y:S05]  /*0b20*/  @P1 BRA `(.L_x_8071) ;  /* 0x0000003000001947 */ /* 0x000fea0003800000 */
[----:B------:R-:W-:Y:S05]  /*0b30*/  @!P0 BRA `(.L_x_8072) ;  /* 0x0000005000008947 */ /* 0x000fea0003800000 */
[----:B-----5:R-:W-:Y:S01]  /*0b40*/  FADD.FTZ R116, R108, R116 ;  /* 0x000000746c747221 */ /* 0x020fe20000010000 */
[----:B------:R-:W-:Y:S05]  /*0b50*/  BRA `(.L_x_8072) ;  /* 0x0000003000007947 */ /* 0x000fea0003800000 */
.L_x_8071:
[----:B-----5:R-:W-:-:S05]  /*0b60*/  PRMT R117, RZ, 0x5410, R102 ;  /* 0x00005410ff757816 */ /* 0x020fca0000000066 */
[----:B------:R-:W-:-:S04]  /*0b70*/  FADD.FTZ R116, R117, R116 ;  /* 0x0000007475747221 */ /* 0x000fc80000010000 */
[----:B------:R-:W-:Y:S02]  /*0b80*/  @P0 FADD.FTZ R116, R108, R116 ;  /* 0x000000746c740221 */ /* 0x000fe40000010000 */
.L_x_8072:
[----:B------:R-:W-:Y:S01]  /*0b90*/  PRMT R117, RZ, 0x7610, R118 ;  /* 0x00007610ff757816 */ /* 0x000fe20000000076 */
[----:B------:R-:W-:Y:S05]  /*0ba0*/  @P1 BRA `(.L_x_8073) ;  /* 0x0000003000001947 */ /* 0x000fea0003800000 */
[----:B------:R-:W-:Y:S05]  /*0bb0*/  @!P0 BRA `(.L_x_8074) ;  /* 0x0000005000008947 */ /* 0x000fea0003800000 */
[----:B-----5:R-:W-:Y:S01]  /*0bc0*/  FADD.FTZ R117, R109, R117 ;  /* 0x000000756d757221 */ /* 0x020fe20000010000 */
[----:B------:R-:W-:Y:S05]  /*0bd0*/  BRA `(.L_x_8074) ;  /* 0x0000003000007947 */ /* 0x000fea0003800000 */
.L_x_8073:
[----:B-----5:R-:W-:-:S05]  /*0be0*/  PRMT R118, RZ, 0x7610, R102 ;  /* 0x00007610ff767816 */ /* 0x020fca0000000066 */
[----:B------:R-:W-:-:S04]  /*0bf0*/  FADD.FTZ R117, R118, R117 ;  /* 0x0000007576757221 */ /* 0x000fc80000010000 */
[----:B------:R-:W-:Y:S02]  /*0c00*/  @P0 FADD.FTZ R117, R109, R117 ;  /* 0x000000756d750221 */ /* 0x000fe40000010000 */
.L_x_8074:
[----:B------:R-:W-:Y:S01]  /*0c10*/  PRMT R118, RZ, 0x5410, R119 ;  /* 0x00005410ff767816 */ /* 0x000fe20000000077 */
[----:B------:R-:W-:Y:S05]  /*0c20*/  @P1 BRA `(.L_x_8075) ;  /* 0x0000003000001947 */ /* 0x000fea0003800000 */
[----:B------:R-:W-:Y:S05]  /*0c30*/  @!P0 BRA `(.L_x_8076) ;  /* 0x0000005000008947 */ /* 0x000fea0003800000 */
[----:B-----5:R-:W-:Y:S01]  /*0c40*/  FADD.FTZ R118, R110, R118 ;  /* 0x000000766e767221 */ /* 0x020fe20000010000 */
[----:B------:R-:W-:Y:S05]  /*0c50*/  BRA `(.L_x_8076) ;  /* 0x0000003000007947 */ /* 0x000fea0003800000 */
.L_x_8075:
[----:B-----5:R-:W-:-:S05]  /*0c60*/  PRMT R137, RZ, 0x5410, R103 ;  /* 0x00005410ff897816 */ /* 0x020fca0000000067 */
[----:B------:R-:W-:-:S04]  /*0c70*/  FADD.FTZ R118, R137, R118 ;  /* 0x0000007689767221 */ /* 0x000fc80000010000 */
[----:B------:R-:W-:Y:S02]  /*0c80*/  @P0 FADD.FTZ R118, R110, R118 ;  /* 0x000000766e760221 */ /* 0x000fe40000010000 */
.L_x_8076:
[----:B------:R-:W-:Y:S01]  /*0c90*/  PRMT R119, RZ, 0x7610, R119 ;  /* 0x00007610ff777816 */ /* 0x000fe20000000077 */
[----:B------:R-:W-:Y:S05]  /*0ca0*/  @P1 BRA `(.L_x_8077) ;  /* 0x0000003000001947 */ /* 0x000fea0003800000 */
[----:B------:R-:W-:Y:S05]  /*0cb0*/  @!P0 BRA `(.L_x_8078) ;  /* 0x0000005000008947 */ /* 0x000fea0003800000 */
[----:B-----5:R-:W-:Y:S01]  /*0cc0*/  FADD.FTZ R119, R111, R119 ;  /* 0x000000776f777221 */ /* 0x020fe20000010000 */
[----:B------:R-:W-:Y:S05]  /*0cd0*/  BRA `(.L_x_8078) ;  /* 0x0000003000007947 */ /* 0x000fea0003800000 */
.L_x_8077:
[----:B-----5:R-:W-:-:S05]  /*0ce0*/  PRMT R138, RZ, 0x7610, R103 ;  /* 0x00007610ff8a7816 */ /* 0x020fca0000000067 */
[----:B------:R-:W-:-:S04]  /*0cf0*/  FADD.FTZ R119, R138, R119 ;  /* 0x000000778a777221 */ /* 0x000fc80000010000 */
[----:B------:R-:W-:Y:S02]  /*0d00*/  @P0 FADD.FTZ R119, R111, R119 ;  /* 0x000000776f770221 */ /* 0x000fe40000010000 */
.L_x_8078:
[C---:B------:R-:W-:Y:S02]  /*0d10*/  LEA R138, P0, R3.reuse, c[0x0][0x188], 0x5 ;  /* 0x00006200038a7a11 */ /* 0x040fe400078028ff */
[C---:B------:R-:W-:Y:S02]  /*0d20*/  IADD3 R137, R3.reuse, 0x20, RZ ;  /* 0x0000002003897810 */ /* 0x040fe40007ffe0ff */
[----:B------:R-:W-:-:S05]  /*0d30*/  LEA.HI.X R139, R3, c[0x0][0x18c], RZ, 0x5, P0 ;  /* 0x00006300038b7a11 */ /* 0x000fca00000f2cff */
[----:B------:R0:W-:Y:S04]  /*0d40*/  STG.E.128 [R138.64], R112 ;  /* 0x000000708a007986 */ /* 0x0001e8000c101d04 */
[----:B------:R0:W-:Y:S02]  /*0d50*/  STG.E.128 [R138.64+0x10], R116 ;  /* 0x000010748a007986 */ /* 0x0001e4000c101d04 */
.L_x_8062:
[----:B------:R-:W-:Y:S05]  /*0d60*/  BSYNC B0 ;  /* 0x0000000000007941 */ /* 0x000fea0003800000 */
.L_x_8061:
[----:B------:R-:W-:Y:S01]  /*0d70*/  BSSY B0, `(.L_x_8079) ;  /* 0x0000057000007945 */ /* 0x000fe20003800000 */
[----:B------:R-:W-:Y:S05]  /*0d80*/  @!P4 BRA `(.L_x_8080) ;  /* 0x000005500000c947 */ /* 0x000fea0003800000 */
[----:B------:R-:W-:Y:S02]  /*0d90*/  MOV R124, 0x10 ;  /* 0x00000010007c7802 */ /* 0x000fe40000000f00 */
[----:B------:R-:W-:Y:S02]  /*0da0*/  ISETP.NE.U32.AND P1, PT, RZ, c[0x0][0x178], PT ;  /* 0x00005e00ff007a0c */ /* 0x000fe40003f25070 */
[----:B------:R-:W-:Y:S01]  /*0db0*/  ISETP.NE.U32.AND P0, PT, RZ, c[0x0][0x180], PT ;  /* 0x00006000ff007a0c */ /* 0x000fe20003f05070 */
[----:B------:R-:W-:Y:S01]  /*0dc0*/  IMAD.WIDE.U32 R124, R137, R124, c[0x0][0x170] ;  /* 0x00005c00897c7625 */ /* 0x000fe200078e007c */
[----:B------:R-:W-:-:S02]  /*0dd0*/  ISETP.NE.AND.EX P1, PT, RZ, c[0x0][0x17c], PT, P1 ;  /* 0x00005f00ff007a0c */ /* 0x000fc40003f25310 */
[----:B------:R-:W-:-:S03]  /*0de0*/  ISETP.NE.AND.EX P0, PT, RZ, c[0x0][0x184], PT, P0 ;  /* 0x00006100ff007a0c */ /* 0x000fc60003f05300 */
[----:B------:R-:W2:Y:S08]  /*0df0*/  LDG.E.128 R124, [R124.64] ;  /* 0x000000047c7c7981 */ /* 0x000eb0000c1e1d00 */
[C---:B------:R-:W-:Y:S02]  /*0e00*/  @P1 LEA R122, P2, R137.reuse, c[0x0][0x178], 0x4 ;  /* 0x00005e00897a1a11 */ /* 0x040fe400078420ff */
[----:B------:R-:W-:-:S02]  /*0e10*/  @P0 LEA R120, P6, R137, c[0x0][0x180], 0x5 ;  /* 0x0000600089780a11 */ /* 0x000fc400078c28ff */
[C---:B------:R-:W-:Y:S02]  /*0e20*/  @P1 LEA.HI.X R123, R137.reuse, c[0x0][0x17c], RZ, 0x4, P2 ;  /* 0x00005f00897b1a11 */ /* 0x040fe400010f24ff */
[----:B------:R-:W-:-:S03]  /*0e30*/  @P0 LEA.HI.X R121, R137, c[0x0][0x184], RZ, 0x5, P6 ;  /* 0x0000610089790a11 */ /* 0x000fc600030f2cff */
[----:B-----5:R1:W5:Y:S01]  /*0e40*/  @P1 LDG.E.128 R100, [R122.64] ;  /* 0x000000047a641981 */ /* 0x020362000c1e1d00 */
[----:B------:R-:W-:-:S03]  /*0e50*/  ISETP.NE.U32.AND P1, PT, RZ, c[0x0][0x178], PT ;  /* 0x00005e00ff007a0c */ /* 0x000fc60003f25070 */
[----:B------:R2:W5:Y:S01]  /*0e60*/  @P0 LDG.E.128 R104, [R120.64] ;  /* 0x0000000478680981 */ /* 0x000562000c1e1d00 */
[----:B------:R-:W-:-:S03]  /*0e70*/  ISETP.NE.AND.EX P1, PT, RZ, c[0x0][0x17c], PT, P1 ;  /* 0x00005f00ff007a0c */ /* 0x000fc60003f25310 */
[----:B------:R2:W5:Y:S02]  /*0e80*/  @P0 LDG.E.128 R108, [R120.64+0x10] ;  /* 0x00001004786c0981 */ /* 0x000564000c1e1d00 */
[----:B--2---:R-:W-:-:S08]  /*0e90*/  PRMT R120, RZ, 0x5410, R124 ;  /* 0x00005410ff787816 */ /* 0x004fd0000000007c */
[----:B------:R-:W-:Y:S05]  /*0ea0*/  @P1 BRA `(.L_x_8081) ;  /* 0x0000003000001947 */ /* 0x000fea0003800000 */
[----:B-1----:R-:W-:Y:S05]  /*0eb0*/  @!P0 BRA `(.L_x_8082) ;  /* 0x0000005000008947 */ /* 0x002fea0003800000 */
[----:B-----5:R-:W-:Y:S01]  /*0ec0*/  FADD.FTZ R120, R104, R120 ;  /* 0x0000007868787221 */ /* 0x020fe20000010000 */
[----:B------:R-:W-:Y:S05]  /*0ed0*/  BRA `(.L_x_8082) ;  /* 0x0000003000007947 */ /* 0x000fea0003800000 */
.L_x_8081:
[----:B-1---5:R-:W-:-:S05]  /*0ee0*/  PRMT R121, RZ, 0x5410, R100 ;  /* 0x00005410ff797816 */ /* 0x022fca0000000064 */
[----:B------:R-:W-:-:S04]  /*0ef0*/  FADD.FTZ R120, R121, R120 ;  /* 0x0000007879787221 */ /* 0x000fc80000010000 */
[----:B------:R-:W-:Y:S02]  /*0f00*/  @P0 FADD.FTZ R120, R104, R120 ;  /* 0x0000007868780221 */ /* 0x000fe40000010000 */
.L_x_8082:
[----:B------:R-:W-:Y:S01]  /*0f10*/  PRMT R121, RZ, 0x7610, R124 ;  /* 0x00007610ff797816 */ /* 0x000fe2000000007c */
[----:B------:R-:W-:Y:S05]  /*0f20*/  @P1 BRA `(.L_x_8083) ;  /* 0x0000003000001947 */ /* 0x000fea0003800000 */
[----:B------:R-:W-:Y:S05]  /*0f30*/  @!P0 BRA `(.L_x_8084) ;  /* 0x0000005000008947 */ /* 0x000fea0003800000 */
[----:B-----5:R-:W-:Y:S01]  /*0f40*/  FADD.FTZ R121, R105, R121 ;  /* 0x0000007969797221 */ /* 0x020fe20000010000 */
[----:B------:R-:W-:Y:S05]  /*0f50*/  BRA `(.L_x_8084) ;  /* 0x0000003000007947 */ /* 0x000fea0003800000 */
.L_x_8083:
[----:B-----5:R-:W-:-:S05]  /*0f60*/  PRMT R122, RZ, 0x7610, R100 ;  /* 0x00007610ff7a7816 */ /* 0x020fca0000000064 */
[----:B------:R-:W-:-:S04]  /*0f70*/  FADD.FTZ R121, R122, R121 ;  /* 0x000000797a797221 */ /* 0x000fc80000010000 */
[----:B------:R-:W-:Y:S02]  /*0f80*/  @P0 FADD.FTZ R121, R105, R121 ;  /* 0x0000007969790221 */ /* 0x000fe40000010000 */
.L_x_8084:
[----:B------:R-:W-:Y:S01]  /*0f90*/  PRMT R122, RZ, 0x5410, R125 ;  /* 0x00005410ff7a7816 */ /* 0x000fe2000000007d */
[----:B------:R-:W-:Y:S05]  /*0fa0*/  @P1 BRA `(.L_x_8085) ;  /* 0x0000003000001947 */ /* 0x000fea0003800000 */
[----:B------:R-:W-:Y:S05]  /*0fb0*/  @!P0 BRA `(.L_x_8086) ;  /* 0x0000005000008947 */ /* 0x000fea0003800000 */
[----:B-----5:R-:W-:Y:S01]  /*0fc0*/  FADD.FTZ R122, R106, R122 ;  /* 0x0000007a6a7a7221 */ /* 0x020fe20000010000 */
[----:B------:R-:W-:Y:S05]  /*0fd0*/  BRA `(.L_x_8086) ;  /* 0x0000003000007947 */ /* 0x000fea0003800000 */
.L_x_8085:
[----:B-----5:R-:W-:-:S05]  /*0fe0*/  PRMT R123, RZ, 0x5410, R101 ;  /* 0x00005410ff7b7816 */ /* 0x020fca0000000065 */
[----:B------:R-:W-:-:S04]  /*0ff0*/  FADD.FTZ R122, R123, R122 ;  /* 0x0000007a7b7a7221 */ /* 0x000fc80000010000 */
[----:B------:R-:W-:Y:S02]  /*1000*/  @P0 FADD.FTZ R122, R106, R122 ;  /* 0x0000007a6a7a0221 */ /* 0x000fe40000010000 */
.L_x_8086:
[----:B------:R-:W-:Y:S01]  /*1010*/  PRMT R123, RZ, 0x7610, R125 ;  /* 0x00007610ff7b7816 */ /* 0x000fe2000000007d */
[----:B------:R-:W-:Y:S05]  /*1020*/  @P1 BRA `(.L_x_8087) ;  /* 0x0000003000001947 */ /* 0x000fea0003800000 */
[----:B------:R-:W-:Y:S05]  /*1030*/  @!P0 BRA `(.L_x_8088) ;  /* 0x0000005000008947 */ /* 0x000fea0003800000 */
[----:B-----5:R-:W-:Y:S01]  /*1040*/  FADD.FTZ R123, R107, R123 ;  /* 0x0000007b6b7b7221 */ /* 0x020fe20000010000 */
[----:B------:R-:W-:Y:S05]  /*1050*/  BRA `(.L_x_8088) ;  /* 0x0000003000007947 */ /* 0x000fea0003800000 */
.L_x_8087:
[----:B-----5:R-:W-:-:S05]  /*1060*/  PRMT R124, RZ, 0x7610, R101 ;  /* 0x00007610ff7c7816 */ /* 0x020fca0000000065 */
[----:B------:R-:W-:-:S04]  /*1070*/  FADD.FTZ R123, R124, R123 ;  /* 0x0000007b7c7b7221 */ /* 0x000fc80000010000 */
[----:B------:R-:W-:Y:S02]  /*1080*/  @P0 FADD.FTZ R123, R107, R123 ;  /* 0x0000007b6b7b0221 */ /* 0x000fe40000010000 */
.L_x_8088:
[----:B------:R-:W-:Y:S01]  /*1090*/  PRMT R124, RZ, 0x5410, R126 ;  /* 0x00005410ff7c7816 */ /* 0x000fe2000000007e */
[----:B------:R-:W-:Y:S05]  /*10a0*/  @P1 BRA `(.L_x_8089) ;  /* 0x0000003000001947 */ /* 0x000fea0003800000 */
[----:B------:R-:W-:Y:S05]  /*10b0*/  @!P0 BRA `(.L_x_8090) ;  /* 0x0000005000008947 */ /* 0x000fea0003800000 */
[----:B-----5:R-:W-:Y:S01]  /*10c0*/  FADD.FTZ R124, R108, R124 ;  /* 0x0000007c6c7c7221 */ /* 0x020fe20000010000 */
[----:B------:R-:W-:Y:S05]  /*10d0*/  BRA `(.L_x_8090) ;  /* 0x0000003000007947 */ /* 0x000fea0003800000 */
.L_x_8089:
[----:B-----5:R-:W-:-:S05]  /*10e0*/  PRMT R125, RZ, 0x5410, R102 ;  /* 0x00005410ff7d7816 */ /* 0x020fca0000000066 */
[----:B------:R-:W-:-:S04]  /*10f0*/  FADD.FTZ R124, R125, R124 ;  /* 0x0000007c7d7c7221 */ /* 0x000fc80000010000 */
[----:B------:R-:W-:Y:S02]  /*1100*/  @P0 FADD.FTZ R124, R108, R124 ;  /* 0x0000007c6c7c0221 */ /* 0x000fe40000010000 */
.L_x_8090:
[----:B------:R-:W-:Y:S01]  /*1110*/  PRMT R125, RZ, 0x7610, R126 ;  /* 0x00007610ff7d7816 */ /* 0x000fe2000000007e */
[----:B------:R-:W-:Y:S05]  /*1120*/  @P1 BRA `(.L_x_8091) ;  /* 0x0000003000001947 */ /* 0x000fea0003800000 */
[----:B------:R-:W-:Y:S05]  /*1130*/  @!P0 BRA `(.L_x_8092) ;  /* 0x0000005000008947 */ /* 0x000fea0003800000 */
[----:B-----5:R-:W-:Y:S01]  /*1140*/  FADD.FTZ R125, R109, R125 ;  /* 0x0000007d6d7d7221 */ /* 0x020fe20000010000 */
[----:B------:R-:W-:Y:S05]  /*1150*/  BRA `(.L_x_8092) ;  /* 0x0000003000007947 */ /* 0x000fea0003800000 */
.L_x_8091:
[----:B-----5:R-:W-:-:S05]  /*1160*/  PRMT R126, RZ, 0x7610, R102 ;  /* 0x00007610ff7e7816 */ /* 0x020fca0000000066 */
[----:B------:R-:W-:-:S04]  /*1170*/  FADD.FTZ R125, R126, R125 ;  /* 0x0000007d7e7d7221 */ /* 0x000fc80000010000 */
[----:B------:R-:W-:Y:S02]  /*1180*/  @P0 FADD.FTZ R125, R109, R125 ;  /* 0x0000007d6d7d0221 */ /* 0x000fe40000010000 */
.L_x_8092:
[----:B------:R-:W-:Y:S01]  /*1190*/  PRMT R126, RZ, 0x5410, R127 ;  /* 0x00005410ff7e7816 */ /* 0x000fe2000000007f */
[----:B------:R-:W-:Y:S05]  /*11a0*/  @P1 BRA `(.L_x_8093) ;  /* 0x0000003000001947 */ /* 0x000fea0003800000 */
[----:B------:R-:W-:Y:S05]  /*11b0*/  @!P0 BRA `(.L_x_8094) ;  /* 0x0000005000008947 */ /* 0x000fea0003800000 */
[----:B-----5:R-:W-:Y:S01]  /*11c0*/  FADD.FTZ R126, R110, R126 ;  /* 0x0000007e6e7e7221 */ /* 0x020fe20000010000 */
[----:B------:R-:W-:Y:S05]  /*11d0*/  BRA `(.L_x_8094) ;  /* 0x0000003000007947 */ /* 0x000fea0003800000 */
.L_x_8093:
[----:B0----5:R-:W-:-:S05]  /*11e0*/  PRMT R139, RZ, 0x5410, R103 ;  /* 0x00005410ff8b7816 */ /* 0x021fca0000000067 */
[----:B------:R-:W-:-:S04]  /*11f0*/  FADD.FTZ R126, R139, R126 ;  /* 0x0000007e8b7e7221 */ /* 0x000fc80000010000 */
[----:B------:R-:W-:Y:S02]  /*1200*/  @P0 FADD.FTZ R126, R110, R126 ;  /* 0x0000007e6e7e0221 */ /* 0x000fe40000010000 */
.L_x_8094:
[----:B------:R-:W-:Y:S01]  /*1210*/  PRMT R127, RZ, 0x7610, R127 ;  /* 0x00007610ff7f7816 */ /* 0x000fe2000000007f */
[----:B------:R-:W-:Y:S05]  /*1220*/  @P1 BRA `(.L_x_8095) ;  /* 0x0000003000001947 */ /* 0x000fea0003800000 */
[----:B------:R-:W-:Y:S05]  /*1230*/  @!P0 BRA `(.L_x_8096) ;  /* 0x0000005000008947 */ /* 0x000fea0003800000 */
[----:B-----5:R-:W-:Y:S01]  /*1240*/  FADD.FTZ R127, R111, R127 ;  /* 0x0000007f6f7f7221 */ /* 0x020fe20000010000 */
[----:B------:R-:W-:Y:S05]  /*1250*/  BRA `(.L_x_8096) ;  /* 0x0000003000007947 */ /* 0x000fea0003800000 */
.L_x_8095:
[----:B0----5:R-:W-:-:S05]  /*1260*/  PRMT R138, RZ, 0x7610, R103 ;  /* 0x00007610ff8a7816 */ /* 0x021fca0000000067 */
[----:B------:R-:W-:-:S04]  /*1270*/  FADD.FTZ R127, R138, R127 ;  /* 0x0000007f8a7f7221 */ /* 0x000fc80000010000 */
[----:B------:R-:W-:Y:S02]  /*1280*/  @P0 FADD.FTZ R127, R111, R127 ;  /* 0x0000007f6f7f0221 */ /* 0x000fe40000010000 */
.L_x_8096:
[----:B0-----:R-:W-:-:S04]  /*1290*/  LEA R138, P0, R137, c[0x0][0x188], 0x5 ;  /* 0x00006200898a7a11 */ /* 0x001fc800078028ff */
[C---:B------:R-:W-:Y:S02]  /*12a0*/  LEA.HI.X R139, R137.reuse, c[0x0][0x18c], RZ, 0x5, P0 ;  /* 0x00006300898b7a11 */ /* 0x040fe400000f2cff */
[----:B------:R-:W-:-:S03]  /*12b0*/  IADD3 R137, R137, 0x20, RZ ;  /* 0x0000002089897810 */ /* 0x000fc60007ffe0ff */
[----:B------:R0:W-:Y:S04]  /*12c0*/  STG.E.128 [R138.64], R120 ;  /* 0x000000788a007986 */ /* 0x0001e8000c101d04 */
[----:B------:R0:W-:Y:S02]  /*12d0*/  STG.E.128 [R138.64+0x10], R124 ;  /* 0x0000107c8a007986 */ /* 0x0001e4000c101d04 */
.L_x_8080:
[----:B------:R-:W-:Y:S05]  /*12e0*/  BSYNC B0 ;  /* 0x0000000000007941 */ /* 0x000fea0003800000 */
.L_x_8079:
[----:B------:R-:W-:Y:S01]  /*12f0*/  BSSY B0, `(.L_x_8097) ;  /* 0x0000056000007945 */ /* 0x000fe20003800000 */
[----:B------:R-:W-:Y:S05]  /*1300*/  @!P5 BRA `(.L_x_8098) ;  /* 0x000005400000d947 */ /* 0x000fea0003800000 */
[----:B------:R-:W-:Y:S01]  /*1310*/  HFMA2.MMA R132, -RZ, RZ, 0, 9.5367431640625e-07 ;  /* 0x00000010ff847435 */ /* 0x000fe200000001ff */
[----:B------:R-:W-:Y:S02]  /*1320*/  ISETP.NE.U32.AND P1, PT, RZ, c[0x0][0x178], PT ;  /* 0x00005e00ff007a0c */ /* 0x000fe40003f25070 */
[----:B------:R-:W-:Y:S02]  /*1330*/  ISETP.NE.U32.AND P0, PT, RZ, c[0x0][0x180], PT ;  /* 0x00006000ff007a0c */ /* 0x000fe40003f05070 */
[----:B------:R-:W-:-:S02]  /*1340*/  ISETP.NE.AND.EX P1, PT, RZ, c[0x0][0x17c], PT, P1 ;  /* 0x00005f00ff007a0c */ /* 0x000fc40003f25310 */
[----:B------:R-:W-:-:S03]  /*1350*/  ISETP.NE.AND.EX P0, PT, RZ, c[0x0][0x184], PT, P0 ;  /* 0x00006100ff007a0c */ /* 0x000fc60003f05300 */
[----:B------:R-:W-:-:S06]  /*1360*/  IMAD.WIDE.U32 R132, R137, R132, c[0x0][0x170] ;  /* 0x00005c0089847625 */ /* 0x000fcc00078e0084 */
[----:B------:R-:W2:Y:S02]  /*1370*/  LDG.E.128 R132, [R132.64] ;  /* 0x0000000484847981 */ /* 0x000ea4000c1e1d00 */
[C---:B------:R-:W-:Y:S02]  /*1380*/  @P1 LEA R130, P2, R137.reuse, c[0x0][0x178], 0x4 ;  /* 0x00005e0089821a11 */ /* 0x040fe400078420ff */
[C---:B------:R-:W-:Y:S02]  /*1390*/  @P0 LEA R128, P6, R137.reuse, c[0x0][0x180], 0x5 ;  /* 0x0000600089800a11 */ /* 0x040fe400078c28ff */
        /* <DEDUP_REMOVED lines=12> */
.L_x_8099:
[----:B-1---5:R-:W-:-:S05]  /*1460*/  PRMT R129, RZ, 0x5410, R100 ;  /* 0x00005410ff817816 */ /* 0x022fca0000000064 */
[----:B------:R-:W-:-:S04]  /*1470*/  FADD.FTZ R128, R129, R128 ;  /* 0x0000008081807221 */ /* 0x000fc80000010000 */
[----:B------:R-:W-:Y:S02]  /*1480*/  @P0 FADD.FTZ R128, R104, R128 ;  /* 0x0000008068800221 */ /* 0x000fe40000010000 */
.L_x_8100:
[----:B------:R-:W-:Y:S01]  /*1490*/  PRMT R129, RZ, 0x7610, R132 ;  /* 0x00007610ff817816 */ /* 0x000fe20000000084 */
[----:B------:R-:W-:Y:S05]  /*14a0*/  @P1 BRA `(.L_x_8101) ;  /* 0x0000003000001947 */ /* 0x000fea0003800000 */
[----:B------:R-:W-:Y:S05]  /*14b0*/  @!P0 BRA `(.L_x_8102) ;  /* 0x0000005000008947 */ /* 0x000fea0003800000 */
[----:B-----5:R-:W-:Y:S01]  /*14c0*/  FADD.FTZ R129, R105, R129 ;  /* 0x0000008169817221 */ /* 0x020fe20000010000 */
[----:B------:R-:W-:Y:S05]  /*14d0*/  BRA `(.L_x_8102) ;  /* 0x0000003000007947 */ /* 0x000fea0003800000 */
.L_x_8101:
[----:B-----5:R-:W-:-:S05]  /*14e0*/  PRMT R130, RZ, 0x7610, R100 ;  /* 0x00007610ff827816 */ /* 0x020fca0000000064 */
[----:B------:R-:W-:-:S04]  /*14f0*/  FADD.FTZ R129, R130, R129 ;  /* 0x0000008182817221 */ /* 0x000fc80000010000 */
[----:B------:R-:W-:Y:S02]  /*1500*/  @P0 FADD.FTZ R129, R105, R129 ;  /* 0x0000008169810221 */ /* 0x000fe40000010000 */
.L_x_8102:
[----:B------:R-:W-:Y:S01]  /*1510*/  PRMT R130, RZ, 0x5410, R133 ;  /* 0x00005410ff827816 */ /* 0x000fe20000000085 */
[----:B------:R-:W-:Y:S05]  /*1520*/  @P1 BRA `(.L_x_8103) ;  /* 0x0000003000001947 */ /* 0x000fea0003800000 */
[----:B------:R-:W-:Y:S05]  /*1530*/  @!P0 BRA `(.L_x_8104) ;  /* 0x0000005000008947 */ /* 0x000fea0003800000 */
[----:B-----5:R-:W-:Y:S01]  /*1540*/  FADD.FTZ R130, R106, R130 ;  /* 0x000000826a827221 */ /* 0x020fe20000010000 */
[----:B------:R-:W-:Y:S05]  /*1550*/  BRA `(.L_x_8104) ;  /* 0x0000003000007947 */ /* 0x000fea0003800000 */
.L_x_8103:
[----:B-----5:R-:W-:-:S05]  /*1560*/  PRMT R131, RZ, 0x5410, R101 ;  /* 0x00005410ff837816 */ /* 0x020fca0000000065 */
[----:B------:R-:W-:-:S04]  /*1570*/  FADD.FTZ R130, R131, R130 ;  /* 0x0000008283827221 */ /* 0x000fc80000010000 */
[----:B------:R-:W-:Y:S02]  /*1580*/  @P0 FADD.FTZ R130, R106, R130 ;  /* 0x000000826a820221 */ /* 0x000fe40000010000 */
.L_x_8104:
[----:B------:R-:W-:Y:S01]  /*1590*/  PRMT R131, RZ, 0x7610, R133 ;  /* 0x00007610ff837816 */ /* 0x000fe20000000085 */
[----:B------:R-:W-:Y:S05]  /*15a0*/  @P1 BRA `(.L_x_8105) ;  /* 0x0000003000001947 */ /* 0x000fea0003800000 */
[----:B------:R-:W-:Y:S05]  /*15b0*/  @!P0 BRA `(.L_x_8106) ;  /* 0x0000005000008947 */ /* 0x000fea0003800000 */
[----:B-----5:R-:W-:Y:S01]  /*15c0*/  FADD.FTZ R131, R107, R131 ;  /* 0x000000836b837221 */ /* 0x020fe20000010000 */
[----:B------:R-:W-:Y:S05]  /*15d0*/  BRA `(.L_x_8106) ;  /* 0x0000003000007947 */ /* 0x000fea0003800000 */
.L_x_8105:
[----:B-----5:R-:W-:-:S05]  /*15e0*/  PRMT R132, RZ, 0x7610, R101 ;  /* 0x00007610ff847816 */ /* 0x020fca0000000065 */
[----:B------:R-:W-:-:S04]  /*15f0*/  FADD.FTZ R131, R132, R131 ;  /* 0x0000008384837221 */ /* 0x000fc80000010000 */
[----:B------:R-:W-:Y:S02]  /*1600*/  @P0 FADD.FTZ R131, R107, R131 ;  /* 0x000000836b830221 */ /* 0x000fe40000010000 */
.L_x_8106:
[----:B------:R-:W-:Y:S01]  /*1610*/  PRMT R132, RZ, 0x5410, R134 ;  /* 0x00005410ff847816 */ /* 0x000fe20000000086 */
[----:B------:R-:W-:Y:S05]  /*1620*/  @P1 BRA `(.L_x_8107) ;  /* 0x0000003000001947 */ /* 0x000fea0003800000 */
[----:B------:R-:W-:Y:S05]  /*1630*/  @!P0 BRA `(.L_x_8108) ;  /* 0x0000005000008947 */ /* 0x000fea0003800000 */
[----:B-----5:R-:W-:Y:S01]  /*1640*/  FADD.FTZ R132, R108, R132 ;  /* 0x000000846c847221 */ /* 0x020fe20000010000 */
[----:B------:R-:W-:Y:S05]  /*1650*/  BRA `(.L_x_8108) ;  /* 0x0000003000007947 */ /* 0x000fea0003800000 */
.L_x_8107:
[----:B-----5:R-:W-:-:S05]  /*1660*/  PRMT R133, RZ, 0x5410, R102 ;  /* 0x00005410ff857816 */ /* 0x020fca0000000066 */
[----:B------:R-:W-:-:S04]  /*1670*/  FADD.FTZ R132, R133, R132 ;  /* 0x0000008485847221 */ /* 0x000fc80000010000 */
[----:B------:R-:W-:Y:S02]  /*1680*/  @P0 FADD.FTZ R132, R108, R132 ;  /* 0x000000846c840221 */ /* 0x000fe40000010000 */
.L_x_8108:
[----:B------:R-:W-:Y:S01]  /*1690*/  PRMT R133, RZ, 0x7610, R134 ;  /* 0x00007610ff857816 */ /* 0x000fe20000000086 */
[----:B------:R-:W-:Y:S05]  /*16a0*/  @P1 BRA `(.L_x_8109) ;  /* 0x0000003000001947 */ /* 0x000fea0003800000 */
[----:B------:R-:W-:Y:S05]  /*16b0*/  @!P0 BRA `(.L_x_8110) ;  /* 0x0000005000008947 */ /* 0x000fea0003800000 */
[----:B-----5:R-:W-:Y:S01]  /*16c0*/  FADD.FTZ R133, R109, R133 ;  /* 0x000000856d857221 */ /* 0x020fe20000010000 */
[----:B------:R-:W-:Y:S05]  /*16d0*/  BRA `(.L_x_8110) ;  /* 0x0000003000007947 */ /* 0x000fea0003800000 */
.L_x_8109:
[----:B-----5:R-:W-:-:S05]  /*16e0*/  PRMT R134, RZ, 0x7610, R102 ;  /* 0x00007610ff867816 */ /* 0x020fca0000000066 */
[----:B------:R-:W-:-:S04]  /*16f0*/  FADD.FTZ R133, R134, R133 ;  /* 0x0000008586857221 */ /* 0x000fc80000010000 */
[----:B------:R-:W-:Y:S02]  /*1700*/  @P0 FADD.FTZ R133, R109, R133 ;  /* 0x000000856d850221 */ /* 0x000fe40000010000 */
.L_x_8110:
[----:B------:R-:W-:Y:S01]  /*1710*/  PRMT R134, RZ, 0x5410, R135 ;  /* 0x00005410ff867816 */ /* 0x000fe20000000087 */
[----:B------:R-:W-:Y:S05]  /*1720*/  @P1 BRA `(.L_x_8111) ;  /* 0x0000003000001947 */ /* 0x000fea0003800000 */
[----:B------:R-:W-:Y:S05]  /*1730*/  @!P0 BRA `(.L_x_8112) ;  /* 0x0000005000008947 */ /* 0x000fea0003800000 */
[----:B-----5:R-:W-:Y:S01]  /*1740*/  FADD.FTZ R134, R110, R134 ;  /* 0x000000866e867221 */ /* 0x020fe20000010000 */
[----:B------:R-:W-:Y:S05]  /*1750*/  BRA `(.L_x_8112) ;  /* 0x0000003000007947 */ /* 0x000fea0003800000 */
.L_x_8111:
[----:B0----5:R-:W-:-:S05]  /*1760*/  PRMT R139, RZ, 0x5410, R103 ;  /* 0x00005410ff8b7816 */ /* 0x021fca0000000067 */
[----:B------:R-:W-:-:S04]  /*1770*/  FADD.FTZ R134, R139, R134 ;  /* 0x000000868b867221 */ /* 0x000fc80000010000 */
[----:B------:R-:W-:Y:S02]  /*1780*/  @P0 FADD.FTZ R134, R110, R134 ;  /* 0x000000866e860221 */ /* 0x000fe40000010000 */
.L_x_8112:
[----:B------:R-:W-:Y:S01]  /*1790*/  PRMT R135, RZ, 0x7610, R135 ;  /* 0x00007610ff877816 */ /* 0x000fe20000000087 */
[----:B------:R-:W-:Y:S05]  /*17a0*/  @P1 BRA `(.L_x_8113) ;  /* 0x0000003000001947 */ /* 0x000fea0003800000 */
[----:B------:R-:W-:Y:S05]  /*17b0*/  @!P0 BRA `(.L_x_8114) ;  /* 0x0000005000008947 */ /* 0x000fea0003800000 */
[----:B-----5:R-:W-:Y:S01]  /*17c0*/  FADD.FTZ R135, R111, R135 ;  /* 0x000000876f877221 */ /* 0x020fe20000010000 */
[----:B------:R-:W-:Y:S05]  /*17d0*/  BRA `(.L_x_8114) ;  /* 0x0000003000007947 */ /* 0x000fea0003800000 */
.L_x_8113:
[----:B0----5:R-:W-:-:S05]  /*17e0*/  PRMT R138, RZ, 0x7610, R103 ;  /* 0x00007610ff8a7816 */ /* 0x021fca0000000067 */
[----:B------:R-:W-:-:S04]  /*17f0*/  FADD.FTZ R135, R138, R135 ;  /* 0x000000878a877221 */ /* 0x000fc80000010000 */
[----:B------:R-:W-:Y:S02]  /*1800*/  @P0 FADD.FTZ R135, R111, R135 ;  /* 0x000000876f870221 */ /* 0x000fe40000010000 */
.L_x_8114:
[----:B0-----:R-:W-:-:S04]  /*1810*/  LEA R138, P0, R137, c[0x0][0x188], 0x5 ;  /* 0x00006200898a7a11 */ /* 0x001fc800078028ff */
[----:B------:R-:W-:-:S05]  /*1820*/  LEA.HI.X R139, R137, c[0x0][0x18c], RZ, 0x5, P0 ;  /* 0x00006300898b7a11 */ /* 0x000fca00000f2cff */
[----:B------:R0:W-:Y:S04]  /*1830*/  STG.E.128 [R138.64], R128 ;  /* 0x000000808a007986 */ /* 0x0001e8000c101d04 */
[----:B------:R0:W-:Y:S02]  /*1840*/  STG.E.128 [R138.64+0x10], R132 ;  /* 0x000010848a007986 */ /* 0x0001e4000c101d04 */
.L_x_8098:
[----:B------:R-:W-:Y:S05]  /*1850*/  BSYNC B0 ;  /* 0x0000000000007941 */ /* 0x000fea0003800000 */
.L_x_8097:
        /* <DEDUP_REMOVED lines=30> */
.L_x_8125:
        /* <DEDUP_REMOVED lines=69> */
.L_x_8126:
[----:B------:R-:W-:Y:S01]  /*1e90*/  FMUL.FTZ R137, R136, R136 ;  /* 0x0000008888897220 */ /* 0x000fe20000410000 */
[----:B------:R-:W-:Y:S01]  /*1ea0*/  ISETP.NE.AND P0, PT, RZ, UR6, PT ;  /* 0x00000006ff007c0c */ /* 0x000fe2000bf05270 */
[----:B-1----:R-:W-:Y:S01]  /*1eb0*/  FADD.FTZ R142, R142, R141 ;  /* 0x0000008d8e8e7221 */ /* 0x002fe20000010000 */
[----:B------:R-:W-:Y:S01]  /*1ec0*/  MOV R139, c[0x0][0x1e0] ;  /* 0x00007800008b7a02 */ /* 0x000fe20000000f00 */
[----:B------:R-:W-:Y:S01]  /*1ed0*/  BSSY B0, `(.L_x_8117) ;  /* 0x000003b000007945 */ /* 0x000fe20003800000 */
[----:B------:R-:W-:Y:S02]  /*1ee0*/  FSEL R138, R137, RZ, P0 ;  /* 0x000000ff898a7208 */ /* 0x000fe40000000000 */
[----:B0-----:R-:W-:Y:S01]  /*1ef0*/  @!P2 MOV R141, 0x4 ;  /* 0x00000004008da802 */ /* 0x001fe20000000f00 */
[----:B------:R-:W-:Y:S01]  /*1f00*/  FFMA.FTZ R137, R142, R139, c[0x0][0x228] ;  /* 0x00008a008e897623 */ /* 0x000fe2000001008b */
[----:B------:R-:W-:Y:S02]  /*1f10*/  @!P2 MOV R139, 0x4 ;  /* 0x00000004008ba802 */ /* 0x000fe40000000f00 */
[----:B------:R-:W-:Y:S01]  /*1f20*/  FSEL R145, R136, RZ, !P0 ;  /* 0x000000ff88917208 */ /* 0x000fe20004000000 */
[----:B------:R-:W-:-:S02]  /*1f30*/  FADD.FTZ R137, R137, R138 ;  /* 0x0000008a89897221 */ /* 0x000fc40000010000 */
[C---:B------:R-:W-:Y:S02]  /*1f40*/  @!P2 IMAD.WIDE R138, R2.reuse, R139, c[0x0][0x1a0] ;  /* 0x00006800028aa625 */ /* 0x040fe400078e028b */
[----:B------:R-:W0:Y:S02]  /*1f50*/  MUFU.RSQ R144, R137 ;  /* 0x0000008900907308 */ /* 0x000e240000001400 */
[----:B------:R-:W-:Y:S01]  /*1f60*/  @!P2 IMAD.WIDE R140, R2, R141, c[0x0][0x1a8] ;  /* 0x00006a00028ca625 */ /* 0x000fe200078e028d */
[----:B------:R1:W-:Y:S04]  /*1f70*/  @!P2 STG.E [R138.64], R136 ;  /* 0x000000888a00a986 */ /* 0x0003e8000c101904 */
[----:B0-----:R1:W-:Y:S01]  /*1f80*/  @!P2 STG.E [R140.64], R144 ;  /* 0x000000908c00a986 */ /* 0x0013e2000c101904 */
[----:B------:R-:W-:Y:S05]  /*1f90*/  @!P3 BRA `(.L_x_8118) ;  /* 0x000002e00000b947 */ /* 0x000fea0003800000 */
[--C-:B-1----:R-:W-:Y:S01]  /*1fa0*/  FADD.FTZ R141, R112, -R145.reuse ;  /* 0x80000091708d7221 */ /* 0x102fe20000010000 */
[----:B------:R-:W-:Y:S01]  /*1fb0*/  HFMA2.MMA R152, -RZ, RZ, 0, 9.5367431640625e-07 ;  /* 0x00000010ff987435 */ /* 0x000fe200000001ff */
[----:B------:R-:W-:-:S02]  /*1fc0*/  FADD.FTZ R137, R113, -R145 ;  /* 0x8000009171897221 */ /* 0x000fc40000010000 */
[--C-:B------:R-:W-:Y:S02]  /*1fd0*/  FADD.FTZ R139, R118, -R145.reuse ;  /* 0x80000091768b7221 */ /* 0x100fe40000010000 */
[----:B------:R-:W-:Y:S02]  /*1fe0*/  FADD.FTZ R143, R119, -R145 ;  /* 0x80000091778f7221 */ /* 0x000fe40000010000 */
[C---:B------:R-:W-:Y:S02]  /*1ff0*/  FMUL.FTZ R141, R144.reuse, R141 ;  /* 0x0000008d908d7220 */ /* 0x040fe40000410000 */
[C---:B------:R-:W-:Y:S02]  /*2000*/  FMUL.FTZ R140, R144.reuse, R137 ;  /* 0x00000089908c7220 */ /* 0x040fe40000410000 */
[C---:B------:R-:W-:Y:S02]  /*2010*/  FMUL.FTZ R153, R144.reuse, R139 ;  /* 0x0000008b90997220 */ /* 0x040fe40000410000 */
[----:B------:R-:W-:-:S02]  /*2020*/  FMUL.FTZ R138, R144, R143 ;  /* 0x0000008f908a7220 */ /* 0x000fc40000410000 */
[----:B-----5:R-:W-:Y:S02]  /*2030*/  FFMA.FTZ R136, R80, R141, R96 ;  /* 0x0000008d50887223 */ /* 0x020fe40000010060 */
[----:B------:R-:W-:Y:S02]  /*2040*/  FFMA.FTZ R137, R81, R140, R97 ;  /* 0x0000008c51897223 */ /* 0x000fe40000010061 */
[----:B------:R-:W-:Y:S02]  /*2050*/  FFMA.FTZ R139, R78, R153, R94 ;  /* 0x000000994e8b7223 */ /* 0x000fe4000001005e */
[----:B------:R-:W-:Y:S01]  /*2060*/  FFMA.FTZ R142, R79, R138, R95 ;  /* 0x0000008a4f8e7223 */ /* 0x000fe2000001005f */
[----:B------:R-:W-:Y:S01]  /*2070*/  F2FP.BF16.PACK_AB R136, R137, R136 ;  /* 0x000000888988723e */ /* 0x000fe200000010ff */
[--C-:B------:R-:W-:Y:S02]  /*2080*/  FADD.FTZ R137, R114, -R145.reuse ;  /* 0x8000009172897221 */ /* 0x100fe40000010000 */
[--C-:B------:R-:W-:Y:S01]  /*2090*/  FADD.FTZ R143, R115, -R145.reuse ;  /* 0x80000091738f7221 */ /* 0x100fe20000010000 */
[----:B------:R-:W-:Y:S01]  /*20a0*/  F2FP.BF16.PACK_AB R139, R142, R139 ;  /* 0x0000008b8e8b723e */ /* 0x000fe200000010ff */
[----:B------:R-:W-:-:S02]  /*20b0*/  FADD.FTZ R149, R116, -R145 ;  /* 0x8000009174957221 */ /* 0x000fc40000010000 */
[----:B------:R-:W-:Y:S02]  /*20c0*/  FADD.FTZ R151, R117, -R145 ;  /* 0x8000009175977221 */ /* 0x000fe40000010000 */
[C---:B------:R-:W-:Y:S02]  /*20d0*/  FMUL.FTZ R147, R144.reuse, R137 ;  /* 0x0000008990937220 */ /* 0x040fe40000410000 */
[C---:B------:R-:W-:Y:S02]  /*20e0*/  FMUL.FTZ R142, R144.reuse, R143 ;  /* 0x0000008f908e7220 */ /* 0x040fe40000410000 */
        /* <DEDUP_REMOVED lines=13> */
[----:B------:R-:W-:-:S02]  /*21c0*/  FFMA.FTZ R141, R74, R147, R90 ;  /* 0x000000934a8d7223 */ /* 0x000fc4000001005a */
[----:B------:R-:W-:Y:S02]  /*21d0*/  FFMA.FTZ R150, R69, R148, R85 ;  /* 0x0000009445967223 */ /* 0x000fe40000010055 */
[----:B------:R-:W-:Y:S02]  /*21e0*/  FFMA.FTZ R147, R73, R140, R89 ;  /* 0x0000008c49937223 */ /* 0x000fe40000010059 */
        /* <DEDUP_REMOVED lines=9> */
.L_x_8118:
[----:B------:R-:W-:Y:S05]  /*2280*/  BSYNC B0 ;  /* 0x0000000000007941 */ /* 0x000fea0003800000 */
.L_x_8117:
[----:B------:R-:W-:Y:S01]  /*2290*/  BSSY B0, `(.L_x_8119) ;  /* 0x0000030000007945 */ /* 0x000fe20003800000 */
[----:B------:R-:W-:Y:S05]  /*22a0*/  @!P4 BRA `(.L_x_8120) ;  /* 0x000002e00000c947 */ /* 0x000fea0003800000 */
[--C-:B01----:R-:W-:Y:S01]  /*22b0*/  FADD.FTZ R141, R120, -R145.reuse ;  /* 0x80000091788d7221 */ /* 0x103fe20000010000 */
[----:B------:R-:W-:Y:S01]  /*22c0*/  MOV R152, 0x10 ;  /* 0x0000001000987802 */ /* 0x000fe20000000f00 */
[--C-:B------:R-:W-:Y:S02]  /*22d0*/  FADD.FTZ R137, R121, -R145.reuse ;  /* 0x8000009179897221 */ /* 0x100fe40000010000 */
[--C-:B------:R-:W-:Y:S02]  /*22e0*/  FADD.FTZ R139, R126, -R145.reuse ;  /* 0x800000917e8b7221 */ /* 0x100fe40000010000 */
[----:B------:R-:W-:Y:S02]  /*22f0*/  FADD.FTZ R143, R127, -R145 ;  /* 0x800000917f8f7221 */ /* 0x000fe40000010000 */
[C---:B------:R-:W-:Y:S02]  /*2300*/  FMUL.FTZ R141, R144.reuse, R141 ;  /* 0x0000008d908d7220 */ /* 0x040fe40000410000 */
[----:B------:R-:W-:-:S02]  /*2310*/  FMUL.FTZ R140, R144, R137 ;  /* 0x00000089908c7220 */ /* 0x000fc40000410000 */
[C---:B------:R-:W-:Y:S02]  /*2320*/  FMUL.FTZ R153, R144.reuse, R139 ;  /* 0x0000008b90997220 */ /* 0x040fe40000410000 */
[----:B------:R-:W-:Y:S02]  /*2330*/  FMUL.FTZ R138, R144, R143 ;  /* 0x0000008f908a7220 */ /* 0x000fe40000410000 */
[----:B-----5:R-:W-:Y:S02]  /*2340*/  FFMA.FTZ R136, R48, R141, R64 ;  /* 0x0000008d30887223 */ /* 0x020fe40000010040 */
[----:B------:R-:W-:Y:S02]  /*2350*/  FFMA.FTZ R137, R49, R140, R65 ;  /* 0x0000008c31897223 */ /* 0x000fe40000010041 */
[----:B------:R-:W-:Y:S02]  /*2360*/  FFMA.FTZ R139, R46, R153, R62 ;  /* 0x000000992e8b7223 */ /* 0x000fe4000001003e */
[----:B------:R-:W-:Y:S01]  /*2370*/  FFMA.FTZ R142, R47, R138, R63 ;  /* 0x0000008a2f8e7223 */ /* 0x000fe2000001003f */
[----:B------:R-:W-:Y:S01]  /*2380*/  F2FP.BF16.PACK_AB R136, R137, R136 ;  /* 0x000000888988723e */ /* 0x000fe200000010ff */
[----:B------:R-:W-:-:S02]  /*2390*/  FADD.FTZ R137, R122, -R145 ;  /* 0x800000917a897221 */ /* 0x000fc40000010000 */
[--C-:B------:R-:W-:Y:S01]  /*23a0*/  FADD.FTZ R143, R123, -R145.reuse ;  /* 0x800000917b8f7221 */ /* 0x100fe20000010000 */
[----:B------:R-:W-:Y:S01]  /*23b0*/  F2FP.BF16.PACK_AB R139, R142, R139 ;  /* 0x0000008b8e8b723e */ /* 0x000fe200000010ff */
[--C-:B------:R-:W-:Y:S02]  /*23c0*/  FADD.FTZ R149, R124, -R145.reuse ;  /* 0x800000917c957221 */ /* 0x100fe40000010000 */
[----:B------:R-:W-:Y:S02]  /*23d0*/  FADD.FTZ R151, R125, -R145 ;  /* 0x800000917d977221 */ /* 0x000fe40000010000 */
[C---:B------:R-:W-:Y:S02]  /*23e0*/  FMUL.FTZ R147, R144.reuse, R137 ;  /* 0x0000008990937220 */ /* 0x040fe40000410000 */
[C---:B------:R-:W-:Y:S02]  /*23f0*/  FMUL.FTZ R142, R144.reuse, R143 ;  /* 0x0000008f908e7220 */ /* 0x040fe40000410000 */
        /* <DEDUP_REMOVED lines=25> */
.L_x_8120:
[----:B------:R-:W-:Y:S05]  /*2590*/  BSYNC B0 ;  /* 0x0000000000007941 */ /* 0x000fea0003800000 */
.L_x_8119:
[----:B------:R-:W-:Y:S01]  /*25a0*/  BSSY B0, `(.L_x_8121) ;  /* 0x000002f000007945 */ /* 0x000fe20003800000 */
[----:B------:R-:W-:Y:S05]  /*25b0*/  @!P5 BRA `(.L_x_8122) ;  /* 0x000002d00000d947 */ /* 0x000fea0003800000 */
[--C-:B0-----:R-:W-:Y:S01]  /*25c0*/  FADD.FTZ R137, R128, -R145.reuse ;  /* 0x8000009180897221 */ /* 0x101fe20000010000 */
[----:B------:R-:W-:Y:S01]  /*25d0*/  HFMA2.MMA R152, -RZ, RZ, 0, 9.5367431640625e-07 ;  /* 0x00000010ff987435 */ /* 0x000fe200000001ff */
[--C-:B-1----:R-:W-:Y:S02]  /*25e0*/  FADD.FTZ R139, R129, -R145.reuse ;  /* 0x80000091818b7221 */ /* 0x102fe40000010000 */
        /* <DEDUP_REMOVED lines=11> */
[C---:B------:R-:W-:Y:S01]  /*26a0*/  FMUL.FTZ R142, R144.reuse, R147 ;  /* 0x00000093908e7220 */ /* 0x040fe20000410000 */
        /* <DEDUP_REMOVED lines=24> */
[----:B------:R-:W-:Y:S01]  /*2830*/  IMAD.WIDE.U32 R144, R3, R152, c[0x0][0x208] ;  /* 0x0000820003907625 */ /* 0x000fe200078e0098 */
[----:B------:R-:W-:-:S02]  /*2840*/  F2FP.BF16.PACK_AB R142, R148, R149 ;  /* 0x00000095948e723e */ /* 0x000fc400000010ff */
[----:B------:R-:W-:Y:S01]  /*2850*/  F2FP.BF16.PACK_AB R143, R150, R143 ;  /* 0x0000008f968f723e */ /* 0x000fe200000010ff */
[----:B------:R-:W-:Y:S01]  /*2860*/  IMAD.WIDE.U32 R146, R3, R152, c[0x0][0x210] ;  /* 0x0000840003927625 */ /* 0x000fe200078e0098 */
[----:B------:R0:W-:Y:S04]  /*2870*/  STG.E.128 [R144.64], R136 ;  /* 0x0000008890007986 */ /* 0x0001e8000c101d04 */
[----:B------:R0:W-:Y:S02]  /*2880*/  STG.E.128 [R146.64], R140 ;  /* 0x0000008c92007986 */ /* 0x0001e4000c101d04 */
.L_x_8122:
[----:B------:R-:W-:Y:S05]  /*2890*/  BSYNC B0 ;  /* 0x0000000000007941 */ /* 0x000fea0003800000 */
.L_x_8121:
[----:B------:R-:W-:-:S05]  /*28a0*/  MOV R3, 0x4 ;  /* 0x0000000400037802 */ /* 0x000fca0000000f00 */
[----:B------:R-:W-:-:S05]  /*28b0*/  IMAD R2, R3, c[0x0][0x160], R2 ;  /* 0x0000580003027a24 */ /* 0x000fca00078e0202 */
[----:B------:R-:W-:-:S13]  /*28c0*/  ISETP.GE.AND P0, PT, R2, c[0x0][0x164], PT ;  /* 0x0000590002007a0c */ /* 0x000fda0003f06270 */
[----:B01---5:R-:W-:Y:S01]  /*28d0*/  @P0 CALL.REL.NOINC `(.L_x_8123) ;  /* 0x0000001000000944 */ /* 0x023fe20003c00000 */
[----:B------:R-:W-:Y:S05]  /*28e0*/  BRA `(.L_x_8124) ;  /* 0xffffde9000007947 */ /* 0x000fea000383ffff */
.L_x_8123:
[----:B------:R-:W-:Y:S05]  /*28f0*/  EXIT ;  /* 0x000000000000794d */ /* 0x000fea0003800000 */
.L_x_8115:
[----:B------:R-:W-:Y:S01]  /*2900*/  HFMA2.MMA R142, -RZ, RZ, 0, 5.9604644775390625e-08 ;  /* 0x00000001ff8e7435 */ /* 0x000fe200000001ff */
[----:B------:R-:W-:Y:S02]  /*2910*/  MOV R140, 0x1f ;  /* 0x0000001f008c7802 */ /* 0x000fe40000000f00 */
[----:B------:R-:W-:Y:S02]  /*2920*/  MOV R143, 0xffffffff ;  /* 0xffffffff008f7802 */ /* 0x000fe40000000f00 */
[----:B------:R-:W-:Y:S02]  /*2930*/  MOV R138, 0x2950 ;  /* 0x00002950008a7802 */ /* 0x000fe40000000f00 */
[----:B-----5:R-:W-:Y:S05]  /*2940*/  CALL.REL.NOINC `($__internal_32_$__cuda_sm70_shflsync_bfly_p) ;  /* 0x000006b000007944 */ /* 0x020fea0003c00000 */
[----:B-1----:R-:W-:Y:S01]  /*2950*/  MOV R136, R142 ;  /* 0x0000008e00887202 */ /* 0x002fe20000000f00 */
[----:B0-----:R-:W-:Y:S05]  /*2960*/  BRA `(.L_x_8125) ;  /* 0xfffff0d000007947 */ /* 0x001fea000383ffff */
.L_x_8116:
[----:B------:R-:W-:Y:S01]  /*2970*/  HFMA2.MMA R142, -RZ, RZ, 0, 1.1920928955078125e-07 ;  /* 0x00000002ff8e7435 */ /* 0x000fe200000001ff */
[----:B------:R-:W-:Y:S02]  /*2980*/  MOV R140, 0x1f ;  /* 0x0000001f008c7802 */ /* 0x000fe40000000f00 */
[----:B------:R-:W-:Y:S02]  /*2990*/  MOV R143, 0xffffffff ;  /* 0xffffffff008f7802 */ /* 0x000fe40000000f00 */
[----:B------:R-:W-:-:S02]  /*29a0*/  MOV R138, 0x29c0 ;  /* 0x000029c0008a7802 */ /* 0x000fc40000000f00 */
[----:B-----5:R-:W-:Y:S05]  /*29b0*/  CALL.REL.NOINC `($__internal_32_$__cuda_sm70_shflsync_bfly_p) ;  /* 0x0000064000007944 */ /* 0x020fea0003c00000 */
[----:B01----:R-:W-:Y:S01]  /*29c0*/  FADD.FTZ R137, R137, R142 ;  /* 0x0000008e89897221 */ /* 0x003fe20000010000 */
[----:B------:R-:W-:Y:S01]  /*29d0*/  HFMA2.MMA R142, -RZ, RZ, 0, 2.384185791015625e-07 ;  /* 0x00000004ff8e7435 */ /* 0x000fe200000001ff */
[----:B------:R-:W-:-:S02]  /*29e0*/  MOV R140, 0x1f ;  /* 0x0000001f008c7802 */ /* 0x000fc40000000f00 */
[----:B------:R-:W-:Y:S02]  /*29f0*/  MOV R143, 0xffffffff ;  /* 0xffffffff008f7802 */ /* 0x000fe40000000f00 */
[----:B------:R-:W-:Y:S02]  /*2a00*/  MOV R138, 0x2a20 ;  /* 0x00002a20008a7802 */ /* 0x000fe40000000f00 */
[----:B------:R-:W-:Y:S05]  /*2a10*/  CALL.REL.NOINC `($__internal_32_$__cuda_sm70_shflsync_bfly_p) ;  /* 0x000005e000007944 */ /* 0x000fea0003c00000 */
[----:B01----:R-:W-:Y:S01]  /*2a20*/  FADD.FTZ R137, R137, R142 ;  /* 0x0000008e89897221 */ /* 0x003fe20000010000 */
[----:B------:R-:W-:Y:S01]  /*2a30*/  HFMA2.MMA R142, -RZ, RZ, 0, 4.76837158203125e-07 ;  /* 0x00000008ff8e7435 */ /* 0x000fe200000001ff */
[----:B------:R-:W-:Y:S02]  /*2a40*/  MOV R140, 0x1f ;  /* 0x0000001f008c7802 */ /* 0x000fe40000000f00 */
[----:B------:R-:W-:Y:S02]  /*2a50*/  MOV R143, 0xffffffff ;  /* 0xffffffff008f7802 */ /* 0x000fe40000000f00 */
[----:B------:R-:W-:Y:S02]  /*2a60*/  MOV R138, 0x2a80 ;  /* 0x00002a80008a7802 */ /* 0x000fe40000000f00 */
[----:B------:R-:W-:Y:S05]  /*2a70*/  CALL.REL.NOINC `($__internal_32_$__cuda_sm70_shflsync_bfly_p) ;  /* 0x0000058000007944 */ /* 0x000fea0003c00000 */
[----:B01----:R-:W-:Y:S01]  /*2a80*/  FADD.FTZ R137, R137, R142 ;  /* 0x0000008e89897221 */ /* 0x003fe20000010000 */
[----:B------:R-:W-:Y:S01]  /*2a90*/  HFMA2.MMA R142, -RZ, RZ, 0, 9.5367431640625e-07 ;  /* 0x00000010ff8e7435 */ /* 0x000fe200000001ff */
[----:B------:R-:W-:-:S02]  /*2aa0*/  MOV R140, 0x1f ;  /* 0x0000001f008c7802 */ /* 0x000fc40000000f00 */
[----:B------:R-:W-:Y:S02]  /*2ab0*/  MOV R143, 0xffffffff ;  /* 0xffffffff008f7802 */ /* 0x000fe40000000f00 */
[----:B------:R-:W-:Y:S02]  /*2ac0*/  MOV R138, 0x2ae0 ;  /* 0x00002ae0008a7802 */ /* 0x000fe40000000f00 */
[----:B------:R-:W-:Y:S05]  /*2ad0*/  CALL.REL.NOINC `($__internal_32_$__cuda_sm70_shflsync_bfly_p) ;  /* 0x0000052000007944 */ /* 0x000fea0003c00000 */
        /* <DEDUP_REMOVED lines=55> */
[----:B------:R-:W-:Y:S05]  /*2e50*/  CALL.REL.NOINC `($__internal_32_$__cuda_sm70_shflsync_bfly_p) ;  /* 0x000001a000007944 */ /* 0x000fea0003c00000 */
[----:B01----:R-:W-:Y:S01]  /*2e60*/  FADD.FTZ R137, R137, R142 ;  /* 0x0000008e89897221 */ /* 0x003fe20000010000 */
[----:B------:R-:W-:Y:S01]  /*2e70*/  HFMA2.MMA R142, -RZ, RZ, 0, 1.1920928955078125e-07 ;  /* 0x00000002ff8e7435 */ /* 0x000fe200000001ff */
[----:B------:R-:W-:Y:S02]  /*2e80*/  MOV R140, 0x1f ;  /* 0x0000001f008c7802 */ /* 0x000fe40000000f00 */
[----:B------:R-:W-:Y:S02]  /*2e90*/  MOV R143, 0xffffffff ;  /* 0xffffffff008f7802 */ /* 0x000fe40000000f00 */
[----:B------:R-:W-:Y:S02]  /*2ea0*/  MOV R138, 0x2ec0 ;  /* 0x00002ec0008a7802 */ /* 0x000fe40000000f00 */
[----:B------:R-:W-:Y:S05]  /*2eb0*/  CALL.REL.NOINC `($__internal_32_$__cuda_sm70_shflsync_bfly_p) ;  /* 0x0000014000007944 */ /* 0x000fea0003c00000 */
[----:B01----:R-:W-:Y:S01]  /*2ec0*/  FADD.FTZ R137, R137, R142 ;  /* 0x0000008e89897221 */ /* 0x003fe20000010000 */
[----:B------:R-:W-:Y:S01]  /*2ed0*/  HFMA2.MMA R142, -RZ, RZ, 0, 2.384185791015625e-07 ;  /* 0x00000004ff8e7435 */ /* 0x000fe200000001ff */
[----:B------:R-:W-:Y:S02]  /*2ee0*/  MOV R140, 0x1f ;  /* 0x0000001f008c7802 */ /* 0x000fe40000000f00 */
[----:B------:R-:W-:-:S02]  /*2ef0*/  MOV R143, 0xffffffff ;  /* 0xffffffff008f7802 */ /* 0x000fc40000000f00 */
        /* <DEDUP_REMOVED lines=8> */
[----:B-1----:R-:W-:Y:S01]  /*2f80*/  FADD.FTZ R141, R137, R142 ;  /* 0x0000008e898d7221 */ /* 0x002fe20000010000 */
[----:B------:R-:W-:Y:S01]  /*2f90*/  HFMA2.MMA R142, -RZ, RZ, 0, 9.5367431640625e-07 ;  /* 0x00000010ff8e7435 */ /* 0x000fe200000001ff */
[----:B0-----:R-:W-:Y:S02]  /*2fa0*/  MOV R140, 0x1f ;  /* 0x0000001f008c7802 */ /* 0x001fe40000000f00 */
[----:B------:R-:W-:-:S02]  /*2fb0*/  MOV R143, 0xffffffff ;  /* 0xffffffff008f7802 */ /* 0x000fc40000000f00 */
[----:B------:R-:W-:Y:S02]  /*2fc0*/  MOV R137, R141 ;  /* 0x0000008d00897202 */ /* 0x000fe40000000f00 */
[----:B------:R-:W-:Y:S02]  /*2fd0*/  MOV R138, 0x2ff0 ;  /* 0x00002ff0008a7802 */ /* 0x000fe40000000f00 */
[----:B------:R-:W-:Y:S05]  /*2fe0*/  CALL.REL.NOINC `($__internal_32_$__cuda_sm70_shflsync_bfly_p) ;  /* 0x0000001000007944 */ /* 0x000fea0003c00000 */
[----:B01----:R-:W-:Y:S05]  /*2ff0*/  BRA `(.L_x_8126) ;  /* 0xffffee9000007947 */ /* 0x003fea000383ffff */
        .weak           $__internal_32_$__cuda_sm70_shflsync_bfly_p
        .type           $__internal_32_$__cuda_sm70_shflsync_bfly_p,@function
        .size           $__internal_32_$__cuda_sm70_shflsync_bfly_p,(.L_x_20048 - $__internal_32_$__cuda_sm70_shflsync_bfly_p)
$__internal_32_$__cuda_sm70_shflsync_bfly_p:
[----:B------:R-:W-:Y:S01]  /*3000*/  HFMA2.MMA R139, -RZ, RZ, 0, 0 ;  /* 0x00000000ff8b7435 */ /* 0x000fe200000001ff */
[----:B------:R-:W-:Y:S04]  /*3010*/  WARPSYNC R143 ;  /* 0x0000008f00007348 */ /* 0x000fe80003800000 */
[----:B------:R0:W1:Y:S01]  /*3020*/  SHFL.BFLY PT, R142, R137, R142, R140 ;  /* 0x0c00008e898e7389 */ /* 0x00006200000e008c */
[----:B------:R-:W-:Y:S05]  /*3030*/  RET.REL.NODEC R138 `(_ZN10layer_norm31ln_parallel_residual_fwd_kernelINS_13Kernel_traitsIf13__nv_bfloat16fS2_fjLj768ELj1ELj4ELj1ELj16ENS_18Kernel_traits_baseILj768EfS2_fS2_fjLj128EEEEELb0ELb0ELb0EEEvNS_9FwdParamsE) ;  /* 0xffffcfc08a007950 */ /* 0x000fea0003c3ffff */
.L_x_8127:
        /* <DEDUP_REMOVED lines=12> */
.L_x_20048:


//--------------------- .text._ZN10layer_norm31ln_parallel_residual_fwd_kernelINS_13Kernel_traitsIf13__nv_bfloat16fS2_fjLj768ELj1ELj4ELj1ELj16ENS_18Kernel_traits_baseILj768EfS2_fS2_fjLj128EEEEELb0ELb0ELb1EEEvNS_9FwdParamsE --------------------------
	.section	.text._ZN10layer_norm31ln_parallel_residual_fwd_kernelINS_13Kernel_traitsIf13__nv_bfloat16fS2_fjLj768ELj1ELj4ELj1ELj16ENS_18Kernel_traits_baseILj768EfS2_fS2_fjLj128EEEEELb0ELb0ELb1EEEvNS_9FwdParamsE,"ax",@progbits
	.sectioninfo	@"SHI_REGISTERS=168"
	.align	128
        .global         _ZN10layer_norm31ln_parallel_residual_fwd_kernelINS_13Kernel_traitsIf13__nv_bfloat16fS2_fjLj768ELj1ELj4ELj1ELj16ENS_18Kernel_traits_baseILj768EfS2_fS2_fjLj128EEEEELb0ELb0ELb1EEEvNS_9FwdParamsE
        .type           _ZN10layer_norm31ln_parallel_residual_fwd_kernelINS_13Kernel_traitsIf13__nv_bfloat16fS2_fjLj768ELj1ELj4ELj1ELj16ENS_18Kernel_traits_baseILj768EfS2_fS2_fjLj128EEEEELb0ELb0ELb1EEEvNS_9FwdParamsE,@function
        .size           _ZN10layer_norm31ln_parallel_residual_fwd_kernelINS_13Kernel_traitsIf13__nv_bfloat16fS2_fjLj768ELj1ELj4ELj1ELj16ENS_18Kernel_traits_baseILj768EfS2_fS2_fjLj128EEEEELb0ELb0ELb1EEEvNS_9FwdParamsE,(.L_x_20049 - _ZN10layer_norm31ln_parallel_residual_fwd_kernelINS_13Kernel_traitsIf13__nv_bfloat16fS2_fjLj768ELj1ELj4ELj1ELj16ENS_18Kernel_traits_baseILj768EfS2_fS2_fjLj128EEEEELb0ELb0ELb1EEEvNS_9FwdParamsE)
        .other          _ZN10layer_norm31ln_parallel_residual_fwd_kernelINS_13Kernel_traitsIf13__nv_bfloat16fS2_fjLj768ELj1ELj4ELj1ELj16ENS_18Kernel_traits_baseILj768EfS2_fS2_fjLj128EEEEELb0ELb0ELb1EEEvNS_9FwdParamsE,@"STO_CUDA_ENTRY STV_DEFAULT"
_ZN10layer_norm31ln_parallel_residual_fwd_kernelINS_13Kernel_traitsIf13__nv_bfloat16fS2_fjLj768ELj1ELj4ELj1ELj16ENS_18Kernel_traits_baseILj768EfS2_fS2_fjLj128EEEEELb0ELb0ELb1EEEvNS_9FwdParamsE:
.text._ZN10layer_norm31ln_parallel_residual_fwd_kernelINS_13Kernel_traitsIf13__nv_bfloat16fS2_fjLj768ELj1ELj4ELj1ELj16ENS_18Kernel_traits_baseILj768EfS2_fS2_fjLj128EEEEELb0ELb0ELb1EEEvNS_9FwdParamsE:
        /* <DEDUP_REMOVED lines=22> */
[----:B------:R-:W-:-:S04]  /*0160*/  IADD3 R2, P1, R100, c[0x0][0x218], RZ ;  /* 0x0000860064027a10 */ /* 0x000fc80007f3e0ff */
[----:B------:R-:W-:Y:S02]  /*0170*/  IADD3.X R3, RZ, c[0x0][0x21c], RZ, P1, !PT ;  /* 0x00008700ff037a10 */ /* 0x000fe40000ffe4ff */
[----:B------:R-:W-:-:S03]  /*0180*/  LOP3.LUT R0, R44, 0x1f, RZ, 0xc0, !PT ;  /* 0x0000001f2c007812 */ /* 0x000fc600078ec0ff */
        /* <DEDUP_REMOVED lines=8> */
[----:B------:R-:W-:Y:S01]  /*0210*/  SHF.L.U32 R102, R0, 0x5, RZ ;  /* 0x0000000500667819 */ /* 0x000fe200000006ff */
[----:B------:R-:W-:Y:S01]  /*0220*/  CS2R R28, SRZ ;  /* 0x00000000001c7805 */ /* 0x000fe2000001ff00 */
[----:B------:R-:W-:Y:S01]  /*0230*/  ISETP.NE.AND.EX P0, PT, RZ, c[0x0][0x224], PT, P0 ;  /* 0x00008900ff007a0c */ /* 0x000fe20003f05300 */
[----:B------:R-:W-:Y:S01]  /*0240*/  CS2R R34, SRZ ;  /* 0x0000000000227805 */ /* 0x000fe2000001ff00 */
[----:B------:R-:W-:Y:S01]  /*0250*/  CS2R R32, SRZ ;  /* 0x0000000000207805 */ /* 0x000fe2000001ff00 */
[----:B------:R-:W-:Y:S01]  /*0260*/  CS2R R38, SRZ ;  /* 0x0000000000267805 */ /* 0x000fe2000001ff00 */
[----:B------:R-:W-:Y:S01]  /*0270*/  CS2R R36, SRZ ;  /* 0x0000000000247805 */ /* 0x000fe2000001ff00 */
[----:B0-----:R-:W-:Y:S01]  /*0280*/  IADD3 R2, P1, R102, c[0x0][0x220], RZ ;  /* 0x0000880066027a10 */ /* 0x001fe20007f3e0ff */
[----:B------:R-:W-:Y:S01]  /*0290*/  CS2R R42, SRZ ;  /* 0x00000000002a7805 */ /* 0x000fe2000001ff00 */
[----:B------:R-:W-:Y:S01]  /*02a0*/  CS2R R40, SRZ ;  /* 0x0000000000287805 */ /* 0x000fe2000001ff00 */
[----:B------:R-:W-:Y:S01]  /*02b0*/  CS2R R46, SRZ ;  /* 0x00000000002e7805 */ /* 0x000fe2000001ff00 */
[----:B------:R-:W-:Y:S01]  /*02c0*/  CS2R R44, SRZ ;  /* 0x00000000002c7805 */ /* 0x000fe2000001ff00 */
[----:B------:R-:W-:Y:S01]  /*02d0*/  CS2R R50, SRZ ;  /* 0x0000000000327805 */ /* 0x000fe2000001ff00 */
[----:B------:R-:W-:Y:S01]  /*02e0*/  CS2R R48, SRZ ;  /* 0x0000000000307805 */ /* 0x000fe2000001ff00 */
[----:B------:R-:W-:-:S02]  /*02f0*/  IADD3.X R3, RZ, c[0x0][0x224], RZ, P1, !PT ;  /* 0x00008900ff037a10 */ /* 0x000fc40000ffe4ff */
[----:B------:R-:W-:Y:S02]  /*0300*/  ISETP.GE.AND P1, PT, R104, c[0x0][0x164], PT ;  /* 0x0000590068007a0c */ /* 0x000fe40003f26270 */
[----:B------:R-:W-:Y:S01]  /*0310*/  IADD3 R100, P2, R100, c[0x0][0x1b0], RZ ;  /* 0x00006c0064647a10 */ /* 0x000fe20007f5e0ff */
[----:B------:R0:W5:Y:S01]  /*0320*/  @P0 LDG.E.128 R28, [R2.64] ;  /* 0x00000004021c0981 */ /* 0x000162000c1e1d00 */
[----:B------:R-:W-:Y:S02]  /*0330*/  IADD3 R102, P3, R102, c[0x0][0x1b8], RZ ;  /* 0x00006e0066667a10 */ /* 0x000fe40007f7e0ff */
[----:B------:R-:W-:Y:S01]  /*0340*/  IADD3.X R101, RZ, c[0x0][0x1b4], RZ, P2, !PT ;  /* 0x00006d00ff657a10 */ /* 0x000fe200017fe4ff */
[----:B------:R0:W5:Y:S01]  /*0350*/  @P0 LDG.E.128 R32, [R2.64+0x10] ;  /* 0x0000100402200981 */ /* 0x000162000c1e1d00 */
[----:B------:R-:W-:-:S03]  /*0360*/  IADD3.X R103, RZ, c[0x0][0x1bc], RZ, P3, !PT ;  /* 0x00006f00ff677a10 */ /* 0x000fc60001ffe4ff */
        /* <DEDUP_REMOVED lines=16> */
[----:B------:R1:W5:Y:S01]  /*0470*/  LDG.E.128 R96, [R102.64+0x810] ;  /* 0x0008100466607981 */ /* 0x000362000c1e1d00 */
[----:B0-----:R-:W-:Y:S01]  /*0480*/  MOV R3, R104 ;  /* 0x0000006800037202 */ /* 0x001fe20000000f00 */
[----:B------:R-:W-:-:S04]  /*0490*/  ULDC.U8 UR6, c[0x0][0x1f0] ;  /* 0x00007c0000067ab9 */ /* 0x000fc80000000000 */
.L_x_8179:
[----:B------:R-:W-:Y:S01]  /*04a0*/  IMAD R2, R3, c[0x0][0x168], RZ ;  /* 0x00005a0003027a24 */ /* 0x000fe200078e02ff */
[----:B------:R-:W-:-:S02]  /*04b0*/  ISETP.NE.U32.AND P0, PT, RZ, c[0x0][0x178], PT ;  /* 0x00005e00ff007a0c */ /* 0x000fc40003f05070 */
[----:B------:R-:W-:Y:S02]  /*04c0*/  ISETP.NE.U32.AND P1, PT, RZ, c[0x0][0x180], PT ;  /* 0x00006000ff007a0c */ /* 0x000fe40003f25070 */
[----:B------:R-:W-:Y:S02]  /*04d0*/  SHF.R.S32.HI R113, RZ, 0x1f, R2 ;  /* 0x0000001fff717819 */ /* 0x000fe40000011402 */
[----:B------:R-:W-:Y:S02]  /*04e0*/  ISETP.NE.AND.EX P0, PT, RZ, c[0x0][0x17c], PT, P0 ;  /* 0x00005f00ff007a0c */ /* 0x000fe40003f05300 */
[----:B------:R-:W-:Y:S02]  /*04f0*/  ISETP.NE.AND.EX P1, PT, RZ, c[0x0][0x184], PT, P1 ;  /* 0x00006100ff007a0c */ /* 0x000fe40003f25310 */
[----:B------:R-:W-:Y:S01]  /*0500*/  LEA.HI R113, R113, R2, RZ, 0x3 ;  /* 0x0000000271717211 */ /* 0x000fe200078f18ff */
[----:B------:R-:W-:-:S03]  /*0510*/  HFMA2.MMA R2, -RZ, RZ, 0, 9.5367431640625e-07 ;  /* 0x00000010ff027435 */ /* 0x000fc600000001ff */
[----:B------:R-:W-:-:S05]  /*0520*/  LEA.HI.SX32 R123, R113, R0, 0x1d ;  /* 0x00000000717b7211 */ /* 0x000fca00078feaff */
[C---:B------:R-:W-:Y:S02]  /*0530*/  @P0 LEA R114, P2, R123.reuse, c[0x0][0x178], 0x4 ;  /* 0x00005e007b720a11 */ /* 0x040fe400078420ff */
[C---:B------:R-:W-:Y:S01]  /*0540*/  IMAD.WIDE.U32 R132, R123.reuse, R2, c[0x0][0x170] ;  /* 0x00005c007b847625 */ /* 0x040fe200078e0002 */
[C---:B------:R-:W-:Y:S02]  /*0550*/  @P1 LEA R112, P3, R123.reuse, c[0x0][0x180], 0x5 ;  /* 0x000060007b701a11 */ /* 0x040fe400078628ff */
[C---:B------:R-:W-:Y:S02]  /*0560*/  @P0 LEA.HI.X R115, R123.reuse, c[0x0][0x17c], RZ, 0x4, P2 ;  /* 0x00005f007b730a11 */ /* 0x040fe400010f24ff */
[----:B------:R-:W-:Y:S01]  /*0570*/  @P1 LEA.HI.X R113, R123, c[0x0][0x184], RZ, 0x5, P3 ;  /* 0x000061007b711a11 */ /* 0x000fe200018f2cff */
[----:B------:R-:W2:Y:S04]  /*0580*/  LDG.E.128 R132, [R132.64] ;  /* 0x0000000484847981 */ /* 0x000ea8000c1e1d00 */
[----:B-1---5:R0:W5:Y:S04]  /*0590*/  @P0 LDG.E.128 R100, [R114.64] ;  /* 0x0000000472640981 */ /* 0x022168000c1e1d00 */
        /* <DEDUP_REMOVED lines=9> */
.L_x_8128:
[----:B0----5:R-:W-:-:S05]  /*0630*/  PRMT R113, RZ, 0x5410, R100 ;  /* 0x00005410ff717816 */ /* 0x021fca0000000064 */
[----:B------:R-:W-:-:S04]  /*0640*/  FADD.FTZ R136, R136, R113 ;  /* 0x0000007188887221 */ /* 0x000fc80000010000 */
[----:B------:R-:W-:Y:S02]  /*0650*/  @P1 FADD.FTZ R136, R104, R136 ;  /* 0x0000008868881221 */ /* 0x000fe40000010000 */
.L_x_8129:
[----:B------:R-:W-:Y:S01]  /*0660*/  PRMT R137, RZ, 0x7610, R132 ;  /* 0x00007610ff897816 */ /* 0x000fe20000000084 */
[----:B------:R-:W-:Y:S05]  /*0670*/  @P2 BRA `(.L_x_8130) ;  /* 0x0000003000002947 */ /* 0x000fea0003800000 */
[----:B------:R-:W-:Y:S05]  /*0680*/  @!P1 BRA `(.L_x_8131) ;  /* 0x0000005000009947 */ /* 0x000fea0003800000 */
[----:B-----5:R-:W-:Y:S01]  /*0690*/  FADD.FTZ R137, R105, R137 ;  /* 0x0000008969897221 */ /* 0x020fe20000010000 */
[----:B------:R-:W-:Y:S05]  /*06a0*/  BRA `(.L_x_8131) ;  /* 0x0000003000007947 */ /* 0x000fea0003800000 */
.L_x_8130:
[----:B-----5:R-:W-:-:S05]  /*06b0*/  PRMT R112, RZ, 0x7610, R100 ;  /* 0x00007610ff707816 */ /* 0x020fca0000000064 */
[----:B------:R-:W-:-:S04]  /*06c0*/  FADD.FTZ R137, R137, R112 ;  /* 0x0000007089897221 */ /* 0x000fc80000010000 */
[----:B------:R-:W-:Y:S02]  /*06d0*/  @P1 FADD.FTZ R137, R105, R137 ;  /* 0x0000008969891221 */ /* 0x000fe40000010000 */
.L_x_8131:
[----:B------:R-:W-:Y:S01]  /*06e0*/  PRMT R138, RZ, 0x5410, R133 ;  /* 0x00005410ff8a7816 */ /* 0x000fe20000000085 */
[----:B------:R-:W-:Y:S05]  /*06f0*/  @P2 BRA `(.L_x_8132) ;  /* 0x0000003000002947 */ /* 0x000fea0003800000 */
[----:B------:R-:W-:Y:S05]  /*0700*/  @!P1 BRA `(.L_x_8133) ;  /* 0x0000005000009947 */ /* 0x000fea0003800000 */
[----:B-----5:R-:W-:Y:S01]  /*0710*/  FADD.FTZ R138, R106, R138 ;  /* 0x0000008a6a8a7221 */ /* 0x020fe20000010000 */
[----:B------:R-:W-:Y:S05]  /*0720*/  BRA `(.L_x_8133) ;  /* 0x0000003000007947 */ /* 0x000fea0003800000 */
.L_x_8132:
[----:B-----5:R-:W-:-:S05]  /*0730*/  PRMT R113, RZ, 0x5410, R101 ;  /* 0x00005410ff717816 */ /* 0x020fca0000000065 */
[----:B------:R-:W-:-:S04]  /*0740*/  FADD.FTZ R138, R138, R113 ;  /* 0x000000718a8a7221 */ /* 0x000fc80000010000 */
[----:B------:R-:W-:Y:S02]  /*0750*/  @P1 FADD.FTZ R138, R106, R138 ;  /* 0x0000008a6a8a1221 */ /* 0x000fe40000010000 */
.L_x_8133:
[----:B------:R-:W-:Y:S01]  /*0760*/  PRMT R139, RZ, 0x7610, R133 ;  /* 0x00007610ff8b7816 */ /* 0x000fe20000000085 */
[----:B------:R-:W-:Y:S05]  /*0770*/  @P2 BRA `(.L_x_8134) ;  /* 0x0000003000002947 */ /* 0x000fea0003800000 */
[----:B------:R-:W-:Y:S05]  /*0780*/  @!P1 BRA `(.L_x_8135) ;  /* 0x0000005000009947 */ /* 0x000fea0003800000 */
[----:B-----5:R-:W-:Y:S01]  /*0790*/  FADD.FTZ R139, R107, R139 ;  /* 0x0000008b6b8b7221 */ /* 0x020fe20000010000 */
[----:B------:R-:W-:Y:S05]  /*07a0*/  BRA `(.L_x_8135) ;  /* 0x0000003000007947 */ /* 0x000fea0003800000 */
.L_x_8134:
[----:B-----5:R-:W-:-:S05]  /*07b0*/  PRMT R112, RZ, 0x7610, R101 ;  /* 0x00007610ff707816 */ /* 0x020fca0000000065 */
[----:B------:R-:W-:-:S04]  /*07c0*/  FADD.FTZ R139, R139, R112 ;  /* 0x000000708b8b7221 */ /* 0x000fc80000010000 */
[----:B------:R-:W-:Y:S02]  /*07d0*/  @P1 FADD.FTZ R139, R107, R139 ;  /* 0x0000008b6b8b1221 */ /* 0x000fe40000010000 */
.L_x_8135:
[----:B------:R-:W-:Y:S01]  /*07e0*/  PRMT R132, RZ, 0x5410, R134 ;  /* 0x00005410ff847816 */ /* 0x000fe20000000086 */
[----:B------:R-:W-:Y:S05]  /*07f0*/  @P2 BRA `(.L_x_8136) ;  /* 0x0000003000002947 */ /* 0x000fea0003800000 */
[----:B------:R-:W-:Y:S05]  /*0800*/  @!P1 BRA `(.L_x_8137) ;  /* 0x0000005000009947 */ /* 0x000fea0003800000 */
[----:B-----5:R-:W-:Y:S01]  /*0810*/  FADD.FTZ R132, R108, R132 ;  /* 0x000000846c847221 */ /* 0x020fe20000010000 */
[----:B------:R-:W-:Y:S05]  /*0820*/  BRA `(.L_x_8137) ;  /* 0x0000003000007947 */ /* 0x000fea0003800000 */
.L_x_8136:
[----:B-----5:R-:W-:-:S05]  /*0830*/  PRMT R113, RZ, 0x5410, R102 ;  /* 0x00005410ff717816 */ /* 0x020fca0000000066 */
[----:B------:R-:W-:-:S04]  /*0840*/  FADD.FTZ R132, R132, R113 ;  /* 0x0000007184847221 */ /* 0x000fc80000010000 */
[----:B------:R-:W-:Y:S02]  /*0850*/  @P1 FADD.FTZ R132, R108, R132 ;  /* 0x000000846c841221 */ /* 0x000fe40000010000 */
.L_x_8137:
[----:B------:R-:W-:Y:S01]  /*0860*/  PRMT R133, RZ, 0x7610, R134 ;  /* 0x00007610ff857816 */ /* 0x000fe20000000086 */
[----:B------:R-:W-:Y:S05]  /*0870*/  @P2 BRA `(.L_x_8138) ;  /* 0x0000003000002947 */ /* 0x000fea0003800000 */
[----:B------:R-:W-:Y:S05]  /*0880*/  @!P1 BRA `(.L_x_8139) ;  /* 0x0000005000009947 */ /* 0x000fea0003800000 */
[----:B-----5:R-:W-:Y:S01]  /*0890*/  FADD.FTZ R133, R109, R133 ;  /* 0x000000856d857221 */ /* 0x020fe20000010000 */
[----:B------:R-:W-:Y:S05]  /*08a0*/  BRA `(.L_x_8139) ;  /* 0x0000003000007947 */ /* 0x000fea0003800000 */
.L_x_8138:
[----:B-----5:R-:W-:-:S05]  /*08b0*/  PRMT R112, RZ, 0x7610, R102 ;  /* 0x00007610ff707816 */ /* 0x020fca0000000066 */
[----:B------:R-:W-:-:S04]  /*08c0*/  FADD.FTZ R133, R133, R112 ;  /* 0x0000007085857221 */ /* 0x000fc80000010000 */
[----:B------:R-:W-:Y:S02]  /*08d0*/  @P1 FADD.FTZ R133, R109, R133 ;  /* 0x000000856d851221 */ /* 0x000fe40000010000 */
.L_x_8139:
[----:B------:R-:W-:Y:S01]  /*08e0*/  PRMT R134, RZ, 0x5410, R135 ;  /* 0x00005410ff867816 */ /* 0x000fe20000000087 */
[----:B------:R-:W-:Y:S05]  /*08f0*/  @P2 BRA `(.L_x_8140) ;  /* 0x0000003000002947 */ /* 0x000fea0003800000 */
[----:B------:R-:W-:Y:S05]  /*0900*/  @!P1 BRA `(.L_x_8141) ;  /* 0x0000005000009947 */ /* 0x000fea0003800000 */
[----:B-----5:R-:W-:Y:S01]  /*0910*/  FADD.FTZ R134, R110, R134 ;  /* 0x000000866e867221 */ /* 0x020fe20000010000 */
[----:B------:R-:W-:Y:S05]  /*0920*/  BRA `(.L_x_8141) ;  /* 0x0000003000007947 */ /* 0x000fea0003800000 */
.L_x_8140:
[----:B-----5:R-:W-:-:S05]  /*0930*/  PRMT R113, RZ, 0x5410, R103 ;  /* 0x00005410ff717816 */ /* 0x020fca0000000067 */
[----:B------:R-:W-:-:S04]  /*0940*/  FADD.FTZ R134, R134, R113 ;  /* 0x0000007186867221 */ /* 0x000fc80000010000 */
[----:B------:R-:W-:Y:S02]  /*0950*/  @P1 FADD.FTZ R134, R110, R134 ;  /* 0x000000866e861221 */ /* 0x000fe40000010000 */
.L_x_8141:
[----:B------:R-:W-:Y:S01]  /*0960*/  PRMT R135, RZ, 0x7610, R135 ;  /* 0x00007610ff877816 */ /* 0x000fe20000000087 */
[----:B------:R-:W-:Y:S05]  /*0970*/  @P2 BRA `(.L_x_8142) ;  /* 0x0000003000002947 */ /* 0x000fea0003800000 */
[----:B------:R-:W-:Y:S05]  /*0980*/  @!P1 BRA `(.L_x_8143) ;  /* 0x0000005000009947 */ /* 0x000fea0003800000 */
[----:B-----5:R-:W-:Y:S01]  /*0990*/  FADD.FTZ R135, R111, R135 ;  /* 0x000000876f877221 */ /* 0x020fe20000010000 */
[----:B------:R-:W-:Y:S05]  /*09a0*/  BRA `(.L_x_8143) ;  /* 0x0000003000007947 */ /* 0x000fea0003800000 */
.L_x_8142:
[----:B-----5:R-:W-:-:S05]  /*09b0*/  PRMT R112, RZ, 0x7610, R103 ;  /* 0x00007610ff707816 */ /* 0x020fca0000000067 */
[----:B------:R-:W-:-:S04]  /*09c0*/  FADD.FTZ R135, R135, R112 ;  /* 0x0000007087877221 */ /* 0x000fc80000010000 */
[----:B------:R-:W-:Y:S02]  /*09d0*/  @P1 FADD.FTZ R135, R111, R135 ;  /* 0x000000876f871221 */ /* 0x000fe40000010000 */
.L_x_8143:
[C---:B------:R-:W-:Y:S02]  /*09e0*/  IADD3 R121, R123.reuse, 0x20, RZ ;  /* 0x000000207b797810 */ /* 0x040fe40007ffe0ff */
[----:B------:R-:W-:Y:S02]  /*09f0*/  LEA R112, P3, R123, c[0x0][0x188], 0x5 ;  /* 0x000062007b707a11 */ /* 0x000fe400078628ff */
[C---:B------:R-:W-:Y:S01]  /*0a00*/  @P1 LEA R114, P4, R121.reuse, c[0x0][0x180], 0x5 ;  /* 0x0000600079721a11 */ /* 0x040fe200078828ff */
[----:B------:R-:W-:Y:S01]  /*0a10*/  IMAD.WIDE.U32 R116, R121, R2, c[0x0][0x170] ;  /* 0x00005c0079747625 */ /* 0x000fe200078e0002 */
[----:B------:R-:W-:Y:S02]  /*0a20*/  LEA.HI.X R113, R123, c[0x0][0x18c], RZ, 0x5, P3 ;  /* 0x000063007b717a11 */ /* 0x000fe400018f2cff */
[C---:B------:R-:W-:Y:S02]  /*0a30*/  @P0 LEA R124, P3, R121.reuse, c[0x0][0x178], 0x4 ;  /* 0x00005e00797c0a11 */ /* 0x040fe400078620ff */
[C---:B------:R-:W-:Y:S01]  /*0a40*/  @P1 LEA.HI.X R115, R121.reuse, c[0x0][0x184], RZ, 0x5, P4 ;  /* 0x0000610079731a11 */ /* 0x040fe200020f2cff */
[----:B------:R0:W-:Y:S01]  /*0a50*/  STG.E.128 [R112.64], R136 ;  /* 0x0000008870007986 */ /* 0x0001e2000c101d04 */
[----:B------:R-:W-:-:S03]  /*0a60*/  @P0 LEA.HI.X R125, R121, c[0x0][0x17c], RZ, 0x4, P3 ;  /* 0x00005f00797d0a11 */ /* 0x000fc600018f24ff */
[----:B------:R0:W-:Y:S04]  /*0a70*/  STG.E.128 [R112.64+0x10], R132 ;  /* 0x0000108470007986 */ /* 0x0001e8000c101d04 */
[----:B------:R-:W2:Y:S04]  /*0a80*/  LDG.E.128 R116, [R116.64] ;  /* 0x0000000474747981 */ /* 0x000ea8000c1e1d00 */
[----:B-----5:R0:W5:Y:S04]  /*0a90*/  @P0 LDG.E.128 R100, [R124.64] ;  /* 0x000000047c640981 */ /* 0x020168000c1e1d00 */
[----:B------:R0:W5:Y:S04]  /*0aa0*/  @P1 LDG.E.128 R104, [R114.64] ;  /* 0x0000000472681981 */ /* 0x000168000c1e1d00 */
[----:B------:R0:W5:Y:S01]  /*0ab0*/  @P1 LDG.E.128 R108, [R114.64+0x10] ;  /* 0x00001004726c1981 */ /* 0x000162000c1e1d00 */
[----:B--2---:R-:W-:Y:S01]  /*0ac0*/  PRMT R128, RZ, 0x5410, R116 ;  /* 0x00005410ff807816 */ /* 0x004fe20000000074 */
[----:B------:R-:W-:Y:S05]  /*0ad0*/  @P2 BRA `(.L_x_8144) ;  /* 0x0000003000002947 */ /* 0x000fea0003800000 */
[----:B0-----:R-:W-:Y:S05]  /*0ae0*/  @!P1 BRA `(.L_x_8145) ;  /* 0x0000005000009947 */ /* 0x001fea0003800000 */
[----:B-----5:R-:W-:Y:S01]  /*0af0*/  FADD.FTZ R128, R104, R128 ;  /* 0x0000008068807221 */ /* 0x020fe20000010000 */
[----:B------:R-:W-:Y:S05]  /*0b00*/  BRA `(.L_x_8145) ;  /* 0x0000003000007947 */ /* 0x000fea0003800000 */
.L_x_8144:
[----:B0----5:R-:W-:-:S05]  /*0b10*/  PRMT R113, RZ, 0x5410, R100 ;  /* 0x00005410ff717816 */ /* 0x021fca0000000064 */
[----:B------:R-:W-:-:S04]  /*0b20*/  FADD.FTZ R128, R113, R128 ;  /* 0x0000008071807221 */ /* 0x000fc80000010000 */
[----:B------:R-:W-:Y:S02]  /*0b30*/  @P1 FADD.FTZ R128, R104, R128 ;  /* 0x0000008068801221 */ /* 0x000fe40000010000 */
.L_x_8145:
[----:B------:R-:W-:Y:S01]  /*0b40*/  PRMT R129, RZ, 0x7610, R116 ;  /* 0x00007610ff817816 */ /* 0x000fe20000000074 */
[----:B------:R-:W-:Y:S05]  /*0b50*/  @P2 BRA `(.L_x_8146) ;  /* 0x0000003000002947 */ /* 0x000fea0003800000 */
[----:B------:R-:W-:Y:S05]  /*0b60*/  @!P1 BRA `(.L_x_8147) ;  /* 0x0000005000009947 */ /* 0x000fea0003800000 */
[----:B-----5:R-:W-:Y:S01]  /*0b70*/  FADD.FTZ R129, R105, R129 ;  /* 0x0000008169817221 */ /* 0x020fe20000010000 */
[----:B------:R-:W-:Y:S05]  /*0b80*/  BRA `(.L_x_8147) ;  /* 0x0000003000007947 */ /* 0x000fea0003800000 */
.L_x_8146:
[----:B-----5:R-:W-:-:S05]  /*0b90*/  PRMT R112, RZ, 0x7610, R100 ;  /* 0x00007610ff707816 */ /* 0x020fca0000000064 */
[----:B------:R-:W-:-:S04]  /*0ba0*/  FADD.FTZ R129, R112, R129 ;  /* 0x0000008170817221 */ /* 0x000fc80000010000 */
[----:B------:R-:W-:Y:S02]  /*0bb0*/  @P1 FADD.FTZ R129, R105, R129 ;  /* 0x0000008169811221 */ /* 0x000fe40000010000 */
.L_x_8147:
[----:B------:R-:W-:Y:S01]  /*0bc0*/  PRMT R130, RZ, 0x5410, R117 ;  /* 0x00005410ff827816 */ /* 0x000fe20000000075 */
[----:B------:R-:W-:Y:S05]  /*0bd0*/  @P2 BRA `(.L_x_8148) ;  /* 0x0000003000002947 */ /* 0x000fea0003800000 */
[----:B------:R-:W-:Y:S05]  /*0be0*/  @!P1 BRA `(.L_x_8149) ;  /* 0x0000005000009947 */ /* 0x000fea0003800000 */
[----:B-----5:R-:W-:Y:S01]  /*0bf0*/  FADD.FTZ R130, R106, R130 ;  /* 0x000000826a827221 */ /* 0x020fe20000010000 */
[----:B------:R-:W-:Y:S05]  /*0c00*/  BRA `(.L_x_8149) ;  /* 0x0000003000007947 */ /* 0x000fea0003800000 */
.L_x_8148:
[----:B-----5:R-:W-:-:S05]  /*0c10*/  PRMT R113, RZ, 0x5410, R101 ;  /* 0x00005410ff717816 */ /* 0x020fca0000000065 */
[----:B------:R-:W-:-:S04]  /*0c20*/  FADD.FTZ R130, R113, R130 ;  /* 0x0000008271827221 */ /* 0x000fc80000010000 */
[----:B------:R-:W-:Y:S02]  /*0c30*/  @P1 FADD.FTZ R130, R106, R130 ;  /* 0x000000826a821221 */ /* 0x000fe40000010000 */
.L_x_8149:
[----:B------:R-:W-:Y:S01]  /*0c40*/  PRMT R131, RZ, 0x7610, R117 ;  /* 0x00007610ff837816 */ /* 0x000fe20000000075 */
[----:B------:R-:W-:Y:S05]  /*0c50*/  @P2 BRA `(.L_x_8150) ;  /* 0x0000003000002947 */ /* 0x000fea0003800000 */
[----:B------:R-:W-:Y:S05]  /*0c60*/  @!P1 BRA `(.L_x_8151) ;  /* 0x0000005000009947 */ /* 0x000fea0003800000 */
[----:B-----5:R-:W-:Y:S01]  /*0c70*/  FADD.FTZ R131, R107, R131 ;  /* 0x000000836b837221 */ /* 0x020fe20000010000 */
[----:B------:R-:W-:Y:S05]  /*0c80*/  BRA `(.L_x_8151) ;  /* 0x0000003000007947 */ /* 0x000fea0003800000 */
.L_x_8150:
[----:B-----5:R-:W-:-:S05]  /*0c90*/  PRMT R112, RZ, 0x7610, R101 ;  /* 0x00007610ff707816 */ /* 0x020fca0000000065 */
[----:B------:R-:W-:-:S04]  /*0ca0*/  FADD.FTZ R131, R112, R131 ;  /* 0x0000008370837221 */ /* 0x000fc80000010000 */
[----:B------:R-:W-:Y:S02]  /*0cb0*/  @P1 FADD.FTZ R131, R107, R131 ;  /* 0x000000836b831221 */ /* 0x000fe40000010000 */
.L_x_8151:
[----:B------:R-:W-:Y:S01]  /*0cc0*/  PRMT R116, RZ, 0x5410, R118 ;  /* 0x00005410ff747816 */ /* 0x000fe20000000076 */
[----:B------:R-:W-:Y:S05]  /*0cd0*/  @P2 BRA `(.L_x_8152) ;  /* 0x0000003000002947 */ /* 0x000fea0003800000 */
[----:B------:R-:W-:Y:S05]  /*0ce0*/  @!P1 BRA `(.L_x_8153) ;  /* 0x0000005000009947 */ /* 0x000fea0003800000 */
[----:B-----5:R-:W-:Y:S01]  /*0cf0*/  FADD.FTZ R116, R108, R116 ;  /* 0x000000746c747221 */ /* 0x020fe20000010000 */
[----:B------:R-:W-:Y:S05]  /*0d00*/  BRA `(.L_x_8153) ;  /* 0x0000003000007947 */ /* 0x000fea0003800000 */
.L_x_8152:
[----:B-----5:R-:W-:-:S05]  /*0d10*/  PRMT R113, RZ, 0x5410, R102 ;  /* 0x00005410ff717816 */ /* 0x020fca0000000066 */
[----:B------:R-:W-:-:S04]  /*0d20*/  FADD.FTZ R116, R113, R116 ;  /* 0x0000007471747221 */ /* 0x000fc80000010000 */
[----:B------:R-:W-:Y:S02]  /*0d30*/  @P1 FADD.FTZ R116, R108, R116 ;  /* 0x000000746c741221 */ /* 0x000fe40000010000 */
.L_x_8153:
[----:B------:R-:W-:Y:S01]  /*0d40*/  PRMT R117, RZ, 0x7610, R118 ;  /* 0x00007610ff757816 */ /* 0x000fe20000000076 */
[----:B------:R-:W-:Y:S05]  /*0d50*/  @P2 BRA `(.L_x_8154) ;  /* 0x0000003000002947 */ /* 0x000fea0003800000 */
[----:B------:R-:W-:Y:S05]  /*0d60*/  @!P1 BRA `(.L_x_8155) ;  /* 0x0000005000009947 */ /* 0x000fea0003800000 */
[----:B-----5:R-:W-:Y:S01]  /*0d70*/  FADD.FTZ R117, R109, R117 ;  /* 0x000000756d757221 */ /* 0x020fe20000010000 */
[----:B------:R-:W-:Y:S05]  /*0d80*/  BRA `(.L_x_8155) ;  /* 0x0000003000007947 */ /* 0x000fea0003800000 */
.L_x_8154:
[----:B-----5:R-:W-:-:S05]  /*0d90*/  PRMT R112, RZ, 0x7610, R102 ;  /* 0x00007610ff707816 */ /* 0x020fca0000000066 */
[----:B------:R-:W-:-:S04]  /*0da0*/  FADD.FTZ R117, R112, R117 ;  /* 0x0000007570757221 */ /* 0x000fc80000010000 */
[----:B------:R-:W-:Y:S02]  /*0db0*/  @P1 FADD.FTZ R117, R109, R117 ;  /* 0x000000756d751221 */ /* 0x000fe40000010000 */
.L_x_8155:
[----:B------:R-:W-:Y:S01]  /*0dc0*/  PRMT R118, RZ, 0x5410, R119 ;  /* 0x00005410ff767816 */ /* 0x000fe20000000077 */
[----:B------:R-:W-:Y:S05]  /*0dd0*/  @P2 BRA `(.L_x_8156) ;  /* 0x0000003000002947 */ /* 0x000fea0003800000 */
[----:B------:R-:W-:Y:S05]  /*0de0*/  @!P1 BRA `(.L_x_8157) ;  /* 0x0000005000009947 */ /* 0x000fea0003800000 */
[----:B-----5:R-:W-:Y:S01]  /*0df0*/  FADD.FTZ R118, R110, R118 ;  /* 0x000000766e767221 */ /* 0x020fe20000010000 */
[----:B------:R-:W-:Y:S05]  /*0e00*/  BRA `(.L_x_8157) ;  /* 0x0000003000007947 */ /* 0x000fea0003800000 */
.L_x_8156:
[----:B-----5:R-:W-:-:S05]  /*0e10*/  PRMT R113, RZ, 0x5410, R103 ;  /* 0x00005410ff717816 */ /* 0x020fca0000000067 */
[----:B------:R-:W-:-:S04]  /*0e20*/  FADD.FTZ R118, R113, R118 ;  /* 0x0000007671767221 */ /* 0x000fc80000010000 */
[----:B------:R-:W-:Y:S02]  /*0e30*/  @P1 FADD.FTZ R118, R110, R118 ;  /* 0x000000766e761221 */ /* 0x000fe40000010000 */
.L_x_8157:
[----:B------:R-:W-:Y:S01]  /*0e40*/  PRMT R119, RZ, 0x7610, R119 ;  /* 0x00007610ff777816 */ /* 0x000fe20000000077 */
[----:B------:R-:W-:Y:S05]  /*0e50*/  @P2 BRA `(.L_x_8158) ;  /* 0x0000003000002947 */ /* 0x000fea0003800000 */
[----:B------:R-:W-:Y:S05]  /*0e60*/  @!P1 BRA `(.L_x_8159) ;  /* 0x0000005000009947 */ /* 0x000fea0003800000 */
[----:B-----5:R-:W-:Y:S01]  /*0e70*/  FADD.FTZ R119, R111, R119 ;  /* 0x000000776f777221 */ /* 0x020fe20000010000 */
[----:B------:R-:W-:Y:S05]  /*0e80*/  BRA `(.L_x_8159) ;  /* 0x0000003000007947 */ /* 0x000fea0003800000 */
.L_x_8158:
[----:B-----5:R-:W-:-:S05]  /*0e90*/  PRMT R112, RZ, 0x7610, R103 ;  /* 0x00007610ff707816 */ /* 0x020fca0000000067 */
[----:B------:R-:W-:-:S04]  /*0ea0*/  FADD.FTZ R119, R112, R119 ;  /* 0x0000007770777221 */ /* 0x000fc80000010000 */
[----:B------:R-:W-:Y:S02]  /*0eb0*/  @P1 FADD.FTZ R119, R111, R119 ;  /* 0x000000776f771221 */ /* 0x000fe40000010000 */
.L_x_8159:
[----:B------:R-:W-:Y:S02]  /*0ec0*/  IADD3 R120, R123, 0x40, RZ ;  /* 0x000000407b787810 */ /* 0x000fe40007ffe0ff */
        /* <DEDUP_REMOVED lines=18> */
.L_x_8160:
[----:B-1---5:R-:W-:-:S05]  /*0ff0*/  PRMT R125, RZ, 0x5410, R100 ;  /* 0x00005410ff7d7816 */ /* 0x022fca0000000064 */
[----:B------:R-:W-:-:S04]  /*1000*/  FADD.FTZ R124, R125, R124 ;  /* 0x0000007c7d7c7221 */ /* 0x000fc80000010000 */
[----:B------:R-:W-:Y:S02]  /*1010*/  @P1 FADD.FTZ R124, R104, R124 ;  /* 0x0000007c687c1221 */ /* 0x000fe40000010000 */
.L_x_8161:
[----:B------:R-:W-:Y:S01]  /*1020*/  PRMT R125, RZ, 0x7610, R112 ;  /* 0x00007610ff7d7816 */ /* 0x000fe20000000070 */
[----:B------:R-:W-:Y:S05]  /*1030*/  @P2 BRA `(.L_x_8162) ;  /* 0x0000003000002947 */ /* 0x000fea0003800000 */
[----:B------:R-:W-:Y:S05]  /*1040*/  @!P1 BRA `(.L_x_8163) ;  /* 0x0000005000009947 */ /* 0x000fea0003800000 */
[----:B-----5:R-:W-:Y:S01]  /*1050*/  FADD.FTZ R125, R105, R125 ;  /* 0x0000007d697d7221 */ /* 0x020fe20000010000 */
[----:B------:R-:W-:Y:S05]  /*1060*/  BRA `(.L_x_8163) ;  /* 0x0000003000007947 */ /* 0x000fea0003800000 */
.L_x_8162:
[----:B-----5:R-:W-:-:S05]  /*1070*/  PRMT R2, RZ, 0x7610, R100 ;  /* 0x00007610ff027816 */ /* 0x020fca0000000064 */
[----:B------:R-:W-:-:S04]  /*1080*/  FADD.FTZ R125, R2, R125 ;  /* 0x0000007d027d7221 */ /* 0x000fc80000010000 */
[----:B------:R-:W-:Y:S02]  /*1090*/  @P1 FADD.FTZ R125, R105, R125 ;  /* 0x0000007d697d1221 */ /* 0x000fe40000010000 */
.L_x_8163:
[----:B------:R-:W-:Y:S01]  /*10a0*/  PRMT R126, RZ, 0x5410, R113 ;  /* 0x00005410ff7e7816 */ /* 0x000fe20000000071 */
[----:B------:R-:W-:Y:S05]  /*10b0*/  @P2 BRA `(.L_x_8164) ;  /* 0x0000003000002947 */ /* 0x000fea0003800000 */
[----:B------:R-:W-:Y:S05]  /*10c0*/  @!P1 BRA `(.L_x_8165) ;  /* 0x0000005000009947 */ /* 0x000fea0003800000 */
[----:B-----5:R-:W-:Y:S01]  /*10d0*/  FADD.FTZ R126, R106, R126 ;  /* 0x0000007e6a7e7221 */ /* 0x020fe20000010000 */
[----:B------:R-:W-:Y:S05]  /*10e0*/  BRA `(.L_x_8165) ;  /* 0x0000003000007947 */ /* 0x000fea0003800000 */
.L_x_8164:
[----:B-----5:R-:W-:-:S05]  /*10f0*/  PRMT R127, RZ, 0x5410, R101 ;  /* 0x00005410ff7f7816 */ /* 0x020fca0000000065 */
[----:B------:R-:W-:-:S04]  /*1100*/  FADD.FTZ R126, R127, R126 ;  /* 0x0000007e7f7e7221 */ /* 0x000fc80000010000 */
[----:B------:R-:W-:Y:S02]  /*1110*/  @P1 FADD.FTZ R126, R106, R126 ;  /* 0x0000007e6a7e1221 */ /* 0x000fe40000010000 */
.L_x_8165:
[----:B------:R-:W-:Y:S01]  /*1120*/  PRMT R127, RZ, 0x7610, R113 ;  /* 0x00007610ff7f7816 */ /* 0x000fe20000000071 */
[----:B------:R-:W-:Y:S05]  /*1130*/  @P2 BRA `(.L_x_8166) ;  /* 0x0000003000002947 */ /* 0x000fea0003800000 */
[----:B------:R-:W-:Y:S05]  /*1140*/  @!P1 BRA `(.L_x_8167) ;  /* 0x0000005000009947 */ /* 0x000fea0003800000 */
[----:B-----5:R-:W-:Y:S01]  /*1150*/  FADD.FTZ R127, R107, R127 ;  /* 0x0000007f6b7f7221 */ /* 0x020fe20000010000 */
[----:B------:R-:W-:Y:S05]  /*1160*/  BRA `(.L_x_8167) ;  /* 0x0000003000007947 */ /* 0x000fea0003800000 */
.L_x_8166:
[----:B-----5:R-:W-:-:S05]  /*1170*/  PRMT R2, RZ, 0x7610, R101 ;  /* 0x00007610ff027816 */ /* 0x020fca0000000065 */
[----:B------:R-:W-:-:S04]  /*1180*/  FADD.FTZ R127, R2, R127 ;  /* 0x0000007f027f7221 */ /* 0x000fc80000010000 */
[----:B------:R-:W-:Y:S02]  /*1190*/  @P1 FADD.FTZ R127, R107, R127 ;  /* 0x0000007f6b7f1221 */ /* 0x000fe40000010000 */
.L_x_8167:
[----:B------:R-:W-:Y:S01]  /*11a0*/  PRMT R112, RZ, 0x5410, R114 ;  /* 0x00005410ff707816 */ /* 0x000fe20000000072 */
[----:B------:R-:W-:Y:S05]  /*11b0*/  @P2 BRA `(.L_x_8168) ;  /* 0x0000003000002947 */ /* 0x000fea0003800000 */
[----:B------:R-:W-:Y:S05]  /*11c0*/  @!P1 BRA `(.L_x_8169) ;  /* 0x0000005000009947 */ /* 0x000fea0003800000 */
[----:B-----5:R-:W-:Y:S01]  /*11d0*/  FADD.FTZ R112, R108, R112 ;  /* 0x000000706c707221 */ /* 0x020fe20000010000 */
[----:B------:R-:W-:Y:S05]  /*11e0*/  BRA `(.L_x_8169) ;  /* 0x0000003000007947 */ /* 0x000fea0003800000 */
.L_x_8168:
[----:B-----5:R-:W-:-:S05]  /*11f0*/  PRMT R113, RZ, 0x5410, R102 ;  /* 0x00005410ff717816 */ /* 0x020fca0000000066 */
[----:B------:R-:W-:-:S04]  /*1200*/  FADD.FTZ R112, R113, R112 ;  /* 0x0000007071707221 */ /* 0x000fc80000010000 */
[----:B------:R-:W-:Y:S02]  /*1210*/  @P1 FADD.FTZ R112, R108, R112 ;  /* 0x000000706c701221 */ /* 0x000fe40000010000 */
.L_x_8169:
[----:B------:R-:W-:Y:S01]  /*1220*/  PRMT R113, RZ, 0x7610, R114 ;  /* 0x00007610ff717816 */ /* 0x000fe20000000072 */
[----:B------:R-:W-:Y:S05]  /*1230*/  @P2 BRA `(.L_x_8170) ;  /* 0x0000003000002947 */ /* 0x000fea0003800000 */
[----:B------:R-:W-:Y:S05]  /*1240*/  @!P1 BRA `(.L_x_8171) ;  /* 0x0000005000009947 */ /* 0x000fea0003800000 */
[----:B-----5:R-:W-:Y:S01]  /*1250*/  FADD.FTZ R113, R109, R113 ;  /* 0x000000716d717221 */ /* 0x020fe20000010000 */
[----:B------:R-:W-:Y:S05]  /*1260*/  BRA `(.L_x_8171) ;  /* 0x0000003000007947 */ /* 0x000fea0003800000 */
.L_x_8170:
[----:B-----5:R-:W-:-:S05]  /*1270*/  PRMT R2, RZ, 0x7610, R102 ;  /* 0x00007610ff027816 */ /* 0x020fca0000000066 */
[----:B------:R-:W-:-:S04]  /*1280*/  FADD.FTZ R113, R2, R113 ;  /* 0x0000007102717221 */ /* 0x000fc80000010000 */
[----:B------:R-:W-:Y:S02]  /*1290*/  @P1 FADD.FTZ R113, R109, R113 ;  /* 0x000000716d711221 */ /* 0x000fe40000010000 */
.L_x_8171:
[----:B------:R-:W-:Y:S01]  /*12a0*/  PRMT R114, RZ, 0x5410, R115 ;  /* 0x00005410ff727816 */ /* 0x000fe20000000073 */
[----:B------:R-:W-:Y:S05]  /*12b0*/  @P2 BRA `(.L_x_8172) ;  /* 0x0000003000002947 */ /* 0x000fea0003800000 */
[----:B------:R-:W-:Y:S05]  /*12c0*/  @!P1 BRA `(.L_x_8173) ;  /* 0x0000005000009947 */ /* 0x000fea0003800000 */
[----:B-----5:R-:W-:Y:S01]  /*12d0*/  FADD.FTZ R114, R110, R114 ;  /* 0x000000726e727221 */ /* 0x020fe20000010000 */
[----:B------:R-:W-:Y:S05]  /*12e0*/  BRA `(.L_x_8173) ;  /* 0x0000003000007947 */ /* 0x000fea0003800000 */
.L_x_8172:
[----:B-----5:R-:W-:-:S05]  /*12f0*/  PRMT R141, RZ, 0x5410, R103 ;  /* 0x00005410ff8d7816 */ /* 0x020fca0000000067 */
[----:B------:R-:W-:-:S04]  /*1300*/  FADD.FTZ R114, R141, R114 ;  /* 0x000000728d727221 */ /* 0x000fc80000010000 */
[----:B------:R-:W-:Y:S02]  /*1310*/  @P1 FADD.FTZ R114, R110, R114 ;  /* 0x000000726e721221 */ /* 0x000fe40000010000 */
.L_x_8173:
[----:B------:R-:W-:Y:S01]  /*1320*/  PRMT R115, RZ, 0x7610, R115 ;  /* 0x00007610ff737816 */ /* 0x000fe20000000073 */
[----:B------:R-:W-:Y:S05]  /*1330*/  @P2 BRA `(.L_x_8174) ;  /* 0x0000003000002947 */ /* 0x000fea0003800000 */
[----:B------:R-:W-:Y:S05]  /*1340*/  @!P1 BRA `(.L_x_8175) ;  /* 0x0000005000009947 */ /* 0x000fea0003800000 */
[----:B-----5:R-:W-:Y:S01]  /*1350*/  FADD.FTZ R115, R111, R115 ;  /* 0x000000736f737221 */ /* 0x020fe20000010000 */
[----:B------:R-:W-:Y:S05]  /*1360*/  BRA `(.L_x_8175) ;  /* 0x0000003000007947 */ /* 0x000fea0003800000 */
.L_x_8174:
[----:B-----5:R-:W-:-:S05]  /*1370*/  PRMT R2, RZ, 0x7610, R103 ;  /* 0x00007610ff027816 */ /* 0x020fca0000000067 */
[----:B------:R-:W-:-:S04]  /*1380*/  FADD.FTZ R115, R2, R115 ;  /* 0x0000007302737221 */ /* 0x000fc80000010000 */
[----:B------:R-:W-:Y:S02]  /*1390*/  @P1 FADD.FTZ R115, R111, R115 ;  /* 0x000000736f731221 */ /* 0x000fe40000010000 */
.L_x_8175:
[----:B------:R-:W-:Y:S01]  /*13a0*/  FADD.FTZ R2, RZ, R136 ;  /* 0x00000088ff027221 */ /* 0x000fe20000010000 */
[----:B------:R-:W-:Y:S02]  /*13b0*/  LEA R140, P0, R120, c[0x0][0x188], 0x5 ;  /* 0x00006200788c7a11 */ /* 0x000fe400078028ff */
[----:B------:R-:W-:Y:S01]  /*13c0*/  ISETP.NE.AND P1, PT, R0, RZ, PT ;  /* 0x000000ff0000720c */ /* 0x000fe20003f25270 */
        /* <DEDUP_REMOVED lines=28> */
.L_x_8180:
        /* <DEDUP_REMOVED lines=68> */
.L_x_8181:
[----:B-1----:R-:W-:Y:S01]  /*19d0*/  FADD.FTZ R145, R145, R122 ;  /* 0x0000007a91917221 */ /* 0x002fe20000010000 */
[----:B0-----:R-:W-:Y:S01]  /*19e0*/  MOV R122, c[0x0][0x1e0] ;  /* 0x00007800007a7a02 */ /* 0x001fe20000000f00 */
[C---:B------:R-:W-:Y:S01]  /*19f0*/  FMUL.FTZ R141, R140.reuse, R140 ;  /* 0x0000008c8c8d7220 */ /* 0x040fe20000410000 */
[----:B------:R-:W-:Y:S01]  /*1a00*/  ISETP.NE.AND P0, PT, RZ, UR6, PT ;  /* 0x00000006ff007c0c */ /* 0x000fe2000bf05270 */
[----:B------:R-:W-:Y:S02]  /*1a10*/  HFMA2.MMA R2, -RZ, RZ, 0, 2.384185791015625e-07 ;  /* 0x00000004ff027435 */ /* 0x000fe400000001ff */
[----:B------:R-:W-:Y:S01]  /*1a20*/  FFMA.FTZ R122, R145, R122, c[0x0][0x228] ;  /* 0x00008a00917a7623 */ /* 0x000fe2000001007a */
[----:B------:R-:W-:Y:S02]  /*1a30*/  FSEL R141, R141, RZ, P0 ;  /* 0x000000ff8d8d7208 */ /* 0x000fe40000000000 */
[----:B------:R-:W-:-:S03]  /*1a40*/  FSEL R157, R140, RZ, !P0 ;  /* 0x000000ff8c9d7208 */ /* 0x000fc60004000000 */
[----:B------:R-:W-:Y:S02]  /*1a50*/  FADD.FTZ R122, R122, R141 ;  /* 0x0000008d7a7a7221 */ /* 0x000fe40000010000 */
[C---:B------:R-:W-:Y:S02]  /*1a60*/  FADD.FTZ R151, -R157.reuse, R136 ;  /* 0x000000889d977221 */ /* 0x040fe40000010100 */
[C---:B------:R-:W-:Y:S02]  /*1a70*/  FADD.FTZ R153, -R157.reuse, R137 ;  /* 0x000000899d997221 */ /* 0x040fe40000010100 */
[----:B------:R-:W0:Y:S01]  /*1a80*/  MUFU.RSQ R122, R122 ;  /* 0x0000007a007a7308 */ /* 0x000e220000001400 */
[C---:B------:R-:W-:Y:S02]  /*1a90*/  FADD.FTZ R141, -R157.reuse, R118 ;  /* 0x000000769d8d7221 */ /* 0x040fe40000010100 */
[C---:B------:R-:W-:Y:S02]  /*1aa0*/  FADD.FTZ R145, -R157.reuse, R125 ;  /* 0x0000007d9d917221 */ /* 0x040fe40000010100 */
[----:B------:R-:W-:-:S02]  /*1ab0*/  FADD.FTZ R159, -R157, R138 ;  /* 0x0000008a9d9f7221 */ /* 0x000fc40000010100 */
[----:B------:R-:W-:Y:S02]  /*1ac0*/  FADD.FTZ R161, -R157, R139 ;  /* 0x0000008b9da17221 */ /* 0x000fe40000010100 */
[----:B------:R-:W-:-:S04]  /*1ad0*/  @!P1 IMAD.WIDE R142, R3, R2, c[0x0][0x1a0] ;  /* 0x00006800038e9625 */ /* 0x000fc800078e0202 */
[C---:B------:R-:W-:Y:S01]  /*1ae0*/  FADD.FTZ R163, -R157.reuse, R132 ;  /* 0x000000849da37221 */ /* 0x040fe20000010100 */
[----:B------:R-:W-:Y:S01]  /*1af0*/  @!P1 STG.E [R142.64], R140 ;  /* 0x0000008c8e009986 */ /* 0x000fe2000c101904 */
[C---:B------:R-:W-:Y:S02]  /*1b00*/  FADD.FTZ R165, -R157.reuse, R133 ;  /* 0x000000859da57221 */ /* 0x040fe40000010100 */
[C---:B0-----:R-:W-:Y:S02]  /*1b10*/  FMUL.FTZ R125, R122.reuse, R151 ;  /* 0x000000977a7d7220 */ /* 0x041fe40000410000 */
[----:B------:R-:W-:Y:S02]  /*1b20*/  FMUL.FTZ R118, R122, R153 ;  /* 0x000000997a767220 */ /* 0x000fe40000410000 */
[C---:B------:R-:W-:Y:S02]  /*1b30*/  FADD.FTZ R149, -R157.reuse, R127 ;  /* 0x0000007f9d957221 */ /* 0x040fe40000010100 */
[----:B------:R-:W-:-:S02]  /*1b40*/  FADD.FTZ R151, -R157, R112 ;  /* 0x000000709d977221 */ /* 0x000fc40000010100 */
[C---:B------:R-:W-:Y:S02]  /*1b50*/  FADD.FTZ R134, -R157.reuse, R134 ;  /* 0x000000869d867221 */ /* 0x040fe40000010100 */
[----:B------:R-:W-:Y:S02]  /*1b60*/  FADD.FTZ R132, -R157, R135 ;  /* 0x000000879d847221 */ /* 0x000fe40000010100 */
[----:B------:R-:W-:Y:S02]  /*1b70*/  FFMA.FTZ R112, R52, R125, R4 ;  /* 0x0000007d34707223 */ /* 0x000fe40000010004 */
[----:B------:R-:W-:Y:S02]  /*1b80*/  FFMA.FTZ R127, R53, R118, R5 ;  /* 0x00000076357f7223 */ /* 0x000fe40000010005 */
[C---:B------:R-:W-:Y:S02]  /*1b90*/  FADD.FTZ R137, -R157.reuse, R116 ;  /* 0x000000749d897221 */ /* 0x040fe40000010100 */
[----:B------:R-:W-:Y:S01]  /*1ba0*/  FADD.FTZ R139, -R157, R117 ;  /* 0x000000759d8b7221 */ /* 0x000fe20000010100 */
[----:B------:R-:W-:Y:S01]  /*1bb0*/  F2FP.BF16.PACK_AB R112, R127, R112 ;  /* 0x000000707f70723e */ /* 0x000fe200000010ff */
[----:B------:R-:W-:Y:S01]  /*1bc0*/  @!P1 IMAD.WIDE R116, R3, R2, c[0x0][0x1a8] ;  /* 0x00006a0003749625 */ /* 0x000fe200078e0202 */
[----:B------:R-:W-:-:S03]  /*1bd0*/  SHF.L.U32 R127, R123, 0x4, RZ ;  /* 0x000000047b7f7819 */ /* 0x000fc600000006ff */
[C---:B------:R-:W-:Y:S01]  /*1be0*/  FMUL.FTZ R159, R122.reuse, R159 ;  /* 0x0000009f7a9f7220 */ /* 0x040fe20000410000 */
[----:B------:R0:W-:Y:S01]  /*1bf0*/  @!P1 STG.E [R116.64], R122 ;  /* 0x0000007a74009986 */ /* 0x0001e2000c101904 */
[C---:B------:R-:W-:Y:S02]  /*1c00*/  FMUL.FTZ R136, R122.reuse, R161 ;  /* 0x000000a17a887220 */ /* 0x040fe40000410000 */
[C---:B------:R-:W-:Y:S02]  /*1c10*/  FMUL.FTZ R161, R122.reuse, R163 ;  /* 0x000000a37aa17220 */ /* 0x040fe40000410000 */
[C---:B------:R-:W-:Y:S02]  /*1c20*/  FMUL.FTZ R138, R122.reuse, R165 ;  /* 0x000000a57a8a7220 */ /* 0x040fe40000410000 */
[C---:B------:R-:W-:Y:S02]  /*1c30*/  FMUL.FTZ R163, R122.reuse, R134 ;  /* 0x000000867aa37220 */ /* 0x040fe40000410000 */
[----:B------:R-:W-:-:S02]  /*1c40*/  FMUL.FTZ R144, R122, R132 ;  /* 0x000000847a907220 */ /* 0x000fc40000410000 */
[----:B------:R-:W-:Y:S01]  /*1c50*/  FADD.FTZ R133, -R157, R128 ;  /* 0x000000809d857221 */ /* 0x000fe20000010100 */
[----:B0-----:R-:W-:Y:S01]  /*1c60*/  IADD3 R116, P0, R127, c[0x0][0x208], RZ ;  /* 0x000082007f747a10 */ /* 0x001fe20007f1e0ff */
[C---:B------:R-:W-:Y:S02]  /*1c70*/  FADD.FTZ R129, -R157.reuse, R129 ;  /* 0x000000819d817221 */ /* 0x040fe40000010100 */
[C---:B------:R-:W-:Y:S02]  /*1c80*/  FADD.FTZ R135, -R157.reuse, R130 ;  /* 0x000000829d877221 */ /* 0x040fe40000010100 */
[C---:B------:R-:W-:Y:S02]  /*1c90*/  FADD.FTZ R131, -R157.reuse, R131 ;  /* 0x000000839d837221 */ /* 0x040fe40000010100 */
[C---:B------:R-:W-:Y:S02]  /*1ca0*/  FADD.FTZ R119, -R157.reuse, R119 ;  /* 0x000000779d777221 */ /* 0x040fe40000010100 */
[----:B------:R-:W-:-:S02]  /*1cb0*/  FADD.FTZ R143, -R157, R124 ;  /* 0x0000007c9d8f7221 */ /* 0x000fc40000010100 */
[C---:B------:R-:W-:Y:S01]  /*1cc0*/  FADD.FTZ R147, -R157.reuse, R126 ;  /* 0x0000007e9d937221 */ /* 0x040fe20000010100 */
[----:B------:R-:W-:Y:S01]  /*1cd0*/  SHF.R.U32.HI R126, RZ, 0x1c, R123 ;  /* 0x0000001cff7e7819 */ /* 0x000fe2000001167b */
[C---:B------:R-:W-:Y:S02]  /*1ce0*/  FADD.FTZ R153, -R157.reuse, R113 ;  /* 0x000000719d997221 */ /* 0x040fe40000010100 */
[C---:B------:R-:W-:Y:S02]  /*1cf0*/  FADD.FTZ R155, -R157.reuse, R114 ;  /* 0x000000729d9b7221 */ /* 0x040fe40000010100 */
[----:B------:R-:W-:Y:S02]  /*1d00*/  FADD.FTZ R157, -R157, R115 ;  /* 0x000000739d9d7221 */ /* 0x000fe40000010100 */
        /* <DEDUP_REMOVED lines=8> */
[C---:B------:R-:W-:Y:S02]  /*1d90*/  FMUL.FTZ R124, R122.reuse, R129 ;  /* 0x000000817a7c7220 */ /* 0x040fe40000410000 */
[----:B------:R-:W-:Y:S01]  /*1da0*/  FMUL.FTZ R129, R122, R135 ;  /* 0x000000877a817220 */ /* 0x000fe20000410000 */
[----:B------:R-:W-:Y:S01]  /*1db0*/  F2FP.BF16.PACK_AB R115, R128, R117 ;  /* 0x000000758073723e */ /* 0x000fe200000010ff */
[----:B------:R-:W-:Y:S01]  /*1dc0*/  FMUL.FTZ R132, R122, R131 ;  /* 0x000000837a847220 */ /* 0x000fe20000410000 */
[----:B------:R-:W-:Y:S01]  /*1dd0*/  IADD3.X R117, R126, c[0x0][0x20c], RZ, P0, !PT ;  /* 0x000083007e757a10 */ /* 0x000fe200007fe4ff */
[----:B------:R-:W-:-:S02]  /*1de0*/  FMUL.FTZ R140, R122, R119 ;  /* 0x000000777a8c7220 */ /* 0x000fc40000410000 */
[----:B------:R-:W-:Y:S02]  /*1df0*/  FFMA.FTZ R119, R82, R163, R34 ;  /* 0x000000a352777223 */ /* 0x000fe40000010022 */
[----:B------:R-:W-:Y:S01]  /*1e00*/  FFMA.FTZ R144, R83, R144, R35 ;  /* 0x0000009053907223 */ /* 0x000fe20000010023 */
[----:B------:R0:W-:Y:S01]  /*1e10*/  STG.E.128 [R116.64], R112 ;  /* 0x0000007074007986 */ /* 0x0001e2000c101d04 */
[C---:B------:R-:W-:Y:S02]  /*1e20*/  FMUL.FTZ R131, R122.reuse, R143 ;  /* 0x0000008f7a837220 */ /* 0x040fe40000410000 */
[----:B------:R-:W-:Y:S01]  /*1e30*/  FMUL.FTZ R123, R122, R133 ;  /* 0x000000857a7b7220 */ /* 0x000fe20000410000 */
[----:B------:R-:W-:Y:S01]  /*1e40*/  F2FP.BF16.PACK_AB R119, R144, R119 ;  /* 0x000000779077723e */ /* 0x000fe200000010ff */
[----:B------:R-:W-:Y:S02]  /*1e50*/  FFMA.FTZ R143, R62, R129, R14 ;  /* 0x000000813e8f7223 */ /* 0x000fe4000001000e */
[----:B------:R-:W-:-:S02]  /*1e60*/  FMUL.FTZ R135, R122, R137 ;  /* 0x000000897a877220 */ /* 0x000fc40000410000 */
[----:B------:R-:W-:Y:S02]  /*1e70*/  FMUL.FTZ R134, R122, R139 ;  /* 0x0000008b7a867220 */ /* 0x000fe40000410000 */
[----:B------:R-:W-:Y:S02]  /*1e80*/  FFMA.FTZ R125, R76, R125, R28 ;  /* 0x0000007d4c7d7223 */ /* 0x000fe4000001001c */
[----:B------:R-:W-:Y:S02]  /*1e90*/  FFMA.FTZ R144, R77, R118, R29 ;  /* 0x000000764d907223 */ /* 0x000fe4000001001d */
[----:B------:R-:W-:Y:S02]  /*1ea0*/  FFMA.FTZ R159, R78, R159, R30 ;  /* 0x0000009f4e9f7223 */ /* 0x000fe4000001001e */
[----:B------:R-:W-:Y:S01]  /*1eb0*/  FFMA.FTZ R136, R79, R136, R31 ;  /* 0x000000884f887223 */ /* 0x000fe2000001001f */
[----:B0-----:R-:W-:Y:S01]  /*1ec0*/  F2FP.BF16.PACK_AB R116, R144, R125 ;  /* 0x0000007d9074723e */ /* 0x001fe200000010ff */
[----:B------:R-:W-:-:S02]  /*1ed0*/  FFMA.FTZ R114, R63, R132, R15 ;  /* 0x000000843f727223 */ /* 0x000fc4000001000f */
[----:B------:R-:W-:Y:S01]  /*1ee0*/  FFMA.FTZ R137, R81, R138, R33 ;  /* 0x0000008a51897223 */ /* 0x000fe20000010021 */
[----:B------:R-:W-:Y:S01]  /*1ef0*/  F2FP.BF16.PACK_AB R117, R136, R159 ;  /* 0x0000009f8875723e */ /* 0x000fe200000010ff */
[----:B------:R-:W-:Y:S01]  /*1f00*/  FFMA.FTZ R138, R60, R123, R12 ;  /* 0x0000007b3c8a7223 */ /* 0x000fe2000001000c */
[----:B------:R-:W-:Y:S01]  /*1f10*/  F2FP.BF16.PACK_AB R113, R114, R143 ;  /* 0x0000008f7271723e */ /* 0x000fe200000010ff */
[----:B------:R-:W-:Y:S01]  /*1f20*/  FFMA.FTZ R139, R61, R124, R13 ;  /* 0x0000007c3d8b7223 */ /* 0x000fe2000001000d */
[----:B------:R-:W-:Y:S01]  /*1f30*/  SHF.L.U32 R143, R121, 0x4, RZ ;  /* 0x00000004798f7819 */ /* 0x000fe200000006ff */
[----:B------:R-:W-:Y:S01]  /*1f40*/  FMUL.FTZ R141, R122, R141 ;  /* 0x0000008d7a8d7220 */ /* 0x000fe20000410000 */
[----:B------:R-:W-:Y:S01]  /*1f50*/  IADD3 R136, P0, R127, c[0x0][0x210], RZ ;  /* 0x000084007f887a10 */ /* 0x000fe20007f1e0ff */
        /* <DEDUP_REMOVED lines=9> */
[----:B------:R-:W-:Y:S01]  /*1ff0*/  F2FP.BF16.PACK_AB R114, R115, R114 ;  /* 0x000000727372723e */ /* 0x000fe200000010ff */
[----:B------:R-:W-:Y:S01]  /*2000*/  FMUL.FTZ R133, R122, R147 ;  /* 0x000000937a857220 */ /* 0x000fe20000410000 */
[----:B------:R-:W-:Y:S01]  /*2010*/  IADD3.X R137, R126, c[0x0][0x214], RZ, P0, !PT ;  /* 0x000085007e897a10 */ /* 0x000fe200007fe4ff */
[----:B------:R-:W-:Y:S01]  /*2020*/  FMUL.FTZ R130, R122, R149 ;  /* 0x000000957a827220 */ /* 0x000fe20000410000 */
[----:B------:R-:W-:Y:S01]  /*2030*/  F2FP.BF16.PACK_AB R115, R144, R125 ;  /* 0x0000007d9073723e */ /* 0x000fe200000010ff */
[----:B------:R-:W-:Y:S01]  /*2040*/  FFMA.FTZ R123, R84, R123, R36 ;  /* 0x0000007b547b7223 */ /* 0x000fe20000010024 */
[----:B------:R-:W-:Y:S01]  /*2050*/  IADD3.X R139, R121, c[0x0][0x20c], RZ, P1, !PT ;  /* 0x00008300798b7a10 */ /* 0x000fe20000ffe4ff */
[----:B------:R0:W-:Y:S01]  /*2060*/  STG.E.128 [R136.64], R116 ;  /* 0x0000007488007986 */ /* 0x0001e2000c101d04 */
[----:B------:R-:W-:-:S02]  /*2070*/  FFMA.FTZ R124, R85, R124, R37 ;  /* 0x0000007c557c7223 */ /* 0x000fc40000010025 */
[C---:B------:R-:W-:Y:S01]  /*2080*/  FMUL.FTZ R128, R122.reuse, R145 ;  /* 0x000000917a807220 */ /* 0x040fe20000410000 */
[----:B------:R1:W-:Y:S01]  /*2090*/  STG.E.128 [R138.64], R112 ;  /* 0x000000708a007986 */ /* 0x0003e2000c101d04 */
[----:B------:R-:W-:Y:S01]  /*20a0*/  FMUL.FTZ R151, R122, R151 ;  /* 0x000000977a977220 */ /* 0x000fe20000410000 */
[----:B------:R-:W-:Y:S01]  /*20b0*/  F2FP.BF16.PACK_AB R124, R124, R123 ;  /* 0x0000007b7c7c723e */ /* 0x000fe200000010ff */
[C---:B------:R-:W-:Y:S02]  /*20c0*/  FMUL.FTZ R142, R122.reuse, R153 ;  /* 0x000000997a8e7220 */ /* 0x040fe40000410000 */
[C---:B------:R-:W-:Y:S02]  /*20d0*/  FMUL.FTZ R155, R122.reuse, R155 ;  /* 0x0000009b7a9b7220 */ /* 0x040fe40000410000 */
[----:B------:R-:W-:Y:S02]  /*20e0*/  FMUL.FTZ R122, R122, R157 ;  /* 0x0000009d7a7a7220 */ /* 0x000fe40000410000 */
[----:B------:R-:W-:-:S02]  /*20f0*/  FFMA.FTZ R125, R86, R129, R38 ;  /* 0x00000081567d7223 */ /* 0x000fc40000010026 */
[----:B------:R-:W-:Y:S02]  /*2100*/  FFMA.FTZ R123, R75, R122, R27 ;  /* 0x0000007a4b7b7223 */ /* 0x000fe4000001001b */
[----:B------:R-:W-:Y:S02]  /*2110*/  FFMA.FTZ R132, R87, R132, R39 ;  /* 0x0000008457847223 */ /* 0x000fe40000010027 */
[----:B0-----:R-:W-:Y:S02]  /*2120*/  FFMA.FTZ R116, R70, R133, R22 ;  /* 0x0000008546747223 */ /* 0x001fe40000010016 */
[----:B------:R-:W-:Y:S01]  /*2130*/  FFMA.FTZ R126, R88, R135, R40 ;  /* 0x00000087587e7223 */ /* 0x000fe20000010028 */
[----:B------:R-:W-:Y:S01]  /*2140*/  F2FP.BF16.PACK_AB R125, R132, R125 ;  /* 0x0000007d847d723e */ /* 0x000fe200000010ff */
[----:B-1----:R-:W-:Y:S01]  /*2150*/  FFMA.FTZ R113, R71, R130, R23 ;  /* 0x0000008247717223 */ /* 0x002fe20000010017 */
[----:B------:R-:W-:Y:S01]  /*2160*/  SHF.R.U32.HI R132, RZ, 0x1c, R120 ;  /* 0x0000001cff847819 */ /* 0x000fe20000011678 */
[----:B------:R-:W-:-:S02]  /*2170*/  FFMA.FTZ R114, R72, R151, R24 ;  /* 0x0000009748727223 */ /* 0x000fc40000010018 */
[----:B------:R-:W-:Y:S01]  /*2180*/  FFMA.FTZ R115, R73, R142, R25 ;  /* 0x0000008e49737223 */ /* 0x000fe20000010019 */
[----:B------:R-:W-:Y:S01]  /*2190*/  F2FP.BF16.PACK_AB R113, R113, R116 ;  /* 0x000000747171723e */ /* 0x000fe200000010ff */
[-C--:B------:R-:W-:Y:S02]  /*21a0*/  FFMA.FTZ R116, R74, R155.reuse, R26 ;  /* 0x0000009b4a747223 */ /* 0x080fe4000001001a */
[----:B------:R-:W-:Y:S01]  /*21b0*/  FFMA.FTZ R129, R89, R134, R41 ;  /* 0x0000008659817223 */ /* 0x000fe20000010029 */
[----:B------:R-:W-:Y:S01]  /*21c0*/  F2FP.BF16.PACK_AB R114, R115, R114 ;  /* 0x000000727372723e */ /* 0x000fe200000010ff */
[----:B------:R-:W-:Y:S01]  /*21d0*/  FFMA.FTZ R119, R98, R155, R50 ;  /* 0x0000009b62777223 */ /* 0x000fe20000010032 */
[----:B------:R-:W-:Y:S01]  /*21e0*/  F2FP.BF16.PACK_AB R115, R123, R116 ;  /* 0x000000747b73723e */ /* 0x000fe200000010ff */
[----:B------:R-:W-:Y:S01]  /*21f0*/  FFMA.FTZ R122, R99, R122, R51 ;  /* 0x0000007a637a7223 */ /* 0x000fe20000010033 */
[----:B------:R-:W-:Y:S01]  /*2200*/  SHF.L.U32 R123, R120, 0x4, RZ ;  /* 0x00000004787b7819 */ /* 0x000fe200000006ff */
        /* <DEDUP_REMOVED lines=10> */
[-C--:B------:R-:W-:Y:S01]  /*22b0*/  FFMA.FTZ R135, R69, R128.reuse, R21 ;  /* 0x0000008045877223 */ /* 0x080fe20000010015 */
[----:B------:R-:W-:Y:S01]  /*22c0*/  F2FP.BF16.PACK_AB R127, R140, R127 ;  /* 0x0000007f8c7f723e */ /* 0x000fe200000010ff */
[----:B------:R-:W-:Y:S01]  /*22d0*/  FFMA.FTZ R116, R92, R131, R44 ;  /* 0x000000835c747223 */ /* 0x000fe2000001002c */
[----:B------:R-:W-:Y:S01]  /*22e0*/  IADD3.X R121, R121, c[0x0][0x214], RZ, P0, !PT ;  /* 0x0000850079797a10 */ /* 0x000fe200007fe4ff */
[----:B------:R-:W-:Y:S01]  /*22f0*/  FFMA.FTZ R129, R93, R128, R45 ;  /* 0x000000805d817223 */ /* 0x000fe2000001002d */
[----:B------:R-:W-:Y:S01]  /*2300*/  IADD3 R128, P2, R123, c[0x0][0x210], RZ ;  /* 0x000084007b807a10 */ /* 0x000fe20007f5e0ff */
[----:B------:R-:W-:Y:S01]  /*2310*/  FFMA.FTZ R117, R94, R133, R46 ;  /* 0x000000855e757223 */ /* 0x000fe2000001002e */
[----:B------:R-:W-:Y:S01]  /*2320*/  F2FP.BF16.PACK_AB R112, R135, R134 ;  /* 0x000000868770723e */ /* 0x000fe200000010ff */
[----:B------:R-:W-:Y:S01]  /*2330*/  FFMA.FTZ R130, R95, R130, R47 ;  /* 0x000000825f827223 */ /* 0x000fe2000001002f */
[----:B------:R-:W-:Y:S01]  /*2340*/  IADD3.X R123, R132, c[0x0][0x20c], RZ, P1, !PT ;  /* 0x00008300847b7a10 */ /* 0x000fe20000ffe4ff */
        /* <DEDUP_REMOVED lines=10> */
.L_x_8178:
[----:B------:R-:W-:Y:S05]  /*23f0*/  EXIT ;  /* 0x000000000000794d */ /* 0x000fea0003800000 */
.L_x_8176:
[----:B0-----:R-:W-:Y:S01]  /*2400*/  HFMA2.MMA R2, -RZ, RZ, 0, 1.847743988037109375e-06 ;  /* 0x0000001fff027435 */ /* 0x001fe200000001ff */
[----:B------:R-:W-:-:S02]  /*2410*/  MOV R141, 0x1 ;  /* 0x00000001008d7802 */ /* 0x000fc40000000f00 */
[----:B------:R-:W-:Y:S02]  /*2420*/  MOV R145, 0xffffffff ;  /* 0xffffffff00917802 */ /* 0x000fe40000000f00 */
[----:B------:R-:W-:Y:S02]  /*2430*/  MOV R142, 0x2450 ;  /* 0x00002450008e7802 */ /* 0x000fe40000000f00 */
[----:B-----5:R-:W-:Y:S05]  /*2440*/  CALL.REL.NOINC `($__internal_33_$__cuda_sm70_shflsync_bfly_p) ;  /* 0x000006a000007944 */ /* 0x020fea0003c00000 */
[----:B01----:R-:W-:Y:S05]  /*2450*/  BRA `(.L_x_8180) ;  /* 0xfffff13000007947 */ /* 0x003fea000383ffff */
.L_x_8177:
[----:B------:R-:W-:Y:S01]  /*2460*/  HFMA2.MMA R141, -RZ, RZ, 0, 1.1920928955078125e-07 ;  /* 0x00000002ff8d7435 */ /* 0x000fe200000001ff */
[----:B0-----:R-:W-:Y:S02]  /*2470*/  MOV R122, R147 ;  /* 0x00000093007a7202 */ /* 0x001fe40000000f00 */
[----:B------:R-:W-:Y:S02]  /*2480*/  MOV R2, 0x1f ;  /* 0x0000001f00027802 */ /* 0x000fe40000000f00 */
[----:B------:R-:W-:Y:S02]  /*2490*/  MOV R145, 0xffffffff ;  /* 0xffffffff00917802 */ /* 0x000fe40000000f00 */
[----:B------:R-:W-:Y:S02]  /*24a0*/  MOV R142, 0x24c0 ;  /* 0x000024c0008e7802 */ /* 0x000fe40000000f00 */
[----:B-----5:R-:W-:Y:S05]  /*24b0*/  CALL.REL.NOINC `($__internal_33_$__cuda_sm70_shflsync_bfly_p) ;  /* 0x0000063000007944 */ /* 0x020fea0003c00000 */
[----:B0-----:R-:W-:Y:S01]  /*24c0*/  HFMA2.MMA R141, -RZ, RZ, 0, 2.384185791015625e-07 ;  /* 0x00000004ff8d7435 */ /* 0x001fe200000001ff */
[----:B-1----:R-:W-:Y:S01]  /*24d0*/  FADD.FTZ R122, R147, R2 ;  /* 0x00000002937a7221 */ /* 0x002fe20000010000 */
[----:B------:R-:W-:-:S02]  /*24e0*/  MOV R2, 0x1f ;  /* 0x0000001f00027802 */ /* 0x000fc40000000f00 */
[----:B------:R-:W-:Y:S02]  /*24f0*/  MOV R145, 0xffffffff ;  /* 0xffffffff00917802 */ /* 0x000fe40000000f00 */
[----:B------:R-:W-:Y:S02]  /*2500*/  MOV R142, 0x2520 ;  /* 0x00002520008e7802 */ /* 0x000fe40000000f00 */
[----:B------:R-:W-:Y:S05]  /*2510*/  CALL.REL.NOINC `($__internal_33_$__cuda_sm70_shflsync_bfly_p) ;  /* 0x000005d000007944 */ /* 0x000fea0003c00000 */
[----:B0-----:R-:W-:Y:S01]  /*2520*/  HFMA2.MMA R141, -RZ, RZ, 0, 4.76837158203125e-07 ;  /* 0x00000008ff8d7435 */ /* 0x001fe200000001ff */
[----:B-1----:R-:W-:Y:S01]  /*2530*/  FADD.FTZ R122, R122, R2 ;  /* 0x000000027a7a7221 */ /* 0x002fe20000010000 */
[----:B------:R-:W-:Y:S02]  /*2540*/  MOV R2, 0x1f ;  /* 0x0000001f00027802 */ /* 0x000fe40000000f00 */
[----:B------:R-:W-:Y:S02]  /*2550*/  MOV R145, 0xffffffff ;  /* 0xffffffff00917802 */ /* 0x000fe40000000f00 */
[----:B------:R-:W-:Y:S02]  /*2560*/  MOV R142, 0x2580 ;  /* 0x00002580008e7802 */ /* 0x000fe40000000f00 */
[----:B------:R-:W-:Y:S05]  /*2570*/  CALL.REL.NOINC `($__internal_33_$__cuda_sm70_shflsync_bfly_p) ;  /* 0x0000057000007944 */ /* 0x000fea0003c00000 */
[----:B0-----:R-:W-:Y:S01]  /*2580*/  HFMA2.MMA R141, -RZ, RZ, 0, 9.5367431640625e-07 ;  /* 0x00000010ff8d7435 */ /* 0x001fe200000001ff */
[----:B-1----:R-:W-:Y:S01]  /*2590*/  FADD.FTZ R122, R122, R2 ;  /* 0x000000027a7a7221 */ /* 0x002fe20000010000 */
[----:B------:R-:W-:-:S02]  /*25a0*/  MOV R2, 0x1f ;  /* 0x0000001f00027802 */ /* 0x000fc40000000f00 */
[----:B------:R-:W-:Y:S02]  /*25b0*/  MOV R145, 0xffffffff ;  /* 0xffffffff00917802 */ /* 0x000fe40000000f00 */
[----:B------:R-:W-:Y:S02]  /*25c0*/  MOV R142, 0x25e0 ;  /* 0x000025e0008e7802 */ /* 0x000fe40000000f00 */
[----:B------:R-:W-:Y:S05]  /*25d0*/  CALL.REL.NOINC `($__internal_33_$__cuda_sm70_shflsync_bfly_p) ;  /* 0x0000051000007944 */ /* 0x000fea0003c00000 */
[----:B-1----:R-:W-:Y:S01]  /*25e0*/  FADD.FTZ R2, R122, R2 ;  /* 0x000000027a027221 */ /* 0x002fe20000010000 */
[----:B0-----:R-:W-:Y:S02]  /*25f0*/  MOV R145, 0xffffffff ;  /* 0xffffffff00917802 */ /* 0x001fe40000000f00 */
[----:B------:R-:W-:Y:S01]  /*2600*/  MOV R142, 0x2950 ;  /* 0x00002950008e7802 */ /* 0x000fe20000000f00 */
        /* <DEDUP_REMOVED lines=48> */
[----:B------:R-:W-:Y:S01]  /*2910*/  FFMA.FTZ R122, R141, R141, R2 ;  /* 0x0000008d8d7a7223 */ /* 0x000fe20000010002 */
[----:B------:R-:W-:Y:S01]  /*2920*/  HFMA2.MMA R141, -RZ, RZ, 0, 5.9604644775390625e-08 ;  /* 0x00000001ff8d7435 */ /* 0x000fe200000001ff */
[----:B------:R-:W-:-:S05]  /*2930*/  MOV R2, 0x1f ;  /* 0x0000001f00027802 */ /* 0x000fca0000000f00 */
[----:B------:R-:W-:Y:S05]  /*2940*/  CALL.REL.NOINC `($__internal_33_$__cuda_sm70_shflsync_bfly_p) ;  /* 0x000001a000007944 */ /* 0x000fea0003c00000 */
[----:B0-----:R-:W-:Y:S01]  /*2950*/  HFMA2.MMA R141, -RZ, RZ, 0, 1.1920928955078125e-07 ;  /* 0x00000002ff8d7435 */ /* 0x001fe200000001ff */
[----:B-1----:R-:W-:Y:S01]  /*2960*/  FADD.FTZ R122, R122, R2 ;  /* 0x000000027a7a7221 */ /* 0x002fe20000010000 */
[----:B------:R-:W-:Y:S02]  /*2970*/  MOV R2, 0x1f ;  /* 0x0000001f00027802 */ /* 0x000fe40000000f00 */
[----:B------:R-:W-:Y:S02]  /*2980*/  MOV R145, 0xffffffff ;  /* 0xffffffff00917802 */ /* 0x000fe40000000f00 */
[----:B------:R-:W-:Y:S02]  /*2990*/  MOV R142, 0x29b0 ;  /* 0x000029b0008e7802 */ /* 0x000fe40000000f00 */
[----:B------:R-:W-:Y:S05]  /*29a0*/  CALL.REL.NOINC `($__internal_33_$__cuda_sm70_shflsync_bfly_p) ;  /* 0x0000014000007944 */ /* 0x000fea0003c00000 */
        /* <DEDUP_REMOVED lines=18> */
[----:B01----:R-:W-:Y:S01]  /*2ad0*/  MOV R145, R2 ;  /* 0x0000000200917202 */ /* 0x003fe20000000f00 */
[----:B------:R-:W-:Y:S05]  /*2ae0*/  BRA `(.L_x_8181) ;  /* 0xffffeee000007947 */ /* 0x000fea000383ffff */
        .weak           $__internal_33_$__cuda_sm70_shflsync_bfly_p
        .type           $__internal_33_$__cuda_sm70_shflsync_bfly_p,@function
        .size           $__internal_33_$__cuda_sm70_shflsync_bfly_p,(.L_x_20049 - $__internal_33_$__cuda_sm70_shflsync_bfly_p)
$__internal_33_$__cuda_sm70_shflsync_bfly_p:
[----:B------:R-:W-:Y:S01]  /*2af0*/  HFMA2.MMA R143, -RZ, RZ, 0, 0 ;  /* 0x00000000ff8f7435 */ /* 0x000fe200000001ff */
[----:B------:R-:W-:Y:S04]  /*2b00*/  WARPSYNC R145 ;  /* 0x0000009100007348 */ /* 0x000fe80003800000 */
[----:B------:R0:W1:Y:S01]  /*2b10*/  SHFL.BFLY PT, R2, R122, R141, R2 ;  /* 0x0c00008d7a027389 */ /* 0x00006200000e0002 */
[----:B------:R-:W-:Y:S05]  /*2b20*/  RET.REL.NODEC R142 `(_ZN10layer_norm31ln_parallel_residual_fwd_kernelINS_13Kernel_traitsIf13__nv_bfloat16fS2_fjLj768ELj1ELj4ELj1ELj16ENS_18Kernel_traits_baseILj768EfS2_fS2_fjLj128EEEEELb0ELb0ELb1EEEvNS_9FwdParamsE) ;  /* 0xffffd4d08e007950 */ /* 0x000fea0003c3ffff */
.L_x_8182:
        /* <DEDUP_REMOVED lines=13> */
.L_x_20049:


//--------------------- .text._ZN10layer_norm31ln_parallel_residual_fwd_kernelINS_13Kernel_traitsIf13__nv_bfloat16fS2_fjLj768ELj1ELj4ELj1ELj16ENS_18Kernel_traits_baseILj768EfS2_fS2_fjLj128EEEEELb0ELb1ELb0EEEvNS_9FwdParamsE --------------------------
	.section	.text._ZN10layer_norm31ln_parallel_residual_fwd_kernelINS_13Kernel_traitsIf13__nv_bfloat16fS2_fjLj768ELj1ELj4ELj1ELj16ENS_18Kernel_traits_baseILj768EfS2_fS2_fjLj128EEEEELb0ELb1ELb0EEEvNS_9FwdParamsE,"ax",@progbits
	.sectioninfo	@"SHI_REGISTERS=108"
	.align	128
        .global         _ZN10layer_norm31ln_parallel_residual_fwd_kernelINS_13Kernel_traitsIf13__nv_bfloat16fS2_fjLj768ELj1ELj4ELj1ELj16ENS_18Kernel_traits_baseILj768EfS2_fS2_fjLj128EEEEELb0ELb1ELb0EEEvNS_9FwdParamsE
        .type           _ZN10layer_norm31ln_parallel_residual_fwd_kernelINS_13Kernel_traitsIf13__nv_bfloat16fS2_fjLj768ELj1ELj4ELj1ELj16ENS_18Kernel_traits_baseILj768EfS2_fS2_fjLj128EEEEELb0ELb1ELb0EEEvNS_9FwdParamsE,@function
        .size           _ZN10layer_norm31ln_parallel_residual_fwd_kernelINS_13Kernel_traitsIf13__nv_bfloat16fS2_fjLj768ELj1ELj4ELj1ELj16ENS_18Kernel_traits_baseILj768EfS2_fS2_fjLj128EEEEELb0ELb1ELb0EEEvNS_9FwdParamsE,(.L_x_20050 - _ZN10layer_norm31ln_parallel_residual_fwd_kernelINS_13Kernel_traitsIf13__nv_bfloat16fS2_fjLj768ELj1ELj4ELj1ELj16ENS_18Kernel_traits_baseILj768EfS2_fS2_fjLj128EEEEELb0ELb1ELb0EEEvNS_9FwdParamsE)
        .other          _ZN10layer_norm31ln_parallel_residual_fwd_kernelINS_13Kernel_traitsIf13__nv_bfloat16fS2_fjLj768ELj1ELj4ELj1ELj16ENS_18Kernel_traits_baseILj768EfS2_fS2_fjLj128EEEEELb0ELb1ELb0EEEvNS_9FwdParamsE,@"STO_CUDA_ENTRY STV_DEFAULT"
_ZN10layer_norm31ln_parallel_residual_fwd_kernelINS_13Kernel_traitsIf13__nv_bfloat16fS2_fjLj768ELj1ELj4ELj1ELj16ENS_18Kernel_traits_baseILj768EfS2_fS2_fjLj128EEEEELb0ELb1ELb0EEEvNS_9FwdParamsE:
.text._ZN10layer_norm31ln_parallel_residual_fwd_kernelINS_13Kernel_traitsIf13__nv_bfloat16fS2_fjLj768ELj1ELj4ELj1ELj16ENS_18Kernel_traits_baseILj768EfS2_fS2_fjLj128EEEEELb0ELb1ELb0EEEvNS_9FwdParamsE:
        /* <DEDUP_REMOVED lines=19> */
[----:B------:R-:W-:Y:S01]  /*0130*/  HFMA2.MMA R3, -RZ, RZ, 0, 1.9073486328125e-06 ;  /* 0x00000020ff037435 */ /* 0x000fe200000001ff */
        /* <DEDUP_REMOVED lines=12> */
[----:B------:R-:W-:-:S03]  /*0200*/  LOP3.LUT R40, R40, 0x20, RZ, 0xfc, !PT ;  /* 0x0000002028287812 */ /* 0x000fc600078efcff */
.L_x_8184:
[----:B------:R-:W-:Y:S05]  /*0210*/  BSYNC B0 ;  /* 0x0000000000007941 */ /* 0x000fea0003800000 */
.L_x_8183:
[----:B------:R-:W-:Y:S01]  /*0220*/  BSSY B0, `(.L_x_8185) ;  /* 0x0000011000007945 */ /* 0x000fe20003800000 */
[----:B------:R-:W-:Y:S05]  /*0230*/  @!P3 BRA `(.L_x_8186) ;  /* 0x000000f00000b947 */ /* 0x000fea0003800000 */
[----:B------:R-:W-:Y:S01]  /*0240*/  ISETP.NE.U32.AND P0, PT, RZ, c[0x0][0x218], PT ;  /* 0x00008600ff007a0c */ /* 0x000fe20003f05070 */
[----:B------:R-:W-:Y:S01]  /*0250*/  CS2R R22, SRZ ;  /* 0x0000000000167805 */ /* 0x000fe2000001ff00 */
[----:B------:R-:W-:Y:S01]  /*0260*/  MOV R37, 0x20 ;  /* 0x0000002000257802 */ /* 0x000fe20000000f00 */
[----:B0-----:R-:W-:Y:S01]  /*0270*/  CS2R R20, SRZ ;  /* 0x0000000000147805 */ /* 0x001fe2000001ff00 */
        /* <DEDUP_REMOVED lines=11> */
.L_x_8186:
[----:B------:R-:W-:Y:S05]  /*0330*/  BSYNC B0 ;  /* 0x0000000000007941 */ /* 0x000fea0003800000 */
.L_x_8185:
[----:B------:R-:W-:Y:S01]  /*0340*/  BSSY B0, `(.L_x_8187) ;  /* 0x0000010000007945 */ /* 0x000fe20003800000 */
[----:B------:R-:W-:Y:S05]  /*0350*/  @!P2 BRA `(.L_x_8188) ;  /* 0x000000e00000a947 */ /* 0x000fea0003800000 */
[----:B------:R-:W-:Y:S01]  /*0360*/  ISETP.NE.U32.AND P0, PT, RZ, c[0x0][0x218], PT ;  /* 0x00008600ff007a0c */ /* 0x000fe20003f05070 */
[----:B0-----:R-:W-:Y:S01]  /*0370*/  HFMA2.MMA R3, -RZ, RZ, 0, 1.9073486328125e-06 ;  /* 0x00000020ff037435 */ /* 0x001fe200000001ff */
[----:B------:R-:W-:Y:S01]  /*0380*/  CS2R R38, SRZ ;  /* 0x0000000000267805 */ /* 0x000fe2000001ff00 */
[----:B------:R-:W-:Y:S01]  /*0390*/  CS2R R36, SRZ ;  /* 0x0000000000247805 */ /* 0x000fe2000001ff00 */
[----:B------:R-:W-:Y:S01]  /*03a0*/  ISETP.NE.AND.EX P0, PT, RZ, c[0x0][0x21c], PT, P0 ;  /* 0x00008700ff007a0c */ /* 0x000fe20003f05300 */
[----:B------:R-:W-:-:S06]  /*03b0*/  CS2R R42, SRZ ;  /* 0x00000000002a7805 */ /* 0x000fcc000001ff00 */
[----:B------:R-:W-:-:S05]  /*03c0*/  IMAD.WIDE.U32 R2, R40, R3, c[0x0][0x1b0] ;  /* 0x00006c0028027625 */ /* 0x000fca00078e0003 */
[----:B------:R0:W5:Y:S01]  /*03d0*/  LDG.E.128 R44, [R2.64] ;  /* 0x00000004022c7981 */ /* 0x000162000c1e1d00 */
[----:B------:R-:W-:-:S03]  /*03e0*/  @P0 LEA R52, P5, R40, c[0x0][0x218], 0x5 ;  /* 0x0000860028340a11 */ /* 0x000fc600078a28ff */
[----:B------:R0:W5:Y:S01]  /*03f0*/  LDG.E.128 R48, [R2.64+0x10] ;  /* 0x0000100402307981 */ /* 0x000162000c1e1d00 */
[----:B------:R-:W-:Y:S02]  /*0400*/  @P0 LEA.HI.X R53, R40, c[0x0][0x21c], RZ, 0x5, P5 ;  /* 0x0000870028350a11 */ /* 0x000fe400028f2cff */
[----:B------:R-:W-:-:S03]  /*0410*/  CS2R R40, SRZ ;  /* 0x0000000000287805 */ /* 0x000fc6000001ff00 */
[----:B------:R0:W5:Y:S04]  /*0420*/  @P0 LDG.E.128 R36, [R52.64] ;  /* 0x0000000434240981 */ /* 0x000168000c1e1d00 */
[----:B------:R0:W5:Y:S02]  /*0430*/  @P0 LDG.E.128 R40, [R52.64+0x10] ;  /* 0x0000100434280981 */ /* 0x000164000c1e1d00 */
.L_x_8188:
[----:B------:R-:W-:Y:S05]  /*0440*/  BSYNC B0 ;  /* 0x0000000000007941 */ /* 0x000fea0003800000 */
.L_x_8187:
[----:B------:R-:W-:Y:S05]  /*0450*/  @P1 EXIT ;  /* 0x000000000000194d */ /* 0x000fea0003800000 */
[----:B0-----:R-:W-:Y:S01]  /*0460*/  MOV R2, R54 ;  /* 0x0000003600027202 */ /* 0x001fe20000000f00 */
[----:B------:R-:W-:-:S03]  /*0470*/  ULDC.U8 UR6, c[0x0][0x1f0] ;  /* 0x00007c0000067ab9 */ /* 0x000fc60000000000 */
.L_x_8252:
        /* <DEDUP_REMOVED lines=30> */
.L_x_8191:
[----:B0----5:R-:W-:-:S05]  /*0660*/  PRMT R65, RZ, 0x5410, R52 ;  /* 0x00005410ff417816 */ /* 0x021fca0000000034 */
[----:B------:R-:W-:-:S04]  /*0670*/  FADD.FTZ R64, R65, R64 ;  /* 0x0000004041407221 */ /* 0x000fc80000010000 */
[----:B------:R-:W-:Y:S02]  /*0680*/  @P0 FADD.FTZ R64, R56, R64 ;  /* 0x0000004038400221 */ /* 0x000fe40000010000 */
.L_x_8192:
[----:B------:R-:W-:Y:S01]  /*0690*/  PRMT R65, RZ, 0x7610, R84 ;  /* 0x00007610ff417816 */ /* 0x000fe20000000054 */
[----:B------:R-:W-:Y:S05]  /*06a0*/  @P1 BRA `(.L_x_8193) ;  /* 0x0000003000001947 */ /* 0x000fea0003800000 */
[----:B------:R-:W-:Y:S05]  /*06b0*/  @!P0 BRA `(.L_x_8194) ;  /* 0x0000005000008947 */ /* 0x000fea0003800000 */
[----:B-----5:R-:W-:Y:S01]  /*06c0*/  FADD.FTZ R65, R57, R65 ;  /* 0x0000004139417221 */ /* 0x020fe20000010000 */
[----:B------:R-:W-:Y:S05]  /*06d0*/  BRA `(.L_x_8194) ;  /* 0x0000003000007947 */ /* 0x000fea0003800000 */
.L_x_8193:
[----:B-----5:R-:W-:-:S05]  /*06e0*/  PRMT R66, RZ, 0x7610, R52 ;  /* 0x00007610ff427816 */ /* 0x020fca0000000034 */
[----:B------:R-:W-:-:S04]  /*06f0*/  FADD.FTZ R65, R66, R65 ;  /* 0x0000004142417221 */ /* 0x000fc80000010000 */
[----:B------:R-:W-:Y:S02]  /*0700*/  @P0 FADD.FTZ R65, R57, R65 ;  /* 0x0000004139410221 */ /* 0x000fe40000010000 */
.L_x_8194:
[----:B------:R-:W-:Y:S01]  /*0710*/  PRMT R66, RZ, 0x5410, R85 ;  /* 0x00005410ff427816 */ /* 0x000fe20000000055 */
[----:B------:R-:W-:Y:S05]  /*0720*/  @P1 BRA `(.L_x_8195) ;  /* 0x0000003000001947 */ /* 0x000fea0003800000 */
[----:B------:R-:W-:Y:S05]  /*0730*/  @!P0 BRA `(.L_x_8196) ;  /* 0x0000005000008947 */ /* 0x000fea0003800000 */
[----:B-----5:R-:W-:Y:S01]  /*0740*/  FADD.FTZ R66, R58, R66 ;  /* 0x000000423a427221 */ /* 0x020fe20000010000 */
[----:B------:R-:W-:Y:S05]  /*0750*/  BRA `(.L_x_8196) ;  /* 0x0000003000007947 */ /* 0x000fea0003800000 */
.L_x_8195:
[----:B-----5:R-:W-:-:S05]  /*0760*/  PRMT R67, RZ, 0x5410, R53 ;  /* 0x00005410ff437816 */ /* 0x020fca0000000035 */
[----:B------:R-:W-:-:S04]  /*0770*/  FADD.FTZ R66, R67, R66 ;  /* 0x0000004243427221 */ /* 0x000fc80000010000 */
[----:B------:R-:W-:Y:S02]  /*0780*/  @P0 FADD.FTZ R66, R58, R66 ;  /* 0x000000423a420221 */ /* 0x000fe40000010000 */
.L_x_8196:
[----:B------:R-:W-:Y:S01]  /*0790*/  PRMT R67, RZ, 0x7610, R85 ;  /* 0x00007610ff437816 */ /* 0x000fe20000000055 */
[----:B------:R-:W-:Y:S05]  /*07a0*/  @P1 BRA `(.L_x_8197) ;  /* 0x0000003000001947 */ /* 0x000fea0003800000 */
[----:B------:R-:W-:Y:S05]  /*07b0*/  @!P0 BRA `(.L_x_8198) ;  /* 0x0000005000008947 */ /* 0x000fea0003800000 */
[----:B-----5:R-:W-:Y:S01]  /*07c0*/  FADD.FTZ R67, R59, R67 ;  /* 0x000000433b437221 */ /* 0x020fe20000010000 */
[----:B------:R-:W-:Y:S05]  /*07d0*/  BRA `(.L_x_8198) ;  /* 0x0000003000007947 */ /* 0x000fea0003800000 */
.L_x_8197:
[----:B-----5:R-:W-:-:S05]  /*07e0*/  PRMT R84, RZ, 0x7610, R53 ;  /* 0x00007610ff547816 */ /* 0x020fca0000000035 */
[----:B------:R-:W-:-:S04]  /*07f0*/  FADD.FTZ R67, R84, R67 ;  /* 0x0000004354437221 */ /* 0x000fc80000010000 */
[----:B------:R-:W-:Y:S02]  /*0800*/  @P0 FADD.FTZ R67, R59, R67 ;  /* 0x000000433b430221 */ /* 0x000fe40000010000 */
.L_x_8198:
[----:B------:R-:W-:Y:S01]  /*0810*/  PRMT R84, RZ, 0x5410, R86 ;  /* 0x00005410ff547816 */ /* 0x000fe20000000056 */
[----:B------:R-:W-:Y:S05]  /*0820*/  @P1 BRA `(.L_x_8199) ;  /* 0x0000003000001947 */ /* 0x000fea0003800000 */
[----:B------:R-:W-:Y:S05]  /*0830*/  @!P0 BRA `(.L_x_8200) ;  /* 0x0000005000008947 */ /* 0x000fea0003800000 */
[----:B-----5:R-:W-:Y:S01]  /*0840*/  FADD.FTZ R84, R60, R84 ;  /* 0x000000543c547221 */ /* 0x020fe20000010000 */
[----:B------:R-:W-:Y:S05]  /*0850*/  BRA `(.L_x_8200) ;  /* 0x0000003000007947 */ /* 0x000fea0003800000 */
.L_x_8199:
[----:B-----5:R-:W-:-:S05]  /*0860*/  PRMT R85, RZ, 0x5410, R54 ;  /* 0x00005410ff557816 */ /* 0x020fca0000000036 */
[----:B------:R-:W-:-:S04]  /*0870*/  FADD.FTZ R84, R85, R84 ;  /* 0x0000005455547221 */ /* 0x000fc80000010000 */
[----:B------:R-:W-:Y:S02]  /*0880*/  @P0 FADD.FTZ R84, R60, R84 ;  /* 0x000000543c540221 */ /* 0x000fe40000010000 */
.L_x_8200:
[----:B------:R-:W-:Y:S01]  /*0890*/  PRMT R85, RZ, 0x7610, R86 ;  /* 0x00007610ff557816 */ /* 0x000fe20000000056 */
[----:B------:R-:W-:Y:S05]  /*08a0*/  @P1 BRA `(.L_x_8201) ;  /* 0x0000003000001947 */ /* 0x000fea0003800000 */
[----:B------:R-:W-:Y:S05]  /*08b0*/  @!P0 BRA `(.L_x_8202) ;  /* 0x0000005000008947 */ /* 0x000fea0003800000 */
[----:B-----5:R-:W-:Y:S01]  /*08c0*/  FADD.FTZ R85, R61, R85 ;  /* 0x000000553d557221 */ /* 0x020fe20000010000 */
[----:B------:R-:W-:Y:S05]  /*08d0*/  BRA `(.L_x_8202) ;  /* 0x0000003000007947 */ /* 0x000fea0003800000 */
.L_x_8201:
[----:B-----5:R-:W-:-:S05]  /*08e0*/  PRMT R86, RZ, 0x7610, R54 ;  /* 0x00007610ff567816 */ /* 0x020fca0000000036 */
[----:B------:R-:W-:-:S04]  /*08f0*/  FADD.FTZ R85, R86, R85 ;  /* 0x0000005556557221 */ /* 0x000fc80000010000 */
[----:B------:R-:W-:Y:S02]  /*0900*/  @P0 FADD.FTZ R85, R61, R85 ;  /* 0x000000553d550221 */ /* 0x000fe40000010000 */
.L_x_8202:
[----:B------:R-:W-:Y:S01]  /*0910*/  PRMT R86, RZ, 0x5410, R87 ;  /* 0x00005410ff567816 */ /* 0x000fe20000000057 */
[----:B------:R-:W-:Y:S05]  /*0920*/  @P1 BRA `(.L_x_8203) ;  /* 0x0000003000001947 */ /* 0x000fea0003800000 */
[----:B------:R-:W-:Y:S05]  /*0930*/  @!P0 BRA `(.L_x_8204) ;  /* 0x0000005000008947 */ /* 0x000fea0003800000 */
[----:B-----5:R-:W-:Y:S01]  /*0940*/  FADD.FTZ R86, R62, R86 ;  /* 0x000000563e567221 */ /* 0x020fe20000010000 */
[----:B------:R-:W-:Y:S05]  /*0950*/  BRA `(.L_x_8204) ;  /* 0x0000003000007947 */ /* 0x000fea0003800000 */
.L_x_8203:
[----:B-----5:R-:W-:-:S05]  /*0960*/  PRMT R89, RZ, 0x5410, R55 ;  /* 0x00005410ff597816 */ /* 0x020fca0000000037 */
[----:B------:R-:W-:-:S04]  /*0970*/  FADD.FTZ R86, R89, R86 ;  /* 0x0000005659567221 */ /* 0x000fc80000010000 */
[----:B------:R-:W-:Y:S02]  /*0980*/  @P0 FADD.FTZ R86, R62, R86 ;  /* 0x000000563e560221 */ /* 0x000fe40000010000 */
.L_x_8204:
[----:B------:R-:W-:Y:S01]  /*0990*/  PRMT R87, RZ, 0x7610, R87 ;  /* 0x00007610ff577816 */ /* 0x000fe20000000057 */
[----:B------:R-:W-:Y:S05]  /*09a0*/  @P1 BRA `(.L_x_8205) ;  /* 0x0000003000001947 */ /* 0x000fea0003800000 */
[----:B------:R-:W-:Y:S05]  /*09b0*/  @!P0 BRA `(.L_x_8206) ;  /* 0x0000005000008947 */ /* 0x000fea0003800000 */
[----:B-----5:R-:W-:Y:S01]  /*09c0*/  FADD.FTZ R87, R63, R87 ;  /* 0x000000573f577221 */ /* 0x020fe20000010000 */
[----:B------:R-:W-:Y:S05]  /*09d0*/  BRA `(.L_x_8206) ;  /* 0x0000003000007947 */ /* 0x000fea0003800000 */
.L_x_8205:
[----:B-----5:R-:W-:-:S05]  /*09e0*/  PRMT R90, RZ, 0x7610, R55 ;  /* 0x00007610ff5a7816 */ /* 0x020fca0000000037 */
[----:B------:R-:W-:-:S04]  /*09f0*/  FADD.FTZ R87, R90, R87 ;  /* 0x000000575a577221 */ /* 0x000fc80000010000 */
[----:B------:R-:W-:Y:S02]  /*0a00*/  @P0 FADD.FTZ R87, R63, R87 ;  /* 0x000000573f570221 */ /* 0x000fe40000010000 */
.L_x_8206:
[C---:B------:R-:W-:Y:S02]  /*0a10*/  LEA R90, P0, R3.reuse, c[0x0][0x188], 0x5 ;  /* 0x00006200035a7a11 */ /* 0x040fe400078028ff */
[C---:B------:R-:W-:Y:S02]  /*0a20*/  IADD3 R89, R3.reuse, 0x20, RZ ;  /* 0x0000002003597810 */ /* 0x040fe40007ffe0ff */
[----:B------:R-:W-:-:S05]  /*0a30*/  LEA.HI.X R91, R3, c[0x0][0x18c], RZ, 0x5, P0 ;  /* 0x00006300035b7a11 */ /* 0x000fca00000f2cff */
[----:B------:R0:W-:Y:S04]  /*0a40*/  STG.E.128 [R90.64], R64 ;  /* 0x000000405a007986 */ /* 0x0001e8000c101d04 */
[----:B------:R0:W-:Y:S02]  /*0a50*/  STG.E.128 [R90.64+0x10], R84 ;  /* 0x000010545a007986 */ /* 0x0001e4000c101d04 */
.L_x_8190:
[----:B------:R-:W-:Y:S05]  /*0a60*/  BSYNC B0 ;  /* 0x0000000000007941 */ /* 0x000fea0003800000 */
.L_x_8189:
        /* <DEDUP_REMOVED lines=23> */
.L_x_8209:
[----:B-1---5:R-:W-:-:S05]  /*0be0*/  PRMT R69, RZ, 0x5410, R52 ;  /* 0x00005410ff457816 */ /* 0x022fca0000000034 */
[----:B------:R-:W-:-:S04]  /*0bf0*/  FADD.FTZ R68, R69, R68 ;  /* 0x0000004445447221 */ /* 0x000fc80000010000 */
[----:B------:R-:W-:Y:S02]  /*0c00*/  @P0 FADD.FTZ R68, R56, R68 ;  /* 0x0000004438440221 */ /* 0x000fe40000010000 */
.L_x_8210:
[----:B------:R-:W-:Y:S01]  /*0c10*/  PRMT R69, RZ, 0x7610, R72 ;  /* 0x00007610ff457816 */ /* 0x000fe20000000048 */
[----:B------:R-:W-:Y:S05]  /*0c20*/  @P1 BRA `(.L_x_8211) ;  /* 0x0000003000001947 */ /* 0x000fea0003800000 */
[----:B------:R-:W-:Y:S05]  /*0c30*/  @!P0 BRA `(.L_x_8212) ;  /* 0x0000005000008947 */ /* 0x000fea0003800000 */
[----:B-----5:R-:W-:Y:S01]  /*0c40*/  FADD.FTZ R69, R57, R69 ;  /* 0x0000004539457221 */ /* 0x020fe20000010000 */
[----:B------:R-:W-:Y:S05]  /*0c50*/  BRA `(.L_x_8212) ;  /* 0x0000003000007947 */ /* 0x000fea0003800000 */
.L_x_8211:
[----:B-----5:R-:W-:-:S05]  /*0c60*/  PRMT R70, RZ, 0x7610, R52 ;  /* 0x00007610ff467816 */ /* 0x020fca0000000034 */
[----:B------:R-:W-:-:S04]  /*0c70*/  FADD.FTZ R69, R70, R69 ;  /* 0x0000004546457221 */ /* 0x000fc80000010000 */
[----:B------:R-:W-:Y:S02]  /*0c80*/  @P0 FADD.FTZ R69, R57, R69 ;  /* 0x0000004539450221 */ /* 0x000fe40000010000 */
.L_x_8212:
[----:B------:R-:W-:Y:S01]  /*0c90*/  PRMT R70, RZ, 0x5410, R73 ;  /* 0x00005410ff467816 */ /* 0x000fe20000000049 */
[----:B------:R-:W-:Y:S05]  /*0ca0*/  @P1 BRA `(.L_x_8213) ;  /* 0x0000003000001947 */ /* 0x000fea0003800000 */
[----:B------:R-:W-:Y:S05]  /*0cb0*/  @!P0 BRA `(.L_x_8214) ;  /* 0x0000005000008947 */ /* 0x000fea0003800000 */
[----:B-----5:R-:W-:Y:S01]  /*0cc0*/  FADD.FTZ R70, R58, R70 ;  /* 0x000000463a467221 */ /* 0x020fe20000010000 */
[----:B------:R-:W-:Y:S05]  /*0cd0*/  BRA `(.L_x_8214) ;  /* 0x0000003000007947 */ /* 0x000fea0003800000 */
.L_x_8213:
[----:B-----5:R-:W-:-:S05]  /*0ce0*/  PRMT R71, RZ, 0x5410, R53 ;  /* 0x00005410ff477816 */ /* 0x020fca0000000035 */
[----:B------:R-:W-:-:S04]  /*0cf0*/  FADD.FTZ R70, R71, R70 ;  /* 0x0000004647467221 */ /* 0x000fc80000010000 */
[----:B------:R-:W-:Y:S02]  /*0d00*/  @P0 FADD.FTZ R70, R58, R70 ;  /* 0x000000463a460221 */ /* 0x000fe40000010000 */
.L_x_8214:
[----:B------:R-:W-:Y:S01]  /*0d10*/  PRMT R71, RZ, 0x7610, R73 ;  /* 0x00007610ff477816 */ /* 0x000fe20000000049 */
[----:B------:R-:W-:Y:S05]  /*0d20*/  @P1 BRA `(.L_x_8215) ;  /* 0x0000003000001947 */ /* 0x000fea0003800000 */
[----:B------:R-:W-:Y:S05]  /*0d30*/  @!P0 BRA `(.L_x_8216) ;  /* 0x0000005000008947 */ /* 0x000fea0003800000 */
[----:B-----5:R-:W-:Y:S01]  /*0d40*/  FADD.FTZ R71, R59, R71 ;  /* 0x000000473b477221 */ /* 0x020fe20000010000 */
[----:B------:R-:W-:Y:S05]  /*0d50*/  BRA `(.L_x_8216) ;  /* 0x0000003000007947 */ /* 0x000fea0003800000 */
.L_x_8215:
[----:B-----5:R-:W-:-:S05]  /*0d60*/  PRMT R72, RZ, 0x7610, R53 ;  /* 0x00007610ff487816 */ /* 0x020fca0000000035 */
[----:B------:R-:W-:-:S04]  /*0d70*/  FADD.FTZ R71, R72, R71 ;  /* 0x0000004748477221 */ /* 0x000fc80000010000 */
[----:B------:R-:W-:Y:S02]  /*0d80*/  @P0 FADD.FTZ R71, R59, R71 ;  /* 0x000000473b470221 */ /* 0x000fe40000010000 */
.L_x_8216:
[----:B------:R-:W-:Y:S01]  /*0d90*/  PRMT R72, RZ, 0x5410, R74 ;  /* 0x00005410ff487816 */ /* 0x000fe2000000004a */
[----:B------:R-:W-:Y:S05]  /*0da0*/  @P1 BRA `(.L_x_8217) ;  /* 0x0000003000001947 */ /* 0x000fea0003800000 */
[----:B------:R-:W-:Y:S05]  /*0db0*/  @!P0 BRA `(.L_x_8218) ;  /* 0x0000005000008947 */ /* 0x000fea0003800000 */
[----:B-----5:R-:W-:Y:S01]  /*0dc0*/  FADD.FTZ R72, R60, R72 ;  /* 0x000000483c487221 */ /* 0x020fe20000010000 */
[----:B------:R-:W-:Y:S05]  /*0dd0*/  BRA `(.L_x_8218) ;  /* 0x0000003000007947 */ /* 0x000fea0003800000 */
.L_x_8217:
[----:B-----5:R-:W-:-:S05]  /*0de0*/  PRMT R73, RZ, 0x5410, R54 ;  /* 0x00005410ff497816 */ /* 0x020fca0000000036 */
[----:B------:R-:W-:-:S04]  /*0df0*/  FADD.FTZ R72, R73, R72 ;  /* 0x0000004849487221 */ /* 0x000fc80000010000 */
[----:B------:R-:W-:Y:S02]  /*0e00*/  @P0 FADD.FTZ R72, R60, R72 ;  /* 0x000000483c480221 */ /* 0x000fe40000010000 */
.L_x_8218:
[----:B------:R-:W-:Y:S01]  /*0e10*/  PRMT R73, RZ, 0x7610, R74 ;  /* 0x00007610ff497816 */ /* 0x000fe2000000004a */
[----:B------:R-:W-:Y:S05]  /*0e20*/  @P1 BRA `(.L_x_8219) ;  /* 0x0000003000001947 */ /* 0x000fea0003800000 */
[----:B------:R-:W-:Y:S05]  /*0e30*/  @!P0 BRA `(.L_x_8220) ;  /* 0x0000005000008947 */ /* 0x000fea0003800000 */
[----:B-----5:R-:W-:Y:S01]  /*0e40*/  FADD.FTZ R73, R61, R73 ;  /* 0x000000493d497221 */ /* 0x020fe20000010000 */
[----:B------:R-:W-:Y:S05]  /*0e50*/  BRA `(.L_x_8220) ;  /* 0x0000003000007947 */ /* 0x000fea0003800000 */
.L_x_8219:
[----:B-----5:R-:W-:-:S05]  /*0e60*/  PRMT R74, RZ, 0x7610, R54 ;  /* 0x00007610ff4a7816 */ /* 0x020fca0000000036 */
[----:B------:R-:W-:-:S04]  /*0e70*/  FADD.FTZ R73, R74, R73 ;  /* 0x000000494a497221 */ /* 0x000fc80000010000 */
[----:B------:R-:W-:Y:S02]  /*0e80*/  @P0 FADD.FTZ R73, R61, R73 ;  /* 0x000000493d490221 */ /* 0x000fe40000010000 */
.L_x_8220:
[----:B------:R-:W-:Y:S01]  /*0e90*/  PRMT R74, RZ, 0x5410, R75 ;  /* 0x00005410ff4a7816 */ /* 0x000fe2000000004b */
[----:B------:R-:W-:Y:S05]  /*0ea0*/  @P1 BRA `(.L_x_8221) ;  /* 0x0000003000001947 */ /* 0x000fea0003800000 */
[----:B------:R-:W-:Y:S05]  /*0eb0*/  @!P0 BRA `(.L_x_8222) ;  /* 0x0000005000008947 */ /* 0x000fea0003800000 */
[----:B-----5:R-:W-:Y:S01]  /*0ec0*/  FADD.FTZ R74, R62, R74 ;  /* 0x0000004a3e4a7221 */ /* 0x020fe20000010000 */
[----:B------:R-:W-:Y:S05]  /*0ed0*/  BRA `(.L_x_8222) ;  /* 0x0000003000007947 */ /* 0x000fea0003800000 */
.L_x_8221:
[----:B0----5:R-:W-:-:S05]  /*0ee0*/  PRMT R91, RZ, 0x5410, R55 ;  /* 0x00005410ff5b7816 */ /* 0x021fca0000000037 */
[----:B------:R-:W-:-:S04]  /*0ef0*/  FADD.FTZ R74, R91, R74 ;  /* 0x0000004a5b4a7221 */ /* 0x000fc80000010000 */
[----:B------:R-:W-:Y:S02]  /*0f00*/  @P0 FADD.FTZ R74, R62, R74 ;  /* 0x0000004a3e4a0221 */ /* 0x000fe40000010000 */
.L_x_8222:
[----:B------:R-:W-:Y:S01]  /*0f10*/  PRMT R75, RZ, 0x7610, R75 ;  /* 0x00007610ff4b7816 */ /* 0x000fe2000000004b */
[----:B------:R-:W-:Y:S05]  /*0f20*/  @P1 BRA `(.L_x_8223) ;  /* 0x0000003000001947 */ /* 0x000fea0003800000 */
[----:B------:R-:W-:Y:S05]  /*0f30*/  @!P0 BRA `(.L_x_8224) ;  /* 0x0000005000008947 */ /* 0x000fea0003800000 */
[----:B-----5:R-:W-:Y:S01]  /*0f40*/  FADD.FTZ R75, R63, R75 ;  /* 0x0000004b3f4b7221 */ /* 0x020fe20000010000 */
[----:B------:R-:W-:Y:S05]  /*0f50*/  BRA `(.L_x_8224) ;  /* 0x0000003000007947 */ /* 0x000fea0003800000 */
.L_x_8223:
[----:B0----5:R-:W-:-:S05]  /*0f60*/  PRMT R90, RZ, 0x7610, R55 ;  /* 0x00007610ff5a7816 */ /* 0x021fca0000000037 */
[----:B------:R-:W-:-:S04]  /*0f70*/  FADD.FTZ R75, R90, R75 ;  /* 0x0000004b5a4b7221 */ /* 0x000fc80000010000 */
[----:B------:R-:W-:Y:S02]  /*0f80*/  @P0 FADD.FTZ R75, R63, R75 ;  /* 0x0000004b3f4b0221 */ /* 0x000fe40000010000 */
.L_x_8224:
[----:B0-----:R-:W-:-:S04]  /*0f90*/  LEA R90, P0, R89, c[0x0][0x188], 0x5 ;  /* 0x00006200595a7a11 */ /* 0x001fc800078028ff */
[C---:B------:R-:W-:Y:S02]  /*0fa0*/  LEA.HI.X R91, R89.reuse, c[0x0][0x18c], RZ, 0x5, P0 ;  /* 0x00006300595b7a11 */ /* 0x040fe400000f2cff */
[----:B------:R-:W-:-:S03]  /*0fb0*/  IADD3 R89, R89, 0x20, RZ ;  /* 0x0000002059597810 */ /* 0x000fc60007ffe0ff */
[----:B------:R0:W-:Y:S04]  /*0fc0*/  STG.E.128 [R90.64], R68 ;  /* 0x000000445a007986 */ /* 0x0001e8000c101d04 */
[----:B------:R0:W-:Y:S02]  /*0fd0*/  STG.E.128 [R90.64+0x10], R72 ;  /* 0x000010485a007986 */ /* 0x0001e4000c101d04 */
.L_x_8208:
[----:B------:R-:W-:Y:S05]  /*0fe0*/  BSYNC B0 ;  /* 0x0000000000007941 */ /* 0x000fea0003800000 */
.L_x_8207:
        /* <DEDUP_REMOVED lines=23> */
.L_x_8227:
[----:B-1---5:R-:W-:-:S05]  /*1160*/  PRMT R77, RZ, 0x5410, R52 ;  /* 0x00005410ff4d7816 */ /* 0x022fca0000000034 */
[----:B------:R-:W-:-:S04]  /*1170*/  FADD.FTZ R76, R77, R76 ;  /* 0x0000004c4d4c7221 */ /* 0x000fc80000010000 */
[----:B------:R-:W-:Y:S02]  /*1180*/  @P0 FADD.FTZ R76, R56, R76 ;  /* 0x0000004c384c0221 */ /* 0x000fe40000010000 */
.L_x_8228:
[----:B------:R-:W-:Y:S01]  /*1190*/  PRMT R77, RZ, 0x7610, R80 ;  /* 0x00007610ff4d7816 */ /* 0x000fe20000000050 */
[----:B------:R-:W-:Y:S05]  /*11a0*/  @P1 BRA `(.L_x_8229) ;  /* 0x0000003000001947 */ /* 0x000fea0003800000 */
[----:B------:R-:W-:Y:S05]  /*11b0*/  @!P0 BRA `(.L_x_8230) ;  /* 0x0000005000008947 */ /* 0x000fea0003800000 */
[----:B-----5:R-:W-:Y:S01]  /*11c0*/  FADD.FTZ R77, R57, R77 ;  /* 0x0000004d394d7221 */ /* 0x020fe20000010000 */
[----:B------:R-:W-:Y:S05]  /*11d0*/  BRA `(.L_x_8230) ;  /* 0x0000003000007947 */ /* 0x000fea0003800000 */
.L_x_8229:
[----:B-----5:R-:W-:-:S05]  /*11e0*/  PRMT R78, RZ, 0x7610, R52 ;  /* 0x00007610ff4e7816 */ /* 0x020fca0000000034 */
[----:B------:R-:W-:-:S04]  /*11f0*/  FADD.FTZ R77, R78, R77 ;  /* 0x0000004d4e4d7221 */ /* 0x000fc80000010000 */
[----:B------:R-:W-:Y:S02]  /*1200*/  @P0 FADD.FTZ R77, R57, R77 ;  /* 0x0000004d394d0221 */ /* 0x000fe40000010000 */
.L_x_8230:
[----:B------:R-:W-:Y:S01]  /*1210*/  PRMT R78, RZ, 0x5410, R81 ;  /* 0x00005410ff4e7816 */ /* 0x000fe20000000051 */
[----:B------:R-:W-:Y:S05]  /*1220*/  @P1 BRA `(.L_x_8231) ;  /* 0x0000003000001947 */ /* 0x000fea0003800000 */
[----:B------:R-:W-:Y:S05]  /*1230*/  @!P0 BRA `(.L_x_8232) ;  /* 0x0000005000008947 */ /* 0x000fea0003800000 */
[----:B-----5:R-:W-:Y:S01]  /*1240*/  FADD.FTZ R78, R58, R78 ;  /* 0x0000004e3a4e7221 */ /* 0x020fe20000010000 */
[----:B------:R-:W-:Y:S05]  /*1250*/  BRA `(.L_x_8232) ;  /* 0x0000003000007947 */ /* 0x000fea0003800000 */
.L_x_8231:
[----:B-----5:R-:W-:-:S05]  /*1260*/  PRMT R79, RZ, 0x5410, R53 ;  /* 0x00005410ff4f7816 */ /* 0x020fca0000000035 */
[----:B------:R-:W-:-:S04]  /*1270*/  FADD.FTZ R78, R79, R78 ;  /* 0x0000004e4f4e7221 */ /* 0x000fc80000010000 */
[----:B------:R-:W-:Y:S02]  /*1280*/  @P0 FADD.FTZ R78, R58, R78 ;  /* 0x0000004e3a4e0221 */ /* 0x000fe40000010000 */
.L_x_8232:
[----:B------:R-:W-:Y:S01]  /*1290*/  PRMT R79, RZ, 0x7610, R81 ;  /* 0x00007610ff4f7816 */ /* 0x000fe20000000051 */
[----:B------:R-:W-:Y:S05]  /*12a0*/  @P1 BRA `(.L_x_8233) ;  /* 0x0000003000001947 */ /* 0x000fea0003800000 */
[----:B------:R-:W-:Y:S05]  /*12b0*/  @!P0 BRA `(.L_x_8234) ;  /* 0x0000005000008947 */ /* 0x000fea0003800000 */
[----:B-----5:R-:W-:Y:S01]  /*12c0*/  FADD.FTZ R79, R59, R79 ;  /* 0x0000004f3b4f7221 */ /* 0x020fe20000010000 */
[----:B------:R-:W-:Y:S05]  /*12d0*/  BRA `(.L_x_8234) ;  /* 0x0000003000007947 */ /* 0x000fea0003800000 */
.L_x_8233:
[----:B-----5:R-:W-:-:S05]  /*12e0*/  PRMT R80, RZ, 0x7610, R53 ;  /* 0x00007610ff507816 */ /* 0x020fca0000000035 */
[----:B------:R-:W-:-:S04]  /*12f0*/  FADD.FTZ R79, R80, R79 ;  /* 0x0000004f504f7221 */ /* 0x000fc80000010000 */
[----:B------:R-:W-:Y:S02]  /*1300*/  @P0 FADD.FTZ R79, R59, R79 ;  /* 0x0000004f3b4f0221 */ /* 0x000fe40000010000 */
.L_x_8234:
[----:B------:R-:W-:Y:S01]  /*1310*/  PRMT R80, RZ, 0x5410, R82 ;  /* 0x00005410ff507816 */ /* 0x000fe20000000052 */
[----:B------:R-:W-:Y:S05]  /*1320*/  @P1 BRA `(.L_x_8235) ;  /* 0x0000003000001947 */ /* 0x000fea0003800000 */
[----:B------:R-:W-:Y:S05]  /*1330*/  @!P0 BRA `(.L_x_8236) ;  /* 0x0000005000008947 */ /* 0x000fea0003800000 */
[----:B-----5:R-:W-:Y:S01]  /*1340*/  FADD.FTZ R80, R60, R80 ;  /* 0x000000503c507221 */ /* 0x020fe20000010000 */
[----:B------:R-:W-:Y:S05]  /*1350*/  BRA `(.L_x_8236) ;  /* 0x0000003000007947 */ /* 0x000fea0003800000 */
.L_x_8235:
[----:B-----5:R-:W-:-:S05]  /*1360*/  PRMT R81, RZ, 0x5410, R54 ;  /* 0x00005410ff517816 */ /* 0x020fca0000000036 */
[----:B------:R-:W-:-:S04]  /*1370*/  FADD.FTZ R80, R81, R80 ;  /* 0x0000005051507221 */ /* 0x000fc80000010000 */
[----:B------:R-:W-:Y:S02]  /*1380*/  @P0 FADD.FTZ R80, R60, R80 ;  /* 0x000000503c500221 */ /* 0x000fe40000010000 */
.L_x_8236:
[----:B------:R-:W-:Y:S01]  /*1390*/  PRMT R81, RZ, 0x7610, R82 ;  /* 0x00007610ff517816 */ /* 0x000fe20000000052 */
[----:B------:R-:W-:Y:S05]  /*13a0*/  @P1 BRA `(.L_x_8237) ;  /* 0x0000003000001947 */ /* 0x000fea0003800000 */
[----:B------:R-:W-:Y:S05]  /*13b0*/  @!P0 BRA `(.L_x_8238) ;  /* 0x0000005000008947 */ /* 0x000fea0003800000 */
[----:B-----5:R-:W-:Y:S01]  /*13c0*/  FADD.FTZ R81, R61, R81 ;  /* 0x000000513d517221 */ /* 0x020fe20000010000 */
[----:B------:R-:W-:Y:S05]  /*13d0*/  BRA `(.L_x_8238) ;  /* 0x0000003000007947 */ /* 0x000fea0003800000 */
.L_x_8237:
[----:B-----5:R-:W-:-:S05]  /*13e0*/  PRMT R82, RZ, 0x7610, R54 ;  /* 0x00007610ff527816 */ /* 0x020fca0000000036 */
[----:B------:R-:W-:-:S04]  /*13f0*/  FADD.FTZ R81, R82, R81 ;  /* 0x0000005152517221 */ /* 0x000fc80000010000 */
[----:B------:R-:W-:Y:S02]  /*1400*/  @P0 FADD.FTZ R81, R61, R81 ;  /* 0x000000513d510221 */ /* 0x000fe40000010000 */
.L_x_8238:
[----:B------:R-:W-:Y:S01]  /*1410*/  PRMT R82, RZ, 0x5410, R83 ;  /* 0x00005410ff527816 */ /* 0x000fe20000000053 */
[----:B------:R-:W-:Y:S05]  /*1420*/  @P1 BRA `(.L_x_8239) ;  /* 0x0000003000001947 */ /* 0x000fea0003800000 */
[----:B------:R-:W-:Y:S05]  /*1430*/  @!P0 BRA `(.L_x_8240) ;  /* 0x0000005000008947 */ /* 0x000fea0003800000 */
[----:B-----5:R-:W-:Y:S01]  /*1440*/  FADD.FTZ R82, R62, R82 ;  /* 0x000000523e527221 */ /* 0x020fe20000010000 */
[----:B------:R-:W-:Y:S05]  /*1450*/  BRA `(.L_x_8240) ;  /* 0x0000003000007947 */ /* 0x000fea0003800000 */
.L_x_8239:
[----:B0----5:R-:W-:-:S05]  /*1460*/  PRMT R91, RZ, 0x5410, R55 ;  /* 0x00005410ff5b7816 */ /* 0x021fca0000000037 */
[----:B------:R-:W-:-:S04]  /*1470*/  FADD.FTZ R82, R91, R82 ;  /* 0x000000525b527221 */ /* 0x000fc80000010000 */
[----:B------:R-:W-:Y:S02]  /*1480*/  @P0 FADD.FTZ R82, R62, R82 ;  /* 0x000000523e520221 */ /* 0x000fe40000010000 */
.L_x_8240:
[----:B------:R-:W-:Y:S01]  /*1490*/  PRMT R83, RZ, 0x7610, R83 ;  /* 0x00007610ff537816 */ /* 0x000fe20000000053 */
[----:B------:R-:W-:Y:S05]  /*14a0*/  @P1 BRA `(.L_x_8241) ;  /* 0x0000003000001947 */ /* 0x000fea0003800000 */
[----:B------:R-:W-:Y:S05]  /*14b0*/  @!P0 BRA `(.L_x_8242) ;  /* 0x0000005000008947 */ /* 0x000fea0003800000 */
[----:B-----5:R-:W-:Y:S01]  /*14c0*/  FADD.FTZ R83, R63, R83 ;  /* 0x000000533f537221 */ /* 0x020fe20000010000 */
[----:B------:R-:W-:Y:S05]  /*14d0*/  BRA `(.L_x_8242) ;  /* 0x0000003000007947 */ /* 0x000fea0003800000 */
.L_x_8241:
[----:B0----5:R-:W-:-:S05]  /*14e0*/  PRMT R90, RZ, 0x7610, R55 ;  /* 0x00007610ff5a7816 */ /* 0x021fca0000000037 */
[----:B------:R-:W-:-:S04]  /*14f0*/  FADD.FTZ R83, R90, R83 ;  /* 0x000000535a537221 */ /* 0x000fc80000010000 */
[----:B------:R-:W-:Y:S02]  /*1500*/  @P0 FADD.FTZ R83, R63, R83 ;  /* 0x000000533f530221 */ /* 0x000fe40000010000 */
.L_x_8242:
[----:B0-----:R-:W-:-:S04]  /*1510*/  LEA R90, P0, R89, c[0x0][0x188], 0x5 ;  /* 0x00006200595a7a11 */ /* 0x001fc800078028ff */
[----:B------:R-:W-:-:S05]  /*1520*/  LEA.HI.X R91, R89, c[0x0][0x18c], RZ, 0x5, P0 ;  /* 0x00006300595b7a11 */ /* 0x000fca00000f2cff */
[----:B------:R0:W-:Y:S04]  /*1530*/  STG.E.128 [R90.64], R76 ;  /* 0x0000004c5a007986 */ /* 0x0001e8000c101d04 */
[----:B------:R0:W-:Y:S02]  /*1540*/  STG.E.128 [R90.64+0x10], R80 ;  /* 0x000010505a007986 */ /* 0x0001e4000c101d04 */
.L_x_8226:
[----:B------:R-:W-:Y:S05]  /*1550*/  BSYNC B0 ;  /* 0x0000000000007941 */ /* 0x000fea0003800000 */
.L_x_8225:
        /* <DEDUP_REMOVED lines=30> */
.L_x_8253:
        /* <DEDUP_REMOVED lines=69> */
.L_x_8254:
        /* <DEDUP_REMOVED lines=49> */
.L_x_8246:
[----:B------:R-:W-:Y:S05]  /*1ea0*/  BSYNC B0 ;  /* 0x0000000000007941 */ /* 0x000fea0003800000 */
.L_x_8245:
        /* <DEDUP_REMOVED lines=25> */
[----:B------:R-:W-:Y:S01]  /*2040*/  MOV R96, 0x10 ;  /* 0x0000001000607802 */ /* 0x000fe20000000f00 */
[----:B------:R-:W-:Y:S01]  /*2050*/  FFMA.FTZ R103, R34, R103, R26 ;  /* 0x0000006722677223 */ /* 0x000fe2000001001a */
[----:B------:R-:W-:Y:S01]  /*2060*/  F2FP.BF16.PACK_AB R89, R94, R95 ;  /* 0x0000005f5e59723e */ /* 0x000fe200000010ff */
[----:B------:R-:W-:Y:S01]  /*2070*/  FFMA.FTZ R98, R35, R98, R27 ;  /* 0x0000006223627223 */ /* 0x000fe2000001001b */
[----:B------:R-:W-:Y:S01]  /*2080*/  F2FP.BF16.PACK_AB R90, R91, R90 ;  /* 0x0000005a5b5a723e */ /* 0x000fe200000010ff */
[C---:B------:R-:W-:Y:S01]  /*2090*/  IMAD.WIDE.U32 R94, R3.reuse, R96, c[0x0][0x208] ;  /* 0x00008200035e7625 */ /* 0x040fe200078e0060 */
[----:B------:R-:W-:-:S02]  /*20a0*/  IADD3 R3, R3, 0x20, RZ ;  /* 0x0000002003037810 */ /* 0x000fc40007ffe0ff */
[----:B------:R-:W-:-:S05]  /*20b0*/  F2FP.BF16.PACK_AB R91, R98, R103 ;  /* 0x00000067625b723e */ /* 0x000fca00000010ff */
[----:B------:R0:W-:Y:S02]  /*20c0*/  STG.E.128 [R94.64], R88 ;  /* 0x000000585e007986 */ /* 0x0001e4000c101d04 */
.L_x_8248:
[----:B------:R-:W-:Y:S05]  /*20d0*/  BSYNC B0 ;  /* 0x0000000000007941 */ /* 0x000fea0003800000 */
.L_x_8247:
[----:B------:R-:W-:Y:S01]  /*20e0*/  BSSY B0, `(.L_x_8249) ;  /* 0x0000021000007945 */ /* 0x000fe20003800000 */
[----:B------:R-:W-:Y:S05]  /*20f0*/  @!P2 BRA `(.L_x_8250) ;  /* 0x000001f00000a947 */ /* 0x000fea0003800000 */
[--C-:B0-----:R-:W-:Y:S01]  /*2100*/  FADD.FTZ R89, R76, -R93.reuse ;  /* 0x8000005d4c597221 */ /* 0x101fe20000010000 */
[----:B------:R-:W-:Y:S01]  /*2110*/  HFMA2.MMA R98, -RZ, RZ, 0, 9.5367431640625e-07 ;  /* 0x00000010ff627435 */ /* 0x000fe200000001ff */
        /* <DEDUP_REMOVED lines=29> */
.L_x_8250:
[----:B------:R-:W-:Y:S05]  /*22f0*/  BSYNC B0 ;  /* 0x0000000000007941 */ /* 0x000fea0003800000 */
.L_x_8249:
[----:B------:R-:W-:-:S05]  /*2300*/  MOV R3, 0x4 ;  /* 0x0000000400037802 */ /* 0x000fca0000000f00 */
[----:B------:R-:W-:-:S05]  /*2310*/  IMAD R2, R3, c[0x0][0x160], R2 ;  /* 0x0000580003027a24 */ /* 0x000fca00078e0202 */
[----:B------:R-:W-:-:S13]  /*2320*/  ISETP.GE.AND P0, PT, R2, c[0x0][0x164], PT ;  /* 0x0000590002007a0c */ /* 0x000fda0003f06270 */
[----:B01---5:R-:W-:Y:S01]  /*2330*/  @P0 CALL.REL.NOINC `(.L_x_8251) ;  /* 0x0000001000000944 */ /* 0x023fe20003c00000 */
[----:B------:R-:W-:Y:S05]  /*2340*/  BRA `(.L_x_8252) ;  /* 0xffffe13000007947 */ /* 0x000fea000383ffff */
.L_x_8251:
[----:B------:R-:W-:Y:S05]  /*2350*/  EXIT ;  /* 0x000000000000794d */ /* 0x000fea0003800000 */
.L_x_8243:
[----:B------:R-:W-:Y:S01]  /*2360*/  HFMA2.MMA R92, -RZ, RZ, 0, 5.9604644775390625e-08 ;  /* 0x00000001ff5c7435 */ /* 0x000fe200000001ff */
[----:B------:R-:W-:Y:S02]  /*2370*/  MOV R93, 0x1f ;  /* 0x0000001f005d7802 */ /* 0x000fe40000000f00 */
[----:B------:R-:W-:Y:S02]  /*2380*/  MOV R96, 0xffffffff ;  /* 0xffffffff00607802 */ /* 0x000fe40000000f00 */
[----:B------:R-:W-:Y:S02]  /*2390*/  MOV R90, 0x23b0 ;  /* 0x000023b0005a7802 */ /* 0x000fe40000000f00 */
[----:B-----5:R-:W-:Y:S05]  /*23a0*/  CALL.REL.NOINC `($__internal_34_$__cuda_sm70_shflsync_bfly_p) ;  /* 0x000006b000007944 */ /* 0x020fea0003c00000 */
[----:B-1----:R-:W-:Y:S01]  /*23b0*/  MOV R88, R93 ;  /* 0x0000005d00587202 */ /* 0x002fe20000000f00 */
[----:B0-----:R-:W-:Y:S05]  /*23c0*/  BRA `(.L_x_8253) ;  /* 0xfffff37000007947 */ /* 0x001fea000383ffff */
.L_x_8244:
[----:B------:R-:W-:Y:S01]  /*23d0*/  HFMA2.MMA R92, -RZ, RZ, 0, 1.1920928955078125e-07 ;  /* 0x00000002ff5c7435 */ /* 0x000fe200000001ff */
[----:B------:R-:W-:Y:S02]  /*23e0*/  MOV R93, 0x1f ;  /* 0x0000001f005d7802 */ /* 0x000fe40000000f00 */
[----:B------:R-:W-:Y:S02]  /*23f0*/  MOV R96, 0xffffffff ;  /* 0xffffffff00607802 */ /* 0x000fe40000000f00 */
[----:B------:R-:W-:-:S02]  /*2400*/  MOV R90, 0x2420 ;  /* 0x00002420005a7802 */ /* 0x000fc40000000f00 */
[----:B-----5:R-:W-:Y:S05]  /*2410*/  CALL.REL.NOINC `($__internal_34_$__cuda_sm70_shflsync_bfly_p) ;  /* 0x0000064000007944 */ /* 0x020fea0003c00000 */
[----:B0-----:R-:W-:Y:S01]  /*2420*/  HFMA2.MMA R92, -RZ, RZ, 0, 2.384185791015625e-07 ;  /* 0x00000004ff5c7435 */ /* 0x001fe200000001ff */
[----:B-1----:R-:W-:Y:S01]  /*2430*/  FADD.FTZ R89, R89, R93 ;  /* 0x0000005d59597221 */ /* 0x002fe20000010000 */
[----:B------:R-:W-:-:S02]  /*2440*/  MOV R93, 0x1f ;  /* 0x0000001f005d7802 */ /* 0x000fc40000000f00 */
[----:B------:R-:W-:Y:S02]  /*2450*/  MOV R96, 0xffffffff ;  /* 0xffffffff00607802 */ /* 0x000fe40000000f00 */
[----:B------:R-:W-:Y:S02]  /*2460*/  MOV R90, 0x2480 ;  /* 0x00002480005a7802 */ /* 0x000fe40000000f00 */
[----:B------:R-:W-:Y:S05]  /*2470*/  CALL.REL.NOINC `($__internal_34_$__cuda_sm70_shflsync_bfly_p) ;  /* 0x000005e000007944 */ /* 0x000fea0003c00000 */
[----:B0-----:R-:W-:Y:S01]  /*2480*/  HFMA2.MMA R92, -RZ, RZ, 0, 4.76837158203125e-07 ;  /* 0x00000008ff5c7435 */ /* 0x001fe200000001ff */
[----:B-1----:R-:W-:Y:S01]  /*2490*/  FADD.FTZ R89, R89, R93 ;  /* 0x0000005d59597221 */ /* 0x002fe20000010000 */
[----:B------:R-:W-:Y:S02]  /*24a0*/  MOV R93, 0x1f ;  /* 0x0000001f005d7802 */ /* 0x000fe40000000f00 */
[----:B------:R-:W-:Y:S02]  /*24b0*/  MOV R96, 0xffffffff ;  /* 0xffffffff00607802 */ /* 0x000fe40000000f00 */
[----:B------:R-:W-:Y:S02]  /*24c0*/  MOV R90, 0x24e0 ;  /* 0x000024e0005a7802 */ /* 0x000fe40000000f00 */
[----:B------:R-:W-:Y:S05]  /*24d0*/  CALL.REL.NOINC `($__internal_34_$__cuda_sm70_shflsync_bfly_p) ;  /* 0x0000058000007944 */ /* 0x000fea0003c00000 */
[----:B0-----:R-:W-:Y:S01]  /*24e0*/  HFMA2.MMA R92, -RZ, RZ, 0, 9.5367431640625e-07 ;  /* 0x00000010ff5c7435 */ /* 0x001fe200000001ff */
[----:B-1----:R-:W-:Y:S01]  /*24f0*/  FADD.FTZ R89, R89, R93 ;  /* 0x0000005d59597221 */ /* 0x002fe20000010000 */
[----:B------:R-:W-:-:S02]  /*2500*/  MOV R93, 0x1f ;  /* 0x0000001f005d7802 */ /* 0x000fc40000000f00 */
[----:B------:R-:W-:Y:S02]  /*2510*/  MOV R96, 0xffffffff ;  /* 0xffffffff00607802 */ /* 0x000fe40000000f00 */
[----:B------:R-:W-:Y:S02]  /*2520*/  MOV R90, 0x2540 ;  /* 0x00002540005a7802 */ /* 0x000fe40000000f00 */
[----:B------:R-:W-:Y:S05]  /*2530*/  CALL.REL.NOINC `($__internal_34_$__cuda_sm70_shflsync_bfly_p) ;  /* 0x0000052000007944 */ /* 0x000fea0003c00000 */
[----:B-1----:R-:W-:Y:S01]  /*2540*/  FADD.FTZ R88, R89, R93 ;  /* 0x0000005d59587221 */ /* 0x002fe20000010000 */
[----:B0-----:R-:W-:-:S03]  /*2550*/  MOV R96, 0xffffffff ;  /* 0xffffffff00607802 */ /* 0x001fc60000000f00 */
        /* <DEDUP_REMOVED lines=52> */
[----:B------:R-:W-:-:S06]  /*28a0*/  HFMA2.MMA R92, -RZ, RZ, 0, 5.9604644775390625e-08 ;  /* 0x00000001ff5c7435 */ /* 0x000fcc00000001ff */
[----:B------:R-:W-:Y:S05]  /*28b0*/  CALL.REL.NOINC `($__internal_34_$__cuda_sm70_shflsync_bfly_p) ;  /* 0x000001a000007944 */ /* 0x000fea0003c00000 */
[----:B0-----:R-:W-:Y:S01]  /*28c0*/  HFMA2.MMA R92, -RZ, RZ, 0, 1.1920928955078125e-07 ;  /* 0x00000002ff5c7435 */ /* 0x001fe200000001ff */
[----:B-1----:R-:W-:Y:S01]  /*28d0*/  FADD.FTZ R89, R89, R93 ;  /* 0x0000005d59597221 */ /* 0x002fe20000010000 */
[----:B------:R-:W-:Y:S02]  /*28e0*/  MOV R93, 0x1f ;  /* 0x0000001f005d7802 */ /* 0x000fe40000000f00 */
[----:B------:R-:W-:Y:S02]  /*28f0*/  MOV R96, 0xffffffff ;  /* 0xffffffff00607802 */ /* 0x000fe40000000f00 */
[----:B------:R-:W-:Y:S02]  /*2900*/  MOV R90, 0x2920 ;  /* 0x00002920005a7802 */ /* 0x000fe40000000f00 */
[----:B------:R-:W-:Y:S05]  /*2910*/  CALL.REL.NOINC `($__internal_34_$__cuda_sm70_shflsync_bfly_p) ;  /* 0x0000014000007944 */ /* 0x000fea0003c00000 */
[----:B0-----:R-:W-:Y:S01]  /*2920*/  HFMA2.MMA R92, -RZ, RZ, 0, 2.384185791015625e-07 ;  /* 0x00000004ff5c7435 */ /* 0x001fe200000001ff */
[----:B-1----:R-:W-:Y:S01]  /*2930*/  FADD.FTZ R89, R89, R93 ;  /* 0x0000005d59597221 */ /* 0x002fe20000010000 */
[----:B------:R-:W-:Y:S02]  /*2940*/  MOV R93, 0x1f ;  /* 0x0000001f005d7802 */ /* 0x000fe40000000f00 */
[----:B------:R-:W-:-:S02]  /*2950*/  MOV R96, 0xffffffff ;  /* 0xffffffff00607802 */ /* 0x000fc40000000f00 */
        /* <DEDUP_REMOVED lines=8> */
[----:B-1----:R-:W-:Y:S01]  /*29e0*/  FADD.FTZ R94, R89, R93 ;  /* 0x0000005d595e7221 */ /* 0x002fe20000010000 */
[----:B0-----:R-:W-:Y:S01]  /*29f0*/  HFMA2.MMA R92, -RZ, RZ, 0, 9.5367431640625e-07 ;  /* 0x00000010ff5c7435 */ /* 0x001fe200000001ff */
[----:B------:R-:W-:Y:S02]  /*2a00*/  MOV R93, 0x1f ;  /* 0x0000001f005d7802 */ /* 0x000fe40000000f00 */
[----:B------:R-:W-:-:S02]  /*2a10*/  MOV R96, 0xffffffff ;  /* 0xffffffff00607802 */ /* 0x000fc40000000f00 */
[----:B------:R-:W-:Y:S02]  /*2a20*/  MOV R89, R94 ;  /* 0x0000005e00597202 */ /* 0x000fe40000000f00 */
[----:B------:R-:W-:Y:S02]  /*2a30*/  MOV R90, 0x2a50 ;  /* 0x00002a50005a7802 */ /* 0x000fe40000000f00 */
[----:B------:R-:W-:Y:S05]  /*2a40*/  CALL.REL.NOINC `($__internal_34_$__cuda_sm70_shflsync_bfly_p) ;  /* 0x0000001000007944 */ /* 0x000fea0003c00000 */
[----:B01----:R-:W-:Y:S05]  /*2a50*/  BRA `(.L_x_8254) ;  /* 0xfffff13000007947 */ /* 0x003fea000383ffff */
        .weak           $__internal_34_$__cuda_sm70_shflsync_bfly_p
        .type           $__internal_34_$__cuda_sm70_shflsync_bfly_p,@function
        .size           $__internal_34_$__cuda_sm70_shflsync_bfly_p,(.L_x_20050 - $__internal_34_$__cuda_sm70_shflsync_bfly_p)
$__internal_34_$__cuda_sm70_shflsync_bfly_p:
[----:B------:R-:W-:Y:S01]  /*2a60*/  HFMA2.MMA R91, -RZ, RZ, 0, 0 ;  /* 0x00000000ff5b7435 */ /* 0x000fe200000001ff */
[----:B------:R-:W-:Y:S04]  /*2a70*/  WARPSYNC R96 ;  /* 0x0000006000007348 */ /* 0x000fe80003800000 */
[----:B------:R0:W1:Y:S01]  /*2a80*/  SHFL.BFLY PT, R93, R89, R92, R93 ;  /* 0x0c00005c595d7389 */ /* 0x00006200000e005d */
[----:B------:R-:W-:Y:S05]  /*2a90*/  RET.REL.NODEC R90 `(_ZN10layer_norm31ln_parallel_residual_fwd_kernelINS_13Kernel_traitsIf13__nv_bfloat16fS2_fjLj768ELj1ELj4ELj1ELj16ENS_18Kernel_traits_baseILj768EfS2_fS2_fjLj128EEEEELb0ELb1ELb0EEEvNS_9FwdParamsE) ;  /* 0xffffd5605a007950 */ /* 0x000fea0003c3ffff */
.L_x_8255:
        /* <DEDUP_REMOVED lines=14> */
.L_x_20050:


//--------------------- .text._ZN10layer_norm31ln_parallel_residual_fwd_kernelINS_13Kernel_traitsIf13__nv_bfloat16fS2_fjLj768ELj1ELj4ELj1ELj16ENS_18Kernel_traits_baseILj768EfS2_fS2_fjLj128EEEEELb0ELb1ELb1EEEvNS_9FwdParamsE --------------------------
	.section	.text._ZN10layer_norm31ln_parallel_residual_fwd_kernelINS_13Kernel_traitsIf13__nv_bfloat16fS2_fjLj768ELj1ELj4ELj1ELj16ENS_18Kernel_traits_baseILj768EfS2_fS2_fjLj128EEEEELb0ELb1ELb1EEEvNS_9FwdParamsE,"ax",@progbits
	.sectioninfo	@"SHI_REGISTERS=120"
	.align	128
        .global         _ZN10layer_norm31ln_parallel_residual_fwd_kernelINS_13Kernel_traitsIf13__nv_bfloat16fS2_fjLj768ELj1ELj4ELj1ELj16ENS_18Kernel_traits_baseILj768EfS2_fS2_fjLj128EEEEELb0ELb1ELb1EEEvNS_9FwdParamsE
        .type           _ZN10layer_norm31ln_parallel_residual_fwd_kernelINS_13Kernel_traitsIf13__nv_bfloat16fS2_fjLj768ELj1ELj4ELj1ELj16ENS_18Kernel_traits_baseILj768EfS2_fS2_fjLj128EEEEELb0ELb1ELb1EEEvNS_9FwdParamsE,@function
        .size           _ZN10layer_norm31ln_parallel_residual_fwd_kernelINS_13Kernel_traitsIf13__nv_bfloat16fS2_fjLj768ELj1ELj4ELj1ELj16ENS_18Kernel_traits_baseILj768EfS2_fS2_fjLj128EEEEELb0ELb1ELb1EEEvNS_9FwdParamsE,(.L_x_20051 - _ZN10layer_norm31ln_parallel_residual_fwd_kernelINS_13Kernel_traitsIf13__nv_bfloat16fS2_fjLj768ELj1ELj4ELj1ELj16ENS_18Kernel_traits_baseILj768EfS2_fS2_fjLj128EEEEELb0ELb1ELb1EEEvNS_9FwdParamsE)
        .other          _ZN10layer_norm31ln_parallel_residual_fwd_kernelINS_13Kernel_traitsIf13__nv_bfloat16fS2_fjLj768ELj1ELj4ELj1ELj16ENS_18Kernel_traits_baseILj768EfS2_fS2_fjLj128EEEEELb0ELb1ELb1EEEvNS_9FwdParamsE,@"STO_CUDA_ENTRY STV_DEFAULT"
_ZN10layer_norm31ln_parallel_residual_fwd_kernelINS_13Kernel_traitsIf13__nv_bfloat16fS2_fjLj768ELj1ELj4ELj1ELj16ENS_18Kernel_traits_baseILj768EfS2_fS2_fjLj128EEEEELb0ELb1ELb1EEEvNS_9FwdParamsE:
.text._ZN10layer_norm31ln_parallel_residual_fwd_kernelINS_13Kernel_traitsIf13__nv_bfloat16fS2_fjLj768ELj1ELj4ELj1ELj16ENS_18Kernel_traits_baseILj768EfS2_fS2_fjLj128EEEEELb0ELb1ELb1EEEvNS_9FwdParamsE:
        /* <DEDUP_REMOVED lines=40> */
[----:B------:R-:W-:Y:S01]  /*0280*/  LOP3.LUT R0, R55, 0x1f, RZ, 0xc0, !PT ;  /* 0x0000001f37007812 */ /* 0x000fe200078ec0ff */
[----:B------:R-:W-:Y:S01]  /*0290*/  ULDC.U8 UR6, c[0x0][0x1f0] ;  /* 0x00007c0000067ab9 */ /* 0x000fe20000000000 */
[----:B0-----:R-:W-:-:S05]  /*02a0*/  MOV R2, R54 ;  /* 0x0000003600027202 */ /* 0x001fca0000000f00 */
.L_x_8307:
[----:B------:R-:W-:Y:S01]  /*02b0*/  IMAD R3, R2, c[0x0][0x168], RZ ;  /* 0x00005a0002037a24 */ /* 0x000fe200078e02ff */
[----:B------:R-:W-:Y:S01]  /*02c0*/  ISETP.NE.U32.AND P0, PT, RZ, c[0x0][0x178], PT ;  /* 0x00005e00ff007a0c */ /* 0x000fe20003f05070 */
[----:B------:R-:W-:Y:S01]  /*02d0*/  HFMA2.MMA R82, -RZ, RZ, 0, 9.5367431640625e-07 ;  /* 0x00000010ff527435 */ /* 0x000fe200000001ff */
[----:B------:R-:W-:-:S02]  /*02e0*/  ISETP.NE.U32.AND P1, PT, RZ, c[0x0][0x180], PT ;  /* 0x00006000ff007a0c */ /* 0x000fc40003f25070 */
[----:B------:R-:W-:Y:S02]  /*02f0*/  ISETP.NE.AND.EX P0, PT, RZ, c[0x0][0x17c], PT, P0 ;  /* 0x00005f00ff007a0c */ /* 0x000fe40003f05300 */
[----:B------:R-:W-:Y:S02]  /*0300*/  ISETP.NE.AND.EX P1, PT, RZ, c[0x0][0x184], PT, P1 ;  /* 0x00006100ff007a0c */ /* 0x000fe40003f25310 */
[----:B------:R-:W-:-:S04]  /*0310*/  SHF.R.S32.HI R64, RZ, 0x1f, R3 ;  /* 0x0000001fff407819 */ /* 0x000fc80000011403 */
[----:B------:R-:W-:-:S04]  /*0320*/  LEA.HI R3, R64, R3, RZ, 0x3 ;  /* 0x0000000340037211 */ /* 0x000fc800078f18ff */
[----:B------:R-:W-:-:S04]  /*0330*/  LEA.HI.SX32 R3, R3, R0, 0x1d ;  /* 0x0000000003037211 */ /* 0x000fc800078feaff */
[C---:B------:R-:W-:Y:S01]  /*0340*/  @P0 LEA R68, P2, R3.reuse, c[0x0][0x178], 0x4 ;  /* 0x00005e0003440a11 */ /* 0x040fe200078420ff */
        /* <DEDUP_REMOVED lines=15> */
.L_x_8256:
[----:B0----5:R-:W-:-:S05]  /*0440*/  PRMT R65, RZ, 0x5410, R52 ;  /* 0x00005410ff417816 */ /* 0x021fca0000000034 */
[----:B------:R-:W-:-:S04]  /*0450*/  FADD.FTZ R76, R76, R65 ;  /* 0x000000414c4c7221 */ /* 0x000fc80000010000 */
[----:B------:R-:W-:Y:S02]  /*0460*/  @P1 FADD.FTZ R76, R56, R76 ;  /* 0x0000004c384c1221 */ /* 0x000fe40000010000 */
.L_x_8257:
[----:B------:R-:W-:Y:S01]  /*0470*/  PRMT R77, RZ, 0x7610, R72 ;  /* 0x00007610ff4d7816 */ /* 0x000fe20000000048 */
[----:B------:R-:W-:Y:S05]  /*0480*/  @P2 BRA `(.L_x_8258) ;  /* 0x0000003000002947 */ /* 0x000fea0003800000 */
[----:B------:R-:W-:Y:S05]  /*0490*/  @!P1 BRA `(.L_x_8259) ;  /* 0x0000005000009947 */ /* 0x000fea0003800000 */
[----:B-----5:R-:W-:Y:S01]  /*04a0*/  FADD.FTZ R77, R57, R77 ;  /* 0x0000004d394d7221 */ /* 0x020fe20000010000 */
[----:B------:R-:W-:Y:S05]  /*04b0*/  BRA `(.L_x_8259) ;  /* 0x0000003000007947 */ /* 0x000fea0003800000 */
.L_x_8258:
[----:B-----5:R-:W-:-:S05]  /*04c0*/  PRMT R64, RZ, 0x7610, R52 ;  /* 0x00007610ff407816 */ /* 0x020fca0000000034 */
[----:B------:R-:W-:-:S04]  /*04d0*/  FADD.FTZ R77, R77, R64 ;  /* 0x000000404d4d7221 */ /* 0x000fc80000010000 */
[----:B------:R-:W-:Y:S02]  /*04e0*/  @P1 FADD.FTZ R77, R57, R77 ;  /* 0x0000004d394d1221 */ /* 0x000fe40000010000 */
.L_x_8259:
[----:B------:R-:W-:Y:S01]  /*04f0*/  PRMT R78, RZ, 0x5410, R73 ;  /* 0x00005410ff4e7816 */ /* 0x000fe20000000049 */
[----:B------:R-:W-:Y:S05]  /*0500*/  @P2 BRA `(.L_x_8260) ;  /* 0x0000003000002947 */ /* 0x000fea0003800000 */
[----:B------:R-:W-:Y:S05]  /*0510*/  @!P1 BRA `(.L_x_8261) ;  /* 0x0000005000009947 */ /* 0x000fea0003800000 */
[----:B-----5:R-:W-:Y:S01]  /*0520*/  FADD.FTZ R78, R58, R78 ;  /* 0x0000004e3a4e7221 */ /* 0x020fe20000010000 */
[----:B------:R-:W-:Y:S05]  /*0530*/  BRA `(.L_x_8261) ;  /* 0x0000003000007947 */ /* 0x000fea0003800000 */
.L_x_8260:
[----:B-----5:R-:W-:-:S05]  /*0540*/  PRMT R65, RZ, 0x5410, R53 ;  /* 0x00005410ff417816 */ /* 0x020fca0000000035 */
[----:B------:R-:W-:-:S04]  /*0550*/  FADD.FTZ R78, R78, R65 ;  /* 0x000000414e4e7221 */ /* 0x000fc80000010000 */
[----:B------:R-:W-:Y:S02]  /*0560*/  @P1 FADD.FTZ R78, R58, R78 ;  /* 0x0000004e3a4e1221 */ /* 0x000fe40000010000 */
.L_x_8261:
[----:B------:R-:W-:Y:S01]  /*0570*/  PRMT R79, RZ, 0x7610, R73 ;  /* 0x00007610ff4f7816 */ /* 0x000fe20000000049 */
[----:B------:R-:W-:Y:S05]  /*0580*/  @P2 BRA `(.L_x_8262) ;  /* 0x0000003000002947 */ /* 0x000fea0003800000 */
[----:B------:R-:W-:Y:S05]  /*0590*/  @!P1 BRA `(.L_x_8263) ;  /* 0x0000005000009947 */ /* 0x000fea0003800000 */
[----:B-----5:R-:W-:Y:S01]  /*05a0*/  FADD.FTZ R79, R59, R79 ;  /* 0x0000004f3b4f7221 */ /* 0x020fe20000010000 */
[----:B------:R-:W-:Y:S05]  /*05b0*/  BRA `(.L_x_8263) ;  /* 0x0000003000007947 */ /* 0x000fea0003800000 */
.L_x_8262:
[----:B-----5:R-:W-:-:S05]  /*05c0*/  PRMT R64, RZ, 0x7610, R53 ;  /* 0x00007610ff407816 */ /* 0x020fca0000000035 */
[----:B------:R-:W-:-:S04]  /*05d0*/  FADD.FTZ R79, R79, R64 ;  /* 0x000000404f4f7221 */ /* 0x000fc80000010000 */
[----:B------:R-:W-:Y:S02]  /*05e0*/  @P1 FADD.FTZ R79, R59, R79 ;  /* 0x0000004f3b4f1221 */ /* 0x000fe40000010000 */
.L_x_8263:
[----:B------:R-:W-:Y:S01]  /*05f0*/  PRMT R72, RZ, 0x5410, R74 ;  /* 0x00005410ff487816 */ /* 0x000fe2000000004a */
[----:B------:R-:W-:Y:S05]  /*0600*/  @P2 BRA `(.L_x_8264) ;  /* 0x0000003000002947 */ /* 0x000fea0003800000 */
[----:B------:R-:W-:Y:S05]  /*0610*/  @!P1 BRA `(.L_x_8265) ;  /* 0x0000005000009947 */ /* 0x000fea0003800000 */
[----:B-----5:R-:W-:Y:S01]  /*0620*/  FADD.FTZ R72, R60, R72 ;  /* 0x000000483c487221 */ /* 0x020fe20000010000 */
[----:B------:R-:W-:Y:S05]  /*0630*/  BRA `(.L_x_8265) ;  /* 0x0000003000007947 */ /* 0x000fea0003800000 */
.L_x_8264:
[----:B-----5:R-:W-:-:S05]  /*0640*/  PRMT R65, RZ, 0x5410, R54 ;  /* 0x00005410ff417816 */ /* 0x020fca0000000036 */
[----:B------:R-:W-:-:S04]  /*0650*/  FADD.FTZ R72, R72, R65 ;  /* 0x0000004148487221 */ /* 0x000fc80000010000 */
[----:B------:R-:W-:Y:S02]  /*0660*/  @P1 FADD.FTZ R72, R60, R72 ;  /* 0x000000483c481221 */ /* 0x000fe40000010000 */
.L_x_8265:
[----:B------:R-:W-:Y:S01]  /*0670*/  PRMT R73, RZ, 0x7610, R74 ;  /* 0x00007610ff497816 */ /* 0x000fe2000000004a */
[----:B------:R-:W-:Y:S05]  /*0680*/  @P2 BRA `(.L_x_8266) ;  /* 0x0000003000002947 */ /* 0x000fea0003800000 */
[----:B------:R-:W-:Y:S05]  /*0690*/  @!P1 BRA `(.L_x_8267) ;  /* 0x0000005000009947 */ /* 0x000fea0003800000 */
[----:B-----5:R-:W-:Y:S01]  /*06a0*/  FADD.FTZ R73, R61, R73 ;  /* 0x000000493d497221 */ /* 0x020fe20000010000 */
[----:B------:R-:W-:Y:S05]  /*06b0*/  BRA `(.L_x_8267) ;  /* 0x0000003000007947 */ /* 0x000fea0003800000 */
.L_x_8266:
[----:B-----5:R-:W-:-:S05]  /*06c0*/  PRMT R64, RZ, 0x7610, R54 ;  /* 0x00007610ff407816 */ /* 0x020fca0000000036 */
[----:B------:R-:W-:-:S04]  /*06d0*/  FADD.FTZ R73, R73, R64 ;  /* 0x0000004049497221 */ /* 0x000fc80000010000 */
[----:B------:R-:W-:Y:S02]  /*06e0*/  @P1 FADD.FTZ R73, R61, R73 ;  /* 0x000000493d491221 */ /* 0x000fe40000010000 */
.L_x_8267:
[----:B------:R-:W-:Y:S01]  /*06f0*/  PRMT R74, RZ, 0x5410, R75 ;  /* 0x00005410ff4a7816 */ /* 0x000fe2000000004b */
[----:B------:R-:W-:Y:S05]  /*0700*/  @P2 BRA `(.L_x_8268) ;  /* 0x0000003000002947 */ /* 0x000fea0003800000 */
[----:B------:R-:W-:Y:S05]  /*0710*/  @!P1 BRA `(.L_x_8269) ;  /* 0x0000005000009947 */ /* 0x000fea0003800000 */
[----:B-----5:R-:W-:Y:S01]  /*0720*/  FADD.FTZ R74, R62, R74 ;  /* 0x0000004a3e4a7221 */ /* 0x020fe20000010000 */
[----:B------:R-:W-:Y:S05]  /*0730*/  BRA `(.L_x_8269) ;  /* 0x0000003000007947 */ /* 0x000fea0003800000 */
.L_x_8268:
[----:B-----5:R-:W-:-:S05]  /*0740*/  PRMT R65, RZ, 0x5410, R55 ;  /* 0x00005410ff417816 */ /* 0x020fca0000000037 */
[----:B------:R-:W-:-:S04]  /*0750*/  FADD.FTZ R74, R74, R65 ;  /* 0x000000414a4a7221 */ /* 0x000fc80000010000 */
[----:B------:R-:W-:Y:S02]  /*0760*/  @P1 FADD.FTZ R74, R62, R74 ;  /* 0x0000004a3e4a1221 */ /* 0x000fe40000010000 */
.L_x_8269:
[----:B------:R-:W-:Y:S01]  /*0770*/  PRMT R75, RZ, 0x7610, R75 ;  /* 0x00007610ff4b7816 */ /* 0x000fe2000000004b */
[----:B------:R-:W-:Y:S05]  /*0780*/  @P2 BRA `(.L_x_8270) ;  /* 0x0000003000002947 */ /* 0x000fea0003800000 */
[----:B------:R-:W-:Y:S05]  /*0790*/  @!P1 BRA `(.L_x_8271) ;  /* 0x0000005000009947 */ /* 0x000fea0003800000 */
[----:B-----5:R-:W-:Y:S01]  /*07a0*/  FADD.FTZ R75, R63, R75 ;  /* 0x0000004b3f4b7221 */ /* 0x020fe20000010000 */
[----:B------:R-:W-:Y:S05]  /*07b0*/  BRA `(.L_x_8271) ;  /* 0x0000003000007947 */ /* 0x000fea0003800000 */
.L_x_8270:
[----:B-----5:R-:W-:-:S05]  /*07c0*/  PRMT R64, RZ, 0x7610, R55 ;  /* 0x00007610ff407816 */ /* 0x020fca0000000037 */
[----:B------:R-:W-:-:S04]  /*07d0*/  FADD.FTZ R75, R75, R64 ;  /* 0x000000404b4b7221 */ /* 0x000fc80000010000 */
[----:B------:R-:W-:Y:S02]  /*07e0*/  @P1 FADD.FTZ R75, R63, R75 ;  /* 0x0000004b3f4b1221 */ /* 0x000fe40000010000 */
.L_x_8271:
        /* <DEDUP_REMOVED lines=19> */
.L_x_8272:
[----:B-1---5:R-:W-:-:S05]  /*0920*/  PRMT R65, RZ, 0x5410, R52 ;  /* 0x00005410ff417816 */ /* 0x022fca0000000034 */
[----:B------:R-:W-:-:S04]  /*0930*/  FADD.FTZ R64, R65, R64 ;  /* 0x0000004041407221 */ /* 0x000fc80000010000 */
[----:B------:R-:W-:Y:S02]  /*0940*/  @P1 FADD.FTZ R64, R56, R64 ;  /* 0x0000004038401221 */ /* 0x000fe40000010000 */
.L_x_8273:
[----:B------:R-:W-:Y:S01]  /*0950*/  PRMT R65, RZ, 0x7610, R68 ;  /* 0x00007610ff417816 */ /* 0x000fe20000000044 */
[----:B------:R-:W-:Y:S05]  /*0960*/  @P2 BRA `(.L_x_8274) ;  /* 0x0000003000002947 */ /* 0x000fea0003800000 */
[----:B------:R-:W-:Y:S05]  /*0970*/  @!P1 BRA `(.L_x_8275) ;  /* 0x0000005000009947 */ /* 0x000fea0003800000 */
[----:B-----5:R-:W-:Y:S01]  /*0980*/  FADD.FTZ R65, R57, R65 ;  /* 0x0000004139417221 */ /* 0x020fe20000010000 */
[----:B------:R-:W-:Y:S05]  /*0990*/  BRA `(.L_x_8275) ;  /* 0x0000003000007947 */ /* 0x000fea0003800000 */
.L_x_8274:
[----:B-----5:R-:W-:-:S05]  /*09a0*/  PRMT R66, RZ, 0x7610, R52 ;  /* 0x00007610ff427816 */ /* 0x020fca0000000034 */
[----:B------:R-:W-:-:S04]  /*09b0*/  FADD.FTZ R65, R66, R65 ;  /* 0x0000004142417221 */ /* 0x000fc80000010000 */
[----:B------:R-:W-:Y:S02]  /*09c0*/  @P1 FADD.FTZ R65, R57, R65 ;  /* 0x0000004139411221 */ /* 0x000fe40000010000 */
.L_x_8275:
[----:B------:R-:W-:Y:S01]  /*09d0*/  PRMT R66, RZ, 0x5410, R69 ;  /* 0x00005410ff427816 */ /* 0x000fe20000000045 */
[----:B------:R-:W-:Y:S05]  /*09e0*/  @P2 BRA `(.L_x_8276) ;  /* 0x0000003000002947 */ /* 0x000fea0003800000 */
[----:B------:R-:W-:Y:S05]  /*09f0*/  @!P1 BRA `(.L_x_8277) ;  /* 0x0000005000009947 */ /* 0x000fea0003800000 */
[----:B-----5:R-:W-:Y:S01]  /*0a00*/  FADD.FTZ R66, R58, R66 ;  /* 0x000000423a427221 */ /* 0x020fe20000010000 */
[----:B------:R-:W-:Y:S05]  /*0a10*/  BRA `(.L_x_8277) ;  /* 0x0000003000007947 */ /* 0x000fea0003800000 */
.L_x_8276:
[----:B-----5:R-:W-:-:S05]  /*0a20*/  PRMT R67, RZ, 0x5410, R53 ;  /* 0x00005410ff437816 */ /* 0x020fca0000000035 */
[----:B------:R-:W-:-:S04]  /*0a30*/  FADD.FTZ R66, R67, R66 ;  /* 0x0000004243427221 */ /* 0x000fc80000010000 */
[----:B------:R-:W-:Y:S02]  /*0a40*/  @P1 FADD.FTZ R66, R58, R66 ;  /* 0x000000423a421221 */ /* 0x000fe40000010000 */
.L_x_8277:
[----:B------:R-:W-:Y:S01]  /*0a50*/  PRMT R67, RZ, 0x7610, R69 ;  /* 0x00007610ff437816 */ /* 0x000fe20000000045 */
[----:B------:R-:W-:Y:S05]  /*0a60*/  @P2 BRA `(.L_x_8278) ;  /* 0x0000003000002947 */ /* 0x000fea0003800000 */
[----:B------:R-:W-:Y:S05]  /*0a70*/  @!P1 BRA `(.L_x_8279) ;  /* 0x0000005000009947 */ /* 0x000fea0003800000 */
[----:B-----5:R-:W-:Y:S01]  /*0a80*/  FADD.FTZ R67, R59, R67 ;  /* 0x000000433b437221 */ /* 0x020fe20000010000 */
[----:B------:R-:W-:Y:S05]  /*0a90*/  BRA `(.L_x_8279) ;  /* 0x0000003000007947 */ /* 0x000fea0003800000 */
.L_x_8278:
[----:B-----5:R-:W-:-:S05]  /*0aa0*/  PRMT R68, RZ, 0x7610, R53 ;  /* 0x00007610ff447816 */ /* 0x020fca0000000035 */
[----:B------:R-:W-:-:S04]  /*0ab0*/  FADD.FTZ R67, R68, R67 ;  /* 0x0000004344437221 */ /* 0x000fc80000010000 */
[----:B------:R-:W-:Y:S02]  /*0ac0*/  @P1 FADD.FTZ R67, R59, R67 ;  /* 0x000000433b431221 */ /* 0x000fe40000010000 */
.L_x_8279:
[----:B------:R-:W-:Y:S01]  /*0ad0*/  PRMT R68, RZ, 0x5410, R70 ;  /* 0x00005410ff447816 */ /* 0x000fe20000000046 */
[----:B------:R-:W-:Y:S05]  /*0ae0*/  @P2 BRA `(.L_x_8280) ;  /* 0x0000003000002947 */ /* 0x000fea0003800000 */
[----:B------:R-:W-:Y:S05]  /*0af0*/  @!P1 BRA `(.L_x_8281) ;  /* 0x0000005000009947 */ /* 0x000fea0003800000 */
[----:B-----5:R-:W-:Y:S01]  /*0b00*/  FADD.FTZ R68, R60, R68 ;  /* 0x000000443c447221 */ /* 0x020fe20000010000 */
[----:B------:R-:W-:Y:S05]  /*0b10*/  BRA `(.L_x_8281) ;  /* 0x0000003000007947 */ /* 0x000fea0003800000 */
.L_x_8280:
[----:B-----5:R-:W-:-:S05]  /*0b20*/  PRMT R69, RZ, 0x5410, R54 ;  /* 0x00005410ff457816 */ /* 0x020fca0000000036 */
[----:B------:R-:W-:-:S04]  /*0b30*/  FADD.FTZ R68, R69, R68 ;  /* 0x0000004445447221 */ /* 0x000fc80000010000 */
[----:B------:R-:W-:Y:S02]  /*0b40*/  @P1 FADD.FTZ R68, R60, R68 ;  /* 0x000000443c441221 */ /* 0x000fe40000010000 */
.L_x_8281:
[----:B------:R-:W-:Y:S01]  /*0b50*/  PRMT R69, RZ, 0x7610, R70 ;  /* 0x00007610ff457816 */ /* 0x000fe20000000046 */
[----:B------:R-:W-:Y:S05]  /*0b60*/  @P2 BRA `(.L_x_8282) ;  /* 0x0000003000002947 */ /* 0x000fea0003800000 */
[----:B------:R-:W-:Y:S05]  /*0b70*/  @!P1 BRA `(.L_x_8283) ;  /* 0x0000005000009947 */ /* 0x000fea0003800000 */
[----:B-----5:R-:W-:Y:S01]  /*0b80*/  FADD.FTZ R69, R61, R69 ;  /* 0x000000453d457221 */ /* 0x020fe20000010000 */
[----:B------:R-:W-:Y:S05]  /*0b90*/  BRA `(.L_x_8283) ;  /* 0x0000003000007947 */ /* 0x000fea0003800000 */
.L_x_8282:
[----:B-----5:R-:W-:-:S05]  /*0ba0*/  PRMT R70, RZ, 0x7610, R54 ;  /* 0x00007610ff467816 */ /* 0x020fca0000000036 */
[----:B------:R-:W-:-:S04]  /*0bb0*/  FADD.FTZ R69, R70, R69 ;  /* 0x0000004546457221 */ /* 0x000fc80000010000 */
[----:B------:R-:W-:Y:S02]  /*0bc0*/  @P1 FADD.FTZ R69, R61, R69 ;  /* 0x000000453d451221 */ /* 0x000fe40000010000 */
.L_x_8283:
[----:B------:R-:W-:Y:S01]  /*0bd0*/  PRMT R70, RZ, 0x5410, R71 ;  /* 0x00005410ff467816 */ /* 0x000fe20000000047 */
[----:B------:R-:W-:Y:S05]  /*0be0*/  @P2 BRA `(.L_x_8284) ;  /* 0x0000003000002947 */ /* 0x000fea0003800000 */
[----:B------:R-:W-:Y:S05]  /*0bf0*/  @!P1 BRA `(.L_x_8285) ;  /* 0x0000005000009947 */ /* 0x000fea0003800000 */
[----:B-----5:R-:W-:Y:S01]  /*0c00*/  FADD.FTZ R70, R62, R70 ;  /* 0x000000463e467221 */ /* 0x020fe20000010000 */
[----:B------:R-:W-:Y:S05]  /*0c10*/  BRA `(.L_x_8285) ;  /* 0x0000003000007947 */ /* 0x000fea0003800000 */
.L_x_8284:
[----:B-----5:R-:W-:-:S05]  /*0c20*/  PRMT R81, RZ, 0x5410, R55 ;  /* 0x00005410ff517816 */ /* 0x020fca0000000037 */
[----:B------:R-:W-:-:S04]  /*0c30*/  FADD.FTZ R70, R81, R70 ;  /* 0x0000004651467221 */ /* 0x000fc80000010000 */
[----:B------:R-:W-:Y:S02]  /*0c40*/  @P1 FADD.FTZ R70, R62, R70 ;  /* 0x000000463e461221 */ /* 0x000fe40000010000 */
.L_x_8285:
[----:B------:R-:W-:Y:S01]  /*0c50*/  PRMT R71, RZ, 0x7610, R71 ;  /* 0x00007610ff477816 */ /* 0x000fe20000000047 */
[----:B------:R-:W-:Y:S05]  /*0c60*/  @P2 BRA `(.L_x_8286) ;  /* 0x0000003000002947 */ /* 0x000fea0003800000 */
[----:B------:R-:W-:Y:S05]  /*0c70*/  @!P1 BRA `(.L_x_8287) ;  /* 0x0000005000009947 */ /* 0x000fea0003800000 */
[----:B-----5:R-:W-:Y:S01]  /*0c80*/  FADD.FTZ R71, R63, R71 ;  /* 0x000000473f477221 */ /* 0x020fe20000010000 */
[----:B------:R-:W-:Y:S05]  /*0c90*/  BRA `(.L_x_8287) ;  /* 0x0000003000007947 */ /* 0x000fea0003800000 */
.L_x_8286:
[----:B-----5:R-:W-:-:S05]  /*0ca0*/  PRMT R84, RZ, 0x7610, R55 ;  /* 0x00007610ff547816 */ /* 0x020fca0000000037 */
[----:B------:R-:W-:-:S04]  /*0cb0*/  FADD.FTZ R71, R84, R71 ;  /* 0x0000004754477221 */ /* 0x000fc80000010000 */
[----:B------:R-:W-:Y:S02]  /*0cc0*/  @P1 FADD.FTZ R71, R63, R71 ;  /* 0x000000473f471221 */ /* 0x000fe40000010000 */
.L_x_8287:
        /* <DEDUP_REMOVED lines=19> */
.L_x_8288:
[----:B-1---5:R-:W-:-:S05]  /*0e00*/  PRMT R83, RZ, 0x5410, R52 ;  /* 0x00005410ff537816 */ /* 0x022fca0000000034 */
[----:B------:R-:W-:-:S04]  /*0e10*/  FADD.FTZ R84, R83, R84 ;  /* 0x0000005453547221 */ /* 0x000fc80000010000 */
[----:B------:R-:W-:Y:S02]  /*0e20*/  @P1 FADD.FTZ R84, R56, R84 ;  /* 0x0000005438541221 */ /* 0x000fe40000010000 */
.L_x_8289:
[----:B------:R-:W-:Y:S01]  /*0e30*/  PRMT R85, RZ, 0x7610, R88 ;  /* 0x00007610ff557816 */ /* 0x000fe20000000058 */
[----:B------:R-:W-:Y:S05]  /*0e40*/  @P2 BRA `(.L_x_8290) ;  /* 0x0000003000002947 */ /* 0x000fea0003800000 */
[----:B------:R-:W-:Y:S05]  /*0e50*/  @!P1 BRA `(.L_x_8291) ;  /* 0x0000005000009947 */ /* 0x000fea0003800000 */
[----:B-----5:R-:W-:Y:S01]  /*0e60*/  FADD.FTZ R85, R57, R85 ;  /* 0x0000005539557221 */ /* 0x020fe20000010000 */
[----:B------:R-:W-:Y:S05]  /*0e70*/  BRA `(.L_x_8291) ;  /* 0x0000003000007947 */ /* 0x000fea0003800000 */
.L_x_8290:
[----:B-----5:R-:W-:-:S05]  /*0e80*/  PRMT R82, RZ, 0x7610, R52 ;  /* 0x00007610ff527816 */ /* 0x020fca0000000034 */
[----:B------:R-:W-:-:S04]  /*0e90*/  FADD.FTZ R85, R82, R85 ;  /* 0x0000005552557221 */ /* 0x000fc80000010000 */
[----:B------:R-:W-:Y:S02]  /*0ea0*/  @P1 FADD.FTZ R85, R57, R85 ;  /* 0x0000005539551221 */ /* 0x000fe40000010000 */
.L_x_8291:
[----:B------:R-:W-:Y:S01]  /*0eb0*/  PRMT R86, RZ, 0x5410, R89 ;  /* 0x00005410ff567816 */ /* 0x000fe20000000059 */
[----:B------:R-:W-:Y:S05]  /*0ec0*/  @P2 BRA `(.L_x_8292) ;  /* 0x0000003000002947 */ /* 0x000fea0003800000 */
[----:B------:R-:W-:Y:S05]  /*0ed0*/  @!P1 BRA `(.L_x_8293) ;  /* 0x0000005000009947 */ /* 0x000fea0003800000 */
[----:B-----5:R-:W-:Y:S01]  /*0ee0*/  FADD.FTZ R86, R58, R86 ;  /* 0x000000563a567221 */ /* 0x020fe20000010000 */
[----:B------:R-:W-:Y:S05]  /*0ef0*/  BRA `(.L_x_8293) ;  /* 0x0000003000007947 */ /* 0x000fea0003800000 */
.L_x_8292:
[----:B-----5:R-:W-:-:S05]  /*0f00*/  PRMT R83, RZ, 0x5410, R53 ;  /* 0x00005410ff537816 */ /* 0x020fca0000000035 */
[----:B------:R-:W-:-:S04]  /*0f10*/  FADD.FTZ R86, R83, R86 ;  /* 0x0000005653567221 */ /* 0x000fc80000010000 */
[----:B------:R-:W-:Y:S02]  /*0f20*/  @P1 FADD.FTZ R86, R58, R86 ;  /* 0x000000563a561221 */ /* 0x000fe40000010000 */
.L_x_8293:
[----:B------:R-:W-:Y:S01]  /*0f30*/  PRMT R87, RZ, 0x7610, R89 ;  /* 0x00007610ff577816 */ /* 0x000fe20000000059 */
[----:B------:R-:W-:Y:S05]  /*0f40*/  @P2 BRA `(.L_x_8294) ;  /* 0x0000003000002947 */ /* 0x000fea0003800000 */
[----:B------:R-:W-:Y:S05]  /*0f50*/  @!P1 BRA `(.L_x_8295) ;  /* 0x0000005000009947 */ /* 0x000fea0003800000 */
[----:B-----5:R-:W-:Y:S01]  /*0f60*/  FADD.FTZ R87, R59, R87 ;  /* 0x000000573b577221 */ /* 0x020fe20000010000 */
[----:B------:R-:W-:Y:S05]  /*0f70*/  BRA `(.L_x_8295) ;  /* 0x0000003000007947 */ /* 0x000fea0003800000 */
.L_x_8294:
[----:B-----5:R-:W-:-:S05]  /*0f80*/  PRMT R82, RZ, 0x7610, R53 ;  /* 0x00007610ff527816 */ /* 0x020fca0000000035 */
[----:B------:R-:W-:-:S04]  /*0f90*/  FADD.FTZ R87, R82, R87 ;  /* 0x0000005752577221 */ /* 0x000fc80000010000 */
[----:B------:R-:W-:Y:S02]  /*0fa0*/  @P1 FADD.FTZ R87, R59, R87 ;  /* 0x000000573b571221 */ /* 0x000fe40000010000 */
.L_x_8295:
[----:B------:R-:W-:Y:S01]  /*0fb0*/  PRMT R88, RZ, 0x5410, R90 ;  /* 0x00005410ff587816 */ /* 0x000fe2000000005a */
[----:B------:R-:W-:Y:S05]  /*0fc0*/  @P2 BRA `(.L_x_8296) ;  /* 0x0000003000002947 */ /* 0x000fea0003800000 */
[----:B------:R-:W-:Y:S05]  /*0fd0*/  @!P1 BRA `(.L_x_8297) ;  /* 0x0000005000009947 */ /* 0x000fea0003800000 */
[----:B-----5:R-:W-:Y:S01]  /*0fe0*/  FADD.FTZ R88, R60, R88 ;  /* 0x000000583c587221 */ /* 0x020fe20000010000 */
[----:B------:R-:W-:Y:S05]  /*0ff0*/  BRA `(.L_x_8297) ;  /* 0x0000003000007947 */ /* 0x000fea0003800000 */
.L_x_8296:
[----:B-----5:R-:W-:-:S05]  /*1000*/  PRMT R83, RZ, 0x5410, R54 ;  /* 0x00005410ff537816 */ /* 0x020fca0000000036 */
[----:B------:R-:W-:-:S04]  /*1010*/  FADD.FTZ R88, R83, R88 ;  /* 0x0000005853587221 */ /* 0x000fc80000010000 */
[----:B------:R-:W-:Y:S02]  /*1020*/  @P1 FADD.FTZ R88, R60, R88 ;  /* 0x000000583c581221 */ /* 0x000fe40000010000 */
.L_x_8297:
[----:B------:R-:W-:Y:S01]  /*1030*/  PRMT R89, RZ, 0x7610, R90 ;  /* 0x00007610ff597816 */ /* 0x000fe2000000005a */
[----:B------:R-:W-:Y:S05]  /*1040*/  @P2 BRA `(.L_x_8298) ;  /* 0x0000003000002947 */ /* 0x000fea0003800000 */
[----:B------:R-:W-:Y:S05]  /*1050*/  @!P1 BRA `(.L_x_8299) ;  /* 0x0000005000009947 */ /* 0x000fea0003800000 */
[----:B-----5:R-:W-:Y:S01]  /*1060*/  FADD.FTZ R89, R61, R89 ;  /* 0x000000593d597221 */ /* 0x020fe20000010000 */
[----:B------:R-:W-:Y:S05]  /*1070*/  BRA `(.L_x_8299) ;  /* 0x0000003000007947 */ /* 0x000fea0003800000 */
.L_x_8298:
[----:B-----5:R-:W-:-:S05]  /*1080*/  PRMT R82, RZ, 0x7610, R54 ;  /* 0x00007610ff527816 */ /* 0x020fca0000000036 */
[----:B------:R-:W-:-:S04]  /*1090*/  FADD.FTZ R89, R82, R89 ;  /* 0x0000005952597221 */ /* 0x000fc80000010000 */
[----:B------:R-:W-:Y:S02]  /*10a0*/  @P1 FADD.FTZ R89, R61, R89 ;  /* 0x000000593d591221 */ /* 0x000fe40000010000 */
.L_x_8299:
[----:B------:R-:W-:Y:S01]  /*10b0*/  PRMT R90, RZ, 0x5410, R91 ;  /* 0x00005410ff5a7816 */ /* 0x000fe2000000005b */
[----:B------:R-:W-:Y:S05]  /*10c0*/  @P2 BRA `(.L_x_8300) ;  /* 0x0000003000002947 */ /* 0x000fea0003800000 */
[----:B------:R-:W-:Y:S05]  /*10d0*/  @!P1 BRA `(.L_x_8301) ;  /* 0x0000005000009947 */ /* 0x000fea0003800000 */
[----:B-----5:R-:W-:Y:S01]  /*10e0*/  FADD.FTZ R90, R62, R90 ;  /* 0x0000005a3e5a7221 */ /* 0x020fe20000010000 */
[----:B------:R-:W-:Y:S05]  /*10f0*/  BRA `(.L_x_8301) ;  /* 0x0000003000007947 */ /* 0x000fea0003800000 */
.L_x_8300:
[----:B-----5:R-:W-:-:S05]  /*1100*/  PRMT R83, RZ, 0x5410, R55 ;  /* 0x00005410ff537816 */ /* 0x020fca0000000037 */
[----:B------:R-:W-:-:S04]  /*1110*/  FADD.FTZ R90, R83, R90 ;  /* 0x0000005a535a7221 */ /* 0x000fc80000010000 */
[----:B------:R-:W-:Y:S02]  /*1120*/  @P1 FADD.FTZ R90, R62, R90 ;  /* 0x0000005a3e5a1221 */ /* 0x000fe40000010000 */
.L_x_8301:
[----:B------:R-:W-:Y:S01]  /*1130*/  PRMT R91, RZ, 0x7610, R91 ;  /* 0x00007610ff5b7816 */ /* 0x000fe2000000005b */
[----:B------:R-:W-:Y:S05]  /*1140*/  @P2 BRA `(.L_x_8302) ;  /* 0x0000003000002947 */ /* 0x000fea0003800000 */
[----:B------:R-:W-:Y:S05]  /*1150*/  @!P1 BRA `(.L_x_8303) ;  /* 0x0000005000009947 */ /* 0x000fea0003800000 */
[----:B-----5:R-:W-:Y:S01]  /*1160*/  FADD.FTZ R91, R63, R91 ;  /* 0x0000005b3f5b7221 */ /* 0x020fe20000010000 */
[----:B------:R-:W-:Y:S05]  /*1170*/  BRA `(.L_x_8303) ;  /* 0x0000003000007947 */ /* 0x000fea0003800000 */
.L_x_8302:
[----:B-----5:R-:W-:-:S05]  /*1180*/  PRMT R82, RZ, 0x7610, R55 ;  /* 0x00007610ff527816 */ /* 0x020fca0000000037 */
[----:B------:R-:W-:-:S04]  /*1190*/  FADD.FTZ R91, R82, R91 ;  /* 0x0000005b525b7221 */ /* 0x000fc80000010000 */
[----:B------:R-:W-:Y:S02]  /*11a0*/  @P1 FADD.FTZ R91, R63, R91 ;  /* 0x0000005b3f5b1221 */ /* 0x000fe40000010000 */
.L_x_8303:
        /* <DEDUP_REMOVED lines=31> */
.L_x_8308:
        /* <DEDUP_REMOVED lines=68> */
.L_x_8309:
[----:B-1----:R-:W-:Y:S01]  /*17e0*/  FADD.FTZ R93, R95, R96 ;  /* 0x000000605f5d7221 */ /* 0x002fe20000010000 */
[----:B------:R-:W-:Y:S01]  /*17f0*/  MOV R94, c[0x0][0x1e0] ;  /* 0x00007800005e7a02 */ /* 0x000fe20000000f00 */
[C---:B------:R-:W-:Y:S01]  /*1800*/  FMUL.FTZ R95, R82.reuse, R82 ;  /* 0x00000052525f7220 */ /* 0x040fe20000410000 */
[----:B------:R-:W-:Y:S01]  /*1810*/  ISETP.NE.AND P0, PT, RZ, UR6, PT ;  /* 0x00000006ff007c0c */ /* 0x000fe2000bf05270 */
[----:B------:R-:W-:Y:S02]  /*1820*/  HFMA2.MMA R83, -RZ, RZ, 0, 2.384185791015625e-07 ;  /* 0x00000004ff537435 */ /* 0x000fe400000001ff */
[----:B------:R-:W-:Y:S01]  /*1830*/  FFMA.FTZ R94, R93, R94, c[0x0][0x228] ;  /* 0x00008a005d5e7623 */ /* 0x000fe2000001005e */
[----:B------:R-:W-:Y:S02]  /*1840*/  FSEL R95, R95, RZ, P0 ;  /* 0x000000ff5f5f7208 */ /* 0x000fe40000000000 */
[----:B0-----:R-:W-:-:S03]  /*1850*/  FSEL R96, R82, RZ, !P0 ;  /* 0x000000ff52607208 */ /* 0x001fc60004000000 */
[----:B------:R-:W-:Y:S02]  /*1860*/  FADD.FTZ R94, R94, R95 ;  /* 0x0000005f5e5e7221 */ /* 0x000fe40000010000 */
[----:B------:R-:W-:Y:S02]  /*1870*/  FADD.FTZ R103, -R96, R64 ;  /* 0x0000004060677221 */ /* 0x000fe40000010100 */
[----:B------:R-:W0:Y:S01]  /*1880*/  MUFU.RSQ R64, R94 ;  /* 0x0000005e00407308 */ /* 0x000e220000001400 */
        /* <DEDUP_REMOVED lines=9> */
[C---:B-1----:R-:W-:Y:S02]  /*1920*/  FADD.FTZ R93, -R96.reuse, R66 ;  /* 0x00000042605d7221 */ /* 0x042fe40000010100 */
[----:B------:R-:W-:Y:S02]  /*1930*/  FADD.FTZ R69, -R96, R69 ;  /* 0x0000004560457221 */ /* 0x000fe40000010100 */
[----:B------:R-:W-:-:S04]  /*1940*/  @!P1 IMAD.WIDE R66, R2, R83, c[0x0][0x1a8] ;  /* 0x00006a0002429625 */ /* 0x000fc800078e0253 */
[----:B------:R-:W-:Y:S01]  /*1950*/  FADD.FTZ R73, -R96, R73 ;  /* 0x0000004960497221 */ /* 0x000fe20000010100 */
[----:B0-----:R0:W-:Y:S01]  /*1960*/  @!P1 STG.E [R66.64], R64 ;  /* 0x0000004042009986 */ /* 0x0011e2000c101904 */
[C---:B------:R-:W-:Y:S02]  /*1970*/  FMUL.FTZ R97, R64.reuse, R97 ;  /* 0x0000006140617220 */ /* 0x040fe40000410000 */
[----:B------:R-:W-:Y:S02]  /*1980*/  FMUL.FTZ R74, R64, R79 ;  /* 0x0000004f404a7220 */ /* 0x000fe40000410000 */
        /* <DEDUP_REMOVED lines=21> */
[C---:B------:R-:W-:Y:S02]  /*1ae0*/  FMUL.FTZ R75, R64.reuse, R75 ;  /* 0x0000004b404b7220 */ /* 0x040fe40000410000 */
[----:B------:R-:W-:Y:S01]  /*1af0*/  FMUL.FTZ R103, R64, R103 ;  /* 0x0000006740677220 */ /* 0x000fe20000410000 */
[----:B------:R-:W-:Y:S01]  /*1b00*/  F2FP.BF16.PACK_AB R69, R74, R69 ;  /* 0x000000454a45723e */ /* 0x000fe200000010ff */
[C---:B------:R-:W-:Y:S02]  /*1b10*/  FMUL.FTZ R82, R64.reuse, R65 ;  /* 0x0000004140527220 */ /* 0x040fe40000410000 */
[C---:B------:R-:W-:Y:S02]  /*1b20*/  FMUL.FTZ R93, R64.reuse, R93 ;  /* 0x0000005d405d7220 */ /* 0x040fe40000410000 */
[C---:B0-----:R-:W-:Y:S02]  /*1b30*/  FMUL.FTZ R66, R64.reuse, R105 ;  /* 0x0000006940427220 */ /* 0x041fe40000410000 */
        /* <DEDUP_REMOVED lines=20> */
[----:B------:R-:W-:-:S02]  /*1c80*/  FFMA.FTZ R66, R40, R107, R16 ;  /* 0x0000006b28427223 */ /* 0x000fc40000010010 */
[----:B------:R-:W-:Y:S01]  /*1c90*/  FFMA.FTZ R79, R41, R84, R17 ;  /* 0x00000054294f7223 */ /* 0x000fe20000010011 */
[----:B------:R-:W-:Y:S01]  /*1ca0*/  LEA R84, P1, R80, c[0x0][0x208], 0x4 ;  /* 0x0000820050547a11 */ /* 0x000fe200078220ff */
[----:B------:R-:W-:Y:S01]  /*1cb0*/  FFMA.FTZ R67, R33, R78, R9 ;  /* 0x0000004e21437223 */ /* 0x000fe20000010009 */
[----:B------:R-:W-:Y:S01]  /*1cc0*/  LEA R78, P0, R3, c[0x0][0x208], 0x4 ;  /* 0x00008200034e7a11 */ /* 0x000fe200078020ff */
[----:B------:R-:W-:Y:S01]  /*1cd0*/  FFMA.FTZ R82, R46, R77, R22 ;  /* 0x0000004d2e527223 */ /* 0x000fe20000010016 */
[----:B------:R-:W-:Y:S01]  /*1ce0*/  F2FP.BF16.PACK_AB R66, R79, R66 ;  /* 0x000000424f42723e */ /* 0x000fe200000010ff */
[----:B------:R-:W-:Y:S01]  /*1cf0*/  FFMA.FTZ R85, R47, R76, R23 ;  /* 0x0000004c2f557223 */ /* 0x000fe20000010017 */
[----:B------:R-:W-:Y:S01]  /*1d00*/  LEA R76, P2, R81, c[0x0][0x208], 0x4 ;  /* 0x00008200514c7a11 */ /* 0x000fe200078420ff */
[----:B------:R-:W-:Y:S01]  /*1d10*/  FFMA.FTZ R109, R42, R109, R18 ;  /* 0x0000006d2a6d7223 */ /* 0x000fe20000010012 */
[----:B------:R-:W-:Y:S01]  /*1d20*/  F2FP.BF16.PACK_AB R70, R67, R70 ;  /* 0x000000464346723e */ /* 0x000fe200000010ff */
[----:B------:R-:W-:Y:S01]  /*1d30*/  FFMA.FTZ R86, R43, R86, R19 ;  /* 0x000000562b567223 */ /* 0x000fe20000010013 */
[----:B------:R-:W-:Y:S01]  /*1d40*/  LEA.HI.X R79, R3, c[0x0][0x20c], RZ, 0x4, P0 ;  /* 0x00008300034f7a11 */ /* 0x000fe200000f24ff */
[----:B------:R-:W-:-:S02]  /*1d50*/  FFMA.FTZ R64, R36, R103, R12 ;  /* 0x0000006724407223 */ /* 0x000fc4000001000c */
        /* <DEDUP_REMOVED lines=9> */
[----:B------:R-:W-:Y:S01]  /*1df0*/  LEA.HI.X R85, R80, c[0x0][0x20c], RZ, 0x4, P1 ;  /* 0x0000830050557a11 */ /* 0x000fe200008f24ff */
[----:B------:R-:W-:Y:S01]  /*1e00*/  FFMA.FTZ R90, R51, R90, R27 ;  /* 0x0000005a335a7223 */ /* 0x000fe2000001001b */
[----:B------:R-:W-:Y:S01]  /*1e10*/  F2FP.BF16.PACK_AB R72, R72, R77 ;  /* 0x0000004d4848723e */ /* 0x000fe200000010ff */
[----:B------:R-:W-:Y:S01]  /*1e20*/  FFMA.FTZ R88, R49, R88, R25 ;  /* 0x0000005831587223 */ /* 0x000fe20000010019 */
[----:B------:R-:W-:Y:S01]  /*1e30*/  LEA.HI.X R77, R81, c[0x0][0x20c], RZ, 0x4, P2 ;  /* 0x00008300514d7a11 */ /* 0x000fe200010f24ff */
[----:B------:R0:W-:Y:S01]  /*1e40*/  STG.E.128 [R78.64], R68 ;  /* 0x000000444e007986 */ /* 0x0001e2000c101d04 */
[----:B------:R-:W-:Y:S01]  /*1e50*/  F2FP.BF16.PACK_AB R75, R90, R117 ;  /* 0x000000755a4b723e */ /* 0x000fe200000010ff */
[----:B------:R-:W-:Y:S01]  /*1e60*/  IMAD R2, R83, c[0x0][0x160], R2 ;  /* 0x0000580053027a24 */ /* 0x000fe200078e0202 */
[----:B------:R-:W-:Y:S01]  /*1e70*/  F2FP.BF16.PACK_AB R74, R88, R115 ;  /* 0x00000073584a723e */ /* 0x000fe200000010ff */
[----:B------:R0:W-:Y:S03]  /*1e80*/  STG.E.128 [R84.64], R64 ;  /* 0x0000004054007986 */ /* 0x0001e6000c101d04 */
[----:B------:R-:W-:Y:S01]  /*1e90*/  ISETP.GE.AND P0, PT, R2, c[0x0][0x164], PT ;  /* 0x0000590002007a0c */ /* 0x000fe20003f06270 */
[----:B------:R0:W-:-:S12]  /*1ea0*/  STG.E.128 [R76.64], R72 ;  /* 0x000000484c007986 */ /* 0x0001d8000c101d04 */
[----:B0----5:R-:W-:Y:S01]  /*1eb0*/  @P0 CALL.REL.NOINC `(.L_x_8306) ;  /* 0x0000001000000944 */ /* 0x021fe20003c00000 */
[----:B------:R-:W-:Y:S05]  /*1ec0*/  BRA `(.L_x_8307) ;  /* 0xffffe3e000007947 */ /* 0x000fea000383ffff */
.L_x_8306:
[----:B------:R-:W-:Y:S05]  /*1ed0*/  EXIT ;  /* 0x000000000000794d */ /* 0x000fea0003800000 */
.L_x_8304:
[----:B0-----:R-:W-:Y:S01]  /*1ee0*/  HFMA2.MMA R83, -RZ, RZ, 0, 1.847743988037109375e-06 ;  /* 0x0000001fff537435 */ /* 0x001fe200000001ff */
[----:B------:R-:W-:Y:S02]  /*1ef0*/  MOV R95, 0x1 ;  /* 0x00000001005f7802 */ /* 0x000fe40000000f00 */
[----:B------:R-:W-:Y:S02]  /*1f00*/  MOV R94, 0xffffffff ;  /* 0xffffffff005e7802 */ /* 0x000fe40000000f00 */
[----:B------:R-:W-:Y:S02]  /*1f10*/  MOV R92, 0x1f30 ;  /* 0x00001f30005c7802 */ /* 0x000fe40000000f00 */
[----:B-----5:R-:W-:Y:S05]  /*1f20*/  CALL.REL.NOINC `($__internal_35_$__cuda_sm70_shflsync_bfly_p) ;  /* 0x0000069000007944 */ /* 0x020fea0003c00000 */
[----:B-1----:R-:W-:Y:S01]  /*1f30*/  MOV R82, R95 ;  /* 0x0000005f00527202 */ /* 0x002fe20000000f00 */
[----:B0-----:R-:W-:Y:S05]  /*1f40*/  BRA `(.L_x_8308) ;  /* 0xfffff45000007947 */ /* 0x001fea000383ffff */
.L_x_8305:
[----:B------:R-:W-:Y:S01]  /*1f50*/  HFMA2.MMA R95, -RZ, RZ, 0, 1.1920928955078125e-07 ;  /* 0x00000002ff5f7435 */ /* 0x000fe200000001ff */
[----:B------:R-:W-:Y:S02]  /*1f60*/  MOV R83, 0x1f ;  /* 0x0000001f00537802 */ /* 0x000fe40000000f00 */
[----:B------:R-:W-:Y:S02]  /*1f70*/  MOV R94, 0xffffffff ;  /* 0xffffffff005e7802 */ /* 0x000fe40000000f00 */
[----:B------:R-:W-:-:S02]  /*1f80*/  MOV R92, 0x1fa0 ;  /* 0x00001fa0005c7802 */ /* 0x000fc40000000f00 */
[----:B-----5:R-:W-:Y:S05]  /*1f90*/  CALL.REL.NOINC `($__internal_35_$__cuda_sm70_shflsync_bfly_p) ;  /* 0x0000062000007944 */ /* 0x020fea0003c00000 */
[----:B01----:R-:W-:Y:S01]  /*1fa0*/  FADD.FTZ R96, R96, R95 ;  /* 0x0000005f60607221 */ /* 0x003fe20000010000 */
[----:B------:R-:W-:Y:S01]  /*1fb0*/  HFMA2.MMA R95, -RZ, RZ, 0, 2.384185791015625e-07 ;  /* 0x00000004ff5f7435 */ /* 0x000fe200000001ff */
[----:B------:R-:W-:-:S02]  /*1fc0*/  MOV R83, 0x1f ;  /* 0x0000001f00537802 */ /* 0x000fc40000000f00 */
[----:B------:R-:W-:Y:S02]  /*1fd0*/  MOV R94, 0xffffffff ;  /* 0xffffffff005e7802 */ /* 0x000fe40000000f00 */
[----:B------:R-:W-:Y:S02]  /*1fe0*/  MOV R92, 0x2000 ;  /* 0x00002000005c7802 */ /* 0x000fe40000000f00 */
[----:B------:R-:W-:Y:S05]  /*1ff0*/  CALL.REL.NOINC `($__internal_35_$__cuda_sm70_shflsync_bfly_p) ;  /* 0x000005c000007944 */ /* 0x000fea0003c00000 */
[----:B01----:R-:W-:Y:S01]  /*2000*/  FADD.FTZ R96, R96, R95 ;  /* 0x0000005f60607221 */ /* 0x003fe20000010000 */
[----:B------:R-:W-:Y:S01]  /*2010*/  HFMA2.MMA R95, -RZ, RZ, 0, 4.76837158203125e-07 ;  /* 0x00000008ff5f7435 */ /* 0x000fe200000001ff */
[----:B------:R-:W-:Y:S02]  /*2020*/  MOV R83, 0x1f ;  /* 0x0000001f00537802 */ /* 0x000fe40000000f00 */
[----:B------:R-:W-:Y:S02]  /*2030*/  MOV R94, 0xffffffff ;  /* 0xffffffff005e7802 */ /* 0x000fe40000000f00 */
[----:B------:R-:W-:Y:S02]  /*2040*/  MOV R92, 0x2060 ;  /* 0x00002060005c7802 */ /* 0x000fe40000000f00 */
[----:B------:R-:W-:Y:S05]  /*2050*/  CALL.REL.NOINC `($__internal_35_$__cuda_sm70_shflsync_bfly_p) ;  /* 0x0000056000007944 */ /* 0x000fea0003c00000 */
[----:B01----:R-:W-:Y:S01]  /*2060*/  FADD.FTZ R96, R96, R95 ;  /* 0x0000005f60607221 */ /* 0x003fe20000010000 */
[----:B------:R-:W-:Y:S01]  /*2070*/  HFMA2.MMA R95, -RZ, RZ, 0, 9.5367431640625e-07 ;  /* 0x00000010ff5f7435 */ /* 0x000fe200000001ff */
[----:B------:R-:W-:-:S02]  /*2080*/  MOV R83, 0x1f ;  /* 0x0000001f00537802 */ /* 0x000fc40000000f00 */
[----:B------:R-:W-:Y:S02]  /*2090*/  MOV R94, 0xffffffff ;  /* 0xffffffff005e7802 */ /* 0x000fe40000000f00 */
[----:B------:R-:W-:Y:S02]  /*20a0*/  MOV R92, 0x20c0 ;  /* 0x000020c0005c7802 */ /* 0x000fe40000000f00 */
[----:B------:R-:W-:Y:S05]  /*20b0*/  CALL.REL.NOINC `($__internal_35_$__cuda_sm70_shflsync_bfly_p) ;  /* 0x0000050000007944 */ /* 0x000fea0003c00000 */
[----:B-1----:R-:W-:Y:S01]  /*20c0*/  FADD.FTZ R82, R96, R95 ;  /* 0x0000005f60527221 */ /* 0x002fe20000010000 */
[----:B------:R-:W-:-:S03]  /*20d0*/  HFMA2.MMA R95, -RZ, RZ, 0, 5.9604644775390625e-08 ;  /* 0x00000001ff5f7435 */ /* 0x000fc600000001ff */
[----:B------:R-:W-:-:S04]  /*20e0*/  FMUL.FTZ R82, R82, c[0x0][0x1e0] ;  /* 0x0000780052527a20 */ /* 0x000fc80000410000 */
[C---:B0-----:R-:W-:Y:S02]  /*20f0*/  FADD.FTZ R83, -R82.reuse, R76 ;  /* 0x0000004c52537221 */ /* 0x041fe40000010100 */
        /* <DEDUP_REMOVED lines=49> */
[----:B------:R-:W-:Y:S02]  /*2410*/  MOV R92, 0x2430 ;  /* 0x00002430005c7802 */ /* 0x000fe40000000f00 */
[----:B------:R-:W-:Y:S05]  /*2420*/  CALL.REL.NOINC `($__internal_35_$__cuda_sm70_shflsync_bfly_p) ;  /* 0x0000019000007944 */ /* 0x000fea0003c00000 */
[----:B01----:R-:W-:Y:S01]  /*2430*/  FADD.FTZ R96, R96, R95 ;  /* 0x0000005f60607221 */ /* 0x003fe20000010000 */
[----:B------:R-:W-:Y:S01]  /*2440*/  HFMA2.MMA R95, -RZ, RZ, 0, 1.1920928955078125e-07 ;  /* 0x00000002ff5f7435 */ /* 0x000fe200000001ff */
[----:B------:R-:W-:Y:S02]  /*2450*/  MOV R83, 0x1f ;  /* 0x0000001f00537802 */ /* 0x000fe40000000f00 */
[----:B------:R-:W-:Y:S02]  /*2460*/  MOV R94, 0xffffffff ;  /* 0xffffffff005e7802 */ /* 0x000fe40000000f00 */
[----:B------:R-:W-:Y:S02]  /*2470*/  MOV R92, 0x2490 ;  /* 0x00002490005c7802 */ /* 0x000fe40000000f00 */
[----:B------:R-:W-:Y:S05]  /*2480*/  CALL.REL.NOINC `($__internal_35_$__cuda_sm70_shflsync_bfly_p) ;  /* 0x0000013000007944 */ /* 0x000fea0003c00000 */
        /* <DEDUP_REMOVED lines=18> */
[----:B01----:R-:W-:Y:S05]  /*25b0*/  BRA `(.L_x_8309) ;  /* 0xfffff22000007947 */ /* 0x003fea000383ffff */
        .weak           $__internal_35_$__cuda_sm70_shflsync_bfly_p
        .type           $__internal_35_$__cuda_sm70_shflsync_bfly_p,@function
        .size           $__internal_35_$__cuda_sm70_shflsync_bfly_p,(.L_x_20051 - $__internal_35_$__cuda_sm70_shflsync_bfly_p)
$__internal_35_$__cuda_sm70_shflsync_bfly_p:
[----:B------:R-:W-:Y:S01]  /*25c0*/  HFMA2.MMA R93, -RZ, RZ, 0, 0 ;  /* 0x00000000ff5d7435 */ /* 0x000fe200000001ff */
[----:B------:R-:W-:Y:S04]  /*25d0*/  WARPSYNC R94 ;  /* 0x0000005e00007348 */ /* 0x000fe80003800000 */
[----:B------:R0:W1:Y:S01]  /*25e0*/  SHFL.BFLY PT, R95, R96, R95, R83 ;  /* 0x0c00005f605f7389 */ /* 0x00006200000e0053 */
[----:B------:R-:W-:Y:S05]  /*25f0*/  RET.REL.NODEC R92 `(_ZN10layer_norm31ln_parallel_residual_fwd_kernelINS_13Kernel_traitsIf13__nv_bfloat16fS2_fjLj768ELj1ELj4ELj1ELj16ENS_18Kernel_traits_baseILj768EfS2_fS2_fjLj128EEEEELb0ELb1ELb1EEEvNS_9FwdParamsE) ;  /* 0xffffda005c007950 */ /* 0x000fea0003c3ffff */
.L_x_8310:
        /* <DEDUP_REMOVED lines=16> */
.L_x_20051:


//--------------------- .text._ZN10layer_norm31ln_parallel_residual_fwd_kernelINS_13Kernel_traitsIf13__nv_bfloat16fS2_fjLj768ELj1ELj4ELj1ELj16ENS_18Kernel_traits_baseILj768EfS2_fS2_fjLj128EEEEELb1ELb0ELb0EEEvNS_9FwdParamsE --------------------------
	.section	.text._ZN10layer_norm31ln_parallel_residual_fwd_kernelINS_13Kernel_traitsIf13__nv_bfloat16fS2_fjLj768ELj1ELj4ELj1ELj16ENS_18Kernel_traits_baseILj768EfS2_fS2_fjLj128EEEEELb1ELb0ELb0EEEvNS_9FwdParamsE,"ax",@progbits
	.sectioninfo	@"SHI_REGISTERS=195"
	.align	128
        .global         _ZN10layer_norm31ln_parallel_residual_fwd_kernelINS_13Kernel_traitsIf13__nv_bfloat16fS2_fjLj768ELj1ELj4ELj1ELj16ENS_18Kernel_traits_baseILj768EfS2_fS2_fjLj128EEEEELb1ELb0ELb0EEEvNS_9FwdParamsE
        .type           _ZN10layer_norm31ln_parallel_residual_fwd_kernelINS_13Kernel_traitsIf13__nv_bfloat16fS2_fjLj768ELj1ELj4ELj1ELj16ENS_18Kernel_traits_baseILj768EfS2_fS2_fjLj128EEEEELb1ELb0ELb0EEEvNS_9FwdParamsE,@function
        .size           _ZN10layer_norm31ln_parallel_residual_fwd_kernelINS_13Kernel_traitsIf13__nv_bfloat16fS2_fjLj768ELj1ELj4ELj1ELj16ENS_18Kernel_traits_baseILj768EfS2_fS2_fjLj128EEEEELb1ELb0ELb0EEEvNS_9FwdParamsE,(.L_x_20052 - _ZN10layer_norm31ln_parallel_residual_fwd_kernelINS_13Kernel_traitsIf13__nv_bfloat16fS2_fjLj768ELj1ELj4ELj1ELj16ENS_18Kernel_traits_baseILj768EfS2_fS2_fjLj128EEEEELb1ELb0ELb0EEEvNS_9FwdParamsE)
        .other          _ZN10layer_norm31ln_parallel_residual_fwd_kernelINS_13Kernel_traitsIf13__nv_bfloat16fS2_fjLj768ELj1ELj4ELj1ELj16ENS_18Kernel_traits_baseILj768EfS2_fS2_fjLj128EEEEELb1ELb0ELb0EEEvNS_9FwdParamsE,@"STO_CUDA_ENTRY STV_DEFAULT"
_ZN10layer_norm31ln_parallel_residual_fwd_kernelINS_13Kernel_traitsIf13__nv_bfloat16fS2_fjLj768ELj1ELj4ELj1ELj16ENS_18Kernel_traits_baseILj768EfS2_fS2_fjLj128EEEEELb1ELb0ELb0EEEvNS_9FwdParamsE:
.text._ZN10layer_norm31ln_parallel_residual_fwd_kernelINS_13Kernel_traitsIf13__nv_bfloat16fS2_fjLj768ELj1ELj4ELj1ELj16ENS_18Kernel_traits_baseILj768EfS2_fS2_fjLj128EEEEELb1ELb0ELb0EEEvNS_9FwdParamsE:
        /* <DEDUP_REMOVED lines=12> */
[----:B------:R-:W-:Y:S01]  /*00c0*/  LOP3.LUT R183, R183, 0xffffffdf, RZ, 0xc0, !PT ;  /* 0xffffffdfb7b77812 */ /* 0x000fe200078ec0ff */
[----:B------:R-:W-:Y:S02]  /*00d0*/  BSSY B0, `(.L_x_8311) ;  /* 0x000006b000007945 */ /* 0x000fe40003800000 */
[----:B------:R-:W0:Y:S04]  /*00e0*/  S2R R100, SR_TID.X ;  /* 0x0000000000647919 */ /* 0x000e280000002100 */
[----:B------:R-:W1:Y:S01]  /*00f0*/  S2R R12, SR_CTAID.X ;  /* 0x00000000000c7919 */ /* 0x000e620000002500 */
        /* <DEDUP_REMOVED lines=9> */
[--C-:B------:R-:W-:Y:S02]  /*0190*/  SHF.R.U32.HI R141, RZ, 0x2, R113.reuse ;  /* 0x00000002ff8d7819 */ /* 0x100fe40000011671 */
[----:B------:R-:W-:Y:S02]  /*01a0*/  SHF.R.U64 R140, R112, 0x2, R113 ;  /* 0x00000002708c7819 */ /* 0x000fe40000001271 */
[----:B------:R-:W-:Y:S02]  /*01b0*/  LOP3.LUT R8, R7, R141, R2, 0x96, !PT ;  /* 0x0000008d07087212 */ /* 0x000fe400078e9602 */
[----:B------:R-:W-:Y:S01]  /*01c0*/  IADD3 R143, R2, -0x61c88647, RZ ;  /* 0x9e3779b9028f7810 */ /* 0x000fe20007ffe0ff */
[----:B------:R-:W-:Y:S01]  /*01d0*/  IMAD.WIDE.U32 R4, R140, -0x2daee0ad, RZ ;  /* 0xd2511f538c047825 */ /* 0x000fe200078e00ff */
[----:B------:R-:W-:Y:S02]  /*01e0*/  IADD3 R144, R2, 0x3c6ef372, RZ ;  /* 0x3c6ef37202907810 */ /* 0x000fe40007ffe0ff */
[----:B------:R-:W-:Y:S01]  /*01f0*/  IADD3 R145, R3, 0x76cf5d0a, RZ ;  /* 0x76cf5d0a03917810 */ /* 0x000fe20007ffe0ff */
[----:B------:R-:W-:Y:S01]  /*0200*/  IMAD.WIDE.U32 R8, R8, -0x2daee0ad, RZ ;  /* 0xd2511f5308087825 */ /* 0x000fe200078e00ff */
[----:B------:R-:W-:-:S02]  /*0210*/  LOP3.LUT R5, R5, R3, RZ, 0x3c, !PT ;  /* 0x0000000305057212 */ /* 0x000fc400078e3cff */
[----:B------:R-:W-:Y:S02]  /*0220*/  IADD3 R146, R3, 0x32370b8f, RZ ;  /* 0x32370b8f03927810 */ /* 0x000fe40007ffe0ff */
[----:B------:R-:W-:Y:S01]  /*0230*/  LOP3.LUT R10, R9, R4, R142, 0x96, !PT ;  /* 0x00000004090a7212 */ /* 0x000fe200078e968e */
[----:B------:R-:W-:Y:S01]  /*0240*/  IMAD.WIDE.U32 R4, R5, -0x326172a9, RZ ;  /* 0xcd9e8d5705047825 */ /* 0x000fe200078e00ff */
[C---:B------:R-:W-:Y:S02]  /*0250*/  IADD3 R147, R2.reuse, -0x255992d5, RZ ;  /* 0xdaa66d2b02937810 */ /* 0x040fe40007ffe0ff */
[----:B------:R-:W-:Y:S01]  /*0260*/  IADD3 R148, R2, 0x78dde6e4, RZ ;  /* 0x78dde6e402947810 */ /* 0x000fe20007ffe0ff */
[----:B------:R-:W-:Y:S01]  /*0270*/  IMAD.WIDE.U32 R10, R10, -0x326172a9, RZ ;  /* 0xcd9e8d570a0a7825 */ /* 0x000fe200078e00ff */
[----:B------:R-:W-:Y:S02]  /*0280*/  LOP3.LUT R5, R5, R143, R6, 0x96, !PT ;  /* 0x0000008f05057212 */ /* 0x000fe400078e9606 */
[----:B------:R-:W-:-:S02]  /*0290*/  IADD3 R149, R3, -0x126145ec, RZ ;  /* 0xed9eba1403957810 */ /* 0x000fc40007ffe0ff */
[----:B------:R-:W-:Y:S01]  /*02a0*/  LOP3.LUT R6, R11, R4, R144, 0x96, !PT ;  /* 0x000000040b067212 */ /* 0x000fe200078e9690 */
[----:B------:R-:W-:Y:S01]  /*02b0*/  IMAD.WIDE.U32 R4, R5, -0x2daee0ad, RZ ;  /* 0xd2511f5305047825 */ /* 0x000fe200078e00ff */
[----:B------:R-:W-:Y:S02]  /*02c0*/  IADD3 R150, R3, -0x56f99767, RZ ;  /* 0xa906689903967810 */ /* 0x000fe40007ffe0ff */
[----:B------:R-:W-:Y:S01]  /*02d0*/  IADD3 R151, R2, 0x1715609d, RZ ;  /* 0x1715609d02977810 */ /* 0x000fe20007ffe0ff */
[----:B------:R-:W-:Y:S01]  /*02e0*/  IMAD.WIDE.U32 R6, R6, -0x2daee0ad, RZ ;  /* 0xd2511f5306067825 */ /* 0x000fe200078e00ff */
[----:B------:R-:W-:Y:S02]  /*02f0*/  LOP3.LUT R5, R5, R8, R145, 0x96, !PT ;  /* 0x0000000805057212 */ /* 0x000fe400078e9691 */
[----:B------:R-:W-:Y:S02]  /*0300*/  IADD3 R152, R2, -0x4ab325aa, RZ ;  /* 0xb54cda5602987810 */ /* 0x000fe40007ffe0ff */
[----:B------:R-:W-:Y:S01]  /*0310*/  LOP3.LUT R8, R7, R4, R146, 0x96, !PT ;  /* 0x0000000407087212 */ /* 0x000fe200078e9692 */
[----:B------:R-:W-:Y:S01]  /*0320*/  IMAD.WIDE.U32 R4, R5, -0x326172a9, RZ ;  /* 0xcd9e8d5705047825 */ /* 0x000fe200078e00ff */
[----:B------:R-:W-:-:S02]  /*0330*/  IADD3 R154, R3, 0x646e171e, RZ ;  /* 0x646e171e039a7810 */ /* 0x000fc40007ffe0ff */
[----:B------:R-:W-:Y:S01]  /*0340*/  IADD3 R155, R3, 0x1fd5c5a3, RZ ;  /* 0x1fd5c5a3039b7810 */ /* 0x000fe20007ffe0ff */
[----:B------:R-:W-:Y:S01]  /*0350*/  IMAD.WIDE.U32 R8, R8, -0x326172a9, RZ ;  /* 0xcd9e8d5708087825 */ /* 0x000fe200078e00ff */
[----:B------:R-:W-:Y:S02]  /*0360*/  LOP3.LUT R5, R5, R10, R147, 0x96, !PT ;  /* 0x0000000a05057212 */ /* 0x000fe400078e9693 */
[C---:B------:R-:W-:Y:S02]  /*0370*/  IADD3 R157, R2.reuse, 0x5384540f, RZ ;  /* 0x5384540f029d7810 */ /* 0x040fe40007ffe0ff */
[----:B------:R-:W-:Y:S01]  /*0380*/  LOP3.LUT R10, R9, R4, R148, 0x96, !PT ;  /* 0x00000004090a7212 */ /* 0x000fe200078e9694 */
[----:B------:R-:W-:Y:S01]  /*0390*/  IMAD.WIDE.U32 R4, R5, -0x2daee0ad, RZ ;  /* 0xd2511f5305047825 */ /* 0x000fe200078e00ff */
[----:B------:R-:W-:Y:S02]  /*03a0*/  IADD3 R158, R3, -0x24c28bd8, RZ ;  /* 0xdb3d7428039e7810 */ /* 0x000fe40007ffe0ff */
[----:B------:R-:W-:Y:S01]  /*03b0*/  IADD3 R159, R2, -0xe443238, RZ ;  /* 0xf1bbcdc8029f7810 */ /* 0x000fe20007ffe0ff */
[----:B------:R-:W-:Y:S01]  /*03c0*/  IMAD.WIDE.U32 R10, R10, -0x2daee0ad, RZ ;  /* 0xd2511f530a0a7825 */ /* 0x000fe200078e00ff */
[----:B------:R-:W-:-:S03]  /*03d0*/  LOP3.LUT R5, R5, R6, R149, 0x96, !PT ;  /* 0x0000000605057212 */ /* 0x000fc600078e9695 */
[----:B------:R-:W-:Y:S01]  /*03e0*/  IMAD.MOV.U32 R9, RZ, RZ, c[0x0][0x168] ;  /* 0x00005a00ff097624 */ /* 0x000fe200078e00ff */
[----:B------:R-:W-:Y:S01]  /*03f0*/  LOP3.LUT R6, R11, R4, R150, 0x96, !PT ;  /* 0x000000040b067212 */ /* 0x000fe200078e9696 */
[----:B------:R-:W-:-:S04]  /*0400*/  IMAD.WIDE.U32 R4, R5, -0x326172a9, RZ ;  /* 0xcd9e8d5705047825 */ /* 0x000fc800078e00ff */
[----:B------:R-:W-:Y:S01]  /*0410*/  IMAD.WIDE.U32 R6, R6, -0x326172a9, RZ ;  /* 0xcd9e8d5706067825 */ /* 0x000fe200078e00ff */
[----:B------:R-:W-:Y:S02]  /*0420*/  LOP3.LUT R5, R5, R8, R151, 0x96, !PT ;  /* 0x0000000805057212 */ /* 0x000fe400078e9697 */
[----:B------:R-:W-:Y:S02]  /*0430*/  SHF.R.S32.HI R8, RZ, 0x1f, R9 ;  /* 0x0000001fff087819 */ /* 0x000fe40000011409 */
[----:B------:R-:W-:Y:S01]  /*0440*/  LOP3.LUT R106, R7, R4, R152, 0x96, !PT ;  /* 0x00000004076a7212 */ /* 0x000fe200078e9698 */
[----:B------:R-:W-:Y:S01]  /*0450*/  IMAD.WIDE.U32 R4, R5, -0x2daee0ad, RZ ;  /* 0xd2511f5305047825 */ /* 0x000fe200078e00ff */
[----:B------:R-:W-:Y:S02]  /*0460*/  LEA.HI R8, R8, c[0x0][0x168], RZ, 0x3 ;  /* 0x00005a0008087a11 */ /* 0x000fe400078f18ff */
[----:B------:R-:W-:Y:S01]  /*0470*/  LOP3.LUT R7, R100, 0x1f, RZ, 0x3c, !PT ;  /* 0x0000001f64077812 */ /* 0x000fe200078e3cff */
[----:B------:R-:W-:Y:S01]  /*0480*/  IMAD.WIDE.U32 R106, R106, -0x2daee0ad, RZ ;  /* 0xd2511f536a6a7825 */ /* 0x000fe200078e00ff */
[----:B------:R-:W-:-:S02]  /*0490*/  LOP3.LUT R108, R5, R10, R154, 0x96, !PT ;  /* 0x0000000a056c7212 */ /* 0x000fc400078e969a */
[----:B------:R-:W-:Y:S02]  /*04a0*/  LEA.HI.SX32 R156, R8, R7, 0x1d ;  /* 0x00000007089c7211 */ /* 0x000fe400078feaff */
[----:B------:R-:W-:Y:S01]  /*04b0*/  LOP3.LUT R167, R107, R4, R155, 0x96, !PT ;  /* 0x000000046ba77212 */ /* 0x000fe200078e969b */
[----:B------:R-:W-:Y:S01]  /*04c0*/  IMAD.WIDE.U32 R108, R108, -0x326172a9, RZ ;  /* 0xcd9e8d576c6c7825 */ /* 0x000fe200078e00ff */
[C---:B------:R-:W-:Y:S02]  /*04d0*/  LOP3.LUT P3, RZ, R156.reuse, 0xffffffe0, RZ, 0xc0, !PT ;  /* 0xffffffe09cff7812 */ /* 0x040fe4000786c0ff */
[C---:B------:R-:W-:Y:S01]  /*04e0*/  ISETP.GE.U32.AND P5, PT, R156.reuse, 0x40, PT ;  /* 0x000000409c00780c */ /* 0x040fe20003fa6070 */
[----:B------:R-:W-:Y:S01]  /*04f0*/  IMAD.HI.U32 R110, R167, -0x326172a9, RZ ;  /* 0xcd9e8d57a76e7827 */ /* 0x000fe200078e00ff */
[----:B------:R-:W-:Y:S02]  /*0500*/  ISETP.GE.U32.AND P4, PT, R156, 0x60, PT ;  /* 0x000000609c00780c */ /* 0x000fe40003f86070 */
[----:B------:R-:W-:-:S05]  /*0510*/  LOP3.LUT R113, R109, R6, R157, 0x96, !PT ;  /* 0x000000066d717212 */ /* 0x000fca00078e969d */
[----:B------:R-:W-:Y:S02]  /*0520*/  IMAD.HI.U32 R111, R113, -0x2daee0ad, RZ ;  /* 0xd2511f53716f7827 */ /* 0x000fe400078e00ff */
[----:B------:R-:W-:-:S04]  /*0530*/  @P3 LOP3.LUT R183, R183, 0x20, RZ, 0xfc, !PT ;  /* 0x00000020b7b73812 */ /* 0x000fc800078efcff */
        /* <DEDUP_REMOVED lines=15> */
[----:B------:R-:W-:Y:S01]  /*0630*/  @P0 LEA.HI.X R17, R100, c[0x0][0x21c], RZ, 0x5, P3 ;  /* 0x0000870064110a11 */ /* 0x000fe200018f2cff */
[----:B------:R-:W-:Y:S01]  /*0640*/  IMAD.MOV.U32 R37, RZ, RZ, 0x20 ;  /* 0x00000020ff257424 */ /* 0x000fe200078e00ff */
        /* <DEDUP_REMOVED lines=8> */
[----:B------:R-:W-:Y:S01]  /*06d0*/  @P1 IADD3.X R41, R20, c[0x0][0x224], RZ, P3, !PT ;  /* 0x0000890014291a10 */ /* 0x000fe20001ffe4ff */
[----:B------:R-:W-:Y:S01]  /*06e0*/  IMAD.WIDE.U32 R36, R100, R37, c[0x0][0x1b0] ;  /* 0x00006c0064247625 */ /* 0x000fe200078e0025 */
[----:B------:R-:W-:Y:S01]  /*06f0*/  IADD3.X R39, R20, c[0x0][0x1bc], RZ, P0, !PT ;  /* 0x00006f0014277a10 */ /* 0x000fe200007fe4ff */
[----:B0-----:R-:W-:-:S02]  /*0700*/  CS2R R16, SRZ ;  /* 0x0000000000107805 */ /* 0x001fc4000001ff00 */
[----:B------:R0:W5:Y:S04]  /*0710*/  @P1 LDG.E.128 R12, [R40.64] ;  /* 0x00000004280c1981 */ /* 0x000168000c1e1d00 */
[----:B------:R0:W5:Y:S04]  /*0720*/  LDG.E.128 R20, [R36.64] ;  /* 0x0000000424147981 */ /* 0x000168000c1e1d00 */
[----:B------:R0:W5:Y:S04]  /*0730*/  @P1 LDG.E.128 R16, [R40.64+0x10] ;  /* 0x0000100428101981 */ /* 0x000168000c1e1d00 */
[----:B------:R0:W5:Y:S04]  /*0740*/  LDG.E.128 R24, [R36.64+0x10] ;  /* 0x0000100424187981 */ /* 0x000168000c1e1d00 */
[----:B------:R0:W5:Y:S04]  /*0750*/  LDG.E.128 R28, [R38.64] ;  /* 0x00000004261c7981 */ /* 0x000168000c1e1d00 */
[----:B------:R0:W5:Y:S01]  /*0760*/  LDG.E.128 R32, [R38.64+0x10] ;  /* 0x0000100426207981 */ /* 0x000162000c1e1d00 */
[----:B------:R-:W-:-:S03]  /*0770*/  LOP3.LUT R100, R100, 0x20, RZ, 0xfc, !PT ;  /* 0x0000002064647812 */ /* 0x000fc600078efcff */
.L_x_8312:
[----:B------:R-:W-:Y:S05]  /*0780*/  BSYNC B0 ;  /* 0x0000000000007941 */ /* 0x000fea0003800000 */
.L_x_8311:
[----:B------:R-:W-:Y:S01]  /*0790*/  BSSY B0, `(.L_x_8313) ;  /* 0x0000021000007945 */ /* 0x000fe20003800000 */
[----:B------:R-:W-:Y:S05]  /*07a0*/  @!P5 BRA `(.L_x_8314) ;  /* 0x000001f00000d947 */ /* 0x000fea0003800000 */
[----:B------:R-:W-:Y:S01]  /*07b0*/  ISETP.NE.U32.AND P0, PT, RZ, c[0x0][0x218], PT ;  /* 0x00008600ff007a0c */ /* 0x000fe20003f05070 */
[----:B0-----:R-:W-:Y:S01]  /*07c0*/  CS2R R38, SRZ ;  /* 0x0000000000267805 */ /* 0x001fe2000001ff00 */
        /* <DEDUP_REMOVED lines=28> */
[----:B------:R-:W-:-:S03]  /*0990*/  IADD3 R100, R100, 0x20, RZ ;  /* 0x0000002064647810 */ /* 0x000fc60007ffe0ff */
.L_x_8314:
[----:B------:R-:W-:Y:S05]  /*09a0*/  BSYNC B0 ;  /* 0x0000000000007941 */ /* 0x000fea0003800000 */
.L_x_8313:
        /* <DEDUP_REMOVED lines=31> */
[----:B------:R0:W5:Y:S02]  /*0ba0*/  LDG.E.128 R96, [R102.64+0x10] ;  /* 0x0000100466607981 */ /* 0x000164000c1e1d00 */
.L_x_8316:
[----:B------:R-:W-:Y:S05]  /*0bb0*/  BSYNC B0 ;  /* 0x0000000000007941 */ /* 0x000fea0003800000 */
.L_x_8315:
[----:B------:R-:W-:Y:S02]  /*0bc0*/  LOP3.LUT R110, R110, R108, R159, 0x96, !PT ;  /* 0x0000006c6e6e7212 */ /* 0x000fe400078e969f */
[----:B------:R-:W-:-:S02]  /*0bd0*/  LOP3.LUT R111, R111, R106, R158, 0x96, !PT ;  /* 0x0000006a6f6f7212 */ /* 0x000fc400078e969e */
[----:B------:R-:W-:Y:S01]  /*0be0*/  IADD3 R164, R3, -0x695add53, RZ ;  /* 0x96a522ad03a47810 */ /* 0x000fe20007ffe0ff */
[----:B------:R-:W-:Y:S06]  /*0bf0*/  @P2 EXIT ;  /* 0x000000000000294d */ /* 0x000fec0003800000 */
[----:B0-----:R-:W-:Y:S01]  /*0c00*/  IMAD R101, R113, -0x2daee0ad, RZ ;  /* 0xd2511f5371657824 */ /* 0x001fe200078e02ff */
[----:B------:R-:W-:Y:S01]  /*0c10*/  IADD3 R165, R2, -0x700cb87f, RZ ;  /* 0x8ff3478102a57810 */ /* 0x000fe20007ffe0ff */
[----:B------:R-:W-:Y:S01]  /*0c20*/  IMAD.WIDE.U32 R168, R110, -0x2daee0ad, RZ ;  /* 0xd2511f536ea87825 */ /* 0x000fe200078e00ff */
[----:B------:R-:W-:-:S03]  /*0c30*/  ULDC.U8 UR6, c[0x0][0x1f0] ;  /* 0x00007c0000067ab9 */ /* 0x000fc60000000000 */
[----:B------:R-:W-:Y:S01]  /*0c40*/  IMAD R167, R167, -0x326172a9, RZ ;  /* 0xcd9e8d57a7a77824 */ /* 0x000fe200078e02ff */
[----:B------:R-:W-:Y:S01]  /*0c50*/  LOP3.LUT R166, R169, R101, R164, 0x96, !PT ;  /* 0x00000065a9a67212 */ /* 0x000fe200078e96a4 */
[----:B------:R-:W-:Y:S01]  /*0c60*/  IMAD.HI.U32 R100, R111, -0x326172a9, RZ ;  /* 0xcd9e8d576f647827 */ /* 0x000fe200078e00ff */
[----:B------:R-:W-:-:S03]  /*0c70*/  LOP3.LUT R169, R112, 0x3, RZ, 0xc0, !PT ;  /* 0x0000000370a97812 */ /* 0x000fc600078ec0ff */
[----:B------:R-:W-:Y:S01]  /*0c80*/  IMAD.MOV.U32 R171, RZ, RZ, RZ ;  /* 0x000000ffffab7224 */ /* 0x000fe200078e00ff */
[----:B------:R-:W-:Y:S01]  /*0c90*/  LOP3.LUT R167, R100, R167, R165, 0x96, !PT ;  /* 0x000000a764a77212 */ /* 0x000fe200078e96a5 */
[----:B------:R-:W-:Y:S02]  /*0ca0*/  IMAD R170, R111, -0x326172a9, RZ ;  /* 0xcd9e8d576faa7824 */ /* 0x000fe400078e02ff */
.L_x_8718:
        /* <DEDUP_REMOVED lines=14> */
[----:B------:R-:W-:Y:S02]  /*0d90*/  ISETP.NE.AND.EX P0, PT, RZ, c[0x0][0x184], PT, P1 ;  /* 0x00006100ff007a0c */ /* 0x000fe40003f05310 */
[----:B------:R-:W-:-:S03]  /*0da0*/  LOP3.LUT R183, R183, 0xffffffef, RZ, 0xc0, !PT ;  /* 0xffffffefb7b77812 */ /* 0x000fc600078ec0ff */
[----:B------:R-:W-:-:S06]  /*0db0*/  IMAD.WIDE.U32 R120, R172, R121, c[0x0][0x170] ;  /* 0x00005c00ac787625 */ /* 0x000fcc00078e0079 */
[C---:B------:R-:W-:Y:S01]  /*0dc0*/  @P3 LEA R110, P1, R172.reuse, c[0x0][0x178], 0x4 ;  /* 0x00005e00ac6e3a11 */ /* 0x040fe200078220ff */
[----:B------:R-:W5:Y:S01]  /*0dd0*/  LDG.E.128 R120, [R120.64] ;  /* 0x0000000478787981 */ /* 0x000f62000c1e1d00 */
[C---:B------:R-:W-:Y:S02]  /*0de0*/  @P0 LEA R108, P2, R172.reuse, c[0x0][0x180], 0x5 ;  /* 0x00006000ac6c0a11 */ /* 0x040fe400078428ff */
[C---:B------:R-:W-:Y:S02]  /*0df0*/  @P3 LEA.HI.X R111, R172.reuse, c[0x0][0x17c], RZ, 0x4, P1 ;  /* 0x00005f00ac6f3a11 */ /* 0x040fe400008f24ff */
        /* <DEDUP_REMOVED lines=17> */
.L_x_8320:
[----:B0-----:R-:W-:Y:S02]  /*0f10*/  IMAD.MOV.U32 R138, RZ, RZ, R170 ;  /* 0x000000ffff8a7224 */ /* 0x001fe400078e00aa */
.L_x_8321:
[----:B------:R-:W-:Y:S05]  /*0f20*/  BSYNC B1 ;  /* 0x0000000000017941 */ /* 0x000fea0003800000 */
.L_x_8319:
        /* <DEDUP_REMOVED lines=16> */
.L_x_8325:
[----:B------:R-:W-:Y:S05]  /*1030*/  BSYNC B2 ;  /* 0x0000000000027941 */ /* 0x000fea0003800000 */
.L_x_8324:
[----:B------:R-:W-:Y:S01]  /*1040*/  IMAD.HI.U32 R108, R0, -0x326172a9, RZ ;  /* 0xcd9e8d57006c7827 */ /* 0x000fe200078e00ff */
[----:B------:R-:W-:-:S03]  /*1050*/  LOP3.LUT R109, R109, R171, R3, 0x96, !PT ;  /* 0x000000ab6d6d7212 */ /* 0x000fc600078e9603 */
[----:B------:R-:W-:Y:S01]  /*1060*/  IMAD R133, R0, -0x326172a9, RZ ;  /* 0xcd9e8d5700857824 */ /* 0x000fe200078e02ff */
[----:B------:R-:W-:Y:S01]  /*1070*/  LOP3.LUT R108, R108, R141, R2, 0x96, !PT ;  /* 0x0000008d6c6c7212 */ /* 0x000fe200078e9602 */
[----:B------:R-:W-:-:S04]  /*1080*/  IMAD.WIDE.U32 R110, R109, -0x326172a9, RZ ;  /* 0xcd9e8d576d6e7825 */ /* 0x000fc800078e00ff */
[----:B------:R-:W-:Y:S01]  /*1090*/  IMAD R135, R140, -0x2daee0ad, RZ ;  /* 0xd2511f538c877824 */ /* 0x000fe200078e02ff */
        /* <DEDUP_REMOVED lines=37> */
.L_x_8323:
[----:B------:R-:W-:Y:S05]  /*12f0*/  BSYNC B1 ;  /* 0x0000000000017941 */ /* 0x000fea0003800000 */
.L_x_8322:
        /* <DEDUP_REMOVED lines=17> */
.L_x_8326:
        /* <DEDUP_REMOVED lines=12> */
.L_x_8329:
[----:B------:R-:W-:Y:S02]  /*14d0*/  IMAD.MOV.U32 R181, RZ, RZ, R170 ;  /* 0x000000ffffb57224 */ /* 0x000fe400078e00aa */
.L_x_8330:
[----:B------:R-:W-:Y:S05]  /*14e0*/  BSYNC B1 ;  /* 0x0000000000017941 */ /* 0x000fea0003800000 */
.L_x_8328:
        /* <DEDUP_REMOVED lines=16> */
.L_x_8334:
[----:B------:R-:W-:Y:S05]  /*15f0*/  BSYNC B2 ;  /* 0x0000000000027941 */ /* 0x000fea0003800000 */
.L_x_8333:
        /* <DEDUP_REMOVED lines=43> */
.L_x_8332:
[----:B------:R-:W-:Y:S05]  /*18b0*/  BSYNC B1 ;  /* 0x0000000000017941 */ /* 0x000fea0003800000 */
.L_x_8331:
        /* <DEDUP_REMOVED lines=9> */
.L_x_8327:
        /* <DEDUP_REMOVED lines=12> */
.L_x_8336:
[----:B------:R-:W-:Y:S02]  /*1a10*/  IMAD.MOV.U32 R181, RZ, RZ, R170 ;  /* 0x000000ffffb57224 */ /* 0x000fe400078e00aa */
.L_x_8337:
[----:B------:R-:W-:Y:S05]  /*1a20*/  BSYNC B1 ;  /* 0x0000000000017941 */ /* 0x000fea0003800000 */
.L_x_8335:
        /* <DEDUP_REMOVED lines=16> */
.L_x_8341:
[----:B------:R-:W-:Y:S05]  /*1b30*/  BSYNC B2 ;  /* 0x0000000000027941 */ /* 0x000fea0003800000 */
.L_x_8340:
        /* <DEDUP_REMOVED lines=43> */
.L_x_8339:
[----:B------:R-:W-:Y:S05]  /*1df0*/  BSYNC B1 ;  /* 0x0000000000017941 */ /* 0x000fea0003800000 */
.L_x_8338:
        /* <DEDUP_REMOVED lines=14> */
.L_x_8342:
        /* <DEDUP_REMOVED lines=12> */
.L_x_8345:
[----:B------:R-:W-:Y:S02]  /*1fa0*/  IMAD.MOV.U32 R120, RZ, RZ, R170 ;  /* 0x000000ffff787224 */ /* 0x000fe400078e00aa */
.L_x_8346:
[----:B------:R-:W-:Y:S05]  /*1fb0*/  BSYNC B1 ;  /* 0x0000000000017941 */ /* 0x000fea0003800000 */
.L_x_8344:
        /* <DEDUP_REMOVED lines=16> */
.L_x_8350:
[----:B------:R-:W-:Y:S05]  /*20c0*/  BSYNC B2 ;  /* 0x0000000000027941 */ /* 0x000fea0003800000 */
.L_x_8349:
        /* <DEDUP_REMOVED lines=43> */
.L_x_8348:
[----:B------:R-:W-:Y:S05]  /*2380*/  BSYNC B1 ;  /* 0x0000000000017941 */ /* 0x000fea0003800000 */
.L_x_8347:
        /* <DEDUP_REMOVED lines=9> */
.L_x_8343:
        /* <DEDUP_REMOVED lines=12> */
.L_x_8352:
[----:B------:R-:W-:Y:S02]  /*24e0*/  IMAD.MOV.U32 R181, RZ, RZ, R170 ;  /* 0x000000ffffb57224 */ /* 0x000fe400078e00aa */
.L_x_8353:
[----:B------:R-:W-:Y:S05]  /*24f0*/  BSYNC B1 ;  /* 0x0000000000017941 */ /* 0x000fea0003800000 */
.L_x_8351:
        /* <DEDUP_REMOVED lines=16> */
.L_x_8357:
[----:B------:R-:W-:Y:S05]  /*2600*/  BSYNC B2 ;  /* 0x0000000000027941 */ /* 0x000fea0003800000 */
.L_x_8356:
        /* <DEDUP_REMOVED lines=11> */
[----:B------:R-:W-:-:S03]  /*26c0*/  LOP3.LUT R135, R137, R110, R145, 0x96, !PT ;  /* 0x0000006e89877212 */ /* 0x000fc600078e9691 */
        /* <DEDUP_REMOVED lines=31> */
.L_x_8355:
[----:B------:R-:W-:Y:S05]  /*28c0*/  BSYNC B1 ;  /* 0x0000000000017941 */ /* 0x000fea0003800000 */
.L_x_8354:
        /* <DEDUP_REMOVED lines=14> */
.L_x_8358:
        /* <DEDUP_REMOVED lines=12> */
.L_x_8361:
[----:B------:R-:W-:Y:S02]  /*2a70*/  IMAD.MOV.U32 R181, RZ, RZ, R170 ;  /* 0x000000ffffb57224 */ /* 0x000fe400078e00aa */
.L_x_8362:
[----:B------:R-:W-:Y:S05]  /*2a80*/  BSYNC B1 ;  /* 0x0000000000017941 */ /* 0x000fea0003800000 */
.L_x_8360:
        /* <DEDUP_REMOVED lines=16> */
.L_x_8366:
[----:B------:R-:W-:Y:S05]  /*2b90*/  BSYNC B2 ;  /* 0x0000000000027941 */ /* 0x000fea0003800000 */
.L_x_8365:
        /* <DEDUP_REMOVED lines=43> */
.L_x_8364:
[----:B------:R-:W-:Y:S05]  /*2e50*/  BSYNC B1 ;  /* 0x0000000000017941 */ /* 0x000fea0003800000 */
.L_x_8363:
        /* <DEDUP_REMOVED lines=9> */
.L_x_8359:
        /* <DEDUP_REMOVED lines=12> */
.L_x_8368:
[----:B------:R-:W-:Y:S02]  /*2fb0*/  IMAD.MOV.U32 R181, RZ, RZ, R170 ;  /* 0x000000ffffb57224 */ /* 0x000fe400078e00aa */
.L_x_8369:
[----:B------:R-:W-:Y:S05]  /*2fc0*/  BSYNC B1 ;  /* 0x0000000000017941 */ /* 0x000fea0003800000 */
.L_x_8367:
        /* <DEDUP_REMOVED lines=16> */
.L_x_8373:
[----:B------:R-:W-:Y:S05]  /*30d0*/  BSYNC B2 ;  /* 0x0000000000027941 */ /* 0x000fea0003800000 */
.L_x_8372:
        /* <DEDUP_REMOVED lines=43> */
.L_x_8371:
[----:B------:R-:W-:Y:S05]  /*3390*/  BSYNC B1 ;  /* 0x0000000000017941 */ /* 0x000fea0003800000 */
.L_x_8370:
        /* <DEDUP_REMOVED lines=14> */
.L_x_8374:
        /* <DEDUP_REMOVED lines=12> */
.L_x_8377:
[----:B------:R-:W-:Y:S02]  /*3540*/  MOV R181, R170 ;  /* 0x000000aa00b57202 */ /* 0x000fe40000000f00 */
.L_x_8378:
[----:B------:R-:W-:Y:S05]  /*3550*/  BSYNC B1 ;  /* 0x0000000000017941 */ /* 0x000fea0003800000 */
.L_x_8376:
        /* <DEDUP_REMOVED lines=16> */
.L_x_8382:
[----:B------:R-:W-:Y:S05]  /*3660*/  BSYNC B2 ;  /* 0x0000000000027941 */ /* 0x000fea0003800000 */
.L_x_8381:
        /* <DEDUP_REMOVED lines=43> */
.L_x_8380:
[----:B------:R-:W-:Y:S05]  /*3920*/  BSYNC B1 ;  /* 0x0000000000017941 */ /* 0x000fea0003800000 */
.L_x_8379:
        /* <DEDUP_REMOVED lines=9> */
.L_x_8375:
        /* <DEDUP_REMOVED lines=12> */
.L_x_8384:
[----:B------:R-:W-:Y:S02]  /*3a80*/  IMAD.MOV.U32 R181, RZ, RZ, R170 ;  /* 0x000000ffffb57224 */ /* 0x000fe400078e00aa */
.L_x_8385:
[----:B------:R-:W-:Y:S05]  /*3a90*/  BSYNC B1 ;  /* 0x0000000000017941 */ /* 0x000fea0003800000 */
.L_x_8383:
        /* <DEDUP_REMOVED lines=16> */
.L_x_8389:
[----:B------:R-:W-:Y:S05]  /*3ba0*/  BSYNC B2 ;  /* 0x0000000000027941 */ /* 0x000fea0003800000 */
.L_x_8388:
        /* <DEDUP_REMOVED lines=43> */
.L_x_8387:
[----:B------:R-:W-:Y:S05]  /*3e60*/  BSYNC B1 ;  /* 0x0000000000017941 */ /* 0x000fea0003800000 */
.L_x_8386:
        /* <DEDUP_REMOVED lines=12> */
.L_x_8390:
        /* <DEDUP_REMOVED lines=12> */
.L_x_8393:
[----:B------:R-:W-:Y:S02]  /*3ff0*/  IMAD.MOV.U32 R181, RZ, RZ, R170 ;  /* 0x000000ffffb57224 */ /* 0x000fe400078e00aa */
.L_x_8394:
[----:B------:R-:W-:Y:S05]  /*4000*/  BSYNC B1 ;  /* 0x0000000000017941 */ /* 0x000fea0003800000 */
.L_x_8392:
        /* <DEDUP_REMOVED lines=16> */
.L_x_8398:
[----:B------:R-:W-:Y:S05]  /*4110*/  BSYNC B2 ;  /* 0x0000000000027941 */ /* 0x000fea0003800000 */
.L_x_8397:
        /* <DEDUP_REMOVED lines=43> */
.L_x_8396:
[----:B------:R-:W-:Y:S05]  /*43d0*/  BSYNC B1 ;  /* 0x0000000000017941 */ /* 0x000fea0003800000 */
.L_x_8395:
        /* <DEDUP_REMOVED lines=9> */
.L_x_8391:
        /* <DEDUP_REMOVED lines=12> */
.L_x_8400:
[----:B------:R-:W-:Y:S02]  /*4530*/  IMAD.MOV.U32 R181, RZ, RZ, R170 ;  /* 0x000000ffffb57224 */ /* 0x000fe400078e00aa */
.L_x_8401:
[----:B------:R-:W-:Y:S05]  /*4540*/  BSYNC B1 ;  /* 0x0000000000017941 */ /* 0x000fea0003800000 */
.L_x_8399:
        /* <DEDUP_REMOVED lines=16> */
.L_x_8405:
[----:B------:R-:W-:Y:S05]  /*4650*/  BSYNC B2 ;  /* 0x0000000000027941 */ /* 0x000fea0003800000 */
.L_x_8404:
        /* <DEDUP_REMOVED lines=43> */
.L_x_8403:
[----:B------:R-:W-:Y:S05]  /*4910*/  BSYNC B1 ;  /* 0x0000000000017941 */ /* 0x000fea0003800000 */
.L_x_8402:
        /* <DEDUP_REMOVED lines=12> */
.L_x_8406:
        /* <DEDUP_REMOVED lines=12> */
.L_x_8409:
[----:B------:R-:W-:Y:S02]  /*4aa0*/  IMAD.MOV.U32 R181, RZ, RZ, R170 ;  /* 0x000000ffffb57224 */ /* 0x000fe400078e00aa */
.L_x_8410:
[----:B------:R-:W-:Y:S05]  /*4ab0*/  BSYNC B1 ;  /* 0x0000000000017941 */ /* 0x000fea0003800000 */
.L_x_8408:
        /* <DEDUP_REMOVED lines=16> */
.L_x_8414:
[----:B------:R-:W-:Y:S05]  /*4bc0*/  BSYNC B2 ;  /* 0x0000000000027941 */ /* 0x000fea0003800000 */
.L_x_8413:
        /* <DEDUP_REMOVED lines=43> */
.L_x_8412:
[----:B------:R-:W-:Y:S05]  /*4e80*/  BSYNC B1 ;  /* 0x0000000000017941 */ /* 0x000fea0003800000 */
.L_x_8411:
        /* <DEDUP_REMOVED lines=9> */
.L_x_8407:
        /* <DEDUP_REMOVED lines=12> */
.L_x_8416:
[----:B------:R-:W-:Y:S02]  /*4fe0*/  IMAD.MOV.U32 R181, RZ, RZ, R170 ;  /* 0x000000ffffb57224 */ /* 0x000fe400078e00aa */
.L_x_8417:
[----:B------:R-:W-:Y:S05]  /*4ff0*/  BSYNC B1 ;  /* 0x0000000000017941 */ /* 0x000fea0003800000 */
.L_x_8415:
        /* <DEDUP_REMOVED lines=16> */
.L_x_8421:
[----:B------:R-:W-:Y:S05]  /*5100*/  BSYNC B2 ;  /* 0x0000000000027941 */ /* 0x000fea0003800000 */
.L_x_8420:
        /* <DEDUP_REMOVED lines=43> */
.L_x_8419:
[----:B------:R-:W-:Y:S05]  /*53c0*/  BSYNC B1 ;  /* 0x0000000000017941 */ /* 0x000fea0003800000 */
.L_x_8418:
        /* <DEDUP_REMOVED lines=12> */
.L_x_8422:
        /* <DEDUP_REMOVED lines=12> */
.L_x_8425:
[----:B------:R-:W-:Y:S02]  /*5550*/  IMAD.MOV.U32 R181, RZ, RZ, R170 ;  /* 0x000000ffffb57224 */ /* 0x000fe400078e00aa */
.L_x_8426:
[----:B------:R-:W-:Y:S05]  /*5560*/  BSYNC B1 ;  /* 0x0000000000017941 */ /* 0x000fea0003800000 */
.L_x_8424:
        /* <DEDUP_REMOVED lines=16> */
.L_x_8430:
[----:B------:R-:W-:Y:S05]  /*5670*/  BSYNC B2 ;  /* 0x0000000000027941 */ /* 0x000fea0003800000 */
.L_x_8429:
        /* <DEDUP_REMOVED lines=43> */
.L_x_8428:
[----:B------:R-:W-:Y:S05]  /*5930*/  BSYNC B1 ;  /* 0x0000000000017941 */ /* 0x000fea0003800000 */
.L_x_8427:
        /* <DEDUP_REMOVED lines=9> */
.L_x_8423:
        /* <DEDUP_REMOVED lines=12> */
.L_x_8432:
[----:B------:R-:W-:Y:S02]  /*5a90*/  IMAD.MOV.U32 R181, RZ, RZ, R170 ;  /* 0x000000ffffb57224 */ /* 0x000fe400078e00aa */
.L_x_8433:
[----:B------:R-:W-:Y:S05]  /*5aa0*/  BSYNC B1 ;  /* 0x0000000000017941 */ /* 0x000fea0003800000 */
.L_x_8431:
        /* <DEDUP_REMOVED lines=16> */
.L_x_8437:
[----:B------:R-:W-:Y:S05]  /*5bb0*/  BSYNC B2 ;  /* 0x0000000000027941 */ /* 0x000fea0003800000 */
.L_x_8436:
        /* <DEDUP_REMOVED lines=43> */
.L_x_8435:
[----:B------:R-:W-:Y:S05]  /*5e70*/  BSYNC B1 ;  /* 0x0000000000017941 */ /* 0x000fea0003800000 */
.L_x_8434:
        /* <DEDUP_REMOVED lines=12> */
.L_x_8438:
        /* <DEDUP_REMOVED lines=12> */
.L_x_8441:
[----:B------:R-:W-:Y:S02]  /*6000*/  IMAD.MOV.U32 R181, RZ, RZ, R170 ;  /* 0x000000ffffb57224 */ /* 0x000fe400078e00aa */
.L_x_8442:
[----:B------:R-:W-:Y:S05]  /*6010*/  BSYNC B1 ;  /* 0x0000000000017941 */ /* 0x000fea0003800000 */
.L_x_8440:
        /* <DEDUP_REMOVED lines=16> */
.L_x_8446:
[----:B------:R-:W-:Y:S05]  /*6120*/  BSYNC B2 ;  /* 0x0000000000027941 */ /* 0x000fea0003800000 */
.L_x_8445:
        /* <DEDUP_REMOVED lines=43> */
.L_x_8444:
[----:B------:R-:W-:Y:S05]  /*63e0*/  BSYNC B1 ;  /* 0x0000000000017941 */ /* 0x000fea0003800000 */
.L_x_8443:
        /* <DEDUP_REMOVED lines=9> */
.L_x_8439:
        /* <DEDUP_REMOVED lines=16> */
[----:B------:R-:W-:Y:S01]  /*6580*/  SHF.L.U64.HI R185, R172, 0x3, RZ ;  /* 0x00000003acb97819 */ /* 0x000fe200000102ff */
[----:B------:R-:W-:Y:S01]  /*6590*/  IMAD.WIDE.U32 R138, R138, 0x100, RZ ;  /* 0x000001008a8a7825 */ /* 0x000fe200078e00ff */
[----:B------:R-:W-:-:S04]  /*65a0*/  LOP3.LUT P6, RZ, R183, 0x10, RZ, 0xc0, !PT ;  /* 0x00000010b7ff7812 */ /* 0x000fc800078cc0ff */
[----:B------:R-:W-:Y:S02]  /*65b0*/  LOP3.LUT R133, R138, R134, R136, 0xfe, !PT ;  /* 0x000000868a857212 */ /* 0x000fe400078efe88 */
[----:B------:R-:W-:Y:S02]  /*65c0*/  LEA R134, P0, R172, c[0x0][0x188], 0x5 ;  /* 0x00006200ac867a11 */ /* 0x000fe400078028ff */
[----:B------:R-:W-:Y:S02]  /*65d0*/  SEL R136, RZ, 0x1, P1 ;  /* 0x00000001ff887807 */ /* 0x000fe40000800000 */
[----:B------:R-:W-:Y:S02]  /*65e0*/  IADD3 R138, P1, R184, c[0x0][0x190], RZ ;  /* 0x00006400b88a7a10 */ /* 0x000fe40007f3e0ff */
[----:B------:R-:W-:Y:S02]  /*65f0*/  LEA.HI.X R135, R172, c[0x0][0x18c], RZ, 0x5, P0 ;  /* 0x00006300ac877a11 */ /* 0x000fe400000f2cff */
[----:B------:R-:W-:-:S02]  /*6600*/  LOP3.LUT R137, R139, R181, R137, 0xfe, !PT ;  /* 0x000000b58b897212 */ /* 0x000fc400078efe89 */
        /* <DEDUP_REMOVED lines=18> */
[----:B------:R-:W-:Y:S01]  /*6730*/  IMAD.WIDE.U32 R136, R136, 0x10000, RZ ;  /* 0x0001000088887825 */ /* 0x000fe200078e00ff */
[----:B------:R-:W-:-:S03]  /*6740*/  IADD3.X R185, R185, c[0x0][0x19c], RZ, P0, !PT ;  /* 0x00006700b9b97a10 */ /* 0x000fc600007fe4ff */
[----:B------:R-:W-:Y:S01]  /*6750*/  IMAD.WIDE.U32 R138, R138, 0x100, RZ ;  /* 0x000001008a8a7825 */ /* 0x000fe200078e00ff */
[----:B------:R-:W-:-:S04]  /*6760*/  LOP3.LUT R135, R137, R133, R135, 0xfe, !PT ;  /* 0x0000008589877212 */ /* 0x000fc800078efe87 */
[----:B------:R-:W-:Y:S02]  /*6770*/  LOP3.LUT R134, R138, R134, R136, 0xfe, !PT ;  /* 0x000000868a867212 */ /* 0x000fe400078efe88 */
[----:B------:R-:W-:Y:S02]  /*6780*/  LOP3.LUT R135, R135, R139, RZ, 0xfc, !PT ;  /* 0x0000008b87877212 */ /* 0x000fe400078efcff */
[----:B------:R-:W-:-:S05]  /*6790*/  LOP3.LUT R134, R134, 0xff, R173, 0xf8, !PT ;  /* 0x000000ff86867812 */ /* 0x000fca00078ef8ad */
[----:B------:R0:W-:Y:S02]  /*67a0*/  STG.E.64 [R184.64], R134 ;  /* 0x00000086b8007986 */ /* 0x0001e4000c101b04 */
.L_x_8447:
[----:B------:R-:W-:Y:S02]  /*67b0*/  IADD3 R133, R172, 0x20, RZ ;  /* 0x00000020ac857810 */ /* 0x000fe40007ffe0ff */
.L_x_8318:
[----:B------:R-:W-:Y:S05]  /*67c0*/  BSYNC B0 ;  /* 0x0000000000007941 */ /* 0x000fea0003800000 */
.L_x_8317:
        /* <DEDUP_REMOVED lines=31> */
.L_x_8451:
[----:B-1----:R-:W-:Y:S02]  /*69c0*/  IMAD.MOV.U32 R138, RZ, RZ, R170 ;  /* 0x000000ffff8a7224 */ /* 0x002fe400078e00aa */
.L_x_8452:
[----:B------:R-:W-:Y:S05]  /*69d0*/  BSYNC B1 ;  /* 0x0000000000017941 */ /* 0x000fea0003800000 */
.L_x_8450:
        /* <DEDUP_REMOVED lines=16> */
.L_x_8456:
[----:B------:R-:W-:Y:S05]  /*6ae0*/  BSYNC B2 ;  /* 0x0000000000027941 */ /* 0x000fea0003800000 */
.L_x_8455:
        /* <DEDUP_REMOVED lines=43> */
.L_x_8454:
[----:B------:R-:W-:Y:S05]  /*6da0*/  BSYNC B1 ;  /* 0x0000000000017941 */ /* 0x000fea0003800000 */
.L_x_8453:
        /* <DEDUP_REMOVED lines=17> */
.L_x_8457:
        /* <DEDUP_REMOVED lines=12> */
.L_x_8460:
[----:B------:R-:W-:Y:S02]  /*6f80*/  IMAD.MOV.U32 R181, RZ, RZ, R170 ;  /* 0x000000ffffb57224 */ /* 0x000fe400078e00aa */
.L_x_8461:
[----:B------:R-:W-:Y:S05]  /*6f90*/  BSYNC B1 ;  /* 0x0000000000017941 */ /* 0x000fea0003800000 */
.L_x_8459:
        /* <DEDUP_REMOVED lines=16> */
.L_x_8465:
[----:B------:R-:W-:Y:S05]  /*70a0*/  BSYNC B2 ;  /* 0x0000000000027941 */ /* 0x000fea0003800000 */
.L_x_8464:
        /* <DEDUP_REMOVED lines=43> */
.L_x_8463:
[----:B------:R-:W-:Y:S05]  /*7360*/  BSYNC B1 ;  /* 0x0000000000017941 */ /* 0x000fea0003800000 */
.L_x_8462:
        /* <DEDUP_REMOVED lines=9> */
.L_x_8458:
        /* <DEDUP_REMOVED lines=12> */
.L_x_8467:
[----:B------:R-:W-:Y:S02]  /*74c0*/  IMAD.MOV.U32 R135, RZ, RZ, R170 ;  /* 0x000000ffff877224 */ /* 0x000fe400078e00aa */
.L_x_8468:
[----:B------:R-:W-:Y:S05]  /*74d0*/  BSYNC B1 ;  /* 0x0000000000017941 */ /* 0x000fea0003800000 */
.L_x_8466:
        /* <DEDUP_REMOVED lines=16> */
.L_x_8472:
[----:B------:R-:W-:Y:S05]  /*75e0*/  BSYNC B2 ;  /* 0x0000000000027941 */ /* 0x000fea0003800000 */
.L_x_8471:
        /* <DEDUP_REMOVED lines=43> */
.L_x_8470:
[----:B------:R-:W-:Y:S05]  /*78a0*/  BSYNC B1 ;  /* 0x0000000000017941 */ /* 0x000fea0003800000 */
.L_x_8469:
        /* <DEDUP_REMOVED lines=14> */
.L_x_8473:
        /* <DEDUP_REMOVED lines=12> */
.L_x_8476:
[----:B------:R-:W-:Y:S02]  /*7a50*/  IMAD.MOV.U32 R124, RZ, RZ, R170 ;  /* 0x000000ffff7c7224 */ /* 0x000fe400078e00aa */
.L_x_8477:
[----:B------:R-:W-:Y:S05]  /*7a60*/  BSYNC B1 ;  /* 0x0000000000017941 */ /* 0x000fea0003800000 */
.L_x_8475:
        /* <DEDUP_REMOVED lines=16> */
.L_x_8481:
[----:B------:R-:W-:Y:S05]  /*7b70*/  BSYNC B2 ;  /* 0x0000000000027941 */ /* 0x000fea0003800000 */
.L_x_8480:
        /* <DEDUP_REMOVED lines=43> */
.L_x_8479:
[----:B------:R-:W-:Y:S05]  /*7e30*/  BSYNC B1 ;  /* 0x0000000000017941 */ /* 0x000fea0003800000 */
.L_x_8478:
        /* <DEDUP_REMOVED lines=9> */
.L_x_8474:
        /* <DEDUP_REMOVED lines=12> */
.L_x_8483:
[----:B------:R-:W-:Y:S02]  /*7f90*/  MOV R135, R170 ;  /* 0x000000aa00877202 */ /* 0x000fe40000000f00 */
.L_x_8484:
[----:B------:R-:W-:Y:S05]  /*7fa0*/  BSYNC B1 ;  /* 0x0000000000017941 */ /* 0x000fea0003800000 */
.L_x_8482:
        /* <DEDUP_REMOVED lines=16> */
.L_x_8488:
[----:B------:R-:W-:Y:S05]  /*80b0*/  BSYNC B2 ;  /* 0x0000000000027941 */ /* 0x000fea0003800000 */
.L_x_8487:
        /* <DEDUP_REMOVED lines=43> */
.L_x_8486:
[----:B------:R-:W-:Y:S05]  /*8370*/  BSYNC B1 ;  /* 0x0000000000017941 */ /* 0x000fea0003800000 */
.L_x_8485:
        /* <DEDUP_REMOVED lines=14> */
.L_x_8489:
        /* <DEDUP_REMOVED lines=12> */
.L_x_8492:
[----:B------:R-:W-:Y:S02]  /*8520*/  IMAD.MOV.U32 R135, RZ, RZ, R170 ;  /* 0x000000ffff877224 */ /* 0x000fe400078e00aa */
.L_x_8493:
[----:B------:R-:W-:Y:S05]  /*8530*/  BSYNC B1 ;  /* 0x0000000000017941 */ /* 0x000fea0003800000 */
.L_x_8491:
        /* <DEDUP_REMOVED lines=16> */
.L_x_8497:
[----:B------:R-:W-:Y:S05]  /*8640*/  BSYNC B2 ;  /* 0x0000000000027941 */ /* 0x000fea0003800000 */
.L_x_8496:
        /* <DEDUP_REMOVED lines=43> */
[----:B------:R-:W-:Y:S02]  /*8900*/  IMAD.MOV.U32 R168, RZ, RZ, R136 ;  /* 0x000000ffffa87224 */ /* 0x000fe400078e0088 */
.L_x_8495:
[----:B------:R-:W-:Y:S05]  /*8910*/  BSYNC B1 ;  /* 0x0000000000017941 */ /* 0x000fea0003800000 */
.L_x_8494:
        /* <DEDUP_REMOVED lines=9> */
.L_x_8490:
        /* <DEDUP_REMOVED lines=12> */
.L_x_8499:
[----:B------:R-:W-:Y:S02]  /*8a70*/  IMAD.MOV.U32 R135, RZ, RZ, R170 ;  /* 0x000000ffff877224 */ /* 0x000fe400078e00aa */
.L_x_8500:
[----:B------:R-:W-:Y:S05]  /*8a80*/  BSYNC B1 ;  /* 0x0000000000017941 */ /* 0x000fea0003800000 */
.L_x_8498:
        /* <DEDUP_REMOVED lines=16> */
.L_x_8504:
[----:B------:R-:W-:Y:S05]  /*8b90*/  BSYNC B2 ;  /* 0x0000000000027941 */ /* 0x000fea0003800000 */
.L_x_8503:
        /* <DEDUP_REMOVED lines=44> */
.L_x_8502:
[----:B------:R-:W-:Y:S05]  /*8e60*/  BSYNC B1 ;  /* 0x0000000000017941 */ /* 0x000fea0003800000 */
.L_x_8501:
        /* <DEDUP_REMOVED lines=14> */
.L_x_8505:
        /* <DEDUP_REMOVED lines=12> */
.L_x_8508:
[----:B------:R-:W-:Y:S02]  /*9010*/  IMAD.MOV.U32 R135, RZ, RZ, R170 ;  /* 0x000000ffff877224 */ /* 0x000fe400078e00aa */
.L_x_8509:
[----:B------:R-:W-:Y:S05]  /*9020*/  BSYNC B1 ;  /* 0x0000000000017941 */ /* 0x000fea0003800000 */
.L_x_8507:
        /* <DEDUP_REMOVED lines=16> */
.L_x_8513:
[----:B------:R-:W-:Y:S05]  /*9130*/  BSYNC B2 ;  /* 0x0000000000027941 */ /* 0x000fea0003800000 */
.L_x_8512:
        /* <DEDUP_REMOVED lines=39> */
[----:B------:R-:W-:Y:S02]  /*93b0*/  LOP3.LUT R167, R125, R138, R165, 0x96, !PT ;  /* 0x0000008a7da77212 */ /* 0x000fe400078e96a5 */
[----:B------:R-:W-:Y:S01]  /*93c0*/  MOV R170, R124 ;  /* 0x0000007c00aa7202 */ /* 0x000fe20000000f00 */
[----:B------:R-:W-:Y:S01]  /*93d0*/  IMAD.MOV.U32 R125, RZ, RZ, RZ ;  /* 0x000000ffff7d7224 */ /* 0x000fe200078e00ff */
[----:B------:R-:W-:Y:S02]  /*93e0*/  LOP3.LUT R166, R169, R166, R164, 0x96, !PT ;  /* 0x000000a6a9a67212 */ /* 0x000fe400078e96a4 */
.L_x_8511:
[----:B------:R-:W-:Y:S05]  /*93f0*/  BSYNC B1 ;  /* 0x0000000000017941 */ /* 0x000fea0003800000 */
.L_x_8510:
        /* <DEDUP_REMOVED lines=9> */
.L_x_8506:
        /* <DEDUP_REMOVED lines=12> */
.L_x_8515:
[----:B------:R-:W-:Y:S02]  /*9550*/  IMAD.MOV.U32 R181, RZ, RZ, R170 ;  /* 0x000000ffffb57224 */ /* 0x000fe400078e00aa */
.L_x_8516:
[----:B------:R-:W-:Y:S05]  /*9560*/  BSYNC B1 ;  /* 0x0000000000017941 */ /* 0x000fea0003800000 */
.L_x_8514:
        /* <DEDUP_REMOVED lines=16> */
.L_x_8520:
[----:B------:R-:W-:Y:S05]  /*9670*/  BSYNC B2 ;  /* 0x0000000000027941 */ /* 0x000fea0003800000 */
.L_x_8519:
        /* <DEDUP_REMOVED lines=43> */
.L_x_8518:
[----:B------:R-:W-:Y:S05]  /*9930*/  BSYNC B1 ;  /* 0x0000000000017941 */ /* 0x000fea0003800000 */
.L_x_8517:
        /* <DEDUP_REMOVED lines=12> */
.L_x_8521:
        /* <DEDUP_REMOVED lines=12> */
.L_x_8524:
[----:B------:R-:W-:Y:S02]  /*9ac0*/  IMAD.MOV.U32 R181, RZ, RZ, R170 ;  /* 0x000000ffffb57224 */ /* 0x000fe400078e00aa */
.L_x_8525:
[----:B------:R-:W-:Y:S05]  /*9ad0*/  BSYNC B1 ;  /* 0x0000000000017941 */ /* 0x000fea0003800000 */
.L_x_8523:
        /* <DEDUP_REMOVED lines=16> */
.L_x_8529:
[----:B------:R-:W-:Y:S05]  /*9be0*/  BSYNC B2 ;  /* 0x0000000000027941 */ /* 0x000fea0003800000 */
.L_x_8528:
        /* <DEDUP_REMOVED lines=44> */
.L_x_8527:
[----:B------:R-:W-:Y:S05]  /*9eb0*/  BSYNC B1 ;  /* 0x0000000000017941 */ /* 0x000fea0003800000 */
.L_x_8526:
        /* <DEDUP_REMOVED lines=9> */
.L_x_8522:
        /* <DEDUP_REMOVED lines=12> */
.L_x_8531:
[----:B------:R-:W-:Y:S02]  /*a010*/  IMAD.MOV.U32 R181, RZ, RZ, R170 ;  /* 0x000000ffffb57224 */ /* 0x000fe400078e00aa */
.L_x_8532:
[----:B------:R-:W-:Y:S05]  /*a020*/  BSYNC B1 ;  /* 0x0000000000017941 */ /* 0x000fea0003800000 */
.L_x_8530:
        /* <DEDUP_REMOVED lines=16> */
.L_x_8536:
[----:B------:R-:W-:Y:S05]  /*a130*/  BSYNC B2 ;  /* 0x0000000000027941 */ /* 0x000fea0003800000 */
.L_x_8535:
        /* <DEDUP_REMOVED lines=44> */
.L_x_8534:
[----:B------:R-:W-:Y:S05]  /*a400*/  BSYNC B1 ;  /* 0x0000000000017941 */ /* 0x000fea0003800000 */
.L_x_8533:
        /* <DEDUP_REMOVED lines=12> */
.L_x_8537:
        /* <DEDUP_REMOVED lines=12> */
.L_x_8540:
[----:B------:R-:W-:Y:S02]  /*a590*/  IMAD.MOV.U32 R181, RZ, RZ, R170 ;  /* 0x000000ffffb57224 */ /* 0x000fe400078e00aa */
.L_x_8541:
[----:B------:R-:W-:Y:S05]  /*a5a0*/  BSYNC B1 ;  /* 0x0000000000017941 */ /* 0x000fea0003800000 */
.L_x_8539:
        /* <DEDUP_REMOVED lines=16> */
.L_x_8545:
[----:B------:R-:W-:Y:S05]  /*a6b0*/  BSYNC B2 ;  /* 0x0000000000027941 */ /* 0x000fea0003800000 */
.L_x_8544:
        /* <DEDUP_REMOVED lines=44> */
.L_x_8543:
[----:B------:R-:W-:Y:S05]  /*a980*/  BSYNC B1 ;  /* 0x0000000000017941 */ /* 0x000fea0003800000 */
.L_x_8542:
        /* <DEDUP_REMOVED lines=9> */
.L_x_8538:
        /* <DEDUP_REMOVED lines=12> */
.L_x_8547:
[----:B------:R-:W-:Y:S02]  /*aae0*/  IMAD.MOV.U32 R181, RZ, RZ, R170 ;  /* 0x000000ffffb57224 */ /* 0x000fe400078e00aa */
.L_x_8548:
[----:B------:R-:W-:Y:S05]  /*aaf0*/  BSYNC B1 ;  /* 0x0000000000017941 */ /* 0x000fea0003800000 */
.L_x_8546:
        /* <DEDUP_REMOVED lines=16> */
.L_x_8552:
[----:B------:R-:W-:Y:S05]  /*ac00*/  BSYNC B2 ;  /* 0x0000000000027941 */ /* 0x000fea0003800000 */
.L_x_8551:
        /* <DEDUP_REMOVED lines=11> */
[----:B------:R-:W-:Y:S01]  /*acc0*/  IMAD.WIDE.U32 R168, R135, -0x326172a9, RZ ;  /* 0xcd9e8d5787a87825 */ /* 0x000fe200078e00ff */
[----:B------:R-:W-:-:S04]  /*acd0*/  HFMA2.MMA R135, -RZ, RZ, 0, 0 ;  /* 0x00000000ff877435 */ /* 0x000fc800000001ff */
        /* <DEDUP_REMOVED lines=31> */
.L_x_8550:
[----:B------:R-:W-:Y:S05]  /*aed0*/  BSYNC B1 ;  /* 0x0000000000017941 */ /* 0x000fea0003800000 */
.L_x_8549:
        /* <DEDUP_REMOVED lines=12> */
.L_x_8553:
        /* <DEDUP_REMOVED lines=12> */
.L_x_8556:
[----:B------:R-:W-:Y:S02]  /*b060*/  IMAD.MOV.U32 R181, RZ, RZ, R170 ;  /* 0x000000ffffb57224 */ /* 0x000fe400078e00aa */
.L_x_8557:
[----:B------:R-:W-:Y:S05]  /*b070*/  BSYNC B1 ;  /* 0x0000000000017941 */ /* 0x000fea0003800000 */
.L_x_8555:
        /* <DEDUP_REMOVED lines=16> */
.L_x_8561:
[----:B------:R-:W-:Y:S05]  /*b180*/  BSYNC B2 ;  /* 0x0000000000027941 */ /* 0x000fea0003800000 */
.L_x_8560:
        /* <DEDUP_REMOVED lines=43> */
[----:B------:R-:W-:Y:S02]  /*b440*/  IMAD.MOV.U32 R136, RZ, RZ, RZ ;  /* 0x000000ffff887224 */ /* 0x000fe400078e00ff */
.L_x_8559:
[----:B------:R-:W-:Y:S05]  /*b450*/  BSYNC B1 ;  /* 0x0000000000017941 */ /* 0x000fea0003800000 */
.L_x_8558:
        /* <DEDUP_REMOVED lines=9> */
.L_x_8554:
        /* <DEDUP_REMOVED lines=12> */
.L_x_8563:
[----:B------:R-:W-:Y:S02]  /*b5b0*/  IMAD.MOV.U32 R181, RZ, RZ, R170 ;  /* 0x000000ffffb57224 */ /* 0x000fe400078e00aa */
.L_x_8564:
[----:B------:R-:W-:Y:S05]  /*b5c0*/  BSYNC B1 ;  /* 0x0000000000017941 */ /* 0x000fea0003800000 */
.L_x_8562:
        /* <DEDUP_REMOVED lines=16> */
.L_x_8568:
[----:B------:R-:W-:Y:S05]  /*b6d0*/  BSYNC B2 ;  /* 0x0000000000027941 */ /* 0x000fea0003800000 */
.L_x_8567:
        /* <DEDUP_REMOVED lines=44> */
.L_x_8566:
[----:B------:R-:W-:Y:S05]  /*b9a0*/  BSYNC B1 ;  /* 0x0000000000017941 */ /* 0x000fea0003800000 */
.L_x_8565:
        /* <DEDUP_REMOVED lines=12> */
.L_x_8569:
        /* <DEDUP_REMOVED lines=12> */
.L_x_8572:
[----:B------:R-:W-:Y:S02]  /*bb30*/  IMAD.MOV.U32 R181, RZ, RZ, R170 ;  /* 0x000000ffffb57224 */ /* 0x000fe400078e00aa */
.L_x_8573:
[----:B------:R-:W-:Y:S05]  /*bb40*/  BSYNC B1 ;  /* 0x0000000000017941 */ /* 0x000fea0003800000 */
.L_x_8571:
        /* <DEDUP_REMOVED lines=16> */
.L_x_8577:
[----:B------:R-:W-:Y:S05]  /*bc50*/  BSYNC B2 ;  /* 0x0000000000027941 */ /* 0x000fea0003800000 */
.L_x_8576:
        /* <DEDUP_REMOVED lines=44> */
.L_x_8575:
[----:B------:R-:W-:Y:S05]  /*bf20*/  BSYNC B1 ;  /* 0x0000000000017941 */ /* 0x000fea0003800000 */
.L_x_8574:
        /* <DEDUP_REMOVED lines=9> */
.L_x_8570:
[----:B------:R-:W-:Y:S02]  /*bfc0*/  SEL R135, RZ, 0x1000000, P5 ;  /* 0x01000000ff877807 */ /* 0x000fe40002800000 */
        /* <DEDUP_REMOVED lines=16> */
[----:B------:R-:W-:Y:S02]  /*c0d0*/  SHF.L.U64.HI R186, R133, 0x3, RZ ;  /* 0x0000000385ba7819 */ /* 0x000fe400000102ff */
        /* <DEDUP_REMOVED lines=20> */
[----:B------:R-:W-:Y:S02]  /*c220*/  LOP3.LUT R184, R174, 0xff, RZ, 0xc0, !PT ;  /* 0x000000ffaeb87812 */ /* 0x000fe400078ec0ff */
[----:B------:R-:W-:Y:S01]  /*c230*/  LOP3.LUT R134, R134, 0xff00, R137, 0xf8, !PT ;  /* 0x0000ff0086867812 */ /* 0x000fe200078ef889 */
[----:B------:R-:W-:-:S03]  /*c240*/  IMAD.WIDE.U32 R136, R136, 0x1000000, RZ ;  /* 0x0100000088887825 */ /* 0x000fc600078e00ff */
        /* <DEDUP_REMOVED lines=10> */
.L_x_8578:
[----:B------:R-:W-:Y:S02]  /*c2f0*/  IADD3 R133, R133, 0x20, RZ ;  /* 0x0000002085857810 */ /* 0x000fe40007ffe0ff */
.L_x_8449:
[----:B------:R-:W-:Y:S05]  /*c300*/  BSYNC B0 ;  /* 0x0000000000007941 */ /* 0x000fea0003800000 */
.L_x_8448:
        /* <DEDUP_REMOVED lines=31> */
.L_x_8582:
[----:B-1----:R-:W-:Y:S02]  /*c500*/  IMAD.MOV.U32 R138, RZ, RZ, R170 ;  /* 0x000000ffff8a7224 */ /* 0x002fe400078e00aa */
.L_x_8583:
[----:B------:R-:W-:Y:S05]  /*c510*/  BSYNC B1 ;  /* 0x0000000000017941 */ /* 0x000fea0003800000 */
.L_x_8581:
        /* <DEDUP_REMOVED lines=16> */
.L_x_8587:
[----:B------:R-:W-:Y:S05]  /*c620*/  BSYNC B2 ;  /* 0x0000000000027941 */ /* 0x000fea0003800000 */
.L_x_8586:
        /* <DEDUP_REMOVED lines=43> */
.L_x_8585:
[----:B------:R-:W-:Y:S05]  /*c8e0*/  BSYNC B1 ;  /* 0x0000000000017941 */ /* 0x000fea0003800000 */
.L_x_8584:
        /* <DEDUP_REMOVED lines=17> */
.L_x_8588:
        /* <DEDUP_REMOVED lines=12> */
.L_x_8591:
[----:B------:R-:W-:Y:S02]  /*cac0*/  IMAD.MOV.U32 R181, RZ, RZ, R170 ;  /* 0x000000ffffb57224 */ /* 0x000fe400078e00aa */
.L_x_8592:
[----:B------:R-:W-:Y:S05]  /*cad0*/  BSYNC B1 ;  /* 0x0000000000017941 */ /* 0x000fea0003800000 */
.L_x_8590:
        /* <DEDUP_REMOVED lines=16> */
.L_x_8596:
[----:B------:R-:W-:Y:S05]  /*cbe0*/  BSYNC B2 ;  /* 0x0000000000027941 */ /* 0x000fea0003800000 */
.L_x_8595:
        /* <DEDUP_REMOVED lines=43> */
.L_x_8594:
[----:B------:R-:W-:Y:S05]  /*cea0*/  BSYNC B1 ;  /* 0x0000000000017941 */ /* 0x000fea0003800000 */
.L_x_8593:
        /* <DEDUP_REMOVED lines=9> */
.L_x_8589:
        /* <DEDUP_REMOVED lines=12> */
.L_x_8598:
[----:B------:R-:W-:Y:S02]  /*d000*/  IMAD.MOV.U32 R135, RZ, RZ, R170 ;  /* 0x000000ffff877224 */ /* 0x000fe400078e00aa */
.L_x_8599:
[----:B------:R-:W-:Y:S05]  /*d010*/  BSYNC B1 ;  /* 0x0000000000017941 */ /* 0x000fea0003800000 */
.L_x_8597:
        /* <DEDUP_REMOVED lines=16> */
.L_x_8603:
[----:B------:R-:W-:Y:S05]  /*d120*/  BSYNC B2 ;  /* 0x0000000000027941 */ /* 0x000fea0003800000 */
.L_x_8602:
        /* <DEDUP_REMOVED lines=43> */
.L_x_8601:
[----:B------:R-:W-:Y:S05]  /*d3e0*/  BSYNC B1 ;  /* 0x0000000000017941 */ /* 0x000fea0003800000 */
.L_x_8600:
        /* <DEDUP_REMOVED lines=14> */
.L_x_8604:
        /* <DEDUP_REMOVED lines=12> */
.L_x_8607:
[----:B------:R-:W-:Y:S02]  /*d590*/  IMAD.MOV.U32 R128, RZ, RZ, R170 ;  /* 0x000000ffff807224 */ /* 0x000fe400078e00aa */
.L_x_8608:
[----:B------:R-:W-:Y:S05]  /*d5a0*/  BSYNC B1 ;  /* 0x0000000000017941 */ /* 0x000fea0003800000 */
.L_x_8606:
        /* <DEDUP_REMOVED lines=16> */
.L_x_8612:
[----:B------:R-:W-:Y:S05]  /*d6b0*/  BSYNC B2 ;  /* 0x0000000000027941 */ /* 0x000fea0003800000 */
.L_x_8611:
        /* <DEDUP_REMOVED lines=43> */
.L_x_8610:
[----:B------:R-:W-:Y:S05]  /*d970*/  BSYNC B1 ;  /* 0x0000000000017941 */ /* 0x000fea0003800000 */
.L_x_8609:
        /* <DEDUP_REMOVED lines=9> */
.L_x_8605:
        /* <DEDUP_REMOVED lines=12> */
.L_x_8614:
[----:B------:R-:W-:Y:S02]  /*dad0*/  IMAD.MOV.U32 R135, RZ, RZ, R170 ;  /* 0x000000ffff877224 */ /* 0x000fe400078e00aa */
.L_x_8615:
[----:B------:R-:W-:Y:S05]  /*dae0*/  BSYNC B1 ;  /* 0x0000000000017941 */ /* 0x000fea0003800000 */
.L_x_8613:
        /* <DEDUP_REMOVED lines=16> */
.L_x_8619:
[----:B------:R-:W-:Y:S05]  /*dbf0*/  BSYNC B2 ;  /* 0x0000000000027941 */ /* 0x000fea0003800000 */
.L_x_8618:
        /* <DEDUP_REMOVED lines=43> */
.L_x_8617:
[----:B------:R-:W-:Y:S05]  /*deb0*/  BSYNC B1 ;  /* 0x0000000000017941 */ /* 0x000fea0003800000 */
.L_x_8616:
        /* <DEDUP_REMOVED lines=14> */
.L_x_8620:
        /* <DEDUP_REMOVED lines=12> */
.L_x_8623:
[----:B------:R-:W-:Y:S02]  /*e060*/  IMAD.MOV.U32 R135, RZ, RZ, R170 ;  /* 0x000000ffff877224 */ /* 0x000fe400078e00aa */
.L_x_8624:
[----:B------:R-:W-:Y:S05]  /*e070*/  BSYNC B1 ;  /* 0x0000000000017941 */ /* 0x000fea0003800000 */
.L_x_8622:
        /* <DEDUP_REMOVED lines=16> */
.L_x_8628:
[----:B------:R-:W-:Y:S05]  /*e180*/  BSYNC B2 ;  /* 0x0000000000027941 */ /* 0x000fea0003800000 */
.L_x_8627:
        /* <DEDUP_REMOVED lines=44> */
.L_x_8626:
[----:B------:R-:W-:Y:S05]  /*e450*/  BSYNC B1 ;  /* 0x0000000000017941 */ /* 0x000fea0003800000 */
.L_x_8625:
        /* <DEDUP_REMOVED lines=9> */
.L_x_8621:
        /* <DEDUP_REMOVED lines=12> */
.L_x_8630:
[----:B------:R-:W-:Y:S02]  /*e5b0*/  IMAD.MOV.U32 R135, RZ, RZ, R170 ;  /* 0x000000ffff877224 */ /* 0x000fe400078e00aa */
.L_x_8631:
[----:B------:R-:W-:Y:S05]  /*e5c0*/  BSYNC B1 ;  /* 0x0000000000017941 */ /* 0x000fea0003800000 */
.L_x_8629:
        /* <DEDUP_REMOVED lines=16> */
.L_x_8635:
[----:B------:R-:W-:Y:S05]  /*e6d0*/  BSYNC B2 ;  /* 0x0000000000027941 */ /* 0x000fea0003800000 */
.L_x_8634:
        /* <DEDUP_REMOVED lines=43> */
[----:B------:R-:W-:Y:S02]  /*e990*/  MOV R168, R136 ;  /* 0x0000008800a87202 */ /* 0x000fe40000000f00 */
.L_x_8633:
[----:B------:R-:W-:Y:S05]  /*e9a0*/  BSYNC B1 ;  /* 0x0000000000017941 */ /* 0x000fea0003800000 */
.L_x_8632:
        /* <DEDUP_REMOVED lines=14> */
.L_x_8636:
        /* <DEDUP_REMOVED lines=12> */
.L_x_8639:
[----:B------:R-:W-:Y:S02]  /*eb50*/  IMAD.MOV.U32 R135, RZ, RZ, R170 ;  /* 0x000000ffff877224 */ /* 0x000fe400078e00aa */
.L_x_8640:
[----:B------:R-:W-:Y:S05]  /*eb60*/  BSYNC B1 ;  /* 0x0000000000017941 */ /* 0x000fea0003800000 */
.L_x_8638:
        /* <DEDUP_REMOVED lines=16> */
.L_x_8644:
[----:B------:R-:W-:Y:S05]  /*ec70*/  BSYNC B2 ;  /* 0x0000000000027941 */ /* 0x000fea0003800000 */
.L_x_8643:
        /* <DEDUP_REMOVED lines=43> */
.L_x_8642:
[----:B------:R-:W-:Y:S05]  /*ef30*/  BSYNC B1 ;  /* 0x0000000000017941 */ /* 0x000fea0003800000 */
.L_x_8641:
        /* <DEDUP_REMOVED lines=9> */
.L_x_8637:
        /* <DEDUP_REMOVED lines=12> */
.L_x_8646:
[----:B------:R-:W-:Y:S02]  /*f090*/  IMAD.MOV.U32 R181, RZ, RZ, R170 ;  /* 0x000000ffffb57224 */ /* 0x000fe400078e00aa */
.L_x_8647:
[----:B------:R-:W-:Y:S05]  /*f0a0*/  BSYNC B1 ;  /* 0x0000000000017941 */ /* 0x000fea0003800000 */
.L_x_8645:
        /* <DEDUP_REMOVED lines=16> */
.L_x_8651:
[----:B------:R-:W-:Y:S05]  /*f1b0*/  BSYNC B2 ;  /* 0x0000000000027941 */ /* 0x000fea0003800000 */
.L_x_8650:
        /* <DEDUP_REMOVED lines=43> */
.L_x_8649:
[----:B------:R-:W-:Y:S05]  /*f470*/  BSYNC B1 ;  /* 0x0000000000017941 */ /* 0x000fea0003800000 */
.L_x_8648:
        /* <DEDUP_REMOVED lines=12> */
.L_x_8652:
        /* <DEDUP_REMOVED lines=12> */
.L_x_8655:
[----:B------:R-:W-:Y:S02]  /*f600*/  IMAD.MOV.U32 R181, RZ, RZ, R170 ;  /* 0x000000ffffb57224 */ /* 0x000fe400078e00aa */
.L_x_8656:
[----:B------:R-:W-:Y:S05]  /*f610*/  BSYNC B1 ;  /* 0x0000000000017941 */ /* 0x000fea0003800000 */
.L_x_8654:
        /* <DEDUP_REMOVED lines=16> */
.L_x_8660:
[----:B------:R-:W-:Y:S05]  /*f720*/  BSYNC B2 ;  /* 0x0000000000027941 */ /* 0x000fea0003800000 */
.L_x_8659:
        /* <DEDUP_REMOVED lines=44> */
.L_x_8658:
[----:B------:R-:W-:Y:S05]  /*f9f0*/  BSYNC B1 ;  /* 0x0000000000017941 */ /* 0x000fea0003800000 */
.L_x_8657:
        /* <DEDUP_REMOVED lines=9> */
.L_x_8653:
        /* <DEDUP_REMOVED lines=12> */
.L_x_8662:
[----:B------:R-:W-:Y:S02]  /*fb50*/  IMAD.MOV.U32 R181, RZ, RZ, R170 ;  /* 0x000000ffffb57224 */ /* 0x000fe400078e00aa */
.L_x_8663:
[----:B------:R-:W-:Y:S05]  /*fb60*/  BSYNC B1 ;  /* 0x0000000000017941 */ /* 0x000fea0003800000 */
.L_x_8661:
        /* <DEDUP_REMOVED lines=16> */
.L_x_8667:
[----:B------:R-:W-:Y:S05]  /*fc70*/  BSYNC B2 ;  /* 0x0000000000027941 */ /* 0x000fea0003800000 */
.L_x_8666:
        /* <DEDUP_REMOVED lines=44> */
.L_x_8665:
[----:B------:R-:W-:Y:S05]  /*ff40*/  BSYNC B1 ;  /* 0x0000000000017941 */ /* 0x000fea0003800000 */
.L_x_8664:
        /* <DEDUP_REMOVED lines=12> */
.L_x_8668:
        /* <DEDUP_REMOVED lines=12> */
.L_x_8671:
[----:B------:R-:W-:Y:S02]  /*100d0*/  IMAD.MOV.U32 R181, RZ, RZ, R170 ;  /* 0x000000ffffb57224 */ /* 0x000fe400078e00aa */
.L_x_8672:
[----:B------:R-:W-:Y:S05]  /*100e0*/  BSYNC B1 ;  /* 0x0000000000017941 */ /* 0x000fea0003800000 */
.L_x_8670:
        /* <DEDUP_REMOVED lines=16> */
.L_x_8676:
[----:B------:R-:W-:Y:S05]  /*101f0*/  BSYNC B2 ;  /* 0x0000000000027941 */ /* 0x000fea0003800000 */
.L_x_8675:
        /* <DEDUP_REMOVED lines=44> */
.L_x_8674:
[----:B------:R-:W-:Y:S05]  /*104c0*/  BSYNC B1 ;  /* 0x0000000000017941 */ /* 0x000fea0003800000 */
.L_x_8673:
        /* <DEDUP_REMOVED lines=9> */
.L_x_8669:
        /* <DEDUP_REMOVED lines=12> */
.L_x_8678:
[----:B------:R-:W-:Y:S02]  /*10620*/  IMAD.MOV.U32 R181, RZ, RZ, R170 ;  /* 0x000000ffffb57224 */ /* 0x000fe400078e00aa */
.L_x_8679:
[----:B------:R-:W-:Y:S05]  /*10630*/  BSYNC B1 ;  /* 0x0000000000017941 */ /* 0x000fea0003800000 */
.L_x_8677:
        /* <DEDUP_REMOVED lines=16> */
.L_x_8683:
[----:B------:R-:W-:Y:S05]  /*10740*/  BSYNC B2 ;  /* 0x0000000000027941 */ /* 0x000fea0003800000 */
.L_x_8682:
        /* <DEDUP_REMOVED lines=44> */
.L_x_8681:
[----:B------:R-:W-:Y:S05]  /*10a10*/  BSYNC B1 ;  /* 0x0000000000017941 */ /* 0x000fea0003800000 */
.L_x_8680:
        /* <DEDUP_REMOVED lines=12> */
.L_x_8684:
        /* <DEDUP_REMOVED lines=12> */
.L_x_8687:
[----:B------:R-:W-:Y:S02]  /*10ba0*/  IMAD.MOV.U32 R181, RZ, RZ, R170 ;  /* 0x000000ffffb57224 */ /* 0x000fe400078e00aa */
.L_x_8688:
[----:B------:R-:W-:Y:S05]  /*10bb0*/  BSYNC B1 ;  /* 0x0000000000017941 */ /* 0x000fea0003800000 */
.L_x_8686:
        /* <DEDUP_REMOVED lines=16> */
.L_x_8692:
[----:B------:R-:W-:Y:S05]  /*10cc0*/  BSYNC B2 ;  /* 0x0000000000027941 */ /* 0x000fea0003800000 */
.L_x_8691:
        /* <DEDUP_REMOVED lines=44> */
.L_x_8690:
[----:B------:R-:W-:Y:S05]  /*10f90*/  BSYNC B1 ;  /* 0x0000000000017941 */ /* 0x000fea0003800000 */
.L_x_8689:
        /* <DEDUP_REMOVED lines=9> */
.L_x_8685:
        /* <DEDUP_REMOVED lines=12> */
.L_x_8694:
[----:B------:R-:W-:Y:S02]  /*110f0*/  IMAD.MOV.U32 R181, RZ, RZ, R170 ;  /* 0x000000ffffb57224 */ /* 0x000fe400078e00aa */
.L_x_8695:
[----:B------:R-:W-:Y:S05]  /*11100*/  BSYNC B1 ;  /* 0x0000000000017941 */ /* 0x000fea0003800000 */
.L_x_8693:
        /* <DEDUP_REMOVED lines=16> */
.L_x_8699:
[----:B------:R-:W-:Y:S05]  /*11210*/  BSYNC B2 ;  /* 0x0000000000027941 */ /* 0x000fea0003800000 */
.L_x_8698:
        /* <DEDUP_REMOVED lines=44> */
.L_x_8697:
[----:B------:R-:W-:Y:S05]  /*114e0*/  BSYNC B1 ;  /* 0x0000000000017941 */ /* 0x000fea0003800000 */
.L_x_8696:
        /* <DEDUP_REMOVED lines=12> */
.L_x_8700:
        /* <DEDUP_REMOVED lines=12> */
.L_x_8703:
[----:B------:R-:W-:Y:S02]  /*11670*/  IMAD.MOV.U32 R181, RZ, RZ, R170 ;  /* 0x000000ffffb57224 */ /* 0x000fe400078e00aa */
.L_x_8704:
[----:B------:R-:W-:Y:S05]  /*11680*/  BSYNC B1 ;  /* 0x0000000000017941 */ /* 0x000fea0003800000 */
.L_x_8702:
        /* <DEDUP_REMOVED lines=16> */
.L_x_8708:
[----:B------:R-:W-:Y:S05]  /*11790*/  BSYNC B2 ;  /* 0x0000000000027941 */ /* 0x000fea0003800000 */
.L_x_8707:
        /* <DEDUP_REMOVED lines=44> */
.L_x_8706:
[----:B------:R-:W-:Y:S05]  /*11a60*/  BSYNC B1 ;  /* 0x0000000000017941 */ /* 0x000fea0003800000 */
.L_x_8705:
        /* <DEDUP_REMOVED lines=9> */
.L_x_8701:
        /* <DEDUP_REMOVED lines=51> */
.L_x_8580:
[----:B------:R-:W-:Y:S05]  /*11e30*/  BSYNC B0 ;  /* 0x0000000000007941 */ /* 0x000fea0003800000 */
.L_x_8579:
        /* <DEDUP_REMOVED lines=31> */
.L_x_8719:
[----:B01----:R-:W-:Y:S01]  /*12030*/  FADD.FTZ R133, R133, R132 ;  /* 0x0000008485857221 */ /* 0x003fe20000010000 */
[----:B------:R-:W-:Y:S05]  /*12040*/  BRA.DIV ~URZ, `(.L_x_8710) ;  /* 0x00000f527f007947 */ /* 0x000fea000b800000 */
[----:B------:R-:W0:Y:S01]  /*12050*/  SHFL.BFLY PT, R132, R133, 0x2, 0x1f ;  /* 0x0c401f0085847f89 */ /* 0x000e2200000e0000 */
[----:B------:R-:W-:Y:S01]  /*12060*/  LOP3.LUT P3, RZ, R183, 0x20, RZ, 0xc0, !PT ;  /* 0x00000020b7ff7812 */ /* 0x000fe2000786c0ff */
        /* <DEDUP_REMOVED lines=66> */
.L_x_8720:
[----:B------:R-:W-:Y:S01]  /*12490*/  FMUL.FTZ R133, R132, R132 ;  /* 0x0000008484857220 */ /* 0x000fe20000410000 */
[----:B------:R-:W-:Y:S01]  /*124a0*/  ISETP.NE.AND P0, PT, RZ, UR6, PT ;  /* 0x00000006ff007c0c */ /* 0x000fe2000bf05270 */
[----:B------:R-:W-:Y:S01]  /*124b0*/  IMAD.MOV.U32 R135, RZ, RZ, c[0x0][0x1e0] ;  /* 0x00007800ff877624 */ /* 0x000fe200078e00ff */
[----:B------:R-:W-:Y:S01]  /*124c0*/  LOP3.LUT P2, RZ, R183, 0x20, RZ, 0xc0, !PT ;  /* 0x00000020b7ff7812 */ /* 0x000fe2000784c0ff */
[----:B01----:R-:W-:Y:S01]  /*124d0*/  FADD.FTZ R138, R137, R138 ;  /* 0x0000008a898a7221 */ /* 0x003fe20000010000 */
[----:B------:R-:W-:Y:S01]  /*124e0*/  FSEL R134, R133, RZ, P0 ;  /* 0x000000ff85867208 */ /* 0x000fe20000000000 */
[----:B------:R-:W-:Y:S01]  /*124f0*/  @!P1 IMAD.MOV.U32 R136, RZ, RZ, 0x4 ;  /* 0x00000004ff889424 */ /* 0x000fe200078e00ff */
[----:B------:R-:W-:Y:S01]  /*12500*/  BSSY B0, `(.L_x_8711) ;  /* 0x0000039000007945 */ /* 0x000fe20003800000 */
[----:B------:R-:W-:Y:S01]  /*12510*/  FFMA.FTZ R133, R138, R135, c[0x0][0x228] ;  /* 0x00008a008a857623 */ /* 0x000fe20000010087 */
[----:B------:R-:W-:Y:S01]  /*12520*/  FSEL R182, R132, RZ, !P0 ;  /* 0x000000ff84b67208 */ /* 0x000fe20004000000 */
[----:B------:R-:W-:-:S04]  /*12530*/  @!P1 IMAD.WIDE R136, R153, R136, c[0x0][0x1a8] ;  /* 0x00006a0099889625 */ /* 0x000fc800078e0288 */
[----:B------:R-:W-:Y:S02]  /*12540*/  FADD.FTZ R133, R133, R134 ;  /* 0x0000008685857221 */ /* 0x000fe40000010000 */
[----:B------:R-:W-:Y:S02]  /*12550*/  @!P1 IMAD.MOV.U32 R134, RZ, RZ, 0x4 ;  /* 0x00000004ff869424 */ /* 0x000fe400078e00ff */
[----:B------:R-:W0:Y:S02]  /*12560*/  MUFU.RSQ R181, R133 ;  /* 0x0000008500b57308 */ /* 0x000e240000001400 */
        /* <DEDUP_REMOVED lines=35> */
[----:B------:R-:W-:Y:S02]  /*127a0*/  FFMA.FTZ R184, R31, R184, R15 ;  /* 0x000000b81fb87223 */ /* 0x000fe4000001000f */
[----:B------:R-:W-:-:S02]  /*127b0*/  FFMA.FTZ R185, R29, R138, R13 ;  /* 0x0000008a1db97223 */ /* 0x000fc4000001000d */
[----:B------:R-:W-:Y:S01]  /*127c0*/  FFMA.FTZ R139, R34, R189, R18 ;  /* 0x000000bd228b7223 */ /* 0x000fe20000010012 */
[----:B------:R-:W-:Y:S01]  /*127d0*/  F2FP.BF16.PACK_AB R137, R184, R137 ;  /* 0x00000089b889723e */ /* 0x000fe200000010ff */
[----:B------:R-:W-:Y:S01]  /*127e0*/  FFMA.FTZ R187, R33, R188, R17 ;  /* 0x000000bc21bb7223 */ /* 0x000fe20000010011 */
[----:B------:R-:W-:Y:S01]  /*127f0*/  F2FP.BF16.PACK_AB R136, R185, R136 ;  /* 0x00000088b988723e */ /* 0x000fe200000010ff */
        /* <DEDUP_REMOVED lines=9> */
.L_x_8712:
[----:B------:R-:W-:Y:S05]  /*12890*/  BSYNC B0 ;  /* 0x0000000000007941 */ /* 0x000fea0003800000 */
.L_x_8711:
        /* <DEDUP_REMOVED lines=49> */
.L_x_8714:
[----:B------:R-:W-:Y:S05]  /*12bb0*/  BSYNC B0 ;  /* 0x0000000000007941 */ /* 0x000fea0003800000 */
.L_x_8713:
        /* <DEDUP_REMOVED lines=10> */
[C---:B------:R-:W-:Y:S02]  /*12c60*/  FMUL.FTZ R137, R181.reuse, R132 ;  /* 0x00000084b5897220 */ /* 0x040fe40000410000 */
[----:B------:R-:W-:Y:S02]  /*12c70*/  FMUL.FTZ R138, R181, R134 ;  /* 0x00000086b58a7220 */ /* 0x000fe40000410000 */
[----:B------:R-:W-:Y:S02]  /*12c80*/  FADD.FTZ R182, R131, -R182 ;  /* 0x800000b683b67221 */ /* 0x000fe40000010000 */
[C---:B------:R-:W-:Y:S02]  /*12c90*/  FMUL.FTZ R139, R181.reuse, R136 ;  /* 0x00000088b58b7220 */ /* 0x040fe40000410000 */
[----:B------:R-:W-:-:S02]  /*12ca0*/  FMUL.FTZ R184, R181, R184 ;  /* 0x000000b8b5b87220 */ /* 0x000fc40000410000 */
[C---:B------:R-:W-:Y:S02]  /*12cb0*/  FMUL.FTZ R185, R181.reuse, R186 ;  /* 0x000000bab5b97220 */ /* 0x040fe40000410000 */
[----:B------:R-:W-:Y:S02]  /*12cc0*/  FMUL.FTZ R188, R181, R188 ;  /* 0x000000bcb5bc7220 */ /* 0x000fe40000410000 */
[----:B-----5:R-:W-:Y:S02]  /*12cd0*/  FFMA.FTZ R132, R84, R137, R68 ;  /* 0x0000008954847223 */ /* 0x020fe40000010044 */
[----:B------:R-:W-:Y:S02]  /*12ce0*/  FFMA.FTZ R133, R85, R138, R69 ;  /* 0x0000008a55857223 */ /* 0x000fe40000010045 */
[C---:B------:R-:W-:Y:S02]  /*12cf0*/  FMUL.FTZ R187, R181.reuse, R190 ;  /* 0x000000beb5bb7220 */ /* 0x040fe40000410000 */
[----:B------:R-:W-:Y:S01]  /*12d00*/  FMUL.FTZ R186, R181, R182 ;  /* 0x000000b6b5ba7220 */ /* 0x000fe20000410000 */
[----:B------:R-:W-:Y:S01]  /*12d10*/  F2FP.BF16.PACK_AB R132, R133, R132 ;  /* 0x000000848584723e */ /* 0x000fe200000010ff */
[----:B------:R-:W-:-:S02]  /*12d20*/  FFMA.FTZ R134, R86, R139, R70 ;  /* 0x0000008b56867223 */ /* 0x000fc40000010046 */
[----:B------:R-:W-:Y:S02]  /*12d30*/  FFMA.FTZ R135, R87, R184, R71 ;  /* 0x000000b857877223 */ /* 0x000fe40000010047 */
[-C--:B------:R-:W-:Y:S02]  /*12d40*/  FFMA.FTZ R136, R88, R185.reuse, R72 ;  /* 0x000000b958887223 */ /* 0x080fe40000010048 */
[----:B------:R-:W-:Y:S01]  /*12d50*/  FFMA.FTZ R181, R89, R188, R73 ;  /* 0x000000bc59b57223 */ /* 0x000fe20000010049 */
[----:B------:R-:W-:Y:S01]  /*12d60*/  F2FP.BF16.PACK_AB R133, R135, R134 ;  /* 0x000000868785723e */ /* 0x000fe200000010ff */
[----:B------:R-:W-:Y:S02]  /*12d70*/  FFMA.FTZ R189, R91, R186, R75 ;  /* 0x000000ba5bbd7223 */ /* 0x000fe4000001004b */
[----:B------:R-:W-:Y:S01]  /*12d80*/  FFMA.FTZ R185, R96, R185, R80 ;  /* 0x000000b960b97223 */ /* 0x000fe20000010050 */
[----:B------:R-:W-:Y:S01]  /*12d90*/  F2FP.BF16.PACK_AB R134, R181, R136 ;  /* 0x00000088b586723e */ /* 0x000fe200000010ff */
[----:B------:R-:W-:-:S02]  /*12da0*/  FFMA.FTZ R136, R92, R137, R76 ;  /* 0x000000895c887223 */ /* 0x000fc4000001004c */
[----:B------:R-:W-:Y:S02]  /*12db0*/  FFMA.FTZ R137, R94, R139, R78 ;  /* 0x0000008b5e897223 */ /* 0x000fe4000001004e */
[----:B------:R-:W-:Y:S02]  /*12dc0*/  FFMA.FTZ R188, R97, R188, R81 ;  /* 0x000000bc61bc7223 */ /* 0x000fe40000010051 */
[----:B------:R-:W-:Y:S02]  /*12dd0*/  FFMA.FTZ R184, R95, R184, R79 ;  /* 0x000000b85fb87223 */ /* 0x000fe4000001004f */
[-C--:B------:R-:W-:Y:S02]  /*12de0*/  FFMA.FTZ R182, R90, R187.reuse, R74 ;  /* 0x000000bb5ab67223 */ /* 0x080fe4000001004a */
[----:B------:R-:W-:Y:S01]  /*12df0*/  FFMA.FTZ R139, R98, R187, R82 ;  /* 0x000000bb628b7223 */ /* 0x000fe20000010052 */
[----:B------:R-:W-:Y:S01]  /*12e00*/  F2FP.BF16.PACK_AB R137, R184, R137 ;  /* 0x00000089b889723e */ /* 0x000fe200000010ff */
[----:B------:R-:W-:Y:S01]  /*12e10*/  FFMA.FTZ R186, R99, R186, R83 ;  /* 0x000000ba63ba7223 */ /* 0x000fe20000010053 */
[----:B------:R-:W-:Y:S01]  /*12e20*/  F2FP.BF16.PACK_AB R135, R189, R182 ;  /* 0x000000b6bd87723e */ /* 0x000fe200000010ff */
[----:B------:R-:W-:Y:S01]  /*12e30*/  FFMA.FTZ R181, R93, R138, R77 ;  /* 0x0000008a5db57223 */ /* 0x000fe2000001004d */
[----:B------:R-:W-:Y:S01]  /*12e40*/  F2FP.BF16.PACK_AB R138, R188, R185 ;  /* 0x000000b9bc8a723e */ /* 0x000fe200000010ff */
[----:B------:R-:W-:Y:S01]  /*12e50*/  IMAD.MOV.U32 R187, RZ, RZ, 0x10 ;  /* 0x00000010ffbb7424 */ /* 0x000fe200078e00ff */
[----:B------:R-:W-:-:S02]  /*12e60*/  F2FP.BF16.PACK_AB R139, R186, R139 ;  /* 0x0000008bba8b723e */ /* 0x000fc400000010ff */
[----:B------:R-:W-:Y:S01]  /*12e70*/  F2FP.BF16.PACK_AB R136, R181, R136 ;  /* 0x00000088b588723e */ /* 0x000fe200000010ff */
[----:B------:R-:W-:-:S04]  /*12e80*/  IMAD.WIDE.U32 R184, R172, R187, c[0x0][0x208] ;  /* 0x00008200acb87625 */ /* 0x000fc800078e00bb */
[----:B------:R-:W-:Y:S01]  /*12e90*/  IMAD.WIDE.U32 R186, R172, R187, c[0x0][0x210] ;  /* 0x00008400acba7625 */ /* 0x000fe200078e00bb */
[----:B------:R0:W-:Y:S04]  /*12ea0*/  STG.E.128 [R184.64], R132 ;  /* 0x00000084b8007986 */ /* 0x0001e8000c101d04 */
[----:B------:R0:W-:Y:S02]  /*12eb0*/  STG.E.128 [R186.64], R136 ;  /* 0x00000088ba007986 */ /* 0x0001e4000c101d04 */
.L_x_8716:
[----:B------:R-:W-:Y:S05]  /*12ec0*/  BSYNC B0 ;  /* 0x0000000000007941 */ /* 0x000fea0003800000 */
.L_x_8715:
[----:B01----:R-:W-:-:S10]  /*12ed0*/  HFMA2.MMA R132, -RZ, RZ, 0, 2.384185791015625e-07 ;  /* 0x00000004ff847435 */ /* 0x003fd400000001ff */
[----:B------:R-:W-:-:S05]  /*12ee0*/  IMAD R153, R132, c[0x0][0x160], R153 ;  /* 0x0000580084997a24 */ /* 0x000fca00078e0299 */
[----:B------:R-:W-:-:S13]  /*12ef0*/  ISETP.GE.AND P0, PT, R153, c[0x0][0x164], PT ;  /* 0x0000590099007a0c */ /* 0x000fda0003f06270 */
[----:B-----5:R-:W-:Y:S01]  /*12f00*/  @P0 CALL.REL.NOINC `(.L_x_8717) ;  /* 0x0000001000000944 */ /* 0x020fe20003c00000 */
[----:B------:R-:W-:Y:S05]  /*12f10*/  BRA `(.L_x_8718) ;  /* 0xfffedd9000007947 */ /* 0x000fea000383ffff */
.L_x_8717:
[----:B------:R-:W-:Y:S05]  /*12f20*/  EXIT ;  /* 0x000000000000794d */ /* 0x000fea0003800000 */
.L_x_8709:
[----:B------:R-:W-:Y:S01]  /*12f30*/  IMAD.MOV.U32 R182, RZ, RZ, 0x1 ;  /* 0x00000001ffb67424 */ /* 0x000fe200078e00ff */
[----:B------:R-:W-:Y:S01]  /*12f40*/  MOV R134, 0x12f80 ;  /* 0x00012f8000867802 */ /* 0x000fe20000000f00 */
[----:B------:R-:W-:Y:S02]  /*12f50*/  IMAD.MOV.U32 R137, RZ, RZ, 0x1f ;  /* 0x0000001fff897424 */ /* 0x000fe400078e00ff */
[----:B------:R-:W-:Y:S02]  /*12f60*/  IMAD.MOV.U32 R184, RZ, RZ, -0x1 ;  /* 0xffffffffffb87424 */ /* 0x000fe400078e00ff */
[----:B-----5:R-:W-:Y:S05]  /*12f70*/  CALL.REL.NOINC `($__internal_36_$__cuda_sm70_shflsync_bfly_p) ;  /* 0x000006d000007944 */ /* 0x020fea0003c00000 */
[----:B-1----:R-:W-:Y:S01]  /*12f80*/  IMAD.MOV.U32 R132, RZ, RZ, R137 ;  /* 0x000000ffff847224 */ /* 0x002fe200078e0089 */
[----:B0-----:R-:W-:Y:S05]  /*12f90*/  BRA `(.L_x_8719) ;  /* 0xfffff09000007947 */ /* 0x001fea000383ffff */
.L_x_8710:
[----:B------:R-:W-:Y:S01]  /*12fa0*/  IMAD.MOV.U32 R182, RZ, RZ, 0x2 ;  /* 0x00000002ffb67424 */ /* 0x000fe200078e00ff */
[----:B------:R-:W-:Y:S01]  /*12fb0*/  MOV R134, 0x12ff0 ;  /* 0x00012ff000867802 */ /* 0x000fe20000000f00 */
[----:B------:R-:W-:Y:S02]  /*12fc0*/  IMAD.MOV.U32 R137, RZ, RZ, 0x1f ;  /* 0x0000001fff897424 */ /* 0x000fe400078e00ff */
[----:B------:R-:W-:Y:S02]  /*12fd0*/  IMAD.MOV.U32 R184, RZ, RZ, -0x1 ;  /* 0xffffffffffb87424 */ /* 0x000fe400078e00ff */
[----:B-----5:R-:W-:Y:S05]  /*12fe0*/  CALL.REL.NOINC `($__internal_36_$__cuda_sm70_shflsync_bfly_p) ;  /* 0x0000066000007944 */ /* 0x020fea0003c00000 */
[----:B01----:R-:W-:Y:S01]  /*12ff0*/  FADD.FTZ R133, R133, R137 ;  /* 0x0000008985857221 */ /* 0x003fe20000010000 */
[----:B------:R-:W-:Y:S01]  /*13000*/  MOV R134, 0x13050 ;  /* 0x0001305000867802 */ /* 0x000fe20000000f00 */
[----:B------:R-:W-:-:S02]  /*13010*/  IMAD.MOV.U32 R182, RZ, RZ, 0x4 ;  /* 0x00000004ffb67424 */ /* 0x000fc400078e00ff */
[----:B------:R-:W-:Y:S02]  /*13020*/  IMAD.MOV.U32 R137, RZ, RZ, 0x1f ;  /* 0x0000001fff897424 */ /* 0x000fe400078e00ff */
[----:B------:R-:W-:Y:S02]  /*13030*/  IMAD.MOV.U32 R184, RZ, RZ, -0x1 ;  /* 0xffffffffffb87424 */ /* 0x000fe400078e00ff */
[----:B------:R-:W-:Y:S05]  /*13040*/  CALL.REL.NOINC `($__internal_36_$__cuda_sm70_shflsync_bfly_p) ;  /* 0x0000060000007944 */ /* 0x000fea0003c00000 */
[----:B01----:R-:W-:Y:S01]  /*13050*/  FADD.FTZ R133, R133, R137 ;  /* 0x0000008985857221 */ /* 0x003fe20000010000 */
[----:B------:R-:W-:Y:S01]  /*13060*/  MOV R134, 0x130b0 ;  /* 0x000130b000867802 */ /* 0x000fe20000000f00 */
[----:B------:R-:W-:Y:S02]  /*13070*/  IMAD.MOV.U32 R182, RZ, RZ, 0x8 ;  /* 0x00000008ffb67424 */ /* 0x000fe400078e00ff */
[----:B------:R-:W-:Y:S02]  /*13080*/  IMAD.MOV.U32 R137, RZ, RZ, 0x1f ;  /* 0x0000001fff897424 */ /* 0x000fe400078e00ff */
[----:B------:R-:W-:Y:S02]  /*13090*/  IMAD.MOV.U32 R184, RZ, RZ, -0x1 ;  /* 0xffffffffffb87424 */ /* 0x000fe400078e00ff */
[----:B------:R-:W-:Y:S05]  /*130a0*/  CALL.REL.NOINC `($__internal_36_$__cuda_sm70_shflsync_bfly_p) ;  /* 0x000005a000007944 */ /* 0x000fea0003c00000 */
[----:B01----:R-:W-:Y:S01]  /*130b0*/  FADD.FTZ R133, R133, R137 ;  /* 0x0000008985857221 */ /* 0x003fe20000010000 */
[----:B------:R-:W-:Y:S01]  /*130c0*/  MOV R134, 0x13110 ;  /* 0x0001311000867802 */ /* 0x000fe20000000f00 */
[----:B------:R-:W-:-:S02]  /*130d0*/  IMAD.MOV.U32 R182, RZ, RZ, 0x10 ;  /* 0x00000010ffb67424 */ /* 0x000fc400078e00ff */
[----:B------:R-:W-:Y:S02]  /*130e0*/  IMAD.MOV.U32 R137, RZ, RZ, 0x1f ;  /* 0x0000001fff897424 */ /* 0x000fe400078e00ff */
[----:B------:R-:W-:Y:S02]  /*130f0*/  IMAD.MOV.U32 R184, RZ, RZ, -0x1 ;  /* 0xffffffffffb87424 */ /* 0x000fe400078e00ff */
[----:B------:R-:W-:Y:S05]  /*13100*/  CALL.REL.NOINC `($__internal_36_$__cuda_sm70_shflsync_bfly_p) ;  /* 0x0000054000007944 */ /* 0x000fea0003c00000 */
[----:B-1----:R-:W-:Y:S01]  /*13110*/  FADD.FTZ R132, R133, R137 ;  /* 0x0000008985847221 */ /* 0x002fe20000010000 */
[----:B------:R-:W-:Y:S01]  /*13120*/  LOP3.LUT P3, RZ, R183, 0x20, RZ, 0xc0, !PT ;  /* 0x00000020b7ff7812 */ /* 0x000fe2000786c0ff */
[----:B0-----:R-:W-:Y:S01]  /*13130*/  IMAD.MOV.U32 R182, RZ, RZ, 0x1 ;  /* 0x00000001ffb67424 */ /* 0x001fe200078e00ff */
[----:B------:R-:W-:Y:S01]  /*13140*/  MOV R137, 0x1f ;  /* 0x0000001f00897802 */ /* 0x000fe20000000f00 */
[----:B------:R-:W-:Y:S02]  /*13150*/  FMUL.FTZ R132, R132, c[0x0][0x1e0] ;  /* 0x0000780084847a20 */ /* 0x000fe40000410000 */
[----:B------:R-:W-:Y:S02]  /*13160*/  IMAD.MOV.U32 R184, RZ, RZ, -0x1 ;  /* 0xffffffffffb87424 */ /* 0x000fe400078e00ff */
        /* <DEDUP_REMOVED lines=48> */
[----:B------:R-:W-:Y:S01]  /*13470*/  @P2 FFMA.FTZ R136, R134, R134, R135 ;  /* 0x0000008686882223 */ /* 0x000fe20000010087 */
[----:B------:R-:W-:-:S03]  /*13480*/  MOV R134, 0x134b0 ;  /* 0x000134b000867802 */ /* 0x000fc60000000f00 */
[----:B------:R-:W-:Y:S02]  /*13490*/  IMAD.MOV.U32 R133, RZ, RZ, R136 ;  /* 0x000000ffff857224 */ /* 0x000fe400078e0088 */
        /* <DEDUP_REMOVED lines=9> */
[----:B------:R-:W-:Y:S02]  /*13530*/  IMAD.MOV.U32 R182, RZ, RZ, 0x4 ;  /* 0x00000004ffb67424 */ /* 0x000fe400078e00ff */
[----:B------:R-:W-:-:S02]  /*13540*/  IMAD.MOV.U32 R137, RZ, RZ, 0x1f ;  /* 0x0000001fff897424 */ /* 0x000fc400078e00ff */
        /* <DEDUP_REMOVED lines=8> */
[----:B-1----:R-:W-:Y:S01]  /*135d0*/  FADD.FTZ R138, R133, R137 ;  /* 0x00000089858a7221 */ /* 0x002fe20000010000 */
[----:B------:R-:W-:Y:S01]  /*135e0*/  MOV R134, 0x13640 ;  /* 0x0001364000867802 */ /* 0x000fe20000000f00 */
[----:B0-----:R-:W-:Y:S02]  /*135f0*/  IMAD.MOV.U32 R182, RZ, RZ, 0x10 ;  /* 0x00000010ffb67424 */ /* 0x001fe400078e00ff */
[----:B------:R-:W-:-:S02]  /*13600*/  IMAD.MOV.U32 R137, RZ, RZ, 0x1f ;  /* 0x0000001fff897424 */ /* 0x000fc400078e00ff */
[----:B------:R-:W-:Y:S02]  /*13610*/  IMAD.MOV.U32 R184, RZ, RZ, -0x1 ;  /* 0xffffffffffb87424 */ /* 0x000fe400078e00ff */
[----:B------:R-:W-:Y:S02]  /*13620*/  IMAD.MOV.U32 R133, RZ, RZ, R138 ;  /* 0x000000ffff857224 */ /* 0x000fe400078e008a */
[----:B------:R-:W-:Y:S05]  /*13630*/  CALL.REL.NOINC `($__internal_36_$__cuda_sm70_shflsync_bfly_p) ;  /* 0x0000001000007944 */ /* 0x000fea0003c00000 */
[----:B01----:R-:W-:Y:S05]  /*13640*/  BRA `(.L_x_8720) ;  /* 0xffffee4000007947 */ /* 0x003fea000383ffff */
        .weak           $__internal_36_$__cuda_sm70_shflsync_bfly_p
        .type           $__internal_36_$__cuda_sm70_shflsync_bfly_p,@function
        .size           $__internal_36_$__cuda_sm70_shflsync_bfly_p,(.L_x_20052 - $__internal_36_$__cuda_sm70_shflsync_bfly_p)
$__internal_36_$__cuda_sm70_shflsync_bfly_p:
[----:B------:R-:W-:Y:S01]  /*13650*/  IMAD.MOV.U32 R135, RZ, RZ, 0x0 ;  /* 0x00000000ff877424 */ /* 0x000fe200078e00ff */
[----:B------:R-:W-:Y:S04]  /*13660*/  WARPSYNC R184 ;  /* 0x000000b800007348 */ /* 0x000fe80003800000 */
[----:B------:R0:W1:Y:S01]  /*13670*/  SHFL.BFLY PT, R137, R133, R182, R137 ;  /* 0x0c0000b685897389 */ /* 0x00006200000e0089 */
[----:B------:R-:W-:Y:S05]  /*13680*/  RET.REL.NODEC R134 `(_ZN10layer_norm31ln_parallel_residual_fwd_kernelINS_13Kernel_traitsIf13__nv_bfloat16fS2_fjLj768ELj1ELj4ELj1ELj16ENS_18Kernel_traits_baseILj768EfS2_fS2_fjLj128EEEEELb1ELb0ELb0EEEvNS_9FwdParamsE) ;  /* 0xfffec97086007950 */ /* 0x000fea0003c3ffff */
.L_x_8721:
        /* <DEDUP_REMOVED lines=15> */
.L_x_20052:


//--------------------- .text._ZN10layer_norm31ln_parallel_residual_fwd_kernelINS_13Kernel_traitsIf13__nv_bfloat16fS2_fjLj768ELj1ELj4ELj1ELj16ENS_18Kernel_traits_baseILj768EfS2_fS2_fjLj128EEEEELb1ELb0ELb1EEEvNS_9FwdParamsE --------------------------
	.section	.text._ZN10layer_norm31ln_parallel_residual_fwd_kernelINS_13Kernel_traitsIf13__nv_bfloat16fS2_fjLj768ELj1ELj4ELj1ELj16ENS_18Kernel_traits_baseILj768EfS2_fS2_fjLj128EEEEELb1ELb0ELb1EEEvNS_9FwdParamsE,"ax",@progbits
	.sectioninfo	@"SHI_REGISTERS=168"
	.align	128
        .global         _ZN10layer_norm31ln_parallel_residual_fwd_kernelINS_13Kernel_traitsIf13__nv_bfloat16fS2_fjLj768ELj1ELj4ELj1ELj16ENS_18Kernel_traits_baseILj768EfS2_fS2_fjLj128EEEEELb1ELb0ELb1EEEvNS_9FwdParamsE
        .type           _ZN10layer_norm31ln_parallel_residual_fwd_kernelINS_13Kernel_traitsIf13__nv_bfloat16fS2_fjLj768ELj1ELj4ELj1ELj16ENS_18Kernel_traits_baseILj768EfS2_fS2_fjLj128EEEEELb1ELb0ELb1EEEvNS_9FwdParamsE,@function
        .size           _ZN10layer_norm31ln_parallel_residual_fwd_kernelINS_13Kernel_traitsIf13__nv_bfloat16fS2_fjLj768ELj1ELj4ELj1ELj16ENS_18Kernel_traits_baseILj768EfS2_fS2_fjLj128EEEEELb1ELb0ELb1EEEvNS_9FwdParamsE,(.L_x_20053 - _ZN10layer_norm31ln_parallel_residual_fwd_kernelINS_13Kernel_traitsIf13__nv_bfloat16fS2_fjLj768ELj1ELj4ELj1ELj16ENS_18Kernel_traits_baseILj768EfS2_fS2_fjLj128EEEEELb1ELb0ELb1EEEvNS_9FwdParamsE)
        .other          _ZN10layer_norm31ln_parallel_residual_fwd_kernelINS_13Kernel_traitsIf13__nv_bfloat16fS2_fjLj768ELj1ELj4ELj1ELj16ENS_18Kernel_traits_baseILj768EfS2_fS2_fjLj128EEEEELb1ELb0ELb1EEEvNS_9FwdParamsE,@"STO_CUDA_ENTRY STV_DEFAULT"
_ZN10layer_norm31ln_parallel_residual_fwd_kernelINS_13Kernel_traitsIf13__nv_bfloat16fS2_fjLj768ELj1ELj4ELj1ELj16ENS_18Kernel_traits_baseILj768EfS2_fS2_fjLj128EEEEELb1ELb0ELb1EEEvNS_9FwdParamsE:
.text._ZN10layer_norm31ln_parallel_residual_fwd_kernelINS_13Kernel_traitsIf13__nv_bfloat16fS2_fjLj768ELj1ELj4ELj1ELj16ENS_18Kernel_traits_baseILj768EfS2_fS2_fjLj128EEEEELb1ELb0ELb1EEEvNS_9FwdParamsE:
        /* <DEDUP_REMOVED lines=25> */
[----:B------:R-:W-:Y:S01]  /*0190*/  CS2R R110, SRZ ;  /* 0x00000000006e7805 */ /* 0x000fe2000001ff00 */
[--C-:B0-----:R-:W-:Y:S01]  /*01a0*/  SHF.R.U32.HI R150, RZ, 0x5, R149.reuse ;  /* 0x00000005ff967819 */ /* 0x101fe20000011695 */
[----:B-1----:R-:W-:Y:S01]  /*01b0*/  IMAD R148, R10, c[0x0][0x0], R149 ;  /* 0x000000000a947a24 */ /* 0x002fe200078e0295 */
[----:B------:R-:W-:Y:S01]  /*01c0*/  CS2R R106, SRZ ;  /* 0x00000000006a7805 */ /* 0x000fe2000001ff00 */
[----:B------:R-:W-:Y:S01]  /*01d0*/  CS2R R104, SRZ ;  /* 0x0000000000687805 */ /* 0x000fe2000001ff00 */
[----:B------:R-:W-:Y:S01]  /*01e0*/  CS2R R102, SRZ ;  /* 0x0000000000667805 */ /* 0x000fe2000001ff00 */
        /* <DEDUP_REMOVED lines=10> */
[----:B------:R-:W-:Y:S01]  /*0290*/  IMAD R150, R10, 0x4, R150 ;  /* 0x000000040a967824 */ /* 0x000fe200078e0296 */
[----:B--2---:R-:W0:Y:S01]  /*02a0*/  @P0 R2UR UR4, R2 ;  /* 0x00000000020403c2 */ /* 0x004e2200000e0000 */
[----:B---3--:R-:W-:-:S07]  /*02b0*/  @P0 IADD3 R0, P1, R4, c[0x0][0x240], RZ ;  /* 0x0000900004000a10 */ /* 0x008fce0007f3e0ff */
[----:B------:R1:W2:Y:S01]  /*02c0*/  @P0 R2UR UR5, R3 ;  /* 0x00000000030503c2 */ /* 0x0002a200000e0000 */
[----:B------:R-:W-:Y:S02]  /*02d0*/  @P0 IADD3.X R9, RZ, R5, RZ, P1, !PT ;  /* 0x00000005ff090210 */ /* 0x000fe40000ffe4ff */
[----:B------:R-:W-:Y:S02]  /*02e0*/  ISETP.NE.U32.AND P0, PT, RZ, c[0x0][0x218], PT ;  /* 0x00008600ff007a0c */ /* 0x000fe40003f05070 */
[--C-:B------:R-:W-:Y:S02]  /*02f0*/  SHF.R.U64 R147, R0, 0x2, R9.reuse ;  /* 0x0000000200937819 */ /* 0x100fe40000001209 */
[----:B------:R-:W-:Y:S02]  /*0300*/  SHF.R.U32.HI R146, RZ, 0x2, R9 ;  /* 0x00000002ff927819 */ /* 0x000fe40000011609 */
[----:B------:R-:W-:Y:S01]  /*0310*/  ISETP.NE.AND.EX P0, PT, RZ, c[0x0][0x21c], PT, P0 ;  /* 0x00008700ff007a0c */ /* 0x000fe20003f05300 */
[----:B------:R-:W-:Y:S01]  /*0320*/  IMAD.WIDE.U32 R4, R147, -0x2daee0ad, RZ ;  /* 0xd2511f5393047825 */ /* 0x000fe200078e00ff */
[----:B0-----:R-:W-:Y:S01]  /*0330*/  LOP3.LUT R7, R7, UR4, R146, 0x96, !PT ;  /* 0x0000000407077c12 */ /* 0x001fe2000f8e9692 */
[----:B------:R-:W-:-:S02]  /*0340*/  UIADD3 UR9, UR4, -0x61c88647, URZ ;  /* 0x9e3779b904097890 */ /* 0x000fc4000fffe03f */
[----:B------:R-:W-:Y:S02]  /*0350*/  UIADD3 UR11, UR4, 0x3c6ef372, URZ ;  /* 0x3c6ef372040b7890 */ /* 0x000fe4000fffe03f */
[----:B-1----:R-:W-:Y:S01]  /*0360*/  IMAD.WIDE.U32 R2, R7, -0x2daee0ad, RZ ;  /* 0xd2511f5307027825 */ /* 0x002fe200078e00ff */
[----:B------:R-:W-:Y:S01]  /*0370*/  UIADD3 UR13, UR4, -0x255992d5, URZ ;  /* 0xdaa66d2b040d7890 */ /* 0x000fe2000fffe03f */
[----:B--2---:R-:W-:Y:S01]  /*0380*/  LOP3.LUT R8, R5, UR5, RZ, 0x3c, !PT ;  /* 0x0000000505087c12 */ /* 0x004fe2000f8e3cff */
[----:B------:R-:W-:Y:S02]  /*0390*/  UIADD3 UR10, UR5, -0x4498517b, URZ ;  /* 0xbb67ae85050a7890 */ /* 0x000fe4000fffe03f */
[----:B------:R-:W-:Y:S02]  /*03a0*/  UIADD3 UR12, UR5, 0x76cf5d0a, URZ ;  /* 0x76cf5d0a050c7890 */ /* 0x000fe4000fffe03f */
[----:B------:R-:W-:Y:S01]  /*03b0*/  IMAD.WIDE.U32 R8, R8, -0x326172a9, RZ ;  /* 0xcd9e8d5708087825 */ /* 0x000fe200078e00ff */
[----:B------:R-:W-:Y:S01]  /*03c0*/  UIADD3 UR14, UR5, 0x32370b8f, URZ ;  /* 0x32370b8f050e7890 */ /* 0x000fe2000fffe03f */
[----:B------:R-:W-:Y:S01]  /*03d0*/  LOP3.LUT R7, R3, UR10, R4, 0x96, !PT ;  /* 0x0000000a03077c12 */ /* 0x000fe2000f8e9604 */
[----:B------:R-:W-:-:S02]  /*03e0*/  UIADD3 UR15, UR4, 0x78dde6e4, URZ ;  /* 0x78dde6e4040f7890 */ /* 0x000fc4000fffe03f */
[----:B------:R-:W-:Y:S01]  /*03f0*/  LOP3.LUT R4, R9, UR9, R6, 0x96, !PT ;  /* 0x0000000909047c12 */ /* 0x000fe2000f8e9606 */
[----:B------:R-:W-:Y:S01]  /*0400*/  UIADD3 UR16, UR5, -0x126145ec, URZ ;  /* 0xed9eba1405107890 */ /* 0x000fe2000fffe03f */
[----:B------:R-:W-:Y:S01]  /*0410*/  IMAD.WIDE.U32 R6, R7, -0x326172a9, RZ ;  /* 0xcd9e8d5707067825 */ /* 0x000fe200078e00ff */
[----:B------:R-:W-:Y:S02]  /*0420*/  UIADD3 UR18, UR5, -0x56f99767, URZ ;  /* 0xa906689905127890 */ /* 0x000fe4000fffe03f */
[----:B------:R-:W-:Y:S01]  /*0430*/  UIADD3 UR17, UR4, 0x1715609d, URZ ;  /* 0x1715609d04117890 */ /* 0x000fe2000fffe03f */
[----:B------:R-:W-:Y:S01]  /*0440*/  IMAD.WIDE.U32 R4, R4, -0x2daee0ad, RZ ;  /* 0xd2511f5304047825 */ /* 0x000fe200078e00ff */
[----:B------:R-:W-:Y:S01]  /*0450*/  LOP3.LUT R3, R7, UR11, R8, 0x96, !PT ;  /* 0x0000000b07037c12 */ /* 0x000fe2000f8e9608 */
[----:B------:R-:W-:Y:S02]  /*0460*/  UIADD3 UR19, UR4, -0x4ab325aa, URZ ;  /* 0xb54cda5604137890 */ /* 0x000fe4000fffe03f */
[----:B------:R-:W-:Y:S01]  /*0470*/  UIADD3 UR20, UR5, 0x646e171e, URZ ;  /* 0x646e171e05147890 */ /* 0x000fe2000fffe03f */
[----:B------:R-:W-:Y:S01]  /*0480*/  LOP3.LUT R8, R5, UR12, R2, 0x96, !PT ;  /* 0x0000000c05087c12 */ /* 0x000fe2000f8e9602 */
[----:B------:R-:W-:Y:S01]  /*0490*/  IMAD.WIDE.U32 R2, R3, -0x2daee0ad, RZ ;  /* 0xd2511f5303027825 */ /* 0x000fe200078e00ff */
[----:B------:R-:W-:-:S02]  /*04a0*/  UIADD3 UR21, UR4, 0x5384540f, URZ ;  /* 0x5384540f04157890 */ /* 0x000fc4000fffe03f */
        /* <DEDUP_REMOVED lines=24> */
[----:B------:R-:W-:-:S04]  /*0630*/  LOP3.LUT R8, R5, UR23, R8, 0x96, !PT ;  /* 0x0000001705087c12 */ /* 0x000fc8000f8e9608 */
[----:B------:R-:W-:Y:S01]  /*0640*/  LOP3.LUT R145, R3, UR24, R2, 0x96, !PT ;  /* 0x0000001803917c12 */ /* 0x000fe2000f8e9602 */
[----:B------:R-:W-:-:S05]  /*0650*/  IMAD.SHL.U32 R2, R149, 0x20, RZ ;  /* 0x0000002095027824 */ /* 0x000fca00078e00ff */
[----:B------:R-:W-:-:S04]  /*0660*/  LOP3.LUT R5, R2, 0x3e0, RZ, 0xc0, !PT ;  /* 0x000003e002057812 */ /* 0x000fc800078ec0ff */
[----:B------:R-:W-:Y:S02]  /*0670*/  IADD3 R2, P1, R5, c[0x0][0x218], RZ ;  /* 0x0000860005027a10 */ /* 0x000fe40007f3e0ff */
[----:B------:R-:W-:-:S03]  /*0680*/  LOP3.LUT R149, R149, 0x1f, RZ, 0xc0, !PT ;  /* 0x0000001f95957812 */ /* 0x000fc600078ec0ff */
[----:B------:R-:W-:Y:S02]  /*0690*/  IMAD.X R3, RZ, RZ, c[0x0][0x21c], P1 ;  /* 0x00008700ff037624 */ /* 0x000fe400008e06ff */
[----:B------:R-:W-:-:S03]  /*06a0*/  IMAD.SHL.U32 R4, R149, 0x20, RZ ;  /* 0x0000002095047824 */ /* 0x000fc600078e00ff */
        /* <DEDUP_REMOVED lines=12> */
[----:B0-----:R-:W-:Y:S02]  /*0770*/  IADD3 R2, P2, R5, c[0x0][0x1b0], RZ ;  /* 0x00006c0005027a10 */ /* 0x001fe40007f5e0ff */
[----:B------:R-:W-:-:S03]  /*0780*/  IADD3.X R5, RZ, c[0x0][0x1bc], RZ, P3, !PT ;  /* 0x00006f00ff057a10 */ /* 0x000fc60001ffe4ff */
        /* <DEDUP_REMOVED lines=14> */
[----:B------:R-:W-:Y:S01]  /*0870*/  UIADD3 UR25, UR4, -0x700cb87f, URZ ;  /* 0x8ff3478104197890 */ /* 0x000fe2000fffe03f */
[----:B------:R-:W-:Y:S01]  /*0880*/  IMAD R143, R143, -0x2daee0ad, RZ ;  /* 0xd2511f538f8f7824 */ /* 0x000fe200078e02ff */
[----:B------:R-:W-:Y:S01]  /*0890*/  UIADD3 UR26, UR5, -0x695add53, URZ ;  /* 0x96a522ad051a7890 */ /* 0x000fe2000fffe03f */
[----:B------:R2:W5:Y:S01]  /*08a0*/  LDG.E.128 R80, [R2.64] ;  /* 0x0000000602507981 */ /* 0x000562000c1e1d00 */
[----:B0-----:R-:W-:-:S02]  /*08b0*/  IMAD R7, R11, -0x326172a9, RZ ;  /* 0xcd9e8d570b077824 */ /* 0x001fc400078e02ff */
[----:B------:R-:W-:Y:S01]  /*08c0*/  IMAD.HI.U32 R6, R8, -0x2daee0ad, RZ ;  /* 0xd2511f5308067827 */ /* 0x000fe200078e00ff */
[----:B------:R2:W5:Y:S04]  /*08d0*/  LDG.E.128 R76, [R2.64+0x10] ;  /* 0x00001006024c7981 */ /* 0x000568000c1e1d00 */
[----:B------:R2:W5:Y:S04]  /*08e0*/  LDG.E.128 R72, [R2.64+0x400] ;  /* 0x0004000602487981 */ /* 0x000568000c1e1d00 */
[----:B------:R2:W5:Y:S04]  /*08f0*/  LDG.E.128 R68, [R2.64+0x410] ;  /* 0x0004100602447981 */ /* 0x000568000c1e1d00 */
[----:B------:R2:W5:Y:S04]  /*0900*/  LDG.E.128 R64, [R2.64+0x800] ;  /* 0x0008000602407981 */ /* 0x000568000c1e1d00 */
[----:B------:R2:W5:Y:S01]  /*0910*/  LDG.E.128 R60, [R2.64+0x810] ;  /* 0x00081006023c7981 */ /* 0x000562000c1e1d00 */
[----:B------:R-:W-:Y:S01]  /*0920*/  BSSY B0, `(.L_x_8722) ;  /* 0x0001213000007945 */ /* 0x000fe20003800000 */
[----:B------:R-:W-:Y:S01]  /*0930*/  LOP3.LUT R143, R6, UR26, R143, 0x96, !PT ;  /* 0x0000001a068f7c12 */ /* 0x000fe2000f8e968f */
[----:B------:R-:W-:Y:S01]  /*0940*/  IMAD R144, R8, -0x2daee0ad, RZ ;  /* 0xd2511f5308907824 */ /* 0x000fe200078e02ff */
[----:B------:R-:W-:Y:S01]  /*0950*/  LOP3.LUT R151, R0, 0x3, RZ, 0xc0, !PT ;  /* 0x0000000300977812 */ /* 0x000fe200078ec0ff */
[----:B--2---:R-:W-:Y:S01]  /*0960*/  IMAD.HI.U32 R2, R145, -0x326172a9, RZ ;  /* 0xcd9e8d5791027827 */ /* 0x004fe200078e00ff */
[----:B------:R-:W-:-:S03]  /*0970*/  ULDC.U8 UR8, c[0x0][0x1f0] ;  /* 0x00007c0000087ab9 */ /* 0x000fc60000000000 */
[----:B------:R-:W-:Y:S01]  /*0980*/  IMAD R145, R145, -0x326172a9, RZ ;  /* 0xcd9e8d5791917824 */ /* 0x000fe200078e02ff */
[----:B------:R-:W-:Y:S01]  /*0990*/  LOP3.LUT R2, R2, UR25, R7, 0x96, !PT ;  /* 0x0000001902027c12 */ /* 0x000fe2000f8e9607 */
[----:B-1----:R-:W-:Y:S02]  /*09a0*/  IMAD.MOV.U32 R3, RZ, RZ, RZ ;  /* 0x000000ffff037224 */ /* 0x002fe400078e00ff */
.L_x_9113:
        /* <DEDUP_REMOVED lines=8> */
[----:B------:R-:W-:Y:S01]  /*0a30*/  @P0 IMAD.MOV.U32 R15, RZ, RZ, 0x20 ;  /* 0x00000020ff0f0424 */ /* 0x000fe200078e00ff */
        /* <DEDUP_REMOVED lines=21> */
.L_x_8724:
[----:B0-----:R-:W-:Y:S02]  /*0b90*/  MOV R12, R145 ;  /* 0x00000091000c7202 */ /* 0x001fe40000000f00 */
.L_x_8725:
[----:B------:R-:W-:Y:S05]  /*0ba0*/  BSYNC B1 ;  /* 0x0000000000017941 */ /* 0x000fea0003800000 */
.L_x_8723:
        /* <DEDUP_REMOVED lines=16> */
.L_x_8729:
[----:B------:R-:W-:Y:S05]  /*0cb0*/  BSYNC B2 ;  /* 0x0000000000027941 */ /* 0x000fea0003800000 */
.L_x_8728:
        /* <DEDUP_REMOVED lines=44> */
.L_x_8727:
[----:B------:R-:W-:Y:S05]  /*0f80*/  BSYNC B1 ;  /* 0x0000000000017941 */ /* 0x000fea0003800000 */
.L_x_8726:
[----:B------:R-:W0:Y:S01]  /*0f90*/  I2F.U32 R12, R12 ;  /* 0x0000000c000c7306 */ /* 0x000e220000201000 */
[----:B------:R-:W-:Y:S01]  /*0fa0*/  HFMA2.MMA R153, -RZ, RZ, 0.1171875, 0 ;  /* 0x2f800000ff997435 */ /* 0x000fe200000001ff */
[----:B------:R-:W-:-:S04]  /*0fb0*/  ISETP.NE.U32.AND P1, PT, RZ, c[0x0][0x178], PT ;  /* 0x00005e00ff007a0c */ /* 0x000fc80003f25070 */
[----:B------:R-:W-:-:S05]  /*0fc0*/  ISETP.NE.AND.EX P1, PT, RZ, c[0x0][0x17c], PT, P1 ;  /* 0x00005f00ff007a0c */ /* 0x000fca0003f25310 */
[----:B0-----:R-:W-:Y:S01]  /*0fd0*/  FFMA.FTZ R13, R12, R153, 1.1641532182693481445e-10 ;  /* 0x2f0000000c0d7423 */ /* 0x001fe20000010099 */
[----:B-----5:R-:W-:-:S04]  /*0fe0*/  PRMT R12, RZ, 0x5410, R8 ;  /* 0x00005410ff0c7816 */ /* 0x020fc80000000008 */
        /* <DEDUP_REMOVED lines=10> */
.L_x_8730:
        /* <DEDUP_REMOVED lines=12> */
.L_x_8733:
[----:B------:R-:W-:Y:S02]  /*1150*/  IMAD.MOV.U32 R13, RZ, RZ, R145 ;  /* 0x000000ffff0d7224 */ /* 0x000fe400078e0091 */
.L_x_8734:
[----:B------:R-:W-:Y:S05]  /*1160*/  BSYNC B1 ;  /* 0x0000000000017941 */ /* 0x000fea0003800000 */
.L_x_8732:
        /* <DEDUP_REMOVED lines=16> */
.L_x_8738:
[----:B------:R-:W-:Y:S05]  /*1270*/  BSYNC B2 ;  /* 0x0000000000027941 */ /* 0x000fea0003800000 */
.L_x_8737:
        /* <DEDUP_REMOVED lines=44> */
.L_x_8736:
[----:B------:R-:W-:Y:S05]  /*1540*/  BSYNC B1 ;  /* 0x0000000000017941 */ /* 0x000fea0003800000 */
.L_x_8735:
        /* <DEDUP_REMOVED lines=9> */
.L_x_8731:
        /* <DEDUP_REMOVED lines=12> */
.L_x_8740:
[----:B------:R-:W-:Y:S02]  /*16a0*/  IMAD.MOV.U32 R13, RZ, RZ, R145 ;  /* 0x000000ffff0d7224 */ /* 0x000fe400078e0091 */
.L_x_8741:
[----:B------:R-:W-:Y:S05]  /*16b0*/  BSYNC B1 ;  /* 0x0000000000017941 */ /* 0x000fea0003800000 */
.L_x_8739:
        /* <DEDUP_REMOVED lines=16> */
.L_x_8745:
[----:B------:R-:W-:Y:S05]  /*17c0*/  BSYNC B2 ;  /* 0x0000000000027941 */ /* 0x000fea0003800000 */
.L_x_8744:
        /* <DEDUP_REMOVED lines=43> */
[----:B------:R-:W-:Y:S02]  /*1a80*/  MOV R144, R16 ;  /* 0x0000001000907202 */ /* 0x000fe40000000f00 */
.L_x_8743:
[----:B------:R-:W-:Y:S05]  /*1a90*/  BSYNC B1 ;  /* 0x0000000000017941 */ /* 0x000fea0003800000 */
.L_x_8742:
        /* <DEDUP_REMOVED lines=13> */
.L_x_8746:
        /* <DEDUP_REMOVED lines=12> */
.L_x_8749:
[----:B------:R-:W-:Y:S02]  /*1c30*/  MOV R8, R145 ;  /* 0x0000009100087202 */ /* 0x000fe40000000f00 */
.L_x_8750:
[----:B------:R-:W-:Y:S05]  /*1c40*/  BSYNC B1 ;  /* 0x0000000000017941 */ /* 0x000fea0003800000 */
.L_x_8748:
        /* <DEDUP_REMOVED lines=16> */
.L_x_8754:
[----:B------:R-:W-:Y:S05]  /*1d50*/  BSYNC B2 ;  /* 0x0000000000027941 */ /* 0x000fea0003800000 */
.L_x_8753:
        /* <DEDUP_REMOVED lines=44> */
.L_x_8752:
[----:B------:R-:W-:Y:S05]  /*2020*/  BSYNC B1 ;  /* 0x0000000000017941 */ /* 0x000fea0003800000 */
.L_x_8751:
        /* <DEDUP_REMOVED lines=9> */
.L_x_8747:
        /* <DEDUP_REMOVED lines=12> */
.L_x_8756:
[----:B------:R-:W-:Y:S02]  /*2180*/  IMAD.MOV.U32 R8, RZ, RZ, R145 ;  /* 0x000000ffff087224 */ /* 0x000fe400078e0091 */
.L_x_8757:
[----:B------:R-:W-:Y:S05]  /*2190*/  BSYNC B1 ;  /* 0x0000000000017941 */ /* 0x000fea0003800000 */
.L_x_8755:
        /* <DEDUP_REMOVED lines=16> */
.L_x_8761:
[----:B------:R-:W-:Y:S05]  /*22a0*/  BSYNC B2 ;  /* 0x0000000000027941 */ /* 0x000fea0003800000 */
.L_x_8760:
        /* <DEDUP_REMOVED lines=41> */
[----:B------:R-:W-:Y:S01]  /*2540*/  MOV R145, R18 ;  /* 0x0000001200917202 */ /* 0x000fe20000000f00 */
[----:B------:R-:W-:Y:S01]  /*2550*/  IMAD.MOV.U32 R144, RZ, RZ, R16 ;  /* 0x000000ffff907224 */ /* 0x000fe200078e0010 */
[----:B------:R-:W-:Y:S02]  /*2560*/  LOP3.LUT R143, R17, UR26, R14, 0x96, !PT ;  /* 0x0000001a118f7c12 */ /* 0x000fe4000f8e960e */
.L_x_8759:
[----:B------:R-:W-:Y:S05]  /*2570*/  BSYNC B1 ;  /* 0x0000000000017941 */ /* 0x000fea0003800000 */
.L_x_8758:
        /* <DEDUP_REMOVED lines=13> */
.L_x_8762:
        /* <DEDUP_REMOVED lines=12> */
.L_x_8765:
[----:B------:R-:W-:Y:S02]  /*2710*/  IMAD.MOV.U32 R6, RZ, RZ, R145 ;  /* 0x000000ffff067224 */ /* 0x000fe400078e0091 */
.L_x_8766:
[----:B------:R-:W-:Y:S05]  /*2720*/  BSYNC B1 ;  /* 0x0000000000017941 */ /* 0x000fea0003800000 */
.L_x_8764:
        /* <DEDUP_REMOVED lines=16> */
.L_x_8770:
[----:B------:R-:W-:Y:S05]  /*2830*/  BSYNC B2 ;  /* 0x0000000000027941 */ /* 0x000fea0003800000 */
.L_x_8769:
        /* <DEDUP_REMOVED lines=44> */
.L_x_8768:
[----:B------:R-:W-:Y:S05]  /*2b00*/  BSYNC B1 ;  /* 0x0000000000017941 */ /* 0x000fea0003800000 */
.L_x_8767:
        /* <DEDUP_REMOVED lines=8> */
[----:B------:R-:W-:-:S04]  /*2b90*/  FADD.FTZ R22, R22, R15 ;  /* 0x0000000f16167221 */ /* 0x000fc80000010000 */
[----:B------:R-:W-:Y:S02]  /*2ba0*/  @P0 FADD.FTZ R22, R30, R22 ;  /* 0x000000161e160221 */ /* 0x000fe40000010000 */
.L_x_8763:
        /* <DEDUP_REMOVED lines=12> */
.L_x_8772:
[----:B------:R-:W-:Y:S02]  /*2c70*/  IMAD.MOV.U32 R8, RZ, RZ, R145 ;  /* 0x000000ffff087224 */ /* 0x000fe400078e0091 */
.L_x_8773:
[----:B------:R-:W-:Y:S05]  /*2c80*/  BSYNC B1 ;  /* 0x0000000000017941 */ /* 0x000fea0003800000 */
.L_x_8771:
        /* <DEDUP_REMOVED lines=16> */
.L_x_8777:
[----:B------:R-:W-:Y:S05]  /*2d90*/  BSYNC B2 ;  /* 0x0000000000027941 */ /* 0x000fea0003800000 */
.L_x_8776:
        /* <DEDUP_REMOVED lines=44> */
.L_x_8775:
[----:B------:R-:W-:Y:S05]  /*3060*/  BSYNC B1 ;  /* 0x0000000000017941 */ /* 0x000fea0003800000 */
.L_x_8774:
        /* <DEDUP_REMOVED lines=13> */
.L_x_8778:
        /* <DEDUP_REMOVED lines=12> */
.L_x_8781:
[----:B------:R-:W-:Y:S02]  /*3200*/  IMAD.MOV.U32 R7, RZ, RZ, R145 ;  /* 0x000000ffff077224 */ /* 0x000fe400078e0091 */
.L_x_8782:
[----:B------:R-:W-:Y:S05]  /*3210*/  BSYNC B1 ;  /* 0x0000000000017941 */ /* 0x000fea0003800000 */
.L_x_8780:
        /* <DEDUP_REMOVED lines=16> */
.L_x_8786:
[----:B------:R-:W-:Y:S05]  /*3320*/  BSYNC B2 ;  /* 0x0000000000027941 */ /* 0x000fea0003800000 */
.L_x_8785:
        /* <DEDUP_REMOVED lines=44> */
.L_x_8784:
[----:B------:R-:W-:Y:S05]  /*35f0*/  BSYNC B1 ;  /* 0x0000000000017941 */ /* 0x000fea0003800000 */
.L_x_8783:
        /* <DEDUP_REMOVED lines=8> */
[----:B------:R-:W-:-:S03]  /*3680*/  PRMT R7, R9, 0x7610, R7 ;  /* 0x0000761009077816 */ /* 0x000fc60000000007 */
[----:B------:R-:W-:Y:S02]  /*3690*/  @P0 FADD.FTZ R23, R31, R23 ;  /* 0x000000171f170221 */ /* 0x000fe40000010000 */
.L_x_8779:
        /* <DEDUP_REMOVED lines=12> */
.L_x_8788:
[----:B------:R-:W-:Y:S02]  /*3760*/  MOV R132, R145 ;  /* 0x0000009100847202 */ /* 0x000fe40000000f00 */
.L_x_8789:
[----:B------:R-:W-:Y:S05]  /*3770*/  BSYNC B1 ;  /* 0x0000000000017941 */ /* 0x000fea0003800000 */
.L_x_8787:
        /* <DEDUP_REMOVED lines=16> */
.L_x_8793:
[----:B------:R-:W-:Y:S05]  /*3880*/  BSYNC B2 ;  /* 0x0000000000027941 */ /* 0x000fea0003800000 */
.L_x_8792:
        /* <DEDUP_REMOVED lines=44> */
.L_x_8791:
[----:B------:R-:W-:Y:S05]  /*3b50*/  BSYNC B1 ;  /* 0x0000000000017941 */ /* 0x000fea0003800000 */
.L_x_8790:
        /* <DEDUP_REMOVED lines=12> */
.L_x_8794:
        /* <DEDUP_REMOVED lines=12> */
.L_x_8797:
[----:B------:R-:W-:Y:S02]  /*3ce0*/  MOV R17, R145 ;  /* 0x0000009100117202 */ /* 0x000fe40000000f00 */
.L_x_8798:
[----:B------:R-:W-:Y:S05]  /*3cf0*/  BSYNC B1 ;  /* 0x0000000000017941 */ /* 0x000fea0003800000 */
.L_x_8796:
        /* <DEDUP_REMOVED lines=16> */
.L_x_8802:
[----:B------:R-:W-:Y:S05]  /*3e00*/  BSYNC B2 ;  /* 0x0000000000027941 */ /* 0x000fea0003800000 */
.L_x_8801:
        /* <DEDUP_REMOVED lines=44> */
.L_x_8800:
[----:B------:R-:W-:Y:S05]  /*40d0*/  BSYNC B1 ;  /* 0x0000000000017941 */ /* 0x000fea0003800000 */
.L_x_8799:
        /* <DEDUP_REMOVED lines=9> */
.L_x_8795:
        /* <DEDUP_REMOVED lines=12> */
.L_x_8804:
[----:B------:R-:W-:Y:S02]  /*4230*/  IMAD.MOV.U32 R17, RZ, RZ, R145 ;  /* 0x000000ffff117224 */ /* 0x000fe400078e0091 */
.L_x_8805:
[----:B------:R-:W-:Y:S05]  /*4240*/  BSYNC B1 ;  /* 0x0000000000017941 */ /* 0x000fea0003800000 */
.L_x_8803:
        /* <DEDUP_REMOVED lines=16> */
.L_x_8809:
[----:B------:R-:W-:Y:S05]  /*4350*/  BSYNC B2 ;  /* 0x0000000000027941 */ /* 0x000fea0003800000 */
.L_x_8808:
        /* <DEDUP_REMOVED lines=44> */
.L_x_8807:
[----:B------:R-:W-:Y:S05]  /*4620*/  BSYNC B1 ;  /* 0x0000000000017941 */ /* 0x000fea0003800000 */
.L_x_8806:
        /* <DEDUP_REMOVED lines=12> */
.L_x_8810:
        /* <DEDUP_REMOVED lines=12> */
.L_x_8813:
[----:B------:R-:W-:Y:S02]  /*47b0*/  IMAD.MOV.U32 R10, RZ, RZ, R145 ;  /* 0x000000ffff0a7224 */ /* 0x000fe400078e0091 */
.L_x_8814:
[----:B------:R-:W-:Y:S05]  /*47c0*/  BSYNC B1 ;  /* 0x0000000000017941 */ /* 0x000fea0003800000 */
.L_x_8812:
        /* <DEDUP_REMOVED lines=16> */
.L_x_8818:
[----:B------:R-:W-:Y:S05]  /*48d0*/  BSYNC B2 ;  /* 0x0000000000027941 */ /* 0x000fea0003800000 */
.L_x_8817:
        /* <DEDUP_REMOVED lines=44> */
.L_x_8816:
[----:B------:R-:W-:Y:S05]  /*4ba0*/  BSYNC B1 ;  /* 0x0000000000017941 */ /* 0x000fea0003800000 */
.L_x_8815:
        /* <DEDUP_REMOVED lines=9> */
.L_x_8811:
        /* <DEDUP_REMOVED lines=12> */
.L_x_8820:
[----:B------:R-:W-:Y:S02]  /*4d00*/  IMAD.MOV.U32 R10, RZ, RZ, R145 ;  /* 0x000000ffff0a7224 */ /* 0x000fe400078e0091 */
.L_x_8821:
[----:B------:R-:W-:Y:S05]  /*4d10*/  BSYNC B1 ;  /* 0x0000000000017941 */ /* 0x000fea0003800000 */
.L_x_8819:
        /* <DEDUP_REMOVED lines=16> */
.L_x_8825:
[----:B------:R-:W-:Y:S05]  /*4e20*/  BSYNC B2 ;  /* 0x0000000000027941 */ /* 0x000fea0003800000 */
.L_x_8824:
        /* <DEDUP_REMOVED lines=44> */
.L_x_8823:
[----:B------:R-:W-:Y:S05]  /*50f0*/  BSYNC B1 ;  /* 0x0000000000017941 */ /* 0x000fea0003800000 */
.L_x_8822:
        /* <DEDUP_REMOVED lines=12> */
.L_x_8826:
        /* <DEDUP_REMOVED lines=12> */
.L_x_8829:
[----:B------:R-:W-:Y:S02]  /*5280*/  IMAD.MOV.U32 R10, RZ, RZ, R145 ;  /* 0x000000ffff0a7224 */ /* 0x000fe400078e0091 */
.L_x_8830:
[----:B------:R-:W-:Y:S05]  /*5290*/  BSYNC B1 ;  /* 0x0000000000017941 */ /* 0x000fea0003800000 */
.L_x_8828:
        /* <DEDUP_REMOVED lines=16> */
.L_x_8834:
[----:B------:R-:W-:Y:S05]  /*53a0*/  BSYNC B2 ;  /* 0x0000000000027941 */ /* 0x000fea0003800000 */
.L_x_8833:
        /* <DEDUP_REMOVED lines=44> */
.L_x_8832:
[----:B------:R-:W-:Y:S05]  /*5670*/  BSYNC B1 ;  /* 0x0000000000017941 */ /* 0x000fea0003800000 */
.L_x_8831:
        /* <DEDUP_REMOVED lines=9> */
.L_x_8827:
        /* <DEDUP_REMOVED lines=12> */
.L_x_8836:
[----:B------:R-:W-:Y:S02]  /*57d0*/  MOV R10, R145 ;  /* 0x00000091000a7202 */ /* 0x000fe40000000f00 */
.L_x_8837:
[----:B------:R-:W-:Y:S05]  /*57e0*/  BSYNC B1 ;  /* 0x0000000000017941 */ /* 0x000fea0003800000 */
.L_x_8835:
        /* <DEDUP_REMOVED lines=16> */
.L_x_8841:
[----:B------:R-:W-:Y:S05]  /*58f0*/  BSYNC B2 ;  /* 0x0000000000027941 */ /* 0x000fea0003800000 */
.L_x_8840:
        /* <DEDUP_REMOVED lines=44> */
.L_x_8839:
[----:B------:R-:W-:Y:S05]  /*5bc0*/  BSYNC B1 ;  /* 0x0000000000017941 */ /* 0x000fea0003800000 */
.L_x_8838:
        /* <DEDUP_REMOVED lines=12> */
.L_x_8842:
        /* <DEDUP_REMOVED lines=12> */
.L_x_8845:
[----:B------:R-:W-:Y:S02]  /*5d50*/  MOV R0, R145 ;  /* 0x0000009100007202 */ /* 0x000fe40000000f00 */
.L_x_8846:
[----:B------:R-:W-:Y:S05]  /*5d60*/  BSYNC B1 ;  /* 0x0000000000017941 */ /* 0x000fea0003800000 */
.L_x_8844:
        /* <DEDUP_REMOVED lines=18> */
.L_x_8850:
[----:B------:R-:W-:Y:S05]  /*5e90*/  BSYNC B2 ;  /* 0x0000000000027941 */ /* 0x000fea0003800000 */
.L_x_8849:
        /* <DEDUP_REMOVED lines=44> */
.L_x_8848:
[----:B------:R-:W-:Y:S05]  /*6160*/  BSYNC B1 ;  /* 0x0000000000017941 */ /* 0x000fea0003800000 */
.L_x_8847:
        /* <DEDUP_REMOVED lines=10> */
.L_x_8843:
[----:B------:R-:W-:Y:S01]  /*6210*/  P2R R10, PR, RZ, 0x2 ;  /* 0x00000002ff0a7803 */ /* 0x000fe20000000000 */
[----:B------:R-:W-:Y:S01]  /*6220*/  IMAD.MOV.U32 R156, RZ, RZ, 0x20 ;  /* 0x00000020ff9c7424 */ /* 0x000fe200078e00ff */
[----:B------:R-:W-:Y:S01]  /*6230*/  ISETP.NE.AND P1, PT, R139, RZ, PT ;  /* 0x000000ff8b00720c */ /* 0x000fe20003f25270 */
[----:B------:R-:W-:Y:S01]  /*6240*/  IMAD.MOV.U32 R157, RZ, RZ, 0x8 ;  /* 0x00000008ff9d7424 */ /* 0x000fe200078e00ff */
[----:B------:R-:W-:Y:S02]  /*6250*/  SEL R9, RZ, 0x10000, P4 ;  /* 0x00010000ff097807 */ /* 0x000fe40002000000 */
[----:B------:R-:W-:Y:S02]  /*6260*/  SEL R14, RZ, 0x100, P3 ;  /* 0x00000100ff0e7807 */ /* 0x000fe40001800000 */
[----:B------:R-:W-:Y:S02]  /*6270*/  ISETP.NE.AND P4, PT, R13, RZ, PT ;  /* 0x000000ff0d00720c */ /* 0x000fe40003f85270 */
[----:B------:R-:W-:-:S02]  /*6280*/  ISETP.NE.AND P3, PT, R137, RZ, PT ;  /* 0x000000ff8900720c */ /* 0x000fc40003f65270 */
[----:B------:R-:W-:Y:S02]  /*6290*/  SEL R11, RZ, 0x1000000, P5 ;  /* 0x01000000ff0b7807 */ /* 0x000fe40002800000 */
[----:B------:R-:W-:Y:S02]  /*62a0*/  SEL R8, RZ, 0x1, P1 ;  /* 0x00000001ff087807 */ /* 0x000fe40000800000 */
[----:B------:R-:W-:Y:S02]  /*62b0*/  ISETP.NE.AND P5, PT, R12, RZ, PT ;  /* 0x000000ff0c00720c */ /* 0x000fe40003fa5270 */
[----:B------:R-:W-:Y:S02]  /*62c0*/  ISETP.NE.AND P1, PT, R10, RZ, PT ;  /* 0x000000ff0a00720c */ /* 0x000fe40003f25270 */
[----:B------:R-:W-:Y:S02]  /*62d0*/  SEL R10, RZ, 0x1, P3 ;  /* 0x00000001ff0a7807 */ /* 0x000fe40001800000 */
[----:B------:R-:W-:-:S02]  /*62e0*/  SEL R12, RZ, 0x1, P4 ;  /* 0x00000001ff0c7807 */ /* 0x000fc40002000000 */
[----:B------:R-:W-:Y:S01]  /*62f0*/  LOP3.LUT R14, R14, R11, R9, 0xfe, !PT ;  /* 0x0000000b0e0e7212 */ /* 0x000fe200078efe09 */
[----:B------:R-:W-:Y:S01]  /*6300*/  IMAD.WIDE.U32 R8, R8, 0x1000000, RZ ;  /* 0x0100000008087825 */ /* 0x000fe200078e00ff */
[----:B------:R-:W-:Y:S02]  /*6310*/  ISETP.NE.AND P6, PT, R155, RZ, PT ;  /* 0x000000ff9b00720c */ /* 0x000fe40003fc5270 */
[----:B------:R-:W-:Y:S01]  /*6320*/  SEL R133, RZ, 0x1, P2 ;  /* 0x00000001ff857807 */ /* 0x000fe20001000000 */
[----:B------:R-:W-:Y:S01]  /*6330*/  IMAD.WIDE.U32 R10, R10, 0x10000, RZ ;  /* 0x000100000a0a7825 */ /* 0x000fe200078e00ff */
[----:B------:R-:W-:Y:S02]  /*6340*/  SEL R15, RZ, 0x1, P5 ;  /* 0x00000001ff0f7807 */ /* 0x000fe40002800000 */
[----:B------:R-:W-:Y:S01]  /*6350*/  LOP3.LUT R133, R9, R14, R133, 0xfe, !PT ;  /* 0x0000000e09857212 */ /* 0x000fe200078efe85 */
[----:B------:R-:W-:Y:S01]  /*6360*/  IMAD.WIDE.U32 R12, R12, 0x100, RZ ;  /* 0x000001000c0c7825 */ /* 0x000fe200078e00ff */
[----:B------:R-:W-:-:S04]  /*6370*/  IADD3 R137, R154, 0x20, RZ ;  /* 0x000000209a897810 */ /* 0x000fc80007ffe0ff */
[----:B------:R-:W-:Y:S01]  /*6380*/  LOP3.LUT R10, R12, R8, R10, 0xfe, !PT ;  /* 0x000000080c0a7212 */ /* 0x000fe200078efe0a */
[----:B------:R-:W-:Y:S01]  /*6390*/  IMAD.WIDE.U32 R8, R154, R156, c[0x0][0x188] ;  /* 0x000062009a087625 */ /* 0x000fe200078e009c */
[----:B------:R-:W-:Y:S02]  /*63a0*/  LOP3.LUT R13, R13, R133, R11, 0xfe, !PT ;  /* 0x000000850d0d7212 */ /* 0x000fe400078efe0b */
[----:B------:R-:W-:Y:S01]  /*63b0*/  LOP3.LUT R12, R10, R15, RZ, 0xfc, !PT ;  /* 0x0000000f0a0c7212 */ /* 0x000fe200078efcff */
[----:B------:R-:W-:Y:S01]  /*63c0*/  IMAD.WIDE.U32 R14, R154, R157, c[0x0][0x190] ;  /* 0x000064009a0e7625 */ /* 0x000fe200078e009d */
[----:B------:R-:W-:Y:S03]  /*63d0*/  STG.E.128 [R8.64], R20 ;  /* 0x0000001408007986 */ /* 0x000fe6000c101d06 */
[C---:B------:R-:W-:Y:S01]  /*63e0*/  @P6 IMAD.WIDE.U32 R10, R137.reuse, R136, c[0x0][0x178] ;  /* 0x00005e00890a6625 */ /* 0x040fe200078e0088 */
[----:B------:R0:W-:Y:S04]  /*63f0*/  STG.E.128 [R8.64+0x10], R16 ;  /* 0x0000101008007986 */ /* 0x0001e8000c101d06 */
[----:B------:R1:W-:Y:S01]  /*6400*/  STG.E.64 [R14.64], R12 ;  /* 0x0000000c0e007986 */ /* 0x0003e2000c101b06 */
[----:B0-----:R-:W-:-:S04]  /*6410*/  @P0 IMAD.WIDE.U32 R8, R137, R156, c[0x0][0x180] ;  /* 0x0000600089080625 */ /* 0x001fc800078e009c */
[----:B-1----:R-:W-:Y:S01]  /*6420*/  IMAD.WIDE.U32 R12, R137, R136, c[0x0][0x170] ;  /* 0x00005c00890c7625 */ /* 0x002fe200078e0088 */
[----:B------:R-:W-:Y:S05]  /*6430*/  @!P6 BRA `(.L_x_8851) ;  /* 0x000001300000e947 */ /* 0x000fea0003800000 */
[----:B------:R-:W-:Y:S01]  /*6440*/  IMAD.U32 R15, R142, 0x10000, RZ ;  /* 0x000100008e0f7824 */ /* 0x000fe200078e00ff */
[----:B------:R-:W-:Y:S02]  /*6450*/  LOP3.LUT R14, R0, 0xffff, RZ, 0xc0, !PT ;  /* 0x0000ffff000e7812 */ /* 0x000fe400078ec0ff */
[----:B------:R-:W-:Y:S02]  /*6460*/  LOP3.LUT R134, R7, 0xff, RZ, 0xc0, !PT ;  /* 0x000000ff07867812 */ /* 0x000fe400078ec0ff */
[----:B------:R-:W-:Y:S02]  /*6470*/  LOP3.LUT R15, R15, 0xff0000, RZ, 0xc0, !PT ;  /* 0x00ff00000f0f7812 */ /* 0x000fe400078ec0ff */
[----:B------:R-:W-:Y:S01]  /*6480*/  LOP3.LUT R132, R6, 0xff, RZ, 0xc0, !PT ;  /* 0x000000ff06847812 */ /* 0x000fe200078ec0ff */
[----:B------:R-:W-:Y:S01]  /*6490*/  IMAD.WIDE.U32 R134, R134, 0x1000000, RZ ;  /* 0x0100000086867825 */ /* 0x000fe200078e00ff */
[----:B------:R-:W-:-:S02]  /*64a0*/  PRMT R139, R15, 0x4210, R14 ;  /* 0x000042100f8b7816 */ /* 0x000fc4000000000e */
[----:B------:R-:W-:Y:S01]  /*64b0*/  PRMT R14, R141, 0x7104, RZ ;  /* 0x000071048d0e7816 */ /* 0x000fe200000000ff */
[----:B------:R-:W-:-:S03]  /*64c0*/  IMAD.WIDE.U32 R132, R132, 0x10000, RZ ;  /* 0x0001000084847825 */ /* 0x000fc600078e00ff */
        /* <DEDUP_REMOVED lines=10> */
.L_x_8851:
[----:B------:R1:W5:Y:S04]  /*6570*/  @P6 LDG.E.128 R32, [R10.64] ;  /* 0x000000060a206981 */ /* 0x000368000c1e1d00 */
[----:B------:R1:W5:Y:S04]  /*6580*/  @P0 LDG.E.128 R28, [R8.64] ;  /* 0x00000006081c0981 */ /* 0x000368000c1e1d00 */
[----:B------:R1:W5:Y:S04]  /*6590*/  @P0 LDG.E.128 R24, [R8.64+0x10] ;  /* 0x0000100608180981 */ /* 0x000368000c1e1d00 */
[----:B-1----:R1:W5:Y:S01]  /*65a0*/  LDG.E.128 R8, [R12.64] ;  /* 0x000000060c087981 */ /* 0x002362000c1e1d00 */
[C---:B------:R-:W-:Y:S01]  /*65b0*/  ISETP.NE.AND P2, PT, R138.reuse, 0x1, PT ;  /* 0x000000018a00780c */ /* 0x040fe20003f45270 */
[----:B------:R-:W-:Y:S01]  /*65c0*/  BSSY B1, `(.L_x_8852) ;  /* 0x000000c000017945 */ /* 0x000fe20003800000 */
        /* <DEDUP_REMOVED lines=10> */
.L_x_8853:
[----:B-1----:R-:W-:Y:S02]  /*6670*/  IMAD.MOV.U32 R139, RZ, RZ, R145 ;  /* 0x000000ffff8b7224 */ /* 0x002fe400078e0091 */
.L_x_8854:
[----:B------:R-:W-:Y:S05]  /*6680*/  BSYNC B1 ;  /* 0x0000000000017941 */ /* 0x000fea0003800000 */
.L_x_8852:
        /* <DEDUP_REMOVED lines=16> */
.L_x_8858:
[----:B------:R-:W-:Y:S05]  /*6790*/  BSYNC B2 ;  /* 0x0000000000027941 */ /* 0x000fea0003800000 */
.L_x_8857:
        /* <DEDUP_REMOVED lines=44> */
.L_x_8856:
[----:B------:R-:W-:Y:S05]  /*6a60*/  BSYNC B1 ;  /* 0x0000000000017941 */ /* 0x000fea0003800000 */
.L_x_8855:
        /* <DEDUP_REMOVED lines=13> */
.L_x_8859:
        /* <DEDUP_REMOVED lines=12> */
.L_x_8862:
[----:B------:R-:W-:Y:S02]  /*6c00*/  IMAD.MOV.U32 R4, RZ, RZ, R145 ;  /* 0x000000ffff047224 */ /* 0x000fe400078e0091 */
.L_x_8863:
[----:B------:R-:W-:Y:S05]  /*6c10*/  BSYNC B1 ;  /* 0x0000000000017941 */ /* 0x000fea0003800000 */
.L_x_8861:
        /* <DEDUP_REMOVED lines=16> */
.L_x_8867:
[----:B------:R-:W-:Y:S05]  /*6d20*/  BSYNC B2 ;  /* 0x0000000000027941 */ /* 0x000fea0003800000 */
.L_x_8866:
        /* <DEDUP_REMOVED lines=44> */
.L_x_8865:
[----:B------:R-:W-:Y:S05]  /*6ff0*/  BSYNC B1 ;  /* 0x0000000000017941 */ /* 0x000fea0003800000 */
.L_x_8864:
        /* <DEDUP_REMOVED lines=10> */
.L_x_8860:
        /* <DEDUP_REMOVED lines=12> */
.L_x_8869:
[----:B------:R-:W-:Y:S02]  /*7160*/  IMAD.MOV.U32 R13, RZ, RZ, R145 ;  /* 0x000000ffff0d7224 */ /* 0x000fe400078e0091 */
.L_x_8870:
[----:B------:R-:W-:Y:S05]  /*7170*/  BSYNC B1 ;  /* 0x0000000000017941 */ /* 0x000fea0003800000 */
.L_x_8868:
        /* <DEDUP_REMOVED lines=16> */
.L_x_8874:
[----:B------:R-:W-:Y:S05]  /*7280*/  BSYNC B2 ;  /* 0x0000000000027941 */ /* 0x000fea0003800000 */
.L_x_8873:
        /* <DEDUP_REMOVED lines=44> */
.L_x_8872:
[----:B------:R-:W-:Y:S05]  /*7550*/  BSYNC B1 ;  /* 0x0000000000017941 */ /* 0x000fea0003800000 */
.L_x_8871:
        /* <DEDUP_REMOVED lines=13> */
.L_x_8875:
        /* <DEDUP_REMOVED lines=12> */
.L_x_8878:
[----:B------:R-:W-:Y:S02]  /*76f0*/  IMAD.MOV.U32 R5, RZ, RZ, R145 ;  /* 0x000000ffff057224 */ /* 0x000fe400078e0091 */
.L_x_8879:
[----:B------:R-:W-:Y:S05]  /*7700*/  BSYNC B1 ;  /* 0x0000000000017941 */ /* 0x000fea0003800000 */
.L_x_8877:
        /* <DEDUP_REMOVED lines=16> */
.L_x_8883:
[----:B------:R-:W-:Y:S05]  /*7810*/  BSYNC B2 ;  /* 0x0000000000027941 */ /* 0x000fea0003800000 */
.L_x_8882:
        /* <DEDUP_REMOVED lines=44> */
.L_x_8881:
[----:B------:R-:W-:Y:S05]  /*7ae0*/  BSYNC B1 ;  /* 0x0000000000017941 */ /* 0x000fea0003800000 */
.L_x_8880:
        /* <DEDUP_REMOVED lines=10> */
.L_x_8876:
        /* <DEDUP_REMOVED lines=12> */
.L_x_8885:
[----:B------:R-:W-:Y:S02]  /*7c50*/  IMAD.MOV.U32 R8, RZ, RZ, R145 ;  /* 0x000000ffff087224 */ /* 0x000fe400078e0091 */
.L_x_8886:
[----:B------:R-:W-:Y:S05]  /*7c60*/  BSYNC B1 ;  /* 0x0000000000017941 */ /* 0x000fea0003800000 */
.L_x_8884:
        /* <DEDUP_REMOVED lines=16> */
.L_x_8890:
[----:B------:R-:W-:Y:S05]  /*7d70*/  BSYNC B2 ;  /* 0x0000000000027941 */ /* 0x000fea0003800000 */
.L_x_8889:
        /* <DEDUP_REMOVED lines=44> */
.L_x_8888:
[----:B------:R-:W-:Y:S05]  /*8040*/  BSYNC B1 ;  /* 0x0000000000017941 */ /* 0x000fea0003800000 */
.L_x_8887:
        /* <DEDUP_REMOVED lines=13> */
.L_x_8891:
        /* <DEDUP_REMOVED lines=12> */
.L_x_8894:
[----:B------:R-:W-:Y:S02]  /*81e0*/  IMAD.MOV.U32 R6, RZ, RZ, R145 ;  /* 0x000000ffff067224 */ /* 0x000fe400078e0091 */
.L_x_8895:
[----:B------:R-:W-:Y:S05]  /*81f0*/  BSYNC B1 ;  /* 0x0000000000017941 */ /* 0x000fea0003800000 */
.L_x_8893:
        /* <DEDUP_REMOVED lines=16> */
.L_x_8899:
[----:B------:R-:W-:Y:S05]  /*8300*/  BSYNC B2 ;  /* 0x0000000000027941 */ /* 0x000fea0003800000 */
.L_x_8898:
        /* <DEDUP_REMOVED lines=44> */
.L_x_8897:
[----:B------:R-:W-:Y:S05]  /*85d0*/  BSYNC B1 ;  /* 0x0000000000017941 */ /* 0x000fea0003800000 */
.L_x_8896:
        /* <DEDUP_REMOVED lines=10> */
.L_x_8892:
        /* <DEDUP_REMOVED lines=12> */
.L_x_8901:
[----:B------:R-:W-:Y:S02]  /*8740*/  IMAD.MOV.U32 R8, RZ, RZ, R145 ;  /* 0x000000ffff087224 */ /* 0x000fe400078e0091 */
.L_x_8902:
[----:B------:R-:W-:Y:S05]  /*8750*/  BSYNC B1 ;  /* 0x0000000000017941 */ /* 0x000fea0003800000 */
.L_x_8900:
        /* <DEDUP_REMOVED lines=16> */
.L_x_8906:
[----:B------:R-:W-:Y:S05]  /*8860*/  BSYNC B2 ;  /* 0x0000000000027941 */ /* 0x000fea0003800000 */
.L_x_8905:
        /* <DEDUP_REMOVED lines=44> */
.L_x_8904:
[----:B------:R-:W-:Y:S05]  /*8b30*/  BSYNC B1 ;  /* 0x0000000000017941 */ /* 0x000fea0003800000 */
.L_x_8903:
        /* <DEDUP_REMOVED lines=13> */
.L_x_8907:
        /* <DEDUP_REMOVED lines=12> */
.L_x_8910:
[----:B------:R-:W-:Y:S02]  /*8cd0*/  IMAD.MOV.U32 R7, RZ, RZ, R145 ;  /* 0x000000ffff077224 */ /* 0x000fe400078e0091 */
.L_x_8911:
[----:B------:R-:W-:Y:S05]  /*8ce0*/  BSYNC B1 ;  /* 0x0000000000017941 */ /* 0x000fea0003800000 */
.L_x_8909:
        /* <DEDUP_REMOVED lines=16> */
.L_x_8915:
[----:B------:R-:W-:Y:S05]  /*8df0*/  BSYNC B2 ;  /* 0x0000000000027941 */ /* 0x000fea0003800000 */
.L_x_8914:
        /* <DEDUP_REMOVED lines=44> */
.L_x_8913:
[----:B------:R-:W-:Y:S05]  /*90c0*/  BSYNC B1 ;  /* 0x0000000000017941 */ /* 0x000fea0003800000 */
.L_x_8912:
        /* <DEDUP_REMOVED lines=10> */
.L_x_8908:
        /* <DEDUP_REMOVED lines=12> */
.L_x_8917:
[----:B------:R-:W-:Y:S02]  /*9230*/  IMAD.MOV.U32 R160, RZ, RZ, R145 ;  /* 0x000000ffffa07224 */ /* 0x000fe400078e0091 */
.L_x_8918:
[----:B------:R-:W-:Y:S05]  /*9240*/  BSYNC B1 ;  /* 0x0000000000017941 */ /* 0x000fea0003800000 */
.L_x_8916:
        /* <DEDUP_REMOVED lines=16> */
.L_x_8922:
[----:B------:R-:W-:Y:S05]  /*9350*/  BSYNC B2 ;  /* 0x0000000000027941 */ /* 0x000fea0003800000 */
.L_x_8921:
        /* <DEDUP_REMOVED lines=44> */
.L_x_8920:
[----:B------:R-:W-:Y:S05]  /*9620*/  BSYNC B1 ;  /* 0x0000000000017941 */ /* 0x000fea0003800000 */
.L_x_8919:
        /* <DEDUP_REMOVED lines=12> */
.L_x_8923:
        /* <DEDUP_REMOVED lines=12> */
.L_x_8926:
[----:B------:R-:W-:Y:S02]  /*97b0*/  IMAD.MOV.U32 R9, RZ, RZ, R145 ;  /* 0x000000ffff097224 */ /* 0x000fe400078e0091 */
.L_x_8927:
[----:B------:R-:W-:Y:S05]  /*97c0*/  BSYNC B1 ;  /* 0x0000000000017941 */ /* 0x000fea0003800000 */
.L_x_8925:
        /* <DEDUP_REMOVED lines=16> */
.L_x_8931:
[----:B------:R-:W-:Y:S05]  /*98d0*/  BSYNC B2 ;  /* 0x0000000000027941 */ /* 0x000fea0003800000 */
.L_x_8930:
        /* <DEDUP_REMOVED lines=44> */
.L_x_8929:
[----:B------:R-:W-:Y:S05]  /*9ba0*/  BSYNC B1 ;  /* 0x0000000000017941 */ /* 0x000fea0003800000 */
.L_x_8928:
        /* <DEDUP_REMOVED lines=9> */
.L_x_8924:
        /* <DEDUP_REMOVED lines=12> */
.L_x_8933:
[----:B------:R-:W-:Y:S02]  /*9d00*/  IMAD.MOV.U32 R9, RZ, RZ, R145 ;  /* 0x000000ffff097224 */ /* 0x000fe400078e0091 */
.L_x_8934:
[----:B------:R-:W-:Y:S05]  /*9d10*/  BSYNC B1 ;  /* 0x0000000000017941 */ /* 0x000fea0003800000 */
.L_x_8932:
        /* <DEDUP_REMOVED lines=16> */
.L_x_8938:
[----:B------:R-:W-:Y:S05]  /*9e20*/  BSYNC B2 ;  /* 0x0000000000027941 */ /* 0x000fea0003800000 */
.L_x_8937:
        /* <DEDUP_REMOVED lines=44> */
.L_x_8936:
[----:B------:R-:W-:Y:S05]  /*a0f0*/  BSYNC B1 ;  /* 0x0000000000017941 */ /* 0x000fea0003800000 */
.L_x_8935:
        /* <DEDUP_REMOVED lines=12> */
.L_x_8939:
        /* <DEDUP_REMOVED lines=12> */
.L_x_8942:
[----:B------:R-:W-:Y:S02]  /*a280*/  IMAD.MOV.U32 R10, RZ, RZ, R145 ;  /* 0x000000ffff0a7224 */ /* 0x000fe400078e0091 */
.L_x_8943:
[----:B------:R-:W-:Y:S05]  /*a290*/  BSYNC B1 ;  /* 0x0000000000017941 */ /* 0x000fea0003800000 */
.L_x_8941:
        /* <DEDUP_REMOVED lines=16> */
.L_x_8947:
[----:B------:R-:W-:Y:S05]  /*a3a0*/  BSYNC B2 ;  /* 0x0000000000027941 */ /* 0x000fea0003800000 */
.L_x_8946:
        /* <DEDUP_REMOVED lines=44> */
.L_x_8945:
[----:B------:R-:W-:Y:S05]  /*a670*/  BSYNC B1 ;  /* 0x0000000000017941 */ /* 0x000fea0003800000 */
.L_x_8944:
        /* <DEDUP_REMOVED lines=9> */
.L_x_8940:
        /* <DEDUP_REMOVED lines=12> */
.L_x_8949:
[----:B------:R-:W-:Y:S02]  /*a7d0*/  IMAD.MOV.U32 R10, RZ, RZ, R145 ;  /* 0x000000ffff0a7224 */ /* 0x000fe400078e0091 */
.L_x_8950:
[----:B------:R-:W-:Y:S05]  /*a7e0*/  BSYNC B1 ;  /* 0x0000000000017941 */ /* 0x000fea0003800000 */
.L_x_8948:
        /* <DEDUP_REMOVED lines=16> */
.L_x_8954:
[----:B------:R-:W-:Y:S05]  /*a8f0*/  BSYNC B2 ;  /* 0x0000000000027941 */ /* 0x000fea0003800000 */
.L_x_8953:
        /* <DEDUP_REMOVED lines=44> */
.L_x_8952:
[----:B------:R-:W-:Y:S05]  /*abc0*/  BSYNC B1 ;  /* 0x0000000000017941 */ /* 0x000fea0003800000 */
.L_x_8951:
        /* <DEDUP_REMOVED lines=9> */
[----:B------:R-:W-:Y:S02]  /*ac60*/  IMAD.MOV.U32 R133, RZ, RZ, R132 ;  /* 0x000000ffff857224 */ /* 0x000fe400078e0084 */
[----:B------:R-:W-:Y:S01]  /*ac70*/  FADD.FTZ R10, R26, R10 ;  /* 0x0000000a1a0a7221 */ /* 0x000fe20000010000 */
[----:B------:R-:W-:Y:S05]  /*ac80*/  BRA `(.L_x_8956) ;  /* 0x0000056000007947 */ /* 0x000fea0003800000 */
.L_x_8955:
        /* <DEDUP_REMOVED lines=12> */
.L_x_8958:
[----:B------:R-:W-:Y:S02]  /*ad50*/  IMAD.MOV.U32 R142, RZ, RZ, R145 ;  /* 0x000000ffff8e7224 */ /* 0x000fe400078e0091 */
.L_x_8959:
[----:B------:R-:W-:Y:S05]  /*ad60*/  BSYNC B1 ;  /* 0x0000000000017941 */ /* 0x000fea0003800000 */
.L_x_8957:
        /* <DEDUP_REMOVED lines=16> */
.L_x_8963:
[----:B------:R-:W-:Y:S05]  /*ae70*/  BSYNC B2 ;  /* 0x0000000000027941 */ /* 0x000fea0003800000 */
.L_x_8962:
        /* <DEDUP_REMOVED lines=44> */
.L_x_8961:
[----:B------:R-:W-:Y:S05]  /*b140*/  BSYNC B1 ;  /* 0x0000000000017941 */ /* 0x000fea0003800000 */
.L_x_8960:
        /* <DEDUP_REMOVED lines=10> */
.L_x_8956:
        /* <DEDUP_REMOVED lines=12> */
.L_x_8965:
[----:B------:R-:W-:Y:S02]  /*b2b0*/  IMAD.MOV.U32 R160, RZ, RZ, R145 ;  /* 0x000000ffffa07224 */ /* 0x000fe400078e0091 */
.L_x_8966:
[----:B------:R-:W-:Y:S05]  /*b2c0*/  BSYNC B1 ;  /* 0x0000000000017941 */ /* 0x000fea0003800000 */
.L_x_8964:
        /* <DEDUP_REMOVED lines=16> */
.L_x_8970:
[----:B------:R-:W-:Y:S05]  /*b3d0*/  BSYNC B2 ;  /* 0x0000000000027941 */ /* 0x000fea0003800000 */
.L_x_8969:
        /* <DEDUP_REMOVED lines=44> */
.L_x_8968:
[----:B------:R-:W-:Y:S05]  /*b6a0*/  BSYNC B1 ;  /* 0x0000000000017941 */ /* 0x000fea0003800000 */
.L_x_8967:
        /* <DEDUP_REMOVED lines=12> */
.L_x_8971:
        /* <DEDUP_REMOVED lines=12> */
.L_x_8974:
[----:B------:R-:W-:Y:S02]  /*b830*/  IMAD.MOV.U32 R0, RZ, RZ, R145 ;  /* 0x000000ffff007224 */ /* 0x000fe400078e0091 */
.L_x_8975:
[----:B------:R-:W-:Y:S05]  /*b840*/  BSYNC B1 ;  /* 0x0000000000017941 */ /* 0x000fea0003800000 */
.L_x_8973:
        /* <DEDUP_REMOVED lines=18> */
.L_x_8979:
[----:B------:R-:W-:Y:S05]  /*b970*/  BSYNC B2 ;  /* 0x0000000000027941 */ /* 0x000fea0003800000 */
.L_x_8978:
        /* <DEDUP_REMOVED lines=44> */
.L_x_8977:
[----:B------:R-:W-:Y:S05]  /*bc40*/  BSYNC B1 ;  /* 0x0000000000017941 */ /* 0x000fea0003800000 */
.L_x_8976:
        /* <DEDUP_REMOVED lines=10> */
.L_x_8972:
[----:B------:R-:W-:Y:S02]  /*bcf0*/  P2R R135, PR, RZ, 0x1 ;  /* 0x00000001ff877803 */ /* 0x000fe40000000000 */
[----:B------:R-:W-:Y:S02]  /*bd00*/  ISETP.NE.AND P0, PT, R159, RZ, PT ;  /* 0x000000ff9f00720c */ /* 0x000fe40003f05270 */
[----:B------:R-:W-:Y:S02]  /*bd10*/  SEL R134, RZ, 0x1000000, P5 ;  /* 0x01000000ff867807 */ /* 0x000fe40002800000 */
[----:B------:R-:W-:Y:S02]  /*bd20*/  SEL R138, RZ, 0x1, P0 ;  /* 0x00000001ff8a7807 */ /* 0x000fe40000000000 */
[----:B------:R-:W-:Y:S02]  /*bd30*/  SEL R133, RZ, 0x10000, P4 ;  /* 0x00010000ff857807 */ /* 0x000fe40002000000 */
[----:B------:R-:W-:Y:S01]  /*bd40*/  SEL R132, RZ, 0x100, P3 ;  /* 0x00000100ff847807 */ /* 0x000fe20001800000 */
[----:B------:R-:W-:Y:S01]  /*bd50*/  IMAD.WIDE.U32 R138, R138, 0x1000000, RZ ;  /* 0x010000008a8a7825 */ /* 0x000fe200078e00ff */
[----:B------:R-:W-:-:S02]  /*bd60*/  ISETP.NE.AND P4, PT, R152, RZ, PT ;  /* 0x000000ff9800720c */ /* 0x000fc40003f85270 */
[----:B------:R-:W-:Y:S02]  /*bd70*/  LOP3.LUT R132, R132, R134, R133, 0xfe, !PT ;  /* 0x0000008684847212 */ /* 0x000fe400078efe85 */
[----:B------:R-:W-:Y:S02]  /*bd80*/  SEL R133, RZ, 0x1, P2 ;  /* 0x00000001ff857807 */ /* 0x000fe40001000000 */
[----:B------:R-:W-:Y:S02]  /*bd90*/  ISETP.NE.AND P3, PT, R158, RZ, PT ;  /* 0x000000ff9e00720c */ /* 0x000fe40003f65270 */
[----:B------:R-:W-:Y:S02]  /*bda0*/  LOP3.LUT R139, R139, R132, R133, 0xfe, !PT ;  /* 0x000000848b8b7212 */ /* 0x000fe400078efe85 */
[----:B------:R-:W-:Y:S02]  /*bdb0*/  SEL R134, RZ, 0x1, P3 ;  /* 0x00000001ff867807 */ /* 0x000fe40001800000 */
[----:B------:R-:W-:-:S02]  /*bdc0*/  SEL R132, RZ, 0x1, P4 ;  /* 0x00000001ff847807 */ /* 0x000fc40002000000 */
[----:B------:R-:W-:Y:S01]  /*bdd0*/  ISETP.NE.AND P0, PT, R135, RZ, PT ;  /* 0x000000ff8700720c */ /* 0x000fe20003f05270 */
[----:B------:R-:W-:Y:S01]  /*bde0*/  IMAD.WIDE.U32 R134, R134, 0x10000, RZ ;  /* 0x0001000086867825 */ /* 0x000fe200078e00ff */
[----:B------:R-:W-:Y:S02]  /*bdf0*/  ISETP.NE.AND P5, PT, R151, RZ, PT ;  /* 0x000000ff9700720c */ /* 0x000fe40003fa5270 */
[----:B------:R-:W-:Y:S01]  /*be00*/  ISETP.NE.AND P6, PT, R155, RZ, PT ;  /* 0x000000ff9b00720c */ /* 0x000fe20003fc5270 */
[----:B------:R-:W-:Y:S01]  /*be10*/  IMAD.WIDE.U32 R132, R132, 0x100, RZ ;  /* 0x0000010084847825 */ /* 0x000fe200078e00ff */
[----:B------:R-:W-:-:S04]  /*be20*/  IADD3 R152, R154, 0x40, RZ ;  /* 0x000000409a987810 */ /* 0x000fc80007ffe0ff */
[----:B------:R-:W-:Y:S02]  /*be30*/  LOP3.LUT R138, R132, R138, R134, 0xfe, !PT ;  /* 0x0000008a848a7212 */ /* 0x000fe400078efe86 */
[----:B------:R-:W-:Y:S01]  /*be40*/  LOP3.LUT R133, R133, R139, R135, 0xfe, !PT ;  /* 0x0000008b85857212 */ /* 0x000fe200078efe87 */
[----:B------:R-:W-:Y:S01]  /*be50*/  IMAD.WIDE.U32 R134, R137, R156, c[0x0][0x188] ;  /* 0x0000620089867625 */ /* 0x000fe200078e009c */
[----:B------:R-:W-:-:S04]  /*be60*/  SEL R139, RZ, 0x1, P5 ;  /* 0x00000001ff8b7807 */ /* 0x000fc80002800000 */
[----:B------:R-:W-:Y:S01]  /*be70*/  STG.E.128 [R134.64], R12 ;  /* 0x0000000c86007986 */ /* 0x000fe2000c101d06 */
[----:B------:R-:W-:-:S03]  /*be80*/  LOP3.LUT R132, R138, R139, RZ, 0xfc, !PT ;  /* 0x0000008b8a847212 */ /* 0x000fc600078efcff */
[----:B------:R0:W-:Y:S02]  /*be90*/  STG.E.128 [R134.64+0x10], R8 ;  /* 0x0000100886007986 */ /* 0x0001e4000c101d06 */
[----:B0-----:R-:W-:-:S05]  /*bea0*/  IMAD.WIDE.U32 R134, R137, R157, c[0x0][0x190] ;  /* 0x0000640089867625 */ /* 0x001fca00078e009d */
[----:B------:R0:W-:Y:S01]  /*beb0*/  STG.E.64 [R134.64], R132 ;  /* 0x0000008486007986 */ /* 0x0001e2000c101b06 */
[----:B------:R-:W-:Y:S05]  /*bec0*/  @!P6 BRA `(.L_x_8980) ;  /* 0x000001300000e947 */ /* 0x000fea0003800000 */
[----:B0-----:R-:W-:Y:S02]  /*bed0*/  SHF.L.U32 R132, R142, 0x10, RZ ;  /* 0x000000108e847819 */ /* 0x001fe400000006ff */
[----:B------:R-:W-:Y:S02]  /*bee0*/  LOP3.LUT R138, R7, 0xff, RZ, 0xc0, !PT ;  /* 0x000000ff078a7812 */ /* 0x000fe400078ec0ff */
[----:B------:R-:W-:Y:S02]  /*bef0*/  LOP3.LUT R133, R132, 0xff0000, RZ, 0xc0, !PT ;  /* 0x00ff000084857812 */ /* 0x000fe400078ec0ff */
[----:B------:R-:W-:Y:S01]  /*bf00*/  LOP3.LUT R132, R0, 0xffff, RZ, 0xc0, !PT ;  /* 0x0000ffff00847812 */ /* 0x000fe200078ec0ff */
[----:B------:R-:W-:Y:S01]  /*bf10*/  IMAD.WIDE.U32 R138, R138, 0x1000000, RZ ;  /* 0x010000008a8a7825 */ /* 0x000fe200078e00ff */
[----:B------:R-:W-:Y:S02]  /*bf20*/  LOP3.LUT R134, R6, 0xff, RZ, 0xc0, !PT ;  /* 0x000000ff06867812 */ /* 0x000fe400078ec0ff */
        /* <DEDUP_REMOVED lines=13> */
.L_x_8980:
[----:B0-----:R-:W-:-:S05]  /*c000*/  @P0 IMAD.WIDE.U32 R132, R156, R152, c[0x0][0x180] ;  /* 0x000060009c840625 */ /* 0x001fca00078e0098 */
[----:B------:R0:W5:Y:S04]  /*c010*/  @P0 LDG.E.128 R28, [R132.64] ;  /* 0x00000006841c0981 */ /* 0x000168000c1e1d00 */
[----:B------:R0:W5:Y:S02]  /*c020*/  @P0 LDG.E.128 R24, [R132.64+0x10] ;  /* 0x0000100684180981 */ /* 0x000164000c1e1d00 */
[----:B0-----:R-:W-:-:S04]  /*c030*/  @P6 IMAD.WIDE.U32 R132, R136, R152, c[0x0][0x178] ;  /* 0x00005e0088846625 */ /* 0x001fc800078e0098 */
[----:B------:R-:W-:Y:S01]  /*c040*/  IMAD.WIDE.U32 R136, R152, R136, c[0x0][0x170] ;  /* 0x00005c0098887625 */ /* 0x000fe200078e0088 */
[----:B------:R0:W5:Y:S05]  /*c050*/  @P6 LDG.E.128 R32, [R132.64] ;  /* 0x0000000684206981 */ /* 0x00016a000c1e1d00 */
[----:B------:R-:W5:Y:S01]  /*c060*/  LDG.E.128 R136, [R136.64] ;  /* 0x0000000688887981 */ /* 0x000f62000c1e1d00 */
[C---:B------:R-:W-:Y:S01]  /*c070*/  ISETP.NE.AND P2, PT, R160.reuse, 0x1, PT ;  /* 0x00000001a000780c */ /* 0x040fe20003f45270 */
[----:B------:R-:W-:Y:S01]  /*c080*/  BSSY B1, `(.L_x_8981) ;  /* 0x000000c000017945 */ /* 0x000fe20003800000 */
        /* <DEDUP_REMOVED lines=10> */
.L_x_8982:
[----:B0-----:R-:W-:Y:S02]  /*c130*/  IMAD.MOV.U32 R151, RZ, RZ, R145 ;  /* 0x000000ffff977224 */ /* 0x001fe400078e0091 */
.L_x_8983:
[----:B------:R-:W-:Y:S05]  /*c140*/  BSYNC B1 ;  /* 0x0000000000017941 */ /* 0x000fea0003800000 */
.L_x_8981:
        /* <DEDUP_REMOVED lines=16> */
.L_x_8987:
[----:B------:R-:W-:Y:S05]  /*c250*/  BSYNC B2 ;  /* 0x0000000000027941 */ /* 0x000fea0003800000 */
.L_x_8986:
        /* <DEDUP_REMOVED lines=44> */
.L_x_8985:
[----:B------:R-:W-:Y:S05]  /*c520*/  BSYNC B1 ;  /* 0x0000000000017941 */ /* 0x000fea0003800000 */
.L_x_8984:
[----:B------:R-:W0:Y:S02]  /*c530*/  I2F.U32 R132, R151 ;  /* 0x0000009700847306 */ /* 0x000e240000201000 */
[----:B0-----:R-:W-:-:S05]  /*c540*/  FFMA.FTZ R132, R132, R153, 1.1641532182693481445e-10 ;  /* 0x2f00000084847423 */ /* 0x001fca0000010099 */
        /* <DEDUP_REMOVED lines=8> */
[----:B------:R-:W-:Y:S01]  /*c5d0*/  MOV R135, R134 ;  /* 0x0000008600877202 */ /* 0x000fe20000000f00 */
[----:B------:R-:W-:Y:S01]  /*c5e0*/  FADD.FTZ R132, R28, R132 ;  /* 0x000000841c847221 */ /* 0x000fe20000010000 */
[----:B------:R-:W-:Y:S05]  /*c5f0*/  BRA `(.L_x_8989) ;  /* 0x0000056000007947 */ /* 0x000fea0003800000 */
.L_x_8988:
        /* <DEDUP_REMOVED lines=12> */
.L_x_8991:
[----:B------:R-:W-:Y:S02]  /*c6c0*/  IMAD.MOV.U32 R4, RZ, RZ, R145 ;  /* 0x000000ffff047224 */ /* 0x000fe400078e0091 */
.L_x_8992:
[----:B------:R-:W-:Y:S05]  /*c6d0*/  BSYNC B1 ;  /* 0x0000000000017941 */ /* 0x000fea0003800000 */
.L_x_8990:
        /* <DEDUP_REMOVED lines=16> */
.L_x_8996:
[----:B------:R-:W-:Y:S05]  /*c7e0*/  BSYNC B2 ;  /* 0x0000000000027941 */ /* 0x000fea0003800000 */
.L_x_8995:
        /* <DEDUP_REMOVED lines=42> */
[----:B------:R-:W-:Y:S02]  /*ca90*/  IMAD.MOV.U32 R144, RZ, RZ, R134 ;  /* 0x000000ffff907224 */ /* 0x000fe400078e0086 */
[----:B------:R-:W-:Y:S02]  /*caa0*/  IMAD.MOV.U32 R135, RZ, RZ, RZ ;  /* 0x000000ffff877224 */ /* 0x000fe400078e00ff */
.L_x_8994:
[----:B------:R-:W-:Y:S05]  /*cab0*/  BSYNC B1 ;  /* 0x0000000000017941 */ /* 0x000fea0003800000 */
.L_x_8993:
[----:B------:R-:W0:Y:S02]  /*cac0*/  I2F.U32 R4, R4 ;  /* 0x0000000400047306 */ /* 0x000e240000201000 */
[----:B0-----:R-:W-:Y:S01]  /*cad0*/  FFMA.FTZ R133, R4, R153, 1.1641532182693481445e-10 ;  /* 0x2f00000004857423 */ /* 0x001fe20000010099 */
[----:B------:R-:W-:-:S04]  /*cae0*/  PRMT R4, RZ, 0x5410, R32 ;  /* 0x00005410ff047816 */ /* 0x000fc80000000020 */
[----:B------:R-:W-:Y:S01]  /*caf0*/  FSETP.GTU.FTZ.AND P2, PT, R133, c[0x0][0x1e4], PT ;  /* 0x0000790085007a0b */ /* 0x000fe20003f5c000 */
[----:B------:R-:W-:-:S05]  /*cb00*/  FMUL.FTZ R133, R4, c[0x0][0x1e8] ;  /* 0x00007a0004857a20 */ /* 0x000fca0000410000 */
[----:B------:R-:W-:-:S05]  /*cb10*/  FSEL R133, R133, RZ, !P2 ;  /* 0x000000ff85857208 */ /* 0x000fca0005000000 */
[----:B------:R-:W-:Y:S01]  /*cb20*/  FADD.FTZ R132, R132, R133 ;  /* 0x0000008584847221 */ /* 0x000fe20000010000 */
[----:B------:R-:W-:-:S03]  /*cb30*/  SEL R133, RZ, 0x1, P2 ;  /* 0x00000001ff857807 */ /* 0x000fc60001000000 */
[----:B------:R-:W-:Y:S01]  /*cb40*/  @P0 FADD.FTZ R132, R28, R132 ;  /* 0x000000841c840221 */ /* 0x000fe20000010000 */
[----:B------:R-:W-:Y:S02]  /*cb50*/  PRMT R4, R133, 0x7610, R4 ;  /* 0x0000761085047816 */ /* 0x000fe40000000004 */
.L_x_8989:
        /* <DEDUP_REMOVED lines=12> */
.L_x_8998:
[----:B------:R-:W-:Y:S02]  /*cc20*/  IMAD.MOV.U32 R133, RZ, RZ, R145 ;  /* 0x000000ffff857224 */ /* 0x000fe400078e0091 */
.L_x_8999:
[----:B------:R-:W-:Y:S05]  /*cc30*/  BSYNC B1 ;  /* 0x0000000000017941 */ /* 0x000fea0003800000 */
.L_x_8997:
        /* <DEDUP_REMOVED lines=16> */
.L_x_9003:
[----:B------:R-:W-:Y:S05]  /*cd40*/  BSYNC B2 ;  /* 0x0000000000027941 */ /* 0x000fea0003800000 */
.L_x_9002:
        /* <DEDUP_REMOVED lines=41> */
[----:B------:R-:W-:-:S05]  /*cfe0*/  IMAD.WIDE.U32 R134, R143, -0x2daee0ad, RZ ;  /* 0xd2511f538f867825 */ /* 0x000fca00078e00ff */
[----:B------:R-:W-:Y:S01]  /*cff0*/  LOP3.LUT R143, R135, UR26, R144, 0x96, !PT ;  /* 0x0000001a878f7c12 */ /* 0x000fe2000f8e9690 */
[----:B------:R-:W-:Y:S02]  /*d000*/  IMAD.MOV.U32 R144, RZ, RZ, R134 ;  /* 0x000000ffff907224 */ /* 0x000fe400078e0086 */
.L_x_9001:
[----:B------:R-:W-:Y:S05]  /*d010*/  BSYNC B1 ;  /* 0x0000000000017941 */ /* 0x000fea0003800000 */
.L_x_9000:
        /* <DEDUP_REMOVED lines=13> */
.L_x_9004:
        /* <DEDUP_REMOVED lines=12> */
.L_x_9007:
[----:B------:R-:W-:Y:S02]  /*d1b0*/  IMAD.MOV.U32 R5, RZ, RZ, R145 ;  /* 0x000000ffff057224 */ /* 0x000fe400078e0091 */
.L_x_9008:
[----:B------:R-:W-:Y:S05]  /*d1c0*/  BSYNC B1 ;  /* 0x0000000000017941 */ /* 0x000fea0003800000 */
.L_x_9006:
        /* <DEDUP_REMOVED lines=16> */
.L_x_9012:
[----:B------:R-:W-:Y:S05]  /*d2d0*/  BSYNC B2 ;  /* 0x0000000000027941 */ /* 0x000fea0003800000 */
.L_x_9011:
        /* <DEDUP_REMOVED lines=43> */
[----:B------:R-:W-:Y:S02]  /*d590*/  IMAD.MOV.U32 R134, RZ, RZ, RZ ;  /* 0x000000ffff867224 */ /* 0x000fe400078e00ff */
.L_x_9010:
[----:B------:R-:W-:Y:S05]  /*d5a0*/  BSYNC B1 ;  /* 0x0000000000017941 */ /* 0x000fea0003800000 */
.L_x_9009:
[----:B------:R0:W1:Y:S02]  /*d5b0*/  I2F.U32 R136, R5 ;  /* 0x0000000500887306 */ /* 0x0000640000201000 */
[----:B0-----:R-:W-:Y:S01]  /*d5c0*/  PRMT R5, RZ, 0x7610, R32 ;  /* 0x00007610ff057816 */ /* 0x001fe20000000020 */
[----:B-1----:R-:W-:-:S05]  /*d5d0*/  FFMA.FTZ R136, R136, R153, 1.1641532182693481445e-10 ;  /* 0x2f00000088887423 */ /* 0x002fca0000010099 */
[----:B------:R-:W-:Y:S01]  /*d5e0*/  FSETP.GTU.FTZ.AND P2, PT, R136, c[0x0][0x1e4], PT ;  /* 0x0000790088007a0b */ /* 0x000fe20003f5c000 */
[----:B------:R-:W-:-:S03]  /*d5f0*/  FMUL.FTZ R136, R5, c[0x0][0x1e8] ;  /* 0x00007a0005887a20 */ /* 0x000fc60000410000 */
[----:B------:R-:W-:Y:S02]  /*d600*/  SEL R135, RZ, 0x1, P2 ;  /* 0x00000001ff877807 */ /* 0x000fe40001000000 */
[----:B------:R-:W-:Y:S02]  /*d610*/  FSEL R136, R136, RZ, !P2 ;  /* 0x000000ff88887208 */ /* 0x000fe40005000000 */
[----:B------:R-:W-:-:S03]  /*d620*/  PRMT R5, R135, 0x7610, R5 ;  /* 0x0000761087057816 */ /* 0x000fc60000000005 */
[----:B------:R-:W-:-:S04]  /*d630*/  FADD.FTZ R133, R133, R136 ;  /* 0x0000008885857221 */ /* 0x000fc80000010000 */
[----:B------:R-:W-:Y:S02]  /*d640*/  @P0 FADD.FTZ R133, R29, R133 ;  /* 0x000000851d850221 */ /* 0x000fe40000010000 */
.L_x_9005:
        /* <DEDUP_REMOVED lines=12> */
.L_x_9014:
[----:B------:R-:W-:Y:S02]  /*d710*/  MOV R136, R145 ;  /* 0x0000009100887202 */ /* 0x000fe40000000f00 */
.L_x_9015:
[----:B------:R-:W-:Y:S05]  /*d720*/  BSYNC B1 ;  /* 0x0000000000017941 */ /* 0x000fea0003800000 */
.L_x_9013:
        /* <DEDUP_REMOVED lines=16> */
.L_x_9019:
[----:B------:R-:W-:Y:S05]  /*d830*/  BSYNC B2 ;  /* 0x0000000000027941 */ /* 0x000fea0003800000 */
.L_x_9018:
        /* <DEDUP_REMOVED lines=42> */
[----:B------:R-:W-:Y:S01]  /*dae0*/  HFMA2.MMA R135, -RZ, RZ, 0, 0 ;  /* 0x00000000ff877435 */ /* 0x000fe200000001ff */
[----:B------:R-:W-:-:S05]  /*daf0*/  IMAD.MOV.U32 R144, RZ, RZ, R134 ;  /* 0x000000ffff907224 */ /* 0x000fca00078e0086 */
.L_x_9017:
[----:B------:R-:W-:Y:S05]  /*db00*/  BSYNC B1 ;  /* 0x0000000000017941 */ /* 0x000fea0003800000 */
.L_x_9016:
[----:B------:R-:W0:Y:S02]  /*db10*/  I2F.U32 R134, R136 ;  /* 0x0000008800867306 */ /* 0x000e240000201000 */
[----:B0-----:R-:W-:-:S05]  /*db20*/  FFMA.FTZ R134, R134, R153, 1.1641532182693481445e-10 ;  /* 0x2f00000086867423 */ /* 0x001fca0000010099 */
[----:B------:R-:W-:Y:S02]  /*db30*/  FSETP.GTU.FTZ.AND P2, PT, R134, c[0x0][0x1e4], PT ;  /* 0x0000790086007a0b */ /* 0x000fe40003f5c000 */
[----:B------:R-:W-:Y:S02]  /*db40*/  PRMT R134, RZ, 0x5410, R137 ;  /* 0x00005410ff867816 */ /* 0x000fe40000000089 */
[----:B------:R-:W-:-:S03]  /*db50*/  P2R R161, PR, RZ, 0x4 ;  /* 0x00000004ffa17803 */ /* 0x000fc60000000000 */
        /* <DEDUP_REMOVED lines=8> */
.L_x_9020:
        /* <DEDUP_REMOVED lines=12> */
.L_x_9023:
[----:B------:R-:W-:Y:S02]  /*dca0*/  MOV R6, R145 ;  /* 0x0000009100067202 */ /* 0x000fe40000000f00 */
.L_x_9024:
[----:B------:R-:W-:Y:S05]  /*dcb0*/  BSYNC B1 ;  /* 0x0000000000017941 */ /* 0x000fea0003800000 */
.L_x_9022:
        /* <DEDUP_REMOVED lines=16> */
.L_x_9028:
[----:B------:R-:W-:Y:S05]  /*ddc0*/  BSYNC B2 ;  /* 0x0000000000027941 */ /* 0x000fea0003800000 */
.L_x_9027:
        /* <DEDUP_REMOVED lines=44> */
.L_x_9026:
[----:B------:R-:W-:Y:S05]  /*e090*/  BSYNC B1 ;  /* 0x0000000000017941 */ /* 0x000fea0003800000 */
.L_x_9025:
        /* <DEDUP_REMOVED lines=10> */
.L_x_9021:
        /* <DEDUP_REMOVED lines=12> */
.L_x_9030:
[----:B------:R-:W-:Y:S02]  /*e200*/  IMAD.MOV.U32 R135, RZ, RZ, R145 ;  /* 0x000000ffff877224 */ /* 0x000fe400078e0091 */
.L_x_9031:
[----:B------:R-:W-:Y:S05]  /*e210*/  BSYNC B1 ;  /* 0x0000000000017941 */ /* 0x000fea0003800000 */
.L_x_9029:
        /* <DEDUP_REMOVED lines=16> */
.L_x_9035:
[----:B------:R-:W-:Y:S05]  /*e320*/  BSYNC B2 ;  /* 0x0000000000027941 */ /* 0x000fea0003800000 */
.L_x_9034:
        /* <DEDUP_REMOVED lines=44> */
.L_x_9033:
[----:B------:R-:W-:Y:S05]  /*e5f0*/  BSYNC B1 ;  /* 0x0000000000017941 */ /* 0x000fea0003800000 */
.L_x_9032:
        /* <DEDUP_REMOVED lines=13> */
.L_x_9036:
        /* <DEDUP_REMOVED lines=12> */
.L_x_9039:
[----:B------:R-:W-:Y:S02]  /*e790*/  IMAD.MOV.U32 R7, RZ, RZ, R145 ;  /* 0x000000ffff077224 */ /* 0x000fe400078e0091 */
.L_x_9040:
[----:B------:R-:W-:Y:S05]  /*e7a0*/  BSYNC B1 ;  /* 0x0000000000017941 */ /* 0x000fea0003800000 */
.L_x_9038:
        /* <DEDUP_REMOVED lines=16> */
.L_x_9044:
[----:B------:R-:W-:Y:S05]  /*e8b0*/  BSYNC B2 ;  /* 0x0000000000027941 */ /* 0x000fea0003800000 */
.L_x_9043:
        /* <DEDUP_REMOVED lines=44> */
.L_x_9042:
[----:B------:R-:W-:Y:S05]  /*eb80*/  BSYNC B1 ;  /* 0x0000000000017941 */ /* 0x000fea0003800000 */
.L_x_9041:
        /* <DEDUP_REMOVED lines=10> */
.L_x_9037:
        /* <DEDUP_REMOVED lines=12> */
.L_x_9046:
[----:B------:R-:W-:Y:S02]  /*ecf0*/  IMAD.MOV.U32 R151, RZ, RZ, R145 ;  /* 0x000000ffff977224 */ /* 0x000fe400078e0091 */
.L_x_9047:
[----:B------:R-:W-:Y:S05]  /*ed00*/  BSYNC B1 ;  /* 0x0000000000017941 */ /* 0x000fea0003800000 */
.L_x_9045:
        /* <DEDUP_REMOVED lines=16> */
.L_x_9051:
[----:B------:R-:W-:Y:S05]  /*ee10*/  BSYNC B2 ;  /* 0x0000000000027941 */ /* 0x000fea0003800000 */
.L_x_9050:
        /* <DEDUP_REMOVED lines=39> */
[----:B------:R-:W-:Y:S01]  /*f090*/  IMAD.MOV.U32 R158, RZ, RZ, RZ ;  /* 0x000000ffff9e7224 */ /* 0x000fe200078e00ff */
[----:B------:R-:W-:Y:S01]  /*f0a0*/  MOV R145, R136 ;  /* 0x0000008800917202 */ /* 0x000fe20000000f00 */
[----:B------:R-:W-:-:S05]  /*f0b0*/  IMAD.WIDE.U32 R136, R143, -0x2daee0ad, RZ ;  /* 0xd2511f538f887825 */ /* 0x000fca00078e00ff */
[----:B------:R-:W-:Y:S01]  /*f0c0*/  LOP3.LUT R143, R137, UR26, R144, 0x96, !PT ;  /* 0x0000001a898f7c12 */ /* 0x000fe2000f8e9690 */
[----:B------:R-:W-:Y:S02]  /*f0d0*/  IMAD.MOV.U32 R144, RZ, RZ, R136 ;  /* 0x000000ffff907224 */ /* 0x000fe400078e0088 */
.L_x_9049:
[----:B------:R-:W-:Y:S05]  /*f0e0*/  BSYNC B1 ;  /* 0x0000000000017941 */ /* 0x000fea0003800000 */
.L_x_9048:
        /* <DEDUP_REMOVED lines=12> */
.L_x_9052:
        /* <DEDUP_REMOVED lines=12> */
.L_x_9055:
[----:B------:R-:W-:Y:S02]  /*f270*/  IMAD.MOV.U32 R137, RZ, RZ, R145 ;  /* 0x000000ffff897224 */ /* 0x000fe400078e0091 */
.L_x_9056:
[----:B------:R-:W-:Y:S05]  /*f280*/  BSYNC B1 ;  /* 0x0000000000017941 */ /* 0x000fea0003800000 */
.L_x_9054:
        /* <DEDUP_REMOVED lines=16> */
.L_x_9060:
[----:B------:R-:W-:Y:S05]  /*f390*/  BSYNC B2 ;  /* 0x0000000000027941 */ /* 0x000fea0003800000 */
.L_x_9059:
        /* <DEDUP_REMOVED lines=44> */
.L_x_9058:
[----:B------:R-:W-:Y:S05]  /*f660*/  BSYNC B1 ;  /* 0x0000000000017941 */ /* 0x000fea0003800000 */
.L_x_9057:
        /* <DEDUP_REMOVED lines=9> */
.L_x_9053:
        /* <DEDUP_REMOVED lines=12> */
.L_x_9062:
[----:B------:R-:W-:Y:S02]  /*f7c0*/  MOV R137, R145 ;  /* 0x0000009100897202 */ /* 0x000fe40000000f00 */
.L_x_9063:
[----:B------:R-:W-:Y:S05]  /*f7d0*/  BSYNC B1 ;  /* 0x0000000000017941 */ /* 0x000fea0003800000 */
.L_x_9061:
        /* <DEDUP_REMOVED lines=16> */
.L_x_9067:
[----:B------:R-:W-:Y:S05]  /*f8e0*/  BSYNC B2 ;  /* 0x0000000000027941 */ /* 0x000fea0003800000 */
.L_x_9066:
        /* <DEDUP_REMOVED lines=42> */
[----:B------:R-:W-:Y:S01]  /*fb90*/  IMAD.MOV.U32 R144, RZ, RZ, R158 ;  /* 0x000000ffff907224 */ /* 0x000fe200078e009e */
[----:B------:R-:W-:-:S06]  /*fba0*/  HFMA2.MMA R158, -RZ, RZ, 0, 0 ;  /* 0x00000000ff9e7435 */ /* 0x000fcc00000001ff */
.L_x_9065:
[----:B------:R-:W-:Y:S05]  /*fbb0*/  BSYNC B1 ;  /* 0x0000000000017941 */ /* 0x000fea0003800000 */
.L_x_9064:
        /* <DEDUP_REMOVED lines=12> */
.L_x_9068:
        /* <DEDUP_REMOVED lines=12> */
.L_x_9071:
[----:B------:R-:W-:Y:S02]  /*fd40*/  MOV R138, R145 ;  /* 0x00000091008a7202 */ /* 0x000fe40000000f00 */
.L_x_9072:
[----:B------:R-:W-:Y:S05]  /*fd50*/  BSYNC B1 ;  /* 0x0000000000017941 */ /* 0x000fea0003800000 */
.L_x_9070:
        /* <DEDUP_REMOVED lines=16> */
.L_x_9076:
[----:B------:R-:W-:Y:S05]  /*fe60*/  BSYNC B2 ;  /* 0x0000000000027941 */ /* 0x000fea0003800000 */
.L_x_9075:
        /* <DEDUP_REMOVED lines=44> */
.L_x_9074:
[----:B------:R-:W-:Y:S05]  /*10130*/  BSYNC B1 ;  /* 0x0000000000017941 */ /* 0x000fea0003800000 */
.L_x_9073:
        /* <DEDUP_REMOVED lines=9> */
.L_x_9069:
        /* <DEDUP_REMOVED lines=12> */
.L_x_9078:
[----:B------:R-:W-:Y:S02]  /*10290*/  IMAD.MOV.U32 R138, RZ, RZ, R145 ;  /* 0x000000ffff8a7224 */ /* 0x000fe400078e0091 */
.L_x_9079:
[----:B------:R-:W-:Y:S05]  /*102a0*/  BSYNC B1 ;  /* 0x0000000000017941 */ /* 0x000fea0003800000 */
.L_x_9077:
        /* <DEDUP_REMOVED lines=16> */
.L_x_9083:
[----:B------:R-:W-:Y:S05]  /*103b0*/  BSYNC B2 ;  /* 0x0000000000027941 */ /* 0x000fea0003800000 */
.L_x_9082:
        /* <DEDUP_REMOVED lines=44> */
.L_x_9081:
[----:B------:R-:W-:Y:S05]  /*10680*/  BSYNC B1 ;  /* 0x0000000000017941 */ /* 0x000fea0003800000 */
.L_x_9080:
        /* <DEDUP_REMOVED lines=12> */
.L_x_9084:
        /* <DEDUP_REMOVED lines=12> */
.L_x_9087:
[----:B------:R-:W-:Y:S02]  /*10810*/  IMAD.MOV.U32 R151, RZ, RZ, R145 ;  /* 0x000000ffff977224 */ /* 0x000fe400078e0091 */
.L_x_9088:
[----:B------:R-:W-:Y:S05]  /*10820*/  BSYNC B1 ;  /* 0x0000000000017941 */ /* 0x000fea0003800000 */
.L_x_9086:
        /* <DEDUP_REMOVED lines=16> */
.L_x_9092:
[----:B------:R-:W-:Y:S05]  /*10930*/  BSYNC B2 ;  /* 0x0000000000027941 */ /* 0x000fea0003800000 */
.L_x_9091:
        /* <DEDUP_REMOVED lines=41> */
[----:B------:R-:W-:Y:S01]  /*10bd0*/  IMAD.MOV.U32 R159, RZ, RZ, RZ ;  /* 0x000000ffff9f7224 */ /* 0x000fe200078e00ff */
[----:B------:R-:W-:Y:S01]  /*10be0*/  LOP3.LUT R143, R143, UR26, R144, 0x96, !PT ;  /* 0x0000001a8f8f7c12 */ /* 0x000fe2000f8e9690 */
[----:B------:R-:W-:Y:S02]  /*10bf0*/  IMAD.MOV.U32 R144, RZ, RZ, R142 ;  /* 0x000000ffff907224 */ /* 0x000fe400078e008e */
.L_x_9090:
[----:B------:R-:W-:Y:S05]  /*10c00*/  BSYNC B1 ;  /* 0x0000000000017941 */ /* 0x000fea0003800000 */
.L_x_9089:
        /* <DEDUP_REMOVED lines=9> */
.L_x_9085:
        /* <DEDUP_REMOVED lines=12> */
.L_x_9094:
[----:B------:R-:W-:Y:S02]  /*10d60*/  IMAD.MOV.U32 R151, RZ, RZ, R145 ;  /* 0x000000ffff977224 */ /* 0x000fe400078e0091 */
.L_x_9095:
[----:B------:R-:W-:Y:S05]  /*10d70*/  BSYNC B1 ;  /* 0x0000000000017941 */ /* 0x000fea0003800000 */
.L_x_9093:
        /* <DEDUP_REMOVED lines=16> */
.L_x_9099:
[----:B------:R-:W-:Y:S05]  /*10e80*/  BSYNC B2 ;  /* 0x0000000000027941 */ /* 0x000fea0003800000 */
.L_x_9098:
        /* <DEDUP_REMOVED lines=44> */
.L_x_9097:
[----:B------:R-:W-:Y:S05]  /*11150*/  BSYNC B1 ;  /* 0x0000000000017941 */ /* 0x000fea0003800000 */
.L_x_9096:
        /* <DEDUP_REMOVED lines=12> */
.L_x_9100:
        /* <DEDUP_REMOVED lines=12> */
.L_x_9103:
[----:B------:R-:W-:Y:S02]  /*112e0*/  IMAD.MOV.U32 R0, RZ, RZ, R145 ;  /* 0x000000ffff007224 */ /* 0x000fe400078e0091 */
.L_x_9104:
[----:B------:R-:W-:Y:S05]  /*112f0*/  BSYNC B1 ;  /* 0x0000000000017941 */ /* 0x000fea0003800000 */
.L_x_9102:
        /* <DEDUP_REMOVED lines=16> */
.L_x_9108:
[----:B------:R-:W-:Y:S05]  /*11400*/  BSYNC B2 ;  /* 0x0000000000027941 */ /* 0x000fea0003800000 */
.L_x_9107:
        /* <DEDUP_REMOVED lines=44> */
.L_x_9106:
[----:B------:R-:W-:Y:S05]  /*116d0*/  BSYNC B1 ;  /* 0x0000000000017941 */ /* 0x000fea0003800000 */
.L_x_9105:
        /* <DEDUP_REMOVED lines=10> */
.L_x_9101:
[----:B------:R-:W-:Y:S01]  /*11780*/  ISETP.NE.AND P1, PT, R160, RZ, PT ;  /* 0x000000ffa000720c */ /* 0x000fe20003f25270 */
[----:B------:R-:W-:Y:S01]  /*11790*/  IMAD.WIDE.U32 R158, R152, R156, c[0x0][0x188] ;  /* 0x00006200989e7625 */ /* 0x000fe200078e009c */
[----:B------:R-:W-:Y:S02]  /*117a0*/  SEL R160, RZ, 0x10000, P4 ;  /* 0x00010000ffa07807 */ /* 0x000fe40002000000 */
[----:B------:R-:W-:Y:S02]  /*117b0*/  ISETP.NE.AND P4, PT, R163, RZ, PT ;  /* 0x000000ffa300720c */ /* 0x000fe40003f85270 */
[----:B------:R-:W-:Y:S01]  /*117c0*/  ISETP.NE.AND P6, PT, R162, RZ, PT ;  /* 0x000000ffa200720c */ /* 0x000fe20003fc5270 */
[----:B------:R-:W-:Y:S01]  /*117d0*/  STG.E.128 [R158.64], R132 ;  /* 0x000000849e007986 */ /* 0x000fe2000c101d06 */
[----:B------:R-:W-:Y:S02]  /*117e0*/  ISETP.NE.AND P0, PT, R155, RZ, PT ;  /* 0x000000ff9b00720c */ /* 0x000fe40003f05270 */
[----:B------:R-:W-:Y:S01]  /*117f0*/  SEL R162, RZ, 0x1, P4 ;  /* 0x00000001ffa27807 */ /* 0x000fe20002000000 */
[----:B------:R0:W-:Y:S01]  /*11800*/  STG.E.128 [R158.64+0x10], R136 ;  /* 0x000010889e007986 */ /* 0x0001e2000c101d06 */
[----:B------:R-:W-:-:S02]  /*11810*/  SEL R155, RZ, 0x1000000, P5 ;  /* 0x01000000ff9b7807 */ /* 0x000fc40002800000 */
[----:B------:R-:W-:Y:S01]  /*11820*/  SEL R153, RZ, 0x100, P3 ;  /* 0x00000100ff997807 */ /* 0x000fe20001800000 */
[----:B------:R-:W-:Y:S01]  /*11830*/  IMAD.WIDE.U32 R162, R162, 0x1000000, RZ ;  /* 0x01000000a2a27825 */ /* 0x000fe200078e00ff */
[----:B------:R-:W-:Y:S02]  /*11840*/  ISETP.NE.AND P5, PT, R161, RZ, PT ;  /* 0x000000ffa100720c */ /* 0x000fe40003fa5270 */
[----:B------:R-:W-:Y:S02]  /*11850*/  LOP3.LUT R153, R153, R155, R160, 0xfe, !PT ;  /* 0x0000009b99997212 */ /* 0x000fe400078efea0 */
[----:B------:R-:W-:Y:S02]  /*11860*/  SEL R155, RZ, 0x1, P2 ;  /* 0x00000001ff9b7807 */ /* 0x000fe40001000000 */
[----:B------:R-:W-:Y:S02]  /*11870*/  SEL R160, RZ, 0x1, P5 ;  /* 0x00000001ffa07807 */ /* 0x000fe40002800000 */
[----:B------:R-:W-:-:S02]  /*11880*/  LOP3.LUT R155, R163, R153, R155, 0xfe, !PT ;  /* 0x00000099a39b7212 */ /* 0x000fc400078efe9b */
[----:B------:R-:W-:Y:S01]  /*11890*/  SEL R153, RZ, 0x1, P6 ;  /* 0x00000001ff997807 */ /* 0x000fe20003000000 */
[----:B------:R-:W-:-:S04]  /*118a0*/  IMAD.WIDE.U32 R160, R160, 0x10000, RZ ;  /* 0x00010000a0a07825 */ /* 0x000fc800078e00ff */
[----:B0-----:R-:W-:Y:S01]  /*118b0*/  IMAD.WIDE.U32 R158, R153, 0x100, RZ ;  /* 0x00000100999e7825 */ /* 0x001fe200078e00ff */
[----:B------:R-:W-:-:S04]  /*118c0*/  SEL R153, RZ, 0x1, P1 ;  /* 0x00000001ff997807 */ /* 0x000fc80000800000 */
[----:B------:R-:W-:Y:S02]  /*118d0*/  LOP3.LUT R162, R158, R162, R160, 0xfe, !PT ;  /* 0x000000a29ea27212 */ /* 0x000fe400078efea0 */
[----:B------:R-:W-:Y:S01]  /*118e0*/  LOP3.LUT R159, R159, R155, R161, 0xfe, !PT ;  /* 0x0000009b9f9f7212 */ /* 0x000fe200078efea1 */
[----:B------:R-:W-:Y:S01]  /*118f0*/  IMAD.WIDE.U32 R160, R152, R157, c[0x0][0x190] ;  /* 0x0000640098a07625 */ /* 0x000fe200078e009d */
[----:B------:R-:W-:-:S05]  /*11900*/  LOP3.LUT R158, R162, R153, RZ, 0xfc, !PT ;  /* 0x00000099a29e7212 */ /* 0x000fca00078efcff */
[----:B------:R0:W-:Y:S01]  /*11910*/  STG.E.64 [R160.64], R158 ;  /* 0x0000009ea0007986 */ /* 0x0001e2000c101b06 */
[----:B------:R-:W-:Y:S05]  /*11920*/  @!P0 BRA `(.L_x_9109) ;  /* 0x0000013000008947 */ /* 0x000fea0003800000 */
[----:B------:R-:W-:Y:S01]  /*11930*/  IMAD.U32 R153, R142, 0x10000, RZ ;  /* 0x000100008e997824 */ /* 0x000fe200078e00ff */
[----:B------:R-:W-:Y:S02]  /*11940*/  LOP3.LUT R162, R7, 0xff, RZ, 0xc0, !PT ;  /* 0x000000ff07a27812 */ /* 0x000fe400078ec0ff */
[----:B0-----:R-:W-:Y:S02]  /*11950*/  LOP3.LUT R160, R6, 0xff, RZ, 0xc0, !PT ;  /* 0x000000ff06a07812 */ /* 0x001fe400078ec0ff */
[----:B------:R-:W-:Y:S01]  /*11960*/  LOP3.LUT R156, R153, 0xff0000, RZ, 0xc0, !PT ;  /* 0x00ff0000999c7812 */ /* 0x000fe200078ec0ff */
[----:B------:R-:W-:Y:S01]  /*11970*/  IMAD.WIDE.U32 R162, R162, 0x1000000, RZ ;  /* 0x01000000a2a27825 */ /* 0x000fe200078e00ff */
[----:B------:R-:W-:Y:S02]  /*11980*/  LOP3.LUT R153, R0, 0xffff, RZ, 0xc0, !PT ;  /* 0x0000ffff00997812 */ /* 0x000fe400078ec0ff */
[----:B------:R-:W-:Y:S01]  /*11990*/  LOP3.LUT R158, R5, 0xff, RZ, 0xc0, !PT ;  /* 0x000000ff059e7812 */ /* 0x000fe200078ec0ff */
[----:B------:R-:W-:Y:S01]  /*119a0*/  IMAD.WIDE.U32 R160, R160, 0x10000, RZ ;  /* 0x00010000a0a07825 */ /* 0x000fe200078e00ff */
[----:B------:R-:W-:-:S02]  /*119b0*/  PRMT R153, R156, 0x4210, R153 ;  /* 0x000042109c997816 */ /* 0x000fc40000000099 */
[----:B------:R-:W-:Y:S01]  /*119c0*/  PRMT R156, R141, 0x7104, RZ ;  /* 0x000071048d9c7816 */ /* 0x000fe200000000ff */
[----:B------:R-:W-:-:S03]  /*119d0*/  IMAD.WIDE.U32 R158, R158, 0x100, RZ ;  /* 0x000001009e9e7825 */ /* 0x000fc600078e00ff */
[----:B------:R-:W-:Y:S01]  /*119e0*/  LOP3.LUT R153, R153, 0xff00, R156, 0xf8, !PT ;  /* 0x0000ff0099997812 */ /* 0x000fe200078ef89c */
[----:B------:R-:W-:-:S03]  /*119f0*/  IMAD.WIDE.U32 R156, R152, R157, c[0x0][0x198] ;  /* 0x00006600989c7625 */ /* 0x000fc600078e009d */
[----:B------:R-:W-:-:S04]  /*11a00*/  LOP3.LUT R153, R153, 0xff, R140, 0xf8, !PT ;  /* 0x000000ff99997812 */ /* 0x000fc800078ef88c */
[----:B------:R-:W-:Y:S02]  /*11a10*/  LOP3.LUT R153, R161, R153, R163, 0xfe, !PT ;  /* 0x00000099a1997212 */ /* 0x000fe400078efea3 */
[----:B------:R-:W-:Y:S02]  /*11a20*/  LOP3.LUT R161, R158, R162, R160, 0xfe, !PT ;  /* 0x000000a29ea17212 */ /* 0x000fe400078efea0 */
[----:B------:R-:W-:Y:S02]  /*11a30*/  LOP3.LUT R159, R153, R159, RZ, 0xfc, !PT ;  /* 0x0000009f999f7212 */ /* 0x000fe400078efcff */
[----:B------:R-:W-:-:S05]  /*11a40*/  LOP3.LUT R158, R161, 0xff, R4, 0xf8, !PT ;  /* 0x000000ffa19e7812 */ /* 0x000fca00078ef804 */
[----:B------:R0:W-:Y:S02]  /*11a50*/  STG.E.64 [R156.64], R158 ;  /* 0x0000009e9c007986 */ /* 0x0001e4000c101b06 */
.L_x_9109:
[----:B0-----:R-:W-:Y:S01]  /*11a60*/  FADD.FTZ R156, RZ, R20 ;  /* 0x00000014ff9c7221 */ /* 0x001fe20000010000 */
        /* <DEDUP_REMOVED lines=25> */
[----:B------:R0:W1:Y:S02]  /*11c00*/  SHFL.BFLY PT, R153, R159, 0x1, 0x1f ;  /* 0x0c201f009f997f89 */ /* 0x00006400000e0000 */
.L_x_9114:
        /* <DEDUP_REMOVED lines=16> */
[----:B------:R-:W-:-:S04]  /*11d10*/  FADD.FTZ R158, -R163, R22 ;  /* 0x00000016a39e7221 */ /* 0x000fc80000010100 */
        /* <DEDUP_REMOVED lines=51> */
.L_x_9115:
[----:B------:R-:W-:Y:S01]  /*12050*/  FMUL.FTZ R155, R163, R163 ;  /* 0x000000a3a39b7220 */ /* 0x000fe20000410000 */
[----:B------:R-:W-:Y:S01]  /*12060*/  ISETP.NE.AND P0, PT, RZ, UR8, PT ;  /* 0x00000008ff007c0c */ /* 0x000fe2000bf05270 */
[----:B-1----:R-:W-:Y:S02]  /*12070*/  FADD.FTZ R160, R160, R159 ;  /* 0x0000009fa0a07221 */ /* 0x002fe40000010000 */
[----:B------:R-:W-:Y:S01]  /*12080*/  IMAD.MOV.U32 R153, RZ, RZ, c[0x0][0x1e0] ;  /* 0x00007800ff997624 */ /* 0x000fe200078e00ff */
[----:B------:R-:W-:-:S03]  /*12090*/  FSEL R156, R155, RZ, P0 ;  /* 0x000000ff9b9c7208 */ /* 0x000fc60000000000 */
[----:B------:R-:W-:-:S04]  /*120a0*/  FFMA.FTZ R153, R160, R153, c[0x0][0x228] ;  /* 0x00008a00a0997623 */ /* 0x000fc80000010099 */
[----:B------:R-:W-:Y:S02]  /*120b0*/  FADD.FTZ R155, R153, R156 ;  /* 0x0000009c999b7221 */ /* 0x000fe40000010000 */
[----:B------:R-:W-:-:S04]  /*120c0*/  IMAD.MOV.U32 R153, RZ, RZ, 0x4 ;  /* 0x00000004ff997424 */ /* 0x000fc800078e00ff */
[----:B------:R-:W1:Y:S01]  /*120d0*/  MUFU.RSQ R155, R155 ;  /* 0x0000009b009b7308 */ /* 0x000e620000001400 */
[----:B------:R-:W-:-:S04]  /*120e0*/  @!P1 IMAD.WIDE R156, R150, R153, c[0x0][0x1a0] ;  /* 0x00006800969c9625 */ /* 0x000fc800078e0299 */
[----:B0-----:R-:W-:Y:S01]  /*120f0*/  @!P1 IMAD.WIDE R158, R150, R153, c[0x0][0x1a8] ;  /* 0x00006a00969e9625 */ /* 0x001fe200078e0299 */
[----:B------:R0:W-:Y:S03]  /*12100*/  @!P1 STG.E [R156.64], R163 ;  /* 0x000000a39c009986 */ /* 0x0001e6000c101906 */
[----:B------:R-:W-:Y:S01]  /*12110*/  IMAD R150, R153, c[0x0][0x160], R150 ;  /* 0x0000580099967a24 */ /* 0x000fe200078e0296 */
[----:B-1----:R1:W-:Y:S01]  /*12120*/  @!P1 STG.E [R158.64], R155 ;  /* 0x0000009b9e009986 */ /* 0x0023e2000c101906 */
[----:B0-----:R-:W-:-:S05]  /*12130*/  FSEL R156, R163, RZ, !P0 ;  /* 0x000000ffa39c7208 */ /* 0x001fca0004000000 */
[C---:B------:R-:W-:Y:S02]  /*12140*/  FADD.FTZ R20, -R156.reuse, R20 ;  /* 0x000000149c147221 */ /* 0x040fe40000010100 */
[C---:B------:R-:W-:Y:S02]  /*12150*/  FADD.FTZ R160, -R156.reuse, R21 ;  /* 0x000000159ca07221 */ /* 0x040fe40000010100 */
[----:B------:R-:W-:Y:S01]  /*12160*/  FADD.FTZ R16, -R156, R16 ;  /* 0x000000109c107221 */ /* 0x000fe20000010100 */
[C---:B-1----:R-:W-:Y:S01]  /*12170*/  SHF.L.U32 R159, R154.reuse, 0x4, RZ ;  /* 0x000000049a9f7819 */ /* 0x042fe200000006ff */
[C---:B------:R-:W-:Y:S01]  /*12180*/  FMUL.FTZ R161, R155.reuse, R20 ;  /* 0x000000149ba17220 */ /* 0x040fe20000410000 */
[----:B------:R-:W-:Y:S01]  /*12190*/  SHF.R.U32.HI R158, RZ, 0x1c, R154 ;  /* 0x0000001cff9e7819 */ /* 0x000fe2000001169a */
[----:B------:R-:W-:Y:S01]  /*121a0*/  FMUL.FTZ R160, R155, R160 ;  /* 0x000000a09ba07220 */ /* 0x000fe20000410000 */
[----:B------:R-:W-:Y:S01]  /*121b0*/  IADD3 R154, R154, 0x20, RZ ;  /* 0x000000209a9a7810 */ /* 0x000fe20007ffe0ff */
[----:B------:R-:W-:-:S02]  /*121c0*/  FADD.FTZ R22, -R156, R22 ;  /* 0x000000169c167221 */ /* 0x000fc40000010100 */
[C---:B------:R-:W-:Y:S02]  /*121d0*/  FADD.FTZ R162, -R156.reuse, R23 ;  /* 0x000000179ca27221 */ /* 0x040fe40000010100 */
[----:B------:R-:W-:Y:S02]  /*121e0*/  FMUL.FTZ R163, R155, R16 ;  /* 0x000000109ba37220 */ /* 0x000fe40000410000 */
[----:B------:R-:W-:Y:S02]  /*121f0*/  FADD.FTZ R18, -R156, R18 ;  /* 0x000000129c127221 */ /* 0x000fe40000010100 */
[----:B------:R-:W-:Y:S02]  /*12200*/  FFMA.FTZ R20, R80, R161, R128 ;  /* 0x000000a150147223 */ /* 0x000fe40000010080 */
[----:B------:R-:W-:Y:S02]  /*12210*/  FFMA.FTZ R21, R81, R160, R129 ;  /* 0x000000a051157223 */ /* 0x000fe40000010081 */
[----:B------:R-:W-:-:S02]  /*12220*/  FADD.FTZ R16, -R156, R19 ;  /* 0x000000139c107221 */ /* 0x000fc40000010100 */
[----:B------:R-:W-:Y:S01]  /*12230*/  FMUL.FTZ R157, R155, R22 ;  /* 0x000000169b9d7220 */ /* 0x000fe20000410000 */
[----:B------:R-:W-:Y:S01]  /*12240*/  F2FP.BF16.PACK_AB R20, R21, R20 ;  /* 0x000000141514723e */ /* 0x000fe200000010ff */
[C---:B------:R-:W-:Y:S02]  /*12250*/  FMUL.FTZ R162, R155.reuse, R162 ;  /* 0x000000a29ba27220 */ /* 0x040fe40000410000 */
[C---:B------:R-:W-:Y:S02]  /*12260*/  FMUL.FTZ R19, R155.reuse, R18 ;  /* 0x000000129b137220 */ /* 0x040fe40000410000 */
[----:B------:R-:W-:Y:S02]  /*12270*/  FADD.FTZ R164, -R156, R17 ;  /* 0x000000119ca47221 */ /* 0x000fe40000010100 */
[----:B------:R-:W-:Y:S02]  /*12280*/  FMUL.FTZ R18, R155, R16 ;  /* 0x000000109b127220 */ /* 0x000fe40000410000 */
[----:B------:R-:W-:-:S02]  /*12290*/  FFMA.FTZ R21, R82, R157, R130 ;  /* 0x0000009d52157223 */ /* 0x000fc40000010082 */
[----:B------:R-:W-:Y:S02]  /*122a0*/  FFMA.FTZ R22, R83, R162, R131 ;  /* 0x000000a253167223 */ /* 0x000fe40000010083 */
[----:B------:R-:W-:Y:S02]  /*122b0*/  FMUL.FTZ R164, R155, R164 ;  /* 0x000000a49ba47220 */ /* 0x000fe40000410000 */
[----:B------:R-:W-:Y:S01]  /*122c0*/  FFMA.FTZ R23, R78, R19, R126 ;  /* 0x000000134e177223 */ /* 0x000fe2000001007e */
[----:B------:R-:W-:Y:S01]  /*122d0*/  F2FP.BF16.PACK_AB R21, R22, R21 ;  /* 0x000000151615723e */ /* 0x000fe200000010ff */
        /* <DEDUP_REMOVED lines=10> */
[----:B------:R-:W-:-:S02]  /*12380*/  FFMA.FTZ R19, R54, R19, R102 ;  /* 0x0000001336137223 */ /* 0x000fc40000010066 */
[----:B------:R-:W-:Y:S02]  /*12390*/  FFMA.FTZ R18, R53, R164, R101 ;  /* 0x000000a435127223 */ /* 0x000fe40000010065 */
[----:B------:R0:W-:Y:S01]  /*123a0*/  STG.E.128 [R16.64], R20 ;  /* 0x0000001410007986 */ /* 0x0001e2000c101d06 */
[----:B------:R-:W-:Y:S01]  /*123b0*/  FFMA.FTZ R162, R59, R162, R107 ;  /* 0x000000a23ba27223 */ /* 0x000fe2000001006b */
[----:B------:R-:W-:Y:S01]  /*123c0*/  F2FP.BF16.PACK_AB R19, R165, R19 ;  /* 0x00000013a513723e */ /* 0x000fe200000010ff */
[----:B------:R-:W-:Y:S01]  /*123d0*/  FFMA.FTZ R161, R56, R161, R104 ;  /* 0x000000a138a17223 */ /* 0x000fe20000010068 */
[----:B------:R-:W-:Y:S01]  /*123e0*/  F2FP.BF16.PACK_AB R18, R18, R163 ;  /* 0x000000a31212723e */ /* 0x000fe200000010ff */
[C---:B------:R-:W-:Y:S02]  /*123f0*/  FADD.FTZ R12, -R156.reuse, R12 ;  /* 0x0000000c9c0c7221 */ /* 0x040fe40000010100 */
[C---:B------:R-:W-:Y:S02]  /*12400*/  FADD.FTZ R14, -R156.reuse, R14 ;  /* 0x0000000e9c0e7221 */ /* 0x040fe40000010100 */
[----:B------:R-:W-:-:S02]  /*12410*/  FADD.FTZ R10, -R156, R10 ;  /* 0x0000000a9c0a7221 */ /* 0x000fc40000010100 */
[C---:B------:R-:W-:Y:S02]  /*12420*/  FADD.FTZ R132, -R156.reuse, R132 ;  /* 0x000000849c847221 */ /* 0x040fe40000010100 */
[C---:B------:R-:W-:Y:S02]  /*12430*/  FADD.FTZ R136, -R156.reuse, R136 ;  /* 0x000000889c887221 */ /* 0x040fe40000010100 */
[C---:B------:R-:W-:Y:S02]  /*12440*/  FADD.FTZ R138, -R156.reuse, R138 ;  /* 0x0000008a9c8a7221 */ /* 0x040fe40000010100 */
[----:B0-----:R-:W-:Y:S01]  /*12450*/  FFMA.FTZ R16, R57, R160, R105 ;  /* 0x000000a039107223 */ /* 0x001fe20000010069 */
[----:B------:R-:W-:Y:S01]  /*12460*/  IADD3 R20, P0, R159, c[0x0][0x210], RZ ;  /* 0x000084009f147a10 */ /* 0x000fe20007f1e0ff */
[----:B------:R-:W-:Y:S01]  /*12470*/  FADD.FTZ R22, -R156, R13 ;  /* 0x0000000d9c167221 */ /* 0x000fe20000010100 */
[----:B------:R-:W-:Y:S01]  /*12480*/  F2FP.BF16.PACK_AB R17, R162, R157 ;  /* 0x0000009da211723e */ /* 0x000fe200000010ff */
[C---:B------:R-:W-:Y:S01]  /*12490*/  FMUL.FTZ R23, R155.reuse, R12 ;  /* 0x0000000c9b177220 */ /* 0x040fe20000410000 */
[----:B------:R-:W-:Y:S01]  /*124a0*/  F2FP.BF16.PACK_AB R16, R16, R161 ;  /* 0x000000a11010723e */ /* 0x000fe200000010ff */
[----:B------:R-:W-:Y:S01]  /*124b0*/  FMUL.FTZ R22, R155, R22 ;  /* 0x000000169b167220 */ /* 0x000fe20000410000 */
[----:B------:R-:W-:Y:S01]  /*124c0*/  IADD3.X R21, R158, c[0x0][0x214], RZ, P0, !PT ;  /* 0x000085009e157a10 */ /* 0x000fe200007fe4ff */
[----:B------:R-:W-:-:S02]  /*124d0*/  FADD.FTZ R158, -R156, R15 ;  /* 0x0000000f9c9e7221 */ /* 0x000fc40000010100 */
[----:B------:R-:W-:Y:S02]  /*124e0*/  FFMA.FTZ R12, R72, R23, R120 ;  /* 0x00000017480c7223 */ /* 0x000fe40000010078 */
[----:B------:R-:W-:Y:S01]  /*124f0*/  FFMA.FTZ R13, R73, R22, R121 ;  /* 0x00000016490d7223 */ /* 0x000fe20000010079 */
[----:B------:R0:W-:Y:S01]  /*12500*/  STG.E.128 [R20.64], R16 ;  /* 0x0000001014007986 */ /* 0x0001e2000c101d06 */
[----:B------:R-:W-:Y:S02]  /*12510*/  FMUL.FTZ R157, R155, R14 ;  /* 0x0000000e9b9d7220 */ /* 0x000fe40000410000 */
[----:B------:R-:W-:Y:S01]  /*12520*/  FADD.FTZ R14, -R156, R8 ;  /* 0x000000089c0e7221 */ /* 0x000fe20000010100 */
[----:B------:R-:W-:Y:S01]  /*12530*/  F2FP.BF16.PACK_AB R12, R13, R12 ;  /* 0x0000000c0d0c723e */ /* 0x000fe200000010ff */
[----:B------:R-:W-:Y:S02]  /*12540*/  FFMA.FTZ R13, R74, R157, R122 ;  /* 0x0000009d4a0d7223 */ /* 0x000fe4000001007a */
[----:B------:R-:W-:-:S02]  /*12550*/  FADD.FTZ R160, -R156, R135 ;  /* 0x000000879ca07221 */ /* 0x000fc40000010100 */
[C---:B------:R-:W-:Y:S02]  /*12560*/  FADD.FTZ R162, -R156.reuse, R137 ;  /* 0x000000899ca27221 */ /* 0x040fe40000010100 */
[----:B0-----:R-:W-:Y:S02]  /*12570*/  FMUL.FTZ R16, R155, R158 ;  /* 0x0000009e9b107220 */ /* 0x001fe40000410000 */
[----:B------:R-:W-:Y:S02]  /*12580*/  FADD.FTZ R18, -R156, R9 ;  /* 0x000000099c127221 */ /* 0x000fe40000010100 */
[----:B------:R-:W-:Y:S02]  /*12590*/  FFMA.FTZ R8, R75, R16, R123 ;  /* 0x000000104b087223 */ /* 0x000fe4000001007b */
[C---:B------:R-:W-:Y:S02]  /*125a0*/  FMUL.FTZ R19, R155.reuse, R14 ;  /* 0x0000000e9b137220 */ /* 0x040fe40000410000 */
[----:B------:R-:W-:Y:S01]  /*125b0*/  FMUL.FTZ R18, R155, R18 ;  /* 0x000000129b127220 */ /* 0x000fe20000410000 */
[----:B------:R-:W-:Y:S01]  /*125c0*/  F2FP.BF16.PACK_AB R13, R8, R13 ;  /* 0x0000000d080d723e */ /* 0x000fe200000010ff */
[----:B------:R-:W-:-:S02]  /*125d0*/  FADD.FTZ R8, -R156, R11 ;  /* 0x0000000b9c087221 */ /* 0x000fc40000010100 */
[C---:B------:R-:W-:Y:S02]  /*125e0*/  FMUL.FTZ R11, R155.reuse, R10 ;  /* 0x0000000a9b0b7220 */ /* 0x040fe40000410000 */
[----:B------:R-:W-:Y:S02]  /*125f0*/  FMUL.FTZ R10, R155, R8 ;  /* 0x000000089b0a7220 */ /* 0x000fe40000410000 */
[----:B------:R-:W-:Y:S02]  /*12600*/  FFMA.FTZ R14, R68, R19, R116 ;  /* 0x00000013440e7223 */ /* 0x000fe40000010074 */
[----:B------:R-:W-:Y:S02]  /*12610*/  FFMA.FTZ R9, R69, R18, R117 ;  /* 0x0000001245097223 */ /* 0x000fe40000010075 */
[----:B------:R-:W-:Y:S02]  /*12620*/  FFMA.FTZ R15, R70, R11, R118 ;  /* 0x0000000b460f7223 */ /* 0x000fe40000010076 */
[----:B------:R-:W-:Y:S01]  /*12630*/  FFMA.FTZ R8, R71, R10, R119 ;  /* 0x0000000a47087223 */ /* 0x000fe20000010077 */
[----:B------:R-:W-:Y:S01]  /*12640*/  F2FP.BF16.PACK_AB R14, R9, R14 ;  /* 0x0000000e090e723e */ /* 0x000fe200000010ff */
[----:B------:R-:W-:-:S02]  /*12650*/  IMAD.MOV.U32 R17, RZ, RZ, 0x10 ;  /* 0x00000010ff117424 */ /* 0x000fc400078e00ff */
[----:B------:R-:W-:Y:S01]  /*12660*/  FADD.FTZ R158, -R156, R134 ;  /* 0x000000869c9e7221 */ /* 0x000fe20000010100 */
[----:B------:R-:W-:Y:S01]  /*12670*/  F2FP.BF16.PACK_AB R15, R8, R15 ;  /* 0x0000000f080f723e */ /* 0x000fe200000010ff */
[----:B------:R-:W-:-:S04]  /*12680*/  IMAD.WIDE.U32 R8, R154, R17, c[0x0][0x208] ;  /* 0x000082009a087625 */ /* 0x000fc800078e0011 */
[----:B------:R-:W-:Y:S01]  /*12690*/  FFMA.FTZ R11, R46, R11, R94 ;  /* 0x0000000b2e0b7223 */ /* 0x000fe2000001005e */
[----:B------:R0:W-:Y:S01]  /*126a0*/  STG.E.128 [R8.64], R12 ;  /* 0x0000000c08007986 */ /* 0x0001e2000c101d06 */
[----:B------:R-:W-:Y:S02]  /*126b0*/  FFMA.FTZ R10, R47, R10, R95 ;  /* 0x0000000a2f0a7223 */ /* 0x000fe4000001005f */
[----:B------:R-:W-:Y:S02]  /*126c0*/  FADD.FTZ R20, -R156, R133 ;  /* 0x000000859c147221 */ /* 0x000fe40000010100 */
[C---:B------:R-:W-:Y:S01]  /*126d0*/  FMUL.FTZ R21, R155.reuse, R132 ;  /* 0x000000849b157220 */ /* 0x040fe20000410000 */
[----:B------:R-:W-:Y:S01]  /*126e0*/  F2FP.BF16.PACK_AB R11, R10, R11 ;  /* 0x0000000b0a0b723e */ /* 0x000fe200000010ff */
[C---:B------:R-:W-:Y:S02]  /*126f0*/  FMUL.FTZ R133, R155.reuse, R158 ;  /* 0x0000009e9b857220 */ /* 0x040fe40000410000 */
[----:B------:R-:W-:-:S02]  /*12700*/  FMUL.FTZ R132, R155, R160 ;  /* 0x000000a09b847220 */ /* 0x000fc40000410000 */
[----:B------:R-:W-:Y:S02]  /*12710*/  FMUL.FTZ R134, R155, R20 ;  /* 0x000000149b867220 */ /* 0x000fe40000410000 */
[----:B------:R-:W-:Y:S02]  /*12720*/  FFMA.FTZ R16, R51, R16, R99 ;  /* 0x0000001033107223 */ /* 0x000fe40000010063 */
[----:B------:R-:W-:Y:S02]  /*12730*/  FFMA.FTZ R20, R66, R133, R114 ;  /* 0x0000008542147223 */ /* 0x000fe40000010072 */
[----:B------:R-:W-:Y:S02]  /*12740*/  FFMA.FTZ R135, R67, R132, R115 ;  /* 0x0000008443877223 */ /* 0x000fe40000010073 */
[----:B0-----:R-:W-:Y:S02]  /*12750*/  FFMA.FTZ R8, R44, R19, R92 ;  /* 0x000000132c087223 */ /* 0x001fe4000001005c */
[----:B------:R-:W-:-:S02]  /*12760*/  FFMA.FTZ R9, R45, R18, R93 ;  /* 0x000000122d097223 */ /* 0x000fc4000001005d */
[----:B------:R-:W-:Y:S02]  /*12770*/  FFMA.FTZ R13, R49, R22, R97 ;  /* 0x00000016310d7223 */ /* 0x000fe40000010061 */
[----:B------:R-:W-:Y:S01]  /*12780*/  FADD.FTZ R156, -R156, R139 ;  /* 0x0000008b9c9c7221 */ /* 0x000fe20000010100 */
[----:B------:R-:W-:Y:S01]  /*12790*/  F2FP.BF16.PACK_AB R10, R9, R8 ;  /* 0x00000008090a723e */ /* 0x000fe200000010ff */
[----:B------:R-:W-:Y:S02]  /*127a0*/  FFMA.FTZ R8, R48, R23, R96 ;  /* 0x0000001730087223 */ /* 0x000fe40000010060 */
[----:B------:R-:W-:Y:S02]  /*127b0*/  FFMA.FTZ R9, R50, R157, R98 ;  /* 0x0000009d32097223 */ /* 0x000fe40000010062 */
[----:B------:R-:W-:Y:S01]  /*127c0*/  FMUL.FTZ R15, R155, R136 ;  /* 0x000000889b0f7220 */ /* 0x000fe20000410000 */
[----:B------:R-:W-:Y:S01]  /*127d0*/  F2FP.BF16.PACK_AB R8, R13, R8 ;  /* 0x000000080d08723e */ /* 0x000fe200000010ff */
[----:B------:R-:W-:Y:S01]  /*127e0*/  FMUL.FTZ R14, R155, R162 ;  /* 0x000000a29b0e7220 */ /* 0x000fe20000410000 */
[----:B------:R-:W-:Y:S01]  /*127f0*/  F2FP.BF16.PACK_AB R9, R16, R9 ;  /* 0x000000091009723e */ /* 0x000fe200000010ff */
[----:B------:R-:W-:Y:S01]  /*12800*/  FFMA.FTZ R12, R64, R21, R112 ;  /* 0x00000015400c7223 */ /* 0x000fe20000010070 */
[----:B------:R-:W-:Y:S01]  /*12810*/  F2FP.BF16.PACK_AB R13, R135, R20 ;  /* 0x00000014870d723e */ /* 0x000fe200000010ff */
[----:B------:R-:W-:-:S02]  /*12820*/  FFMA.FTZ R23, R65, R134, R113 ;  /* 0x0000008641177223 */ /* 0x000fc40000010071 */
[C---:B------:R-:W-:Y:S02]  /*12830*/  FMUL.FTZ R19, R155.reuse, R138 ;  /* 0x0000008a9b137220 */ /* 0x040fe40000410000 */
[----:B------:R-:W-:Y:S01]  /*12840*/  FMUL.FTZ R18, R155, R156 ;  /* 0x0000009c9b127220 */ /* 0x000fe20000410000 */
[----:B------:R-:W-:Y:S01]  /*12850*/  F2FP.BF16.PACK_AB R12, R23, R12 ;  /* 0x0000000c170c723e */ /* 0x000fe200000010ff */
[-C--:B------:R-:W-:Y:S02]  /*12860*/  FFMA.FTZ R16, R60, R15.reuse, R108 ;  /* 0x0000000f3c107223 */ /* 0x080fe4000001006c */
[----:B------:R-:W-:Y:S02]  /*12870*/  FFMA.FTZ R20, R36, R15, R84 ;  /* 0x0000000f24147223 */ /* 0x000fe40000010054 */
[----:B------:R-:W-:Y:S02]  /*12880*/  FFMA.FTZ R15, R61, R14, R109 ;  /* 0x0000000e3d0f7223 */ /* 0x000fe4000001006d */
[----:B------:R-:W-:-:S02]  /*12890*/  FFMA.FTZ R22, R62, R19, R110 ;  /* 0x000000133e167223 */ /* 0x000fc4000001006e */
[-C--:B------:R-:W-:Y:S02]  /*128a0*/  FFMA.FTZ R135, R63, R18.reuse, R111 ;  /* 0x000000123f877223 */ /* 0x080fe4000001006f */
[----:B------:R-:W-:Y:S02]  /*128b0*/  FFMA.FTZ R19, R38, R19, R86 ;  /* 0x0000001326137223 */ /* 0x000fe40000010056 */
[----:B------:R-:W-:Y:S02]  /*128c0*/  FFMA.FTZ R18, R39, R18, R87 ;  /* 0x0000001227127223 */ /* 0x000fe40000010057 */
[----:B------:R-:W-:Y:S01]  /*128d0*/  FFMA.FTZ R23, R37, R14, R85 ;  /* 0x0000000e25177223 */ /* 0x000fe20000010055 */
[----:B------:R-:W-:Y:S01]  /*128e0*/  F2FP.BF16.PACK_AB R14, R15, R16 ;  /* 0x000000100f0e723e */ /* 0x000fe200000010ff */
[----:B------:R-:W-:Y:S01]  /*128f0*/  IMAD.SHL.U32 R16, R152, 0x10, RZ ;  /* 0x0000001098107824 */ /* 0x000fe200078e00ff */
[----:B------:R-:W-:Y:S01]  /*12900*/  F2FP.BF16.PACK_AB R19, R18, R19 ;  /* 0x000000131213723e */ /* 0x000fe200000010ff */
[----:B------:R-:W-:Y:S01]  /*12910*/  FFMA.FTZ R136, R42, R133, R90 ;  /* 0x000000852a887223 */ /* 0x000fe2000001005a */
[----:B------:R-:W-:Y:S01]  /*12920*/  F2FP.BF16.PACK_AB R15, R135, R22 ;  /* 0x00000016870f723e */ /* 0x000fe200000010ff */
[----:B------:R-:W-:Y:S01]  /*12930*/  FFMA.FTZ R137, R43, R132, R91 ;  /* 0x000000842b897223 */ /* 0x000fe2000001005b */
[----:B------:R-:W-:Y:S01]  /*12940*/  F2FP.BF16.PACK_AB R18, R23, R20 ;  /* 0x000000141712723e */ /* 0x000fe200000010ff */
[----:B------:R-:W-:Y:S01]  /*12950*/  FFMA.FTZ R135, R41, R134, R89 ;  /* 0x0000008629877223 */ /* 0x000fe20000010059 */
[----:B------:R-:W-:Y:S01]  /*12960*/  IADD3 R22, P0, R16, c[0x0][0x208], RZ ;  /* 0x0000820010167a10 */ /* 0x000fe20007f1e0ff */
[----:B------:R-:W-:Y:S01]  /*12970*/  IMAD.WIDE.U32 R132, R154, R17, c[0x0][0x210] ;  /* 0x000084009a847625 */ /* 0x000fe200078e0011 */
[----:B------:R-:W-:-:S02]  /*12980*/  IADD3 R20, P1, R16, c[0x0][0x210], RZ ;  /* 0x0000840010147a10 */ /* 0x000fc40007f3e0ff */
[----:B------:R-:W-:Y:S01]  /*12990*/  SHF.R.U32.HI R152, RZ, 0x1c, R152 ;  /* 0x0000001cff987819 */ /* 0x000fe20000011698 */
[----:B------:R-:W-:Y:S01]  /*129a0*/  FFMA.FTZ R16, R40, R21, R88 ;  /* 0x0000001528107223 */ /* 0x000fe20000010058 */
[----:B------:R-:W-:Y:S01]  /*129b0*/  F2FP.BF16.PACK_AB R17, R137, R136 ;  /* 0x000000888911723e */ /* 0x000fe200000010ff */
[----:B------:R0:W-:Y:S01]  /*129c0*/  STG.E.128 [R132.64], R8 ;  /* 0x0000000884007986 */ /* 0x0001e2000c101d06 */
[C---:B------:R-:W-:Y:S02]  /*129d0*/  IADD3.X R23, R152.reuse, c[0x0][0x20c], RZ, P0, !PT ;  /* 0x0000830098177a10 */ /* 0x040fe400007fe4ff */
[----:B------:R-:W-:Y:S02]  /*129e0*/  IADD3.X R21, R152, c[0x0][0x214], RZ, P1, !PT ;  /* 0x0000850098157a10 */ /* 0x000fe40000ffe4ff */
[----:B------:R-:W-:Y:S01]  /*129f0*/  F2FP.BF16.PACK_AB R16, R135, R16 ;  /* 0x000000108710723e */ /* 0x000fe200000010ff */
[----:B------:R0:W-:Y:S01]  /*12a00*/  STG.E.128 [R22.64], R12 ;  /* 0x0000000c16007986 */ /* 0x0001e2000c101d06 */
[----:B------:R-:W-:-:S03]  /*12a10*/  ISETP.GE.AND P0, PT, R150, c[0x0][0x164], PT ;  /* 0x0000590096007a0c */ /* 0x000fc60003f06270 */
[----:B------:R0:W-:Y:S10]  /*12a20*/  STG.E.128 [R20.64], R16 ;  /* 0x0000001014007986 */ /* 0x0001f4000c101d06 */
[----:B0-----:R-:W-:Y:S01]  /*12a30*/  @P0 CALL.REL.NOINC `(.L_x_9112) ;  /* 0x0000001000000944 */ /* 0x001fe20003c00000 */
[----:B------:R-:W-:Y:S05]  /*12a40*/  BRA `(.L_x_9113) ;  /* 0xfffedf6000007947 */ /* 0x000fea000383ffff */
.L_x_9112:
[----:B------:R-:W-:Y:S05]  /*12a50*/  BSYNC B0 ;  /* 0x0000000000007941 */ /* 0x000fea0003800000 */
.L_x_8722:
[----:B------:R-:W-:Y:S05]  /*12a60*/  EXIT ;  /* 0x000000000000794d */ /* 0x000fea0003800000 */
.L_x_9110:
[----:B------:R-:W-:Y:S01]  /*12a70*/  IMAD.MOV.U32 R155, RZ, RZ, 0x1 ;  /* 0x00000001ff9b7424 */ /* 0x000fe200078e00ff */
[----:B------:R-:W-:Y:S01]  /*12a80*/  MOV R156, 0x12ac0 ;  /* 0x00012ac0009c7802 */ /* 0x000fe20000000f00 */
[----:B------:R-:W-:-:S02]  /*12a90*/  IMAD.MOV.U32 R158, RZ, RZ, 0x1f ;  /* 0x0000001fff9e7424 */ /* 0x000fc400078e00ff */
[----:B------:R-:W-:Y:S02]  /*12aa0*/  IMAD.MOV.U32 R153, RZ, RZ, -0x1 ;  /* 0xffffffffff997424 */ /* 0x000fe400078e00ff */
[----:B------:R-:W-:Y:S05]  /*12ab0*/  CALL.REL.NOINC `($__internal_37_$__cuda_sm70_shflsync_bfly_p) ;  /* 0x0000069000007944 */ /* 0x000fea0003c00000 */
[----:B01----:R-:W-:Y:S05]  /*12ac0*/  BRA `(.L_x_9114) ;  /* 0xfffff14000007947 */ /* 0x003fea000383ffff */
.L_x_9111:
[----:B------:R-:W-:Y:S01]  /*12ad0*/  HFMA2.MMA R155, -RZ, RZ, 0, 1.1920928955078125e-07 ;  /* 0x00000002ff9b7435 */ /* 0x000fe200000001ff */
[----:B------:R-:W-:Y:S01]  /*12ae0*/  IMAD.MOV.U32 R158, RZ, RZ, 0x1f ;  /* 0x0000001fff9e7424 */ /* 0x000fe200078e00ff */
[----:B------:R-:W-:Y:S01]  /*12af0*/  MOV R156, 0x12b20 ;  /* 0x00012b20009c7802 */ /* 0x000fe20000000f00 */
[----:B------:R-:W-:-:S03]  /*12b00*/  IMAD.MOV.U32 R153, RZ, RZ, -0x1 ;  /* 0xffffffffff997424 */ /* 0x000fc600078e00ff */
[----:B------:R-:W-:Y:S05]  /*12b10*/  CALL.REL.NOINC `($__internal_37_$__cuda_sm70_shflsync_bfly_p) ;  /* 0x0000063000007944 */ /* 0x000fea0003c00000 */
[----:B01----:R-:W-:Y:S01]  /*12b20*/  FADD.FTZ R159, R159, R153 ;  /* 0x000000999f9f7221 */ /* 0x003fe20000010000 */
[----:B------:R-:W-:Y:S01]  /*12b30*/  MOV R156, 0x12b80 ;  /* 0x00012b80009c7802 */ /* 0x000fe20000000f00 */
[----:B------:R-:W-:Y:S02]  /*12b40*/  IMAD.MOV.U32 R155, RZ, RZ, 0x4 ;  /* 0x00000004ff9b7424 */ /* 0x000fe400078e00ff */
[----:B------:R-:W-:Y:S02]  /*12b50*/  IMAD.MOV.U32 R158, RZ, RZ, 0x1f ;  /* 0x0000001fff9e7424 */ /* 0x000fe400078e00ff */
[----:B------:R-:W-:Y:S02]  /*12b60*/  IMAD.MOV.U32 R153, RZ, RZ, -0x1 ;  /* 0xffffffffff997424 */ /* 0x000fe400078e00ff */
[----:B------:R-:W-:Y:S05]  /*12b70*/  CALL.REL.NOINC `($__internal_37_$__cuda_sm70_shflsync_bfly_p) ;  /* 0x000005d000007944 */ /* 0x000fea0003c00000 */
[----:B01----:R-:W-:Y:S01]  /*12b80*/  FADD.FTZ R159, R159, R153 ;  /* 0x000000999f9f7221 */ /* 0x003fe20000010000 */
[----:B------:R-:W-:Y:S01]  /*12b90*/  MOV R155, 0x8 ;  /* 0x00000008009b7802 */ /* 0x000fe20000000f00 */
[----:B------:R-:W-:Y:S01]  /*12ba0*/  IMAD.MOV.U32 R158, RZ, RZ, 0x1f ;  /* 0x0000001fff9e7424 */ /* 0x000fe200078e00ff */
[----:B------:R-:W-:Y:S01]  /*12bb0*/  MOV R156, 0x12be0 ;  /* 0x00012be0009c7802 */ /* 0x000fe20000000f00 */
[----:B------:R-:W-:-:S02]  /*12bc0*/  IMAD.MOV.U32 R153, RZ, RZ, -0x1 ;  /* 0xffffffffff997424 */ /* 0x000fc400078e00ff */
[----:B------:R-:W-:Y:S05]  /*12bd0*/  CALL.REL.NOINC `($__internal_37_$__cuda_sm70_shflsync_bfly_p) ;  /* 0x0000057000007944 */ /* 0x000fea0003c00000 */
[----:B01----:R-:W-:Y:S01]  /*12be0*/  FADD.FTZ R159, R159, R153 ;  /* 0x000000999f9f7221 */ /* 0x003fe20000010000 */
[----:B------:R-:W-:Y:S01]  /*12bf0*/  MOV R156, 0x12c40 ;  /* 0x00012c40009c7802 */ /* 0x000fe20000000f00 */
[----:B------:R-:W-:-:S02]  /*12c00*/  IMAD.MOV.U32 R155, RZ, RZ, 0x10 ;  /* 0x00000010ff9b7424 */ /* 0x000fc400078e00ff */
[----:B------:R-:W-:Y:S02]  /*12c10*/  IMAD.MOV.U32 R158, RZ, RZ, 0x1f ;  /* 0x0000001fff9e7424 */ /* 0x000fe400078e00ff */
[----:B------:R-:W-:Y:S02]  /*12c20*/  IMAD.MOV.U32 R153, RZ, RZ, -0x1 ;  /* 0xffffffffff997424 */ /* 0x000fe400078e00ff */
[----:B------:R-:W-:Y:S05]  /*12c30*/  CALL.REL.NOINC `($__internal_37_$__cuda_sm70_shflsync_bfly_p) ;  /* 0x0000051000007944 */ /* 0x000fea0003c00000 */
[----:B-1----:R-:W-:Y:S01]  /*12c40*/  FADD.FTZ R153, R159, R153 ;  /* 0x000000999f997221 */ /* 0x002fe20000010000 */
[----:B0-----:R-:W-:Y:S01]  /*12c50*/  HFMA2.MMA R155, -RZ, RZ, 0, 5.9604644775390625e-08 ;  /* 0x00000001ff9b7435 */ /* 0x001fe200000001ff */
[----:B------:R-:W-:Y:S02]  /*12c60*/  IMAD.MOV.U32 R158, RZ, RZ, 0x1f ;  /* 0x0000001fff9e7424 */ /* 0x000fe400078e00ff */
[----:B------:R-:W-:-:S04]  /*12c70*/  FMUL.FTZ R163, R153, c[0x0][0x1e0] ;  /* 0x0000780099a37a20 */ /* 0x000fc80000410000 */
[C---:B------:R-:W-:Y:S02]  /*12c80*/  FADD.FTZ R153, -R163.reuse, R20 ;  /* 0x00000014a3997221 */ /* 0x040fe40000010100 */
        /* <DEDUP_REMOVED lines=47> */
[----:B------:R-:W-:Y:S01]  /*12f80*/  MOV R156, 0x12fb0 ;  /* 0x00012fb0009c7802 */ /* 0x000fe20000000f00 */
[----:B------:R-:W-:Y:S02]  /*12f90*/  IMAD.MOV.U32 R153, RZ, RZ, -0x1 ;  /* 0xffffffffff997424 */ /* 0x000fe400078e00ff */
        /* <DEDUP_REMOVED lines=19> */
[----:B0-----:R-:W-:Y:S01]  /*130d0*/  HFMA2.MMA R155, -RZ, RZ, 0, 9.5367431640625e-07 ;  /* 0x00000010ff9b7435 */ /* 0x001fe200000001ff */
[----:B-1----:R-:W-:Y:S01]  /*130e0*/  FADD.FTZ R159, R159, R153 ;  /* 0x000000999f9f7221 */ /* 0x002fe20000010000 */
[----:B------:R-:W-:Y:S01]  /*130f0*/  MOV R156, 0x13130 ;  /* 0x00013130009c7802 */ /* 0x000fe20000000f00 */
[----:B------:R-:W-:Y:S02]  /*13100*/  IMAD.MOV.U32 R158, RZ, RZ, 0x1f ;  /* 0x0000001fff9e7424 */ /* 0x000fe400078e00ff */
[----:B------:R-:W-:Y:S02]  /*13110*/  IMAD.MOV.U32 R153, RZ, RZ, -0x1 ;  /* 0xffffffffff997424 */ /* 0x000fe400078e00ff */
[----:B------:R-:W-:Y:S05]  /*13120*/  CALL.REL.NOINC `($__internal_37_$__cuda_sm70_shflsync_bfly_p) ;  /* 0x0000002000007944 */ /* 0x000fea0003c00000 */
[----:B-1----:R-:W-:Y:S01]  /*13130*/  IMAD.MOV.U32 R160, RZ, RZ, R153 ;  /* 0x000000ffffa07224 */ /* 0x002fe200078e0099 */
[----:B0-----:R-:W-:Y:S05]  /*13140*/  BRA `(.L_x_9115) ;  /* 0xffffef0000007947 */ /* 0x001fea000383ffff */
        .weak           $__internal_37_$__cuda_sm70_shflsync_bfly_p
        .type           $__internal_37_$__cuda_sm70_shflsync_bfly_p,@function
        .size           $__internal_37_$__cuda_sm70_shflsync_bfly_p,(.L_x_20053 - $__internal_37_$__cuda_sm70_shflsync_bfly_p)
$__internal_37_$__cuda_sm70_shflsync_bfly_p:
[----:B------:R-:W-:Y:S01]  /*13150*/  IMAD.MOV.U32 R157, RZ, RZ, 0x0 ;  /* 0x00000000ff9d7424 */ /* 0x000fe200078e00ff */
[----:B------:R-:W-:Y:S04]  /*13160*/  WARPSYNC R153 ;  /* 0x0000009900007348 */ /* 0x000fe80003800000 */
[----:B------:R0:W1:Y:S01]  /*13170*/  SHFL.BFLY PT, R153, R159, R155, R158 ;  /* 0x0c00009b9f997389 */ /* 0x00006200000e009e */
[----:B------:R-:W-:Y:S05]  /*13180*/  RET.REL.NODEC R156 `(_ZN10layer_norm31ln_parallel_residual_fwd_kernelINS_13Kernel_traitsIf13__nv_bfloat16fS2_fjLj768ELj1ELj4ELj1ELj16ENS_18Kernel_traits_baseILj768EfS2_fS2_fjLj128EEEEELb1ELb0ELb1EEEvNS_9FwdParamsE) ;  /* 0xfffece709c007950 */ /* 0x000fea0003c3ffff */
.L_x_9116:
        /* <DEDUP_REMOVED lines=15> */
.L_x_20053:


//--------------------- .text._ZN10layer_norm31ln_parallel_residual_fwd_kernelINS_13Kernel_traitsIf13__nv_bfloat16fS2_fjLj768ELj1ELj4ELj1ELj16ENS_18Kernel_traits_baseILj768EfS2_fS2_fjLj128EEEEELb1ELb1ELb0EEEvNS_9FwdParamsE --------------------------
	.section	.text._ZN10layer_norm31ln_parallel_residual_fwd_kernelINS_13Kernel_traitsIf13__nv_bfloat16fS2_fjLj768ELj1ELj4ELj1ELj16ENS_18Kernel_traits_baseILj768EfS2_fS2_fjLj128EEEEELb1ELb1ELb0EEEvNS_9FwdParamsE,"ax",@progbits
	.sectioninfo	@"SHI_REGISTERS=125"
	.align	128
        .global         _ZN10layer_norm31ln_parallel_residual_fwd_kernelINS_13Kernel_traitsIf13__nv_bfloat16fS2_fjLj768ELj1ELj4ELj1ELj16ENS_18Kernel_traits_baseILj768EfS2_fS2_fjLj128EEEEELb1ELb1ELb0EEEvNS_9FwdParamsE
        .type           _ZN10layer_norm31ln_parallel_residual_fwd_kernelINS_13Kernel_traitsIf13__nv_bfloat16fS2_fjLj768ELj1ELj4ELj1ELj16ENS_18Kernel_traits_baseILj768EfS2_fS2_fjLj128EEEEELb1ELb1ELb0EEEvNS_9FwdParamsE,@function
        .size           _ZN10layer_norm31ln_parallel_residual_fwd_kernelINS_13Kernel_traitsIf13__nv_bfloat16fS2_fjLj768ELj1ELj4ELj1ELj16ENS_18Kernel_traits_baseILj768EfS2_fS2_fjLj128EEEEELb1ELb1ELb0EEEvNS_9FwdParamsE,(.L_x_20054 - _ZN10layer_norm31ln_parallel_residual_fwd_kernelINS_13Kernel_traitsIf13__nv_bfloat16fS2_fjLj768ELj1ELj4ELj1ELj16ENS_18Kernel_traits_baseILj768EfS2_fS2_fjLj128EEEEELb1ELb1ELb0EEEvNS_9FwdParamsE)
        .other          _ZN10layer_norm31ln_parallel_residual_fwd_kernelINS_13Kernel_traitsIf13__nv_bfloat16fS2_fjLj768ELj1ELj4ELj1ELj16ENS_18Kernel_traits_baseILj768EfS2_fS2_fjLj128EEEEELb1ELb1ELb0EEEvNS_9FwdParamsE,@"STO_CUDA_ENTRY STV_DEFAULT"
_ZN10layer_norm31ln_parallel_residual_fwd_kernelINS_13Kernel_traitsIf13__nv_bfloat16fS2_fjLj768ELj1ELj4ELj1ELj16ENS_18Kernel_traits_baseILj768EfS2_fS2_fjLj128EEEEELb1ELb1ELb0EEEvNS_9FwdParamsE:
.text._ZN10layer_norm31ln_parallel_residual_fwd_kernelINS_13Kernel_traitsIf13__nv_bfloat16fS2_fjLj768ELj1ELj4ELj1ELj16ENS_18Kernel_traits_baseILj768EfS2_fS2_fjLj128EEEEELb1ELb1ELb0EEEvNS_9FwdParamsE:
        /* <DEDUP_REMOVED lines=11> */
[----:B------:R-:W-:Y:S03]  /*00b0*/  BSSY B0, `(.L_x_9117) ;  /* 0x000005c000007945 */ /* 0x000fe60003800000 */
        /* <DEDUP_REMOVED lines=9> */
[----:B------:R-:W-:Y:S01]  /*0150*/  SHF.R.U32.HI R0, RZ, 0x2, R9 ;  /* 0x00000002ff007819 */ /* 0x000fe20000011609 */
[----:B------:R-:W-:Y:S02]  /*0160*/  IMAD.MOV.U32 R9, RZ, RZ, c[0x0][0x168] ;  /* 0x00005a00ff097624 */ /* 0x000fe400078e00ff */
[----:B------:R-:W-:-:S03]  /*0170*/  IMAD.WIDE.U32 R4, R106, -0x2daee0ad, RZ ;  /* 0xd2511f536a047825 */ /* 0x000fc600078e00ff */
[----:B------:R-:W-:Y:S02]  /*0180*/  SHF.R.S32.HI R9, RZ, 0x1f, R9 ;  /* 0x0000001fff097819 */ /* 0x000fe40000011409 */
[----:B0-----:R-:W-:Y:S01]  /*0190*/  LOP3.LUT R7, R7, UR4, R0, 0x96, !PT ;  /* 0x0000000407077c12 */ /* 0x001fe2000f8e9600 */
[----:B------:R-:W-:Y:S02]  /*01a0*/  UIADD3 UR9, UR4, -0x61c88647, URZ ;  /* 0x9e3779b904097890 */ /* 0x000fe4000fffe03f */
[----:B------:R-:W-:Y:S02]  /*01b0*/  UIADD3 UR11, UR4, 0x3c6ef372, URZ ;  /* 0x3c6ef372040b7890 */ /* 0x000fe4000fffe03f */
[----:B-1----:R-:W-:Y:S01]  /*01c0*/  IMAD.WIDE.U32 R2, R7, -0x2daee0ad, RZ ;  /* 0xd2511f5307027825 */ /* 0x002fe200078e00ff */
[----:B------:R-:W-:Y:S01]  /*01d0*/  UIADD3 UR13, UR4, -0x255992d5, URZ ;  /* 0xdaa66d2b040d7890 */ /* 0x000fe2000fffe03f */
[----:B--2---:R-:W-:Y:S01]  /*01e0*/  LOP3.LUT R10, R5, UR5, RZ, 0x3c, !PT ;  /* 0x00000005050a7c12 */ /* 0x004fe2000f8e3cff */
[----:B------:R-:W-:-:S02]  /*01f0*/  UIADD3 UR10, UR5, -0x4498517b, URZ ;  /* 0xbb67ae85050a7890 */ /* 0x000fc4000fffe03f */
[----:B------:R-:W-:Y:S02]  /*0200*/  UIADD3 UR12, UR5, 0x76cf5d0a, URZ ;  /* 0x76cf5d0a050c7890 */ /* 0x000fe4000fffe03f */
[----:B------:R-:W-:Y:S01]  /*0210*/  IMAD.WIDE.U32 R10, R10, -0x326172a9, RZ ;  /* 0xcd9e8d570a0a7825 */ /* 0x000fe200078e00ff */
[----:B------:R-:W-:Y:S01]  /*0220*/  UIADD3 UR14, UR5, 0x32370b8f, URZ ;  /* 0x32370b8f050e7890 */ /* 0x000fe2000fffe03f */
[----:B------:R-:W-:Y:S01]  /*0230*/  LOP3.LUT R7, R3, UR10, R4, 0x96, !PT ;  /* 0x0000000a03077c12 */ /* 0x000fe2000f8e9604 */
[----:B------:R-:W-:Y:S02]  /*0240*/  UIADD3 UR15, UR4, 0x78dde6e4, URZ ;  /* 0x78dde6e4040f7890 */ /* 0x000fe4000fffe03f */
[----:B------:R-:W-:Y:S01]  /*0250*/  LOP3.LUT R4, R11, UR9, R6, 0x96, !PT ;  /* 0x000000090b047c12 */ /* 0x000fe2000f8e9606 */
[----:B------:R-:W-:Y:S01]  /*0260*/  UIADD3 UR16, UR5, -0x126145ec, URZ ;  /* 0xed9eba1405107890 */ /* 0x000fe2000fffe03f */
[----:B------:R-:W-:Y:S01]  /*0270*/  IMAD.WIDE.U32 R6, R7, -0x326172a9, RZ ;  /* 0xcd9e8d5707067825 */ /* 0x000fe200078e00ff */
[----:B------:R-:W-:-:S02]  /*0280*/  UIADD3 UR18, UR5, -0x56f99767, URZ ;  /* 0xa906689905127890 */ /* 0x000fc4000fffe03f */
[----:B------:R-:W-:Y:S01]  /*0290*/  UIADD3 UR17, UR4, 0x1715609d, URZ ;  /* 0x1715609d04117890 */ /* 0x000fe2000fffe03f */
[----:B------:R-:W-:Y:S01]  /*02a0*/  IMAD.WIDE.U32 R4, R4, -0x2daee0ad, RZ ;  /* 0xd2511f5304047825 */ /* 0x000fe200078e00ff */
[----:B------:R-:W-:Y:S01]  /*02b0*/  LOP3.LUT R3, R7, UR11, R10, 0x96, !PT ;  /* 0x0000000b07037c12 */ /* 0x000fe2000f8e960a */
[----:B------:R-:W-:Y:S02]  /*02c0*/  UIADD3 UR20, UR5, 0x646e171e, URZ ;  /* 0x646e171e05147890 */ /* 0x000fe4000fffe03f */
[----:B------:R-:W-:Y:S01]  /*02d0*/  UIADD3 UR19, UR4, -0x4ab325aa, URZ ;  /* 0xb54cda5604137890 */ /* 0x000fe2000fffe03f */
[----:B------:R-:W-:Y:S01]  /*02e0*/  LOP3.LUT R10, R5, UR12, R2, 0x96, !PT ;  /* 0x0000000c050a7c12 */ /* 0x000fe2000f8e9602 */
[----:B------:R-:W-:Y:S01]  /*02f0*/  IMAD.WIDE.U32 R2, R3, -0x2daee0ad, RZ ;  /* 0xd2511f5303027825 */ /* 0x000fe200078e00ff */
[----:B------:R-:W-:Y:S02]  /*0300*/  UIADD3 UR21, UR4, 0x5384540f, URZ ;  /* 0x5384540f04157890 */ /* 0x000fe4000fffe03f */
[----:B------:R-:W-:Y:S01]  /*0310*/  UIADD3 UR22, UR5, 0x1fd5c5a3, URZ ;  /* 0x1fd5c5a305167890 */ /* 0x000fe2000fffe03f */
[----:B------:R-:W-:Y:S01]  /*0320*/  IMAD.WIDE.U32 R10, R10, -0x326172a9, RZ ;  /* 0xcd9e8d570a0a7825 */ /* 0x000fe200078e00ff */
[----:B------:R-:W-:Y:S01]  /*0330*/  LOP3.LUT R7, R3, UR14, R4, 0x96, !PT ;  /* 0x0000000e03077c12 */ /* 0x000fe2000f8e9604 */
[----:B------:R-:W-:-:S02]  /*0340*/  UIADD3 UR23, UR4, -0xe443238, URZ ;  /* 0xf1bbcdc804177890 */ /* 0x000fc4000fffe03f */
[----:B------:R-:W-:Y:S01]  /*0350*/  UIADD3 UR24, UR5, -0x24c28bd8, URZ ;  /* 0xdb3d742805187890 */ /* 0x000fe2000fffe03f */
[----:B------:R-:W-:Y:S01]  /*0360*/  LOP3.LUT R4, R11, UR13, R6, 0x96, !PT ;  /* 0x0000000d0b047c12 */ /* 0x000fe2000f8e9606 */
[----:B------:R-:W-:Y:S01]  /*0370*/  IMAD.WIDE.U32 R6, R7, -0x326172a9, RZ ;  /* 0xcd9e8d5707067825 */ /* 0x000fe200078e00ff */
[----:B------:R-:W-:Y:S02]  /*0380*/  UIADD3 UR25, UR4, -0x700cb87f, URZ ;  /* 0x8ff3478104197890 */ /* 0x000fe4000fffe03f */
[----:B------:R-:W-:Y:S01]  /*0390*/  UIADD3 UR26, UR5, -0x695add53, URZ ;  /* 0x96a522ad051a7890 */ /* 0x000fe2000fffe03f */
[----:B------:R-:W-:Y:S01]  /*03a0*/  IMAD.WIDE.U32 R4, R4, -0x2daee0ad, RZ ;  /* 0xd2511f5304047825 */ /* 0x000fe200078e00ff */
[----:B------:R-:W-:-:S04]  /*03b0*/  LOP3.LUT R3, R7, UR15, R10, 0x96, !PT ;  /* 0x0000000f07037c12 */ /* 0x000fc8000f8e960a */
[----:B------:R-:W-:Y:S01]  /*03c0*/  LOP3.LUT R10, R5, UR16, R2, 0x96, !PT ;  /* 0x00000010050a7c12 */ /* 0x000fe2000f8e9602 */
[----:B------:R-:W-:-:S04]  /*03d0*/  IMAD.WIDE.U32 R2, R3, -0x2daee0ad, RZ ;  /* 0xd2511f5303027825 */ /* 0x000fc800078e00ff */
[----:B------:R-:W-:Y:S01]  /*03e0*/  IMAD.WIDE.U32 R10, R10, -0x326172a9, RZ ;  /* 0xcd9e8d570a0a7825 */ /* 0x000fe200078e00ff */
[----:B------:R-:W-:Y:S02]  /*03f0*/  LOP3.LUT R7, R3, UR18, R4, 0x96, !PT ;  /* 0x0000001203077c12 */ /* 0x000fe4000f8e9604 */
[----:B------:R-:W-:Y:S02]  /*0400*/  LOP3.LUT R3, R108, 0x1f, RZ, 0xc0, !PT ;  /* 0x0000001f6c037812 */ /* 0x000fe400078ec0ff */
[----:B------:R-:W-:Y:S01]  /*0410*/  LOP3.LUT R4, R11, UR17, R6, 0x96, !PT ;  /* 0x000000110b047c12 */ /* 0x000fe2000f8e9606 */
[----:B------:R-:W-:Y:S01]  /*0420*/  IMAD.WIDE.U32 R6, R7, -0x326172a9, RZ ;  /* 0xcd9e8d5707067825 */ /* 0x000fe200078e00ff */
[----:B------:R-:W-:-:S03]  /*0430*/  SHF.R.U32.HI R108, RZ, 0x5, R108 ;  /* 0x00000005ff6c7819 */ /* 0x000fc6000001166c */
[----:B------:R-:W-:Y:S01]  /*0440*/  IMAD.WIDE.U32 R4, R4, -0x2daee0ad, RZ ;  /* 0xd2511f5304047825 */ /* 0x000fe200078e00ff */
[----:B------:R-:W-:-:S03]  /*0450*/  LOP3.LUT R10, R7, UR19, R10, 0x96, !PT ;  /* 0x00000013070a7c12 */ /* 0x000fc6000f8e960a */
[----:B------:R-:W-:Y:S01]  /*0460*/  IMAD R108, R13, 0x4, R108 ;  /* 0x000000040d6c7824 */ /* 0x000fe200078e026c */
        /* <DEDUP_REMOVED lines=13> */
[----:B------:R-:W-:Y:S02]  /*0540*/  P2R R111, PR, RZ, 0x10 ;  /* 0x00000010ff6f7803 */ /* 0x000fe40000000000 */
[----:B------:R-:W-:Y:S02]  /*0550*/  P2R R110, PR, RZ, 0x8 ;  /* 0x00000008ff6e7803 */ /* 0x000fe40000000000 */
[----:B------:R-:W-:-:S03]  /*0560*/  P2R R109, PR, RZ, 0x4 ;  /* 0x00000004ff6d7803 */ /* 0x000fc60000000000 */
        /* <DEDUP_REMOVED lines=16> */
.L_x_9118:
[----:B------:R-:W-:Y:S05]  /*0670*/  BSYNC B0 ;  /* 0x0000000000007941 */ /* 0x000fea0003800000 */
.L_x_9117:
        /* <DEDUP_REMOVED lines=17> */
.L_x_9120:
[----:B------:R-:W-:Y:S05]  /*0790*/  BSYNC B0 ;  /* 0x0000000000007941 */ /* 0x000fea0003800000 */
.L_x_9119:
        /* <DEDUP_REMOVED lines=16> */
.L_x_9122:
[----:B------:R-:W-:Y:S05]  /*08a0*/  BSYNC B0 ;  /* 0x0000000000007941 */ /* 0x000fea0003800000 */
.L_x_9121:
[----:B------:R-:W-:Y:S02]  /*08b0*/  ISETP.GE.AND P0, PT, R108, c[0x0][0x164], PT ;  /* 0x000059006c007a0c */ /* 0x000fe40003f06270 */
[----:B0-----:R-:W-:Y:S02]  /*08c0*/  LOP3.LUT R6, R63, UR23, R60, 0x96, !PT ;  /* 0x000000173f067c12 */ /* 0x001fe4000f8e963c */
[----:B------:R-:W-:-:S09]  /*08d0*/  LOP3.LUT R9, R9, UR24, R10, 0x96, !PT ;  /* 0x0000001809097c12 */ /* 0x000fd2000f8e960a */
[----:B------:R-:W-:Y:S05]  /*08e0*/  @P0 EXIT ;  /* 0x000000000000094d */ /* 0x000fea0003800000 */
[----:B------:R-:W-:Y:S01]  /*08f0*/  IMAD R4, R64, -0x326172a9, RZ ;  /* 0xcd9e8d5740047824 */ /* 0x000fe200078e02ff */
[----:B------:R-:W-:Y:S01]  /*0900*/  BSSY B0, `(.L_x_9123) ;  /* 0x0001216000007945 */ /* 0x000fe20003800000 */
[----:B------:R-:W-:Y:S01]  /*0910*/  IMAD.HI.U32 R3, R9, -0x326172a9, RZ ;  /* 0xcd9e8d5709037827 */ /* 0x000fe200078e00ff */
[----:B------:R-:W-:-:S03]  /*0920*/  ULDC.U8 UR8, c[0x0][0x1f0] ;  /* 0x00007c0000087ab9 */ /* 0x000fc60000000000 */
[----:B------:R-:W-:Y:S01]  /*0930*/  IMAD R5, R62, -0x2daee0ad, RZ ;  /* 0xd2511f533e057824 */ /* 0x000fe200078e02ff */
[----:B------:R-:W-:Y:S01]  /*0940*/  LOP3.LUT R3, R3, UR25, R4, 0x96, !PT ;  /* 0x0000001903037c12 */ /* 0x000fe2000f8e9604 */
[----:B------:R-:W-:-:S05]  /*0950*/  IMAD.WIDE.U32 R6, R6, -0x2daee0ad, RZ ;  /* 0xd2511f5306067825 */ /* 0x000fca00078e00ff */
[----:B------:R-:W-:Y:S01]  /*0960*/  LOP3.LUT R4, R7, UR26, R5, 0x96, !PT ;  /* 0x0000001a07047c12 */ /* 0x000fe2000f8e9605 */
[----:B------:R-:W-:Y:S01]  /*0970*/  IMAD.MOV.U32 R7, RZ, RZ, RZ ;  /* 0x000000ffff077224 */ /* 0x000fe200078e00ff */
[----:B------:R-:W-:Y:S01]  /*0980*/  LOP3.LUT R5, R8, 0x3, RZ, 0xc0, !PT ;  /* 0x0000000308057812 */ /* 0x000fe200078ec0ff */
[----:B------:R-:W-:Y:S02]  /*0990*/  IMAD R8, R9, -0x326172a9, RZ ;  /* 0xcd9e8d5709087824 */ /* 0x000fe400078e02ff */
.L_x_9525:
        /* <DEDUP_REMOVED lines=37> */
.L_x_9127:
[----:B0-----:R-:W-:Y:S02]  /*0bf0*/  IMAD.MOV.U32 R112, RZ, RZ, R8 ;  /* 0x000000ffff707224 */ /* 0x001fe400078e0008 */
.L_x_9128:
[----:B------:R-:W-:Y:S05]  /*0c00*/  BSYNC B2 ;  /* 0x0000000000027941 */ /* 0x000fea0003800000 */
.L_x_9126:
        /* <DEDUP_REMOVED lines=16> */
.L_x_9132:
[----:B------:R-:W-:Y:S05]  /*0d10*/  BSYNC B3 ;  /* 0x0000000000037941 */ /* 0x000fea0003800000 */
.L_x_9131:
        /* <DEDUP_REMOVED lines=44> */
.L_x_9130:
[----:B------:R-:W-:Y:S05]  /*0fe0*/  BSYNC B2 ;  /* 0x0000000000027941 */ /* 0x000fea0003800000 */
.L_x_9129:
        /* <DEDUP_REMOVED lines=16> */
.L_x_9133:
        /* <DEDUP_REMOVED lines=12> */
.L_x_9136:
[----:B------:R-:W-:Y:S02]  /*11b0*/  IMAD.MOV.U32 R73, RZ, RZ, R8 ;  /* 0x000000ffff497224 */ /* 0x000fe400078e0008 */
.L_x_9137:
[----:B------:R-:W-:Y:S05]  /*11c0*/  BSYNC B2 ;  /* 0x0000000000027941 */ /* 0x000fea0003800000 */
.L_x_9135:
        /* <DEDUP_REMOVED lines=16> */
.L_x_9141:
[----:B------:R-:W-:Y:S05]  /*12d0*/  BSYNC B3 ;  /* 0x0000000000037941 */ /* 0x000fea0003800000 */
.L_x_9140:
        /* <DEDUP_REMOVED lines=44> */
.L_x_9139:
[----:B------:R-:W-:Y:S05]  /*15a0*/  BSYNC B2 ;  /* 0x0000000000027941 */ /* 0x000fea0003800000 */
.L_x_9138:
        /* <DEDUP_REMOVED lines=9> */
.L_x_9134:
        /* <DEDUP_REMOVED lines=12> */
.L_x_9143:
[----:B------:R-:W-:Y:S02]  /*1700*/  IMAD.MOV.U32 R114, RZ, RZ, R8 ;  /* 0x000000ffff727224 */ /* 0x000fe400078e0008 */
.L_x_9144:
[----:B------:R-:W-:Y:S05]  /*1710*/  BSYNC B2 ;  /* 0x0000000000027941 */ /* 0x000fea0003800000 */
.L_x_9142:
        /* <DEDUP_REMOVED lines=16> */
.L_x_9148:
[----:B------:R-:W-:Y:S05]  /*1820*/  BSYNC B3 ;  /* 0x0000000000037941 */ /* 0x000fea0003800000 */
.L_x_9147:
        /* <DEDUP_REMOVED lines=44> */
.L_x_9146:
[----:B------:R-:W-:Y:S05]  /*1af0*/  BSYNC B2 ;  /* 0x0000000000027941 */ /* 0x000fea0003800000 */
.L_x_9145:
        /* <DEDUP_REMOVED lines=13> */
.L_x_9149:
        /* <DEDUP_REMOVED lines=12> */
.L_x_9152:
[----:B------:R-:W-:Y:S02]  /*1c90*/  IMAD.MOV.U32 R76, RZ, RZ, R8 ;  /* 0x000000ffff4c7224 */ /* 0x000fe400078e0008 */
.L_x_9153:
[----:B------:R-:W-:Y:S05]  /*1ca0*/  BSYNC B2 ;  /* 0x0000000000027941 */ /* 0x000fea0003800000 */
.L_x_9151:
        /* <DEDUP_REMOVED lines=16> */
.L_x_9157:
[----:B------:R-:W-:Y:S05]  /*1db0*/  BSYNC B3 ;  /* 0x0000000000037941 */ /* 0x000fea0003800000 */
.L_x_9156:
        /* <DEDUP_REMOVED lines=44> */
.L_x_9155:
[----:B------:R-:W-:Y:S05]  /*2080*/  BSYNC B2 ;  /* 0x0000000000027941 */ /* 0x000fea0003800000 */
.L_x_9154:
        /* <DEDUP_REMOVED lines=9> */
.L_x_9150:
        /* <DEDUP_REMOVED lines=12> */
.L_x_9159:
[----:B------:R-:W-:Y:S02]  /*21e0*/  IMAD.MOV.U32 R76, RZ, RZ, R8 ;  /* 0x000000ffff4c7224 */ /* 0x000fe400078e0008 */
.L_x_9160:
[----:B------:R-:W-:Y:S05]  /*21f0*/  BSYNC B2 ;  /* 0x0000000000027941 */ /* 0x000fea0003800000 */
.L_x_9158:
        /* <DEDUP_REMOVED lines=16> */
.L_x_9164:
[----:B------:R-:W-:Y:S05]  /*2300*/  BSYNC B3 ;  /* 0x0000000000037941 */ /* 0x000fea0003800000 */
.L_x_9163:
        /* <DEDUP_REMOVED lines=44> */
.L_x_9162:
[----:B------:R-:W-:Y:S05]  /*25d0*/  BSYNC B2 ;  /* 0x0000000000027941 */ /* 0x000fea0003800000 */
.L_x_9161:
        /* <DEDUP_REMOVED lines=13> */
.L_x_9165:
        /* <DEDUP_REMOVED lines=12> */
.L_x_9168:
[----:B------:R-:W-:Y:S02]  /*2770*/  IMAD.MOV.U32 R75, RZ, RZ, R8 ;  /* 0x000000ffff4b7224 */ /* 0x000fe400078e0008 */
.L_x_9169:
[----:B------:R-:W-:Y:S05]  /*2780*/  BSYNC B2 ;  /* 0x0000000000027941 */ /* 0x000fea0003800000 */
.L_x_9167:
        /* <DEDUP_REMOVED lines=16> */
.L_x_9173:
[----:B------:R-:W-:Y:S05]  /*2890*/  BSYNC B3 ;  /* 0x0000000000037941 */ /* 0x000fea0003800000 */
.L_x_9172:
        /* <DEDUP_REMOVED lines=44> */
.L_x_9171:
[----:B------:R-:W-:Y:S05]  /*2b60*/  BSYNC B2 ;  /* 0x0000000000027941 */ /* 0x000fea0003800000 */
.L_x_9170:
        /* <DEDUP_REMOVED lines=9> */
.L_x_9166:
        /* <DEDUP_REMOVED lines=12> */
.L_x_9175:
[----:B------:R-:W-:Y:S02]  /*2cc0*/  IMAD.MOV.U32 R76, RZ, RZ, R8 ;  /* 0x000000ffff4c7224 */ /* 0x000fe400078e0008 */
.L_x_9176:
[----:B------:R-:W-:Y:S05]  /*2cd0*/  BSYNC B2 ;  /* 0x0000000000027941 */ /* 0x000fea0003800000 */
.L_x_9174:
        /* <DEDUP_REMOVED lines=16> */
.L_x_9180:
[----:B------:R-:W-:Y:S05]  /*2de0*/  BSYNC B3 ;  /* 0x0000000000037941 */ /* 0x000fea0003800000 */
.L_x_9179:
        /* <DEDUP_REMOVED lines=44> */
.L_x_9178:
[----:B------:R-:W-:Y:S05]  /*30b0*/  BSYNC B2 ;  /* 0x0000000000027941 */ /* 0x000fea0003800000 */
.L_x_9177:
        /* <DEDUP_REMOVED lines=13> */
.L_x_9181:
        /* <DEDUP_REMOVED lines=12> */
.L_x_9184:
[----:B------:R-:W-:Y:S02]  /*3250*/  IMAD.MOV.U32 R114, RZ, RZ, R8 ;  /* 0x000000ffff727224 */ /* 0x000fe400078e0008 */
.L_x_9185:
[----:B------:R-:W-:Y:S05]  /*3260*/  BSYNC B2 ;  /* 0x0000000000027941 */ /* 0x000fea0003800000 */
.L_x_9183:
        /* <DEDUP_REMOVED lines=16> */
.L_x_9189:
[----:B------:R-:W-:Y:S05]  /*3370*/  BSYNC B3 ;  /* 0x0000000000037941 */ /* 0x000fea0003800000 */
.L_x_9188:
        /* <DEDUP_REMOVED lines=44> */
.L_x_9187:
[----:B------:R-:W-:Y:S05]  /*3640*/  BSYNC B2 ;  /* 0x0000000000027941 */ /* 0x000fea0003800000 */
.L_x_9186:
        /* <DEDUP_REMOVED lines=9> */
.L_x_9182:
        /* <DEDUP_REMOVED lines=12> */
.L_x_9191:
[----:B------:R-:W-:Y:S02]  /*37a0*/  IMAD.MOV.U32 R114, RZ, RZ, R8 ;  /* 0x000000ffff727224 */ /* 0x000fe400078e0008 */
.L_x_9192:
[----:B------:R-:W-:Y:S05]  /*37b0*/  BSYNC B2 ;  /* 0x0000000000027941 */ /* 0x000fea0003800000 */
.L_x_9190:
        /* <DEDUP_REMOVED lines=16> */
.L_x_9196:
[----:B------:R-:W-:Y:S05]  /*38c0*/  BSYNC B3 ;  /* 0x0000000000037941 */ /* 0x000fea0003800000 */
.L_x_9195:
        /* <DEDUP_REMOVED lines=44> */
.L_x_9194:
[----:B------:R-:W-:Y:S05]  /*3b90*/  BSYNC B2 ;  /* 0x0000000000027941 */ /* 0x000fea0003800000 */
.L_x_9193:
        /* <DEDUP_REMOVED lines=12> */
.L_x_9197:
        /* <DEDUP_REMOVED lines=12> */
.L_x_9200:
[----:B------:R-:W-:Y:S02]  /*3d20*/  IMAD.MOV.U32 R77, RZ, RZ, R8 ;  /* 0x000000ffff4d7224 */ /* 0x000fe400078e0008 */
.L_x_9201:
[----:B------:R-:W-:Y:S05]  /*3d30*/  BSYNC B2 ;  /* 0x0000000000027941 */ /* 0x000fea0003800000 */
.L_x_9199:
        /* <DEDUP_REMOVED lines=16> */
.L_x_9205:
[----:B------:R-:W-:Y:S05]  /*3e40*/  BSYNC B3 ;  /* 0x0000000000037941 */ /* 0x000fea0003800000 */
.L_x_9204:
        /* <DEDUP_REMOVED lines=44> */
.L_x_9203:
[----:B------:R-:W-:Y:S05]  /*4110*/  BSYNC B2 ;  /* 0x0000000000027941 */ /* 0x000fea0003800000 */
.L_x_9202:
        /* <DEDUP_REMOVED lines=9> */
.L_x_9198:
        /* <DEDUP_REMOVED lines=12> */
.L_x_9207:
[----:B------:R-:W-:Y:S02]  /*4270*/  MOV R121, R8 ;  /* 0x0000000800797202 */ /* 0x000fe40000000f00 */
.L_x_9208:
[----:B------:R-:W-:Y:S05]  /*4280*/  BSYNC B2 ;  /* 0x0000000000027941 */ /* 0x000fea0003800000 */
.L_x_9206:
        /* <DEDUP_REMOVED lines=16> */
.L_x_9212:
[----:B------:R-:W-:Y:S05]  /*4390*/  BSYNC B3 ;  /* 0x0000000000037941 */ /* 0x000fea0003800000 */
.L_x_9211:
        /* <DEDUP_REMOVED lines=44> */
.L_x_9210:
[----:B------:R-:W-:Y:S05]  /*4660*/  BSYNC B2 ;  /* 0x0000000000027941 */ /* 0x000fea0003800000 */
.L_x_9209:
        /* <DEDUP_REMOVED lines=12> */
.L_x_9213:
        /* <DEDUP_REMOVED lines=12> */
.L_x_9216:
[----:B------:R-:W-:Y:S02]  /*47f0*/  IMAD.MOV.U32 R78, RZ, RZ, R8 ;  /* 0x000000ffff4e7224 */ /* 0x000fe400078e0008 */
.L_x_9217:
[----:B------:R-:W-:Y:S05]  /*4800*/  BSYNC B2 ;  /* 0x0000000000027941 */ /* 0x000fea0003800000 */
.L_x_9215:
        /* <DEDUP_REMOVED lines=16> */
.L_x_9221:
[----:B------:R-:W-:Y:S05]  /*4910*/  BSYNC B3 ;  /* 0x0000000000037941 */ /* 0x000fea0003800000 */
.L_x_9220:
        /* <DEDUP_REMOVED lines=42> */
[----:B------:R-:W-:Y:S01]  /*4bc0*/  LOP3.LUT R4, R97, UR26, R4, 0x96, !PT ;  /* 0x0000001a61047c12 */ /* 0x000fe2000f8e9604 */
[----:B------:R-:W-:Y:S02]  /*4bd0*/  IMAD.MOV.U32 R6, RZ, RZ, R96 ;  /* 0x000000ffff067224 */ /* 0x000fe400078e0060 */
.L_x_9219:
[----:B------:R-:W-:Y:S05]  /*4be0*/  BSYNC B2 ;  /* 0x0000000000027941 */ /* 0x000fea0003800000 */
.L_x_9218:
        /* <DEDUP_REMOVED lines=9> */
.L_x_9214:
        /* <DEDUP_REMOVED lines=12> */
.L_x_9223:
[----:B------:R-:W-:Y:S02]  /*4d40*/  IMAD.MOV.U32 R121, RZ, RZ, R8 ;  /* 0x000000ffff797224 */ /* 0x000fe400078e0008 */
.L_x_9224:
[----:B------:R-:W-:Y:S05]  /*4d50*/  BSYNC B2 ;  /* 0x0000000000027941 */ /* 0x000fea0003800000 */
.L_x_9222:
        /* <DEDUP_REMOVED lines=16> */
.L_x_9228:
[----:B------:R-:W-:Y:S05]  /*4e60*/  BSYNC B3 ;  /* 0x0000000000037941 */ /* 0x000fea0003800000 */
.L_x_9227:
        /* <DEDUP_REMOVED lines=44> */
.L_x_9226:
[----:B------:R-:W-:Y:S05]  /*5130*/  BSYNC B2 ;  /* 0x0000000000027941 */ /* 0x000fea0003800000 */
.L_x_9225:
        /* <DEDUP_REMOVED lines=12> */
.L_x_9229:
        /* <DEDUP_REMOVED lines=12> */
.L_x_9232:
[----:B------:R-:W-:Y:S02]  /*52c0*/  IMAD.MOV.U32 R121, RZ, RZ, R8 ;  /* 0x000000ffff797224 */ /* 0x000fe400078e0008 */
.L_x_9233:
[----:B------:R-:W-:Y:S05]  /*52d0*/  BSYNC B2 ;  /* 0x0000000000027941 */ /* 0x000fea0003800000 */
.L_x_9231:
        /* <DEDUP_REMOVED lines=16> */
.L_x_9237:
[----:B------:R-:W-:Y:S05]  /*53e0*/  BSYNC B3 ;  /* 0x0000000000037941 */ /* 0x000fea0003800000 */
.L_x_9236:
        /* <DEDUP_REMOVED lines=44> */
.L_x_9235:
[----:B------:R-:W-:Y:S05]  /*56b0*/  BSYNC B2 ;  /* 0x0000000000027941 */ /* 0x000fea0003800000 */
.L_x_9234:
        /* <DEDUP_REMOVED lines=9> */
.L_x_9230:
        /* <DEDUP_REMOVED lines=12> */
.L_x_9239:
[----:B------:R-:W-:Y:S02]  /*5810*/  IMAD.MOV.U32 R121, RZ, RZ, R8 ;  /* 0x000000ffff797224 */ /* 0x000fe400078e0008 */
.L_x_9240:
[----:B------:R-:W-:Y:S05]  /*5820*/  BSYNC B2 ;  /* 0x0000000000027941 */ /* 0x000fea0003800000 */
.L_x_9238:
        /* <DEDUP_REMOVED lines=16> */
.L_x_9244:
[----:B------:R-:W-:Y:S05]  /*5930*/  BSYNC B3 ;  /* 0x0000000000037941 */ /* 0x000fea0003800000 */
.L_x_9243:
        /* <DEDUP_REMOVED lines=44> */
.L_x_9242:
[----:B------:R-:W-:Y:S05]  /*5c00*/  BSYNC B2 ;  /* 0x0000000000027941 */ /* 0x000fea0003800000 */
.L_x_9241:
        /* <DEDUP_REMOVED lines=12> */
.L_x_9245:
        /* <DEDUP_REMOVED lines=12> */
.L_x_9248:
[----:B------:R-:W-:Y:S02]  /*5d90*/  IMAD.MOV.U32 R121, RZ, RZ, R8 ;  /* 0x000000ffff797224 */ /* 0x000fe400078e0008 */
.L_x_9249:
[----:B------:R-:W-:Y:S05]  /*5da0*/  BSYNC B2 ;  /* 0x0000000000027941 */ /* 0x000fea0003800000 */
.L_x_9247:
        /* <DEDUP_REMOVED lines=16> */
.L_x_9253:
[----:B------:R-:W-:Y:S05]  /*5eb0*/  BSYNC B3 ;  /* 0x0000000000037941 */ /* 0x000fea0003800000 */
.L_x_9252:
        /* <DEDUP_REMOVED lines=44> */
.L_x_9251:
[----:B------:R-:W-:Y:S05]  /*6180*/  BSYNC B2 ;  /* 0x0000000000027941 */ /* 0x000fea0003800000 */
.L_x_9250:
        /* <DEDUP_REMOVED lines=9> */
.L_x_9246:
[----:B------:R-:W-:Y:S02]  /*6220*/  SEL R97, RZ, 0x10000, P4 ;  /* 0x00010000ff617807 */ /* 0x000fe40002000000 */
[----:B------:R-:W-:Y:S02]  /*6230*/  ISETP.NE.AND P4, PT, R120, RZ, PT ;  /* 0x000000ff7800720c */ /* 0x000fe40003f85270 */
[----:B------:R-:W-:Y:S02]  /*6240*/  ISETP.NE.AND P6, PT, R99, RZ, PT ;  /* 0x000000ff6300720c */ /* 0x000fe40003fc5270 */
[----:B------:R-:W-:Y:S02]  /*6250*/  SEL R99, RZ, 0x1000000, P5 ;  /* 0x01000000ff637807 */ /* 0x000fe40002800000 */
[----:B------:R-:W-:Y:S02]  /*6260*/  ISETP.NE.AND P0, PT, R118, RZ, PT ;  /* 0x000000ff7600720c */ /* 0x000fe40003f05270 */
        /* <DEDUP_REMOVED lines=13> */
[C---:B------:R-:W-:Y:S02]  /*6340*/  SHF.L.U32 R99, R9.reuse, 0x3, RZ ;  /* 0x0000000309637819 */ /* 0x040fe400000006ff */
[----:B------:R-:W-:Y:S02]  /*6350*/  LOP3.LUT R112, R96, R114, R112, 0xfe, !PT ;  /* 0x0000007260707212 */ /* 0x000fe400078efe70 */
[C---:B------:R-:W-:Y:S02]  /*6360*/  LEA R114, P0, R9.reuse, c[0x0][0x188], 0x5 ;  /* 0x0000620009727a11 */ /* 0x040fe400078028ff */
[----:B------:R-:W-:-:S02]  /*6370*/  SHF.L.U64.HI R116, R9, 0x3, RZ ;  /* 0x0000000309747819 */ /* 0x000fc400000102ff */
[----:B------:R-:W-:Y:S02]  /*6380*/  IADD3 R96, P1, R99, c[0x0][0x190], RZ ;  /* 0x0000640063607a10 */ /* 0x000fe40007f3e0ff */
        /* <DEDUP_REMOVED lines=28> */
.L_x_9254:
[----:B------:R-:W-:Y:S02]  /*6550*/  IADD3 R99, R9, 0x20, RZ ;  /* 0x0000002009637810 */ /* 0x000fe40007ffe0ff */
.L_x_9125:
[----:B------:R-:W-:Y:S05]  /*6560*/  BSYNC B1 ;  /* 0x0000000000017941 */ /* 0x000fea0003800000 */
.L_x_9124:
        /* <DEDUP_REMOVED lines=30> */
.L_x_9258:
[----:B-1----:R-:W-:Y:S02]  /*6750*/  IMAD.MOV.U32 R112, RZ, RZ, R8 ;  /* 0x000000ffff707224 */ /* 0x002fe400078e0008 */
.L_x_9259:
[----:B------:R-:W-:Y:S05]  /*6760*/  BSYNC B2 ;  /* 0x0000000000027941 */ /* 0x000fea0003800000 */
.L_x_9257:
        /* <DEDUP_REMOVED lines=16> */
.L_x_9263:
[----:B------:R-:W-:Y:S05]  /*6870*/  BSYNC B3 ;  /* 0x0000000000037941 */ /* 0x000fea0003800000 */
.L_x_9262:
        /* <DEDUP_REMOVED lines=44> */
.L_x_9261:
[----:B------:R-:W-:Y:S05]  /*6b40*/  BSYNC B2 ;  /* 0x0000000000027941 */ /* 0x000fea0003800000 */
.L_x_9260:
        /* <DEDUP_REMOVED lines=16> */
.L_x_9264:
        /* <DEDUP_REMOVED lines=12> */
.L_x_9267:
[----:B------:R-:W-:Y:S02]  /*6d10*/  IMAD.MOV.U32 R81, RZ, RZ, R8 ;  /* 0x000000ffff517224 */ /* 0x000fe400078e0008 */
.L_x_9268:
[----:B------:R-:W-:Y:S05]  /*6d20*/  BSYNC B2 ;  /* 0x0000000000027941 */ /* 0x000fea0003800000 */
.L_x_9266:
        /* <DEDUP_REMOVED lines=16> */
.L_x_9272:
[----:B------:R-:W-:Y:S05]  /*6e30*/  BSYNC B3 ;  /* 0x0000000000037941 */ /* 0x000fea0003800000 */
.L_x_9271:
        /* <DEDUP_REMOVED lines=44> */
.L_x_9270:
[----:B------:R-:W-:Y:S05]  /*7100*/  BSYNC B2 ;  /* 0x0000000000027941 */ /* 0x000fea0003800000 */
.L_x_9269:
        /* <DEDUP_REMOVED lines=9> */
.L_x_9265:
        /* <DEDUP_REMOVED lines=12> */
.L_x_9274:
[----:B------:R-:W-:Y:S02]  /*7260*/  IMAD.MOV.U32 R114, RZ, RZ, R8 ;  /* 0x000000ffff727224 */ /* 0x000fe400078e0008 */
.L_x_9275:
[----:B------:R-:W-:Y:S05]  /*7270*/  BSYNC B2 ;  /* 0x0000000000027941 */ /* 0x000fea0003800000 */
.L_x_9273:
        /* <DEDUP_REMOVED lines=16> */
.L_x_9279:
[----:B------:R-:W-:Y:S05]  /*7380*/  BSYNC B3 ;  /* 0x0000000000037941 */ /* 0x000fea0003800000 */
.L_x_9278:
        /* <DEDUP_REMOVED lines=44> */
.L_x_9277:
[----:B------:R-:W-:Y:S05]  /*7650*/  BSYNC B2 ;  /* 0x0000000000027941 */ /* 0x000fea0003800000 */
.L_x_9276:
        /* <DEDUP_REMOVED lines=13> */
.L_x_9280:
        /* <DEDUP_REMOVED lines=12> */
.L_x_9283:
[----:B------:R-:W-:Y:S02]  /*77f0*/  IMAD.MOV.U32 R84, RZ, RZ, R8 ;  /* 0x000000ffff547224 */ /* 0x000fe400078e0008 */
.L_x_9284:
[----:B------:R-:W-:Y:S05]  /*7800*/  BSYNC B2 ;  /* 0x0000000000027941 */ /* 0x000fea0003800000 */
.L_x_9282:
        /* <DEDUP_REMOVED lines=16> */
.L_x_9288:
[----:B------:R-:W-:Y:S05]  /*7910*/  BSYNC B3 ;  /* 0x0000000000037941 */ /* 0x000fea0003800000 */
.L_x_9287:
        /* <DEDUP_REMOVED lines=44> */
.L_x_9286:
[----:B------:R-:W-:Y:S05]  /*7be0*/  BSYNC B2 ;  /* 0x0000000000027941 */ /* 0x000fea0003800000 */
.L_x_9285:
        /* <DEDUP_REMOVED lines=9> */
.L_x_9281:
        /* <DEDUP_REMOVED lines=12> */
.L_x_9290:
[----:B------:R-:W-:Y:S02]  /*7d40*/  IMAD.MOV.U32 R84, RZ, RZ, R8 ;  /* 0x000000ffff547224 */ /* 0x000fe400078e0008 */
.L_x_9291:
[----:B------:R-:W-:Y:S05]  /*7d50*/  BSYNC B2 ;  /* 0x0000000000027941 */ /* 0x000fea0003800000 */
.L_x_9289:
        /* <DEDUP_REMOVED lines=16> */
.L_x_9295:
[----:B------:R-:W-:Y:S05]  /*7e60*/  BSYNC B3 ;  /* 0x0000000000037941 */ /* 0x000fea0003800000 */
.L_x_9294:
        /* <DEDUP_REMOVED lines=44> */
.L_x_9293:
[----:B------:R-:W-:Y:S05]  /*8130*/  BSYNC B2 ;  /* 0x0000000000027941 */ /* 0x000fea0003800000 */
.L_x_9292:
        /* <DEDUP_REMOVED lines=13> */
.L_x_9296:
        /* <DEDUP_REMOVED lines=12> */
.L_x_9299:
[----:B------:R-:W-:Y:S02]  /*82d0*/  MOV R83, R8 ;  /* 0x0000000800537202 */ /* 0x000fe40000000f00 */
.L_x_9300:
[----:B------:R-:W-:Y:S05]  /*82e0*/  BSYNC B2 ;  /* 0x0000000000027941 */ /* 0x000fea0003800000 */
.L_x_9298:
        /* <DEDUP_REMOVED lines=16> */
.L_x_9304:
[----:B------:R-:W-:Y:S05]  /*83f0*/  BSYNC B3 ;  /* 0x0000000000037941 */ /* 0x000fea0003800000 */
.L_x_9303:
        /* <DEDUP_REMOVED lines=44> */
.L_x_9302:
[----:B------:R-:W-:Y:S05]  /*86c0*/  BSYNC B2 ;  /* 0x0000000000027941 */ /* 0x000fea0003800000 */
.L_x_9301:
        /* <DEDUP_REMOVED lines=9> */
.L_x_9297:
        /* <DEDUP_REMOVED lines=12> */
.L_x_9306:
[----:B------:R-:W-:Y:S02]  /*8820*/  IMAD.MOV.U32 R84, RZ, RZ, R8 ;  /* 0x000000ffff547224 */ /* 0x000fe400078e0008 */
.L_x_9307:
[----:B------:R-:W-:Y:S05]  /*8830*/  BSYNC B2 ;  /* 0x0000000000027941 */ /* 0x000fea0003800000 */
.L_x_9305:
        /* <DEDUP_REMOVED lines=16> */
.L_x_9311:
[----:B------:R-:W-:Y:S05]  /*8940*/  BSYNC B3 ;  /* 0x0000000000037941 */ /* 0x000fea0003800000 */
.L_x_9310:
        /* <DEDUP_REMOVED lines=44> */
.L_x_9309:
[----:B------:R-:W-:Y:S05]  /*8c10*/  BSYNC B2 ;  /* 0x0000000000027941 */ /* 0x000fea0003800000 */
.L_x_9308:
        /* <DEDUP_REMOVED lines=13> */
.L_x_9312:
        /* <DEDUP_REMOVED lines=12> */
.L_x_9315:
[----:B------:R-:W-:Y:S02]  /*8db0*/  IMAD.MOV.U32 R114, RZ, RZ, R8 ;  /* 0x000000ffff727224 */ /* 0x000fe400078e0008 */
.L_x_9316:
[----:B------:R-:W-:Y:S05]  /*8dc0*/  BSYNC B2 ;  /* 0x0000000000027941 */ /* 0x000fea0003800000 */
.L_x_9314:
        /* <DEDUP_REMOVED lines=16> */
.L_x_9320:
[----:B------:R-:W-:Y:S05]  /*8ed0*/  BSYNC B3 ;  /* 0x0000000000037941 */ /* 0x000fea0003800000 */
.L_x_9319:
        /* <DEDUP_REMOVED lines=44> */
.L_x_9318:
[----:B------:R-:W-:Y:S05]  /*91a0*/  BSYNC B2 ;  /* 0x0000000000027941 */ /* 0x000fea0003800000 */
.L_x_9317:
        /* <DEDUP_REMOVED lines=9> */
.L_x_9313:
        /* <DEDUP_REMOVED lines=12> */
.L_x_9322:
[----:B------:R-:W-:Y:S02]  /*9300*/  IMAD.MOV.U32 R114, RZ, RZ, R8 ;  /* 0x000000ffff727224 */ /* 0x000fe400078e0008 */
.L_x_9323:
[----:B------:R-:W-:Y:S05]  /*9310*/  BSYNC B2 ;  /* 0x0000000000027941 */ /* 0x000fea0003800000 */
.L_x_9321:
        /* <DEDUP_REMOVED lines=16> */
.L_x_9327:
[----:B------:R-:W-:Y:S05]  /*9420*/  BSYNC B3 ;  /* 0x0000000000037941 */ /* 0x000fea0003800000 */
.L_x_9326:
        /* <DEDUP_REMOVED lines=39> */
[----:B------:R-:W-:Y:S02]  /*96a0*/  MOV R8, R96 ;  /* 0x0000006000087202 */ /* 0x000fe40000000f00 */
[----:B------:R-:W-:Y:S01]  /*96b0*/  LOP3.LUT R3, R97, UR25, R112, 0x96, !PT ;  /* 0x0000001961037c12 */ /* 0x000fe2000f8e9670 */
[----:B------:R-:W-:Y:S01]  /*96c0*/  IMAD.MOV.U32 R6, RZ, RZ, R84 ;  /* 0x000000ffff067224 */ /* 0x000fe200078e0054 */
[----:B------:R-:W-:Y:S01]  /*96d0*/  LOP3.LUT R4, R85, UR26, R4, 0x96, !PT ;  /* 0x0000001a55047c12 */ /* 0x000fe2000f8e9604 */
[----:B------:R-:W-:Y:S02]  /*96e0*/  IMAD.MOV.U32 R96, RZ, RZ, RZ ;  /* 0x000000ffff607224 */ /* 0x000fe400078e00ff */
.L_x_9325:
[----:B------:R-:W-:Y:S05]  /*96f0*/  BSYNC B2 ;  /* 0x0000000000027941 */ /* 0x000fea0003800000 */
.L_x_9324:
        /* <DEDUP_REMOVED lines=12> */
.L_x_9328:
        /* <DEDUP_REMOVED lines=12> */
.L_x_9331:
[----:B------:R-:W-:Y:S02]  /*9880*/  IMAD.MOV.U32 R85, RZ, RZ, R8 ;  /* 0x000000ffff557224 */ /* 0x000fe400078e0008 */
.L_x_9332:
[----:B------:R-:W-:Y:S05]  /*9890*/  BSYNC B2 ;  /* 0x0000000000027941 */ /* 0x000fea0003800000 */
.L_x_9330:
        /* <DEDUP_REMOVED lines=16> */
.L_x_9336:
[----:B------:R-:W-:Y:S05]  /*99a0*/  BSYNC B3 ;  /* 0x0000000000037941 */ /* 0x000fea0003800000 */
.L_x_9335:
        /* <DEDUP_REMOVED lines=44> */
.L_x_9334:
[----:B------:R-:W-:Y:S05]  /*9c70*/  BSYNC B2 ;  /* 0x0000000000027941 */ /* 0x000fea0003800000 */
.L_x_9333:
        /* <DEDUP_REMOVED lines=9> */
.L_x_9329:
        /* <DEDUP_REMOVED lines=12> */
.L_x_9338:
[----:B------:R-:W-:Y:S02]  /*9dd0*/  MOV R122, R8 ;  /* 0x00000008007a7202 */ /* 0x000fe40000000f00 */
.L_x_9339:
[----:B------:R-:W-:Y:S05]  /*9de0*/  BSYNC B2 ;  /* 0x0000000000027941 */ /* 0x000fea0003800000 */
.L_x_9337:
        /* <DEDUP_REMOVED lines=16> */
.L_x_9343:
[----:B------:R-:W-:Y:S05]  /*9ef0*/  BSYNC B3 ;  /* 0x0000000000037941 */ /* 0x000fea0003800000 */
.L_x_9342:
        /* <DEDUP_REMOVED lines=44> */
.L_x_9341:
[----:B------:R-:W-:Y:S05]  /*a1c0*/  BSYNC B2 ;  /* 0x0000000000027941 */ /* 0x000fea0003800000 */
.L_x_9340:
        /* <DEDUP_REMOVED lines=12> */
.L_x_9344:
        /* <DEDUP_REMOVED lines=12> */
.L_x_9347:
[----:B------:R-:W-:Y:S02]  /*a350*/  IMAD.MOV.U32 R86, RZ, RZ, R8 ;  /* 0x000000ffff567224 */ /* 0x000fe400078e0008 */
.L_x_9348:
[----:B------:R-:W-:Y:S05]  /*a360*/  BSYNC B2 ;  /* 0x0000000000027941 */ /* 0x000fea0003800000 */
.L_x_9346:
        /* <DEDUP_REMOVED lines=16> */
.L_x_9352:
[----:B------:R-:W-:Y:S05]  /*a470*/  BSYNC B3 ;  /* 0x0000000000037941 */ /* 0x000fea0003800000 */
.L_x_9351:
        /* <DEDUP_REMOVED lines=44> */
.L_x_9350:
[----:B------:R-:W-:Y:S05]  /*a740*/  BSYNC B2 ;  /* 0x0000000000027941 */ /* 0x000fea0003800000 */
.L_x_9349:
        /* <DEDUP_REMOVED lines=9> */
.L_x_9345:
        /* <DEDUP_REMOVED lines=12> */
.L_x_9354:
[----:B------:R-:W-:Y:S02]  /*a8a0*/  IMAD.MOV.U32 R122, RZ, RZ, R8 ;  /* 0x000000ffff7a7224 */ /* 0x000fe400078e0008 */
.L_x_9355:
[----:B------:R-:W-:Y:S05]  /*a8b0*/  BSYNC B2 ;  /* 0x0000000000027941 */ /* 0x000fea0003800000 */
.L_x_9353:
        /* <DEDUP_REMOVED lines=16> */
.L_x_9359:
[----:B------:R-:W-:Y:S05]  /*a9c0*/  BSYNC B3 ;  /* 0x0000000000037941 */ /* 0x000fea0003800000 */
.L_x_9358:
        /* <DEDUP_REMOVED lines=44> */
.L_x_9357:
[----:B------:R-:W-:Y:S05]  /*ac90*/  BSYNC B2 ;  /* 0x0000000000027941 */ /* 0x000fea0003800000 */
.L_x_9356:
        /* <DEDUP_REMOVED lines=12> */
.L_x_9360:
        /* <DEDUP_REMOVED lines=12> */
.L_x_9363:
[----:B------:R-:W-:Y:S02]  /*ae20*/  IMAD.MOV.U32 R122, RZ, RZ, R8 ;  /* 0x000000ffff7a7224 */ /* 0x000fe400078e0008 */
.L_x_9364:
[----:B------:R-:W-:Y:S05]  /*ae30*/  BSYNC B2 ;  /* 0x0000000000027941 */ /* 0x000fea0003800000 */
.L_x_9362:
        /* <DEDUP_REMOVED lines=16> */
.L_x_9368:
[----:B------:R-:W-:Y:S05]  /*af40*/  BSYNC B3 ;  /* 0x0000000000037941 */ /* 0x000fea0003800000 */
.L_x_9367:
        /* <DEDUP_REMOVED lines=44> */
.L_x_9366:
[----:B------:R-:W-:Y:S05]  /*b210*/  BSYNC B2 ;  /* 0x0000000000027941 */ /* 0x000fea0003800000 */
.L_x_9365:
        /* <DEDUP_REMOVED lines=9> */
.L_x_9361:
        /* <DEDUP_REMOVED lines=12> */
.L_x_9370:
[----:B------:R-:W-:Y:S02]  /*b370*/  IMAD.MOV.U32 R122, RZ, RZ, R8 ;  /* 0x000000ffff7a7224 */ /* 0x000fe400078e0008 */
.L_x_9371:
[----:B------:R-:W-:Y:S05]  /*b380*/  BSYNC B2 ;  /* 0x0000000000027941 */ /* 0x000fea0003800000 */
.L_x_9369:
        /* <DEDUP_REMOVED lines=16> */
.L_x_9375:
[----:B------:R-:W-:Y:S05]  /*b490*/  BSYNC B3 ;  /* 0x0000000000037941 */ /* 0x000fea0003800000 */
.L_x_9374:
        /* <DEDUP_REMOVED lines=44> */
.L_x_9373:
[----:B------:R-:W-:Y:S05]  /*b760*/  BSYNC B2 ;  /* 0x0000000000027941 */ /* 0x000fea0003800000 */
.L_x_9372:
        /* <DEDUP_REMOVED lines=12> */
.L_x_9376:
        /* <DEDUP_REMOVED lines=12> */
.L_x_9379:
[----:B------:R-:W-:Y:S02]  /*b8f0*/  IMAD.MOV.U32 R122, RZ, RZ, R8 ;  /* 0x000000ffff7a7224 */ /* 0x000fe400078e0008 */
.L_x_9380:
[----:B------:R-:W-:Y:S05]  /*b900*/  BSYNC B2 ;  /* 0x0000000000027941 */ /* 0x000fea0003800000 */
.L_x_9378:
        /* <DEDUP_REMOVED lines=16> */
.L_x_9384:
[----:B------:R-:W-:Y:S05]  /*ba10*/  BSYNC B3 ;  /* 0x0000000000037941 */ /* 0x000fea0003800000 */
.L_x_9383:
        /* <DEDUP_REMOVED lines=44> */
.L_x_9382:
[----:B------:R-:W-:Y:S05]  /*bce0*/  BSYNC B2 ;  /* 0x0000000000027941 */ /* 0x000fea0003800000 */
.L_x_9381:
        /* <DEDUP_REMOVED lines=9> */
.L_x_9377:
[----:B------:R-:W-:Y:S02]  /*bd80*/  SEL R97, RZ, 0x10000, P4 ;  /* 0x00010000ff617807 */ /* 0x000fe40002000000 */
[----:B------:R-:W-:Y:S02]  /*bd90*/  ISETP.NE.AND P4, PT, R121, RZ, PT ;  /* 0x000000ff7900720c */ /* 0x000fe40003f85270 */
[----:B------:R-:W-:Y:S02]  /*bda0*/  SEL R113, RZ, 0x1000000, P5 ;  /* 0x01000000ff717807 */ /* 0x000fe40002800000 */
[----:B------:R-:W-:Y:S02]  /*bdb0*/  ISETP.NE.AND P0, PT, R120, RZ, PT ;  /* 0x000000ff7800720c */ /* 0x000fe40003f05270 */
[----:B------:R-:W-:Y:S02]  /*bdc0*/  ISETP.NE.AND P5, PT, R119, RZ, PT ;  /* 0x000000ff7700720c */ /* 0x000fe40003fa5270 */
[----:B------:R-:W-:-:S02]  /*bdd0*/  SEL R114, RZ, 0x1, P4 ;  /* 0x00000001ff727807 */ /* 0x000fc40002000000 */
[----:B------:R-:W-:Y:S02]  /*bde0*/  SEL R116, RZ, 0x100, P3 ;  /* 0x00000100ff747807 */ /* 0x000fe40001800000 */
[----:B------:R-:W-:Y:S01]  /*bdf0*/  SEL R96, RZ, 0x1, P5 ;  /* 0x00000001ff607807 */ /* 0x000fe20002800000 */
[----:B------:R-:W-:Y:S01]  /*be00*/  IMAD.WIDE.U32 R114, R114, 0x1000000, RZ ;  /* 0x0100000072727825 */ /* 0x000fe200078e00ff */
[----:B------:R-:W-:Y:S02]  /*be10*/  SEL R112, RZ, 0x1, P0 ;  /* 0x00000001ff707807 */ /* 0x000fe40000000000 */
[----:B------:R-:W-:Y:S02]  /*be20*/  ISETP.NE.AND P1, PT, R117, RZ, PT ;  /* 0x000000ff7500720c */ /* 0x000fe40003f25270 */
[----:B------:R-:W-:Y:S01]  /*be30*/  LOP3.LUT R116, R116, R113, R97, 0xfe, !PT ;  /* 0x0000007174747212 */ /* 0x000fe200078efe61 */
[----:B------:R-:W-:Y:S01]  /*be40*/  IMAD.WIDE.U32 R96, R96, 0x10000, RZ ;  /* 0x0001000060607825 */ /* 0x000fe200078e00ff */
[----:B------:R-:W-:-:S02]  /*be50*/  SEL R117, RZ, 0x1, P2 ;  /* 0x00000001ff757807 */ /* 0x000fc40001000000 */
[----:B------:R-:W-:Y:S01]  /*be60*/  ISETP.NE.AND P6, PT, R118, RZ, PT ;  /* 0x000000ff7600720c */ /* 0x000fe20003fc5270 */
[----:B------:R-:W-:Y:S01]  /*be70*/  IMAD.WIDE.U32 R112, R112, 0x100, RZ ;  /* 0x0000010070707825 */ /* 0x000fe200078e00ff */
[----:B------:R-:W-:Y:S02]  /*be80*/  LOP3.LUT R115, R115, R116, R117, 0xfe, !PT ;  /* 0x0000007473737212 */ /* 0x000fe400078efe75 */
[----:B------:R-:W-:Y:S02]  /*be90*/  SHF.L.U32 R116, R99, 0x3, RZ ;  /* 0x0000000363747819 */ /* 0x000fe400000006ff */
[----:B------:R-:W-:Y:S02]  /*bea0*/  LOP3.LUT R112, R112, R114, R96, 0xfe, !PT ;  /* 0x0000007270707212 */ /* 0x000fe400078efe60 */
[----:B------:R-:W-:Y:S02]  /*beb0*/  LOP3.LUT R113, R113, R115, R97, 0xfe, !PT ;  /* 0x0000007371717212 */ /* 0x000fe400078efe61 */
[----:B------:R-:W-:-:S02]  /*bec0*/  LEA R114, P0, R99, c[0x0][0x188], 0x5 ;  /* 0x0000620063727a11 */ /* 0x000fc400078028ff */
[----:B------:R-:W-:Y:S02]  /*bed0*/  SEL R97, RZ, 0x1, P1 ;  /* 0x00000001ff617807 */ /* 0x000fe40000800000 */
[C---:B------:R-:W-:Y:S02]  /*bee0*/  SHF.L.U64.HI R117, R99.reuse, 0x3, RZ ;  /* 0x0000000363757819 */ /* 0x040fe400000102ff */
        /* <DEDUP_REMOVED lines=28> */
.L_x_9385:
[----:B------:R-:W-:Y:S02]  /*c0b0*/  IADD3 R99, R99, 0x20, RZ ;  /* 0x0000002063637810 */ /* 0x000fe40007ffe0ff */
.L_x_9256:
[----:B------:R-:W-:Y:S05]  /*c0c0*/  BSYNC B1 ;  /* 0x0000000000017941 */ /* 0x000fea0003800000 */
.L_x_9255:
        /* <DEDUP_REMOVED lines=30> */
.L_x_9389:
[----:B-1----:R-:W-:Y:S02]  /*c2b0*/  IMAD.MOV.U32 R112, RZ, RZ, R8 ;  /* 0x000000ffff707224 */ /* 0x002fe400078e0008 */
.L_x_9390:
[----:B------:R-:W-:Y:S05]  /*c2c0*/  BSYNC B2 ;  /* 0x0000000000027941 */ /* 0x000fea0003800000 */
.L_x_9388:
        /* <DEDUP_REMOVED lines=16> */
.L_x_9394:
[----:B------:R-:W-:Y:S05]  /*c3d0*/  BSYNC B3 ;  /* 0x0000000000037941 */ /* 0x000fea0003800000 */
.L_x_9393:
        /* <DEDUP_REMOVED lines=44> */
.L_x_9392:
[----:B------:R-:W-:Y:S05]  /*c6a0*/  BSYNC B2 ;  /* 0x0000000000027941 */ /* 0x000fea0003800000 */
.L_x_9391:
        /* <DEDUP_REMOVED lines=16> */
.L_x_9395:
        /* <DEDUP_REMOVED lines=12> */
.L_x_9398:
[----:B------:R-:W-:Y:S02]  /*c870*/  IMAD.MOV.U32 R89, RZ, RZ, R8 ;  /* 0x000000ffff597224 */ /* 0x000fe400078e0008 */
.L_x_9399:
[----:B------:R-:W-:Y:S05]  /*c880*/  BSYNC B2 ;  /* 0x0000000000027941 */ /* 0x000fea0003800000 */
.L_x_9397:
        /* <DEDUP_REMOVED lines=16> */
.L_x_9403:
[----:B------:R-:W-:Y:S05]  /*c990*/  BSYNC B3 ;  /* 0x0000000000037941 */ /* 0x000fea0003800000 */
.L_x_9402:
        /* <DEDUP_REMOVED lines=44> */
.L_x_9401:
[----:B------:R-:W-:Y:S05]  /*cc60*/  BSYNC B2 ;  /* 0x0000000000027941 */ /* 0x000fea0003800000 */
.L_x_9400:
        /* <DEDUP_REMOVED lines=9> */
.L_x_9396:
        /* <DEDUP_REMOVED lines=12> */
.L_x_9405:
[----:B------:R-:W-:Y:S02]  /*cdc0*/  IMAD.MOV.U32 R114, RZ, RZ, R8 ;  /* 0x000000ffff727224 */ /* 0x000fe400078e0008 */
.L_x_9406:
[----:B------:R-:W-:Y:S05]  /*cdd0*/  BSYNC B2 ;  /* 0x0000000000027941 */ /* 0x000fea0003800000 */
.L_x_9404:
        /* <DEDUP_REMOVED lines=16> */
.L_x_9410:
[----:B------:R-:W-:Y:S05]  /*cee0*/  BSYNC B3 ;  /* 0x0000000000037941 */ /* 0x000fea0003800000 */
.L_x_9409:
        /* <DEDUP_REMOVED lines=44> */
.L_x_9408:
[----:B------:R-:W-:Y:S05]  /*d1b0*/  BSYNC B2 ;  /* 0x0000000000027941 */ /* 0x000fea0003800000 */
.L_x_9407:
        /* <DEDUP_REMOVED lines=13> */
.L_x_9411:
        /* <DEDUP_REMOVED lines=12> */
.L_x_9414:
[----:B------:R-:W-:Y:S02]  /*d350*/  IMAD.MOV.U32 R92, RZ, RZ, R8 ;  /* 0x000000ffff5c7224 */ /* 0x000fe400078e0008 */
.L_x_9415:
[----:B------:R-:W-:Y:S05]  /*d360*/  BSYNC B2 ;  /* 0x0000000000027941 */ /* 0x000fea0003800000 */
.L_x_9413:
        /* <DEDUP_REMOVED lines=16> */
.L_x_9419:
[----:B------:R-:W-:Y:S05]  /*d470*/  BSYNC B3 ;  /* 0x0000000000037941 */ /* 0x000fea0003800000 */
.L_x_9418:
        /* <DEDUP_REMOVED lines=44> */
.L_x_9417:
[----:B------:R-:W-:Y:S05]  /*d740*/  BSYNC B2 ;  /* 0x0000000000027941 */ /* 0x000fea0003800000 */
.L_x_9416:
        /* <DEDUP_REMOVED lines=9> */
.L_x_9412:
        /* <DEDUP_REMOVED lines=12> */
.L_x_9421:
[----:B------:R-:W-:Y:S02]  /*d8a0*/  IMAD.MOV.U32 R92, RZ, RZ, R8 ;  /* 0x000000ffff5c7224 */ /* 0x000fe400078e0008 */
.L_x_9422:
[----:B------:R-:W-:Y:S05]  /*d8b0*/  BSYNC B2 ;  /* 0x0000000000027941 */ /* 0x000fea0003800000 */
.L_x_9420:
        /* <DEDUP_REMOVED lines=16> */
.L_x_9426:
[----:B------:R-:W-:Y:S05]  /*d9c0*/  BSYNC B3 ;  /* 0x0000000000037941 */ /* 0x000fea0003800000 */
.L_x_9425:
        /* <DEDUP_REMOVED lines=44> */
.L_x_9424:
[----:B------:R-:W-:Y:S05]  /*dc90*/  BSYNC B2 ;  /* 0x0000000000027941 */ /* 0x000fea0003800000 */
.L_x_9423:
        /* <DEDUP_REMOVED lines=13> */
.L_x_9427:
        /* <DEDUP_REMOVED lines=12> */
.L_x_9430:
[----:B------:R-:W-:Y:S02]  /*de30*/  MOV R91, R8 ;  /* 0x00000008005b7202 */ /* 0x000fe40000000f00 */
.L_x_9431:
[----:B------:R-:W-:Y:S05]  /*de40*/  BSYNC B2 ;  /* 0x0000000000027941 */ /* 0x000fea0003800000 */
.L_x_9429:
        /* <DEDUP_REMOVED lines=16> */
.L_x_9435:
[----:B------:R-:W-:Y:S05]  /*df50*/  BSYNC B3 ;  /* 0x0000000000037941 */ /* 0x000fea0003800000 */
.L_x_9434:
        /* <DEDUP_REMOVED lines=44> */
.L_x_9433:
[----:B------:R-:W-:Y:S05]  /*e220*/  BSYNC B2 ;  /* 0x0000000000027941 */ /* 0x000fea0003800000 */
.L_x_9432:
        /* <DEDUP_REMOVED lines=9> */
.L_x_9428:
        /* <DEDUP_REMOVED lines=12> */
.L_x_9437:
[----:B------:R-:W-:Y:S02]  /*e380*/  IMAD.MOV.U32 R92, RZ, RZ, R8 ;  /* 0x000000ffff5c7224 */ /* 0x000fe400078e0008 */
.L_x_9438:
[----:B------:R-:W-:Y:S05]  /*e390*/  BSYNC B2 ;  /* 0x0000000000027941 */ /* 0x000fea0003800000 */
.L_x_9436:
        /* <DEDUP_REMOVED lines=16> */
.L_x_9442:
[----:B------:R-:W-:Y:S05]  /*e4a0*/  BSYNC B3 ;  /* 0x0000000000037941 */ /* 0x000fea0003800000 */
.L_x_9441:
        /* <DEDUP_REMOVED lines=44> */
.L_x_9440:
[----:B------:R-:W-:Y:S05]  /*e770*/  BSYNC B2 ;  /* 0x0000000000027941 */ /* 0x000fea0003800000 */
.L_x_9439:
        /* <DEDUP_REMOVED lines=13> */
.L_x_9443:
        /* <DEDUP_REMOVED lines=12> */
.L_x_9446:
[----:B------:R-:W-:Y:S02]  /*e910*/  IMAD.MOV.U32 R114, RZ, RZ, R8 ;  /* 0x000000ffff727224 */ /* 0x000fe400078e0008 */
.L_x_9447:
[----:B------:R-:W-:Y:S05]  /*e920*/  BSYNC B2 ;  /* 0x0000000000027941 */ /* 0x000fea0003800000 */
.L_x_9445:
        /* <DEDUP_REMOVED lines=16> */
.L_x_9451:
[----:B------:R-:W-:Y:S05]  /*ea30*/  BSYNC B3 ;  /* 0x0000000000037941 */ /* 0x000fea0003800000 */
.L_x_9450:
        /* <DEDUP_REMOVED lines=44> */
.L_x_9449:
[----:B------:R-:W-:Y:S05]  /*ed00*/  BSYNC B2 ;  /* 0x0000000000027941 */ /* 0x000fea0003800000 */
.L_x_9448:
        /* <DEDUP_REMOVED lines=9> */
.L_x_9444:
        /* <DEDUP_REMOVED lines=12> */
.L_x_9453:
[----:B------:R-:W-:Y:S02]  /*ee60*/  IMAD.MOV.U32 R114, RZ, RZ, R8 ;  /* 0x000000ffff727224 */ /* 0x000fe400078e0008 */
.L_x_9454:
[----:B------:R-:W-:Y:S05]  /*ee70*/  BSYNC B2 ;  /* 0x0000000000027941 */ /* 0x000fea0003800000 */
.L_x_9452:
        /* <DEDUP_REMOVED lines=16> */
.L_x_9458:
[----:B------:R-:W-:Y:S05]  /*ef80*/  BSYNC B3 ;  /* 0x0000000000037941 */ /* 0x000fea0003800000 */
.L_x_9457:
        /* <DEDUP_REMOVED lines=44> */
.L_x_9456:
[----:B------:R-:W-:Y:S05]  /*f250*/  BSYNC B2 ;  /* 0x0000000000027941 */ /* 0x000fea0003800000 */
.L_x_9455:
        /* <DEDUP_REMOVED lines=12> */
.L_x_9459:
        /* <DEDUP_REMOVED lines=12> */
.L_x_9462:
[----:B------:R-:W-:Y:S02]  /*f3e0*/  IMAD.MOV.U32 R93, RZ, RZ, R8 ;  /* 0x000000ffff5d7224 */ /* 0x000fe400078e0008 */
.L_x_9463:
[----:B------:R-:W-:Y:S05]  /*f3f0*/  BSYNC B2 ;  /* 0x0000000000027941 */ /* 0x000fea0003800000 */
.L_x_9461:
        /* <DEDUP_REMOVED lines=16> */
.L_x_9467:
[----:B------:R-:W-:Y:S05]  /*f500*/  BSYNC B3 ;  /* 0x0000000000037941 */ /* 0x000fea0003800000 */
.L_x_9466:
        /* <DEDUP_REMOVED lines=44> */
.L_x_9465:
[----:B------:R-:W-:Y:S05]  /*f7d0*/  BSYNC B2 ;  /* 0x0000000000027941 */ /* 0x000fea0003800000 */
.L_x_9464:
        /* <DEDUP_REMOVED lines=9> */
.L_x_9460:
        /* <DEDUP_REMOVED lines=12> */
.L_x_9469:
[----:B------:R-:W-:Y:S02]  /*f930*/  MOV R122, R8 ;  /* 0x00000008007a7202 */ /* 0x000fe40000000f00 */
.L_x_9470:
[----:B------:R-:W-:Y:S05]  /*f940*/  BSYNC B2 ;  /* 0x0000000000027941 */ /* 0x000fea0003800000 */
.L_x_9468:
        /* <DEDUP_REMOVED lines=16> */
.L_x_9474:
[----:B------:R-:W-:Y:S05]  /*fa50*/  BSYNC B3 ;  /* 0x0000000000037941 */ /* 0x000fea0003800000 */
.L_x_9473:
        /* <DEDUP_REMOVED lines=44> */
.L_x_9472:
[----:B------:R-:W-:Y:S05]  /*fd20*/  BSYNC B2 ;  /* 0x0000000000027941 */ /* 0x000fea0003800000 */
.L_x_9471:
        /* <DEDUP_REMOVED lines=12> */
.L_x_9475:
        /* <DEDUP_REMOVED lines=12> */
.L_x_9478:
[----:B------:R-:W-:Y:S02]  /*feb0*/  IMAD.MOV.U32 R94, RZ, RZ, R8 ;  /* 0x000000ffff5e7224 */ /* 0x000fe400078e0008 */
.L_x_9479:
[----:B------:R-:W-:Y:S05]  /*fec0*/  BSYNC B2 ;  /* 0x0000000000027941 */ /* 0x000fea0003800000 */
.L_x_9477:
        /* <DEDUP_REMOVED lines=16> */
.L_x_9483:
[----:B------:R-:W-:Y:S05]  /*ffd0*/  BSYNC B3 ;  /* 0x0000000000037941 */ /* 0x000fea0003800000 */
.L_x_9482:
        /* <DEDUP_REMOVED lines=44> */
.L_x_9481:
[----:B------:R-:W-:Y:S05]  /*102a0*/  BSYNC B2 ;  /* 0x0000000000027941 */ /* 0x000fea0003800000 */
.L_x_9480:
        /* <DEDUP_REMOVED lines=9> */
.L_x_9476:
        /* <DEDUP_REMOVED lines=12> */
.L_x_9485:
[----:B------:R-:W-:Y:S02]  /*10400*/  IMAD.MOV.U32 R122, RZ, RZ, R8 ;  /* 0x000000ffff7a7224 */ /* 0x000fe400078e0008 */
.L_x_9486:
[----:B------:R-:W-:Y:S05]  /*10410*/  BSYNC B2 ;  /* 0x0000000000027941 */ /* 0x000fea0003800000 */
.L_x_9484:
        /* <DEDUP_REMOVED lines=16> */
.L_x_9490:
[----:B------:R-:W-:Y:S05]  /*10520*/  BSYNC B3 ;  /* 0x0000000000037941 */ /* 0x000fea0003800000 */
.L_x_9489:
        /* <DEDUP_REMOVED lines=44> */
.L_x_9488:
[----:B------:R-:W-:Y:S05]  /*107f0*/  BSYNC B2 ;  /* 0x0000000000027941 */ /* 0x000fea0003800000 */
.L_x_9487:
        /* <DEDUP_REMOVED lines=12> */
.L_x_9491:
        /* <DEDUP_REMOVED lines=12> */
.L_x_9494:
[----:B------:R-:W-:Y:S02]  /*10980*/  IMAD.MOV.U32 R122, RZ, RZ, R8 ;  /* 0x000000ffff7a7224 */ /* 0x000fe400078e0008 */
.L_x_9495:
[----:B------:R-:W-:Y:S05]  /*10990*/  BSYNC B2 ;  /* 0x0000000000027941 */ /* 0x000fea0003800000 */
.L_x_9493:
        /* <DEDUP_REMOVED lines=16> */
.L_x_9499:
[----:B------:R-:W-:Y:S05]  /*10aa0*/  BSYNC B3 ;  /* 0x0000000000037941 */ /* 0x000fea0003800000 */
.L_x_9498:
        /* <DEDUP_REMOVED lines=44> */
.L_x_9497:
[----:B------:R-:W-:Y:S05]  /*10d70*/  BSYNC B2 ;  /* 0x0000000000027941 */ /* 0x000fea0003800000 */
.L_x_9496:
        /* <DEDUP_REMOVED lines=9> */
.L_x_9492:
        /* <DEDUP_REMOVED lines=12> */
.L_x_9501:
[----:B------:R-:W-:Y:S02]  /*10ed0*/  IMAD.MOV.U32 R122, RZ, RZ, R8 ;  /* 0x000000ffff7a7224 */ /* 0x000fe400078e0008 */
.L_x_9502:
[----:B------:R-:W-:Y:S05]  /*10ee0*/  BSYNC B2 ;  /* 0x0000000000027941 */ /* 0x000fea0003800000 */
.L_x_9500:
        /* <DEDUP_REMOVED lines=16> */
.L_x_9506:
[----:B------:R-:W-:Y:S05]  /*10ff0*/  BSYNC B3 ;  /* 0x0000000000037941 */ /* 0x000fea0003800000 */
.L_x_9505:
        /* <DEDUP_REMOVED lines=44> */
.L_x_9504:
[----:B------:R-:W-:Y:S05]  /*112c0*/  BSYNC B2 ;  /* 0x0000000000027941 */ /* 0x000fea0003800000 */
.L_x_9503:
        /* <DEDUP_REMOVED lines=12> */
.L_x_9507:
        /* <DEDUP_REMOVED lines=12> */
.L_x_9510:
[----:B------:R-:W-:Y:S02]  /*11450*/  IMAD.MOV.U32 R122, RZ, RZ, R8 ;  /* 0x000000ffff7a7224 */ /* 0x000fe400078e0008 */
.L_x_9511:
[----:B------:R-:W-:Y:S05]  /*11460*/  BSYNC B2 ;  /* 0x0000000000027941 */ /* 0x000fea0003800000 */
.L_x_9509:
        /* <DEDUP_REMOVED lines=16> */
.L_x_9515:
[----:B------:R-:W-:Y:S05]  /*11570*/  BSYNC B3 ;  /* 0x0000000000037941 */ /* 0x000fea0003800000 */
.L_x_9514:
        /* <DEDUP_REMOVED lines=44> */
.L_x_9513:
[----:B------:R-:W-:Y:S05]  /*11840*/  BSYNC B2 ;  /* 0x0000000000027941 */ /* 0x000fea0003800000 */
.L_x_9512:
        /* <DEDUP_REMOVED lines=9> */
.L_x_9508:
        /* <DEDUP_REMOVED lines=19> */
[----:B------:R-:W-:Y:S02]  /*11a10*/  LEA R114, P0, R99, c[0x0][0x188], 0x5 ;  /* 0x0000620063727a11 */ /* 0x000fe400078028ff */
[----:B------:R-:W-:-:S02]  /*11a20*/  SHF.R.U32.HI R117, RZ, 0x1d, R99 ;  /* 0x0000001dff757819 */ /* 0x000fc40000011663 */
[----:B------:R-:W-:Y:S02]  /*11a30*/  IADD3 R96, P1, R116, c[0x0][0x190], RZ ;  /* 0x0000640074607a10 */ /* 0x000fe40007f3e0ff */
[----:B------:R-:W-:Y:S02]  /*11a40*/  LOP3.LUT R113, R113, R115, R97, 0xfe, !PT ;  /* 0x0000007371717212 */ /* 0x000fe400078efe61 */
[----:B------:R-:W-:Y:S02]  /*11a50*/  LEA.HI.X R115, R99, c[0x0][0x18c], RZ, 0x5, P0 ;  /* 0x0000630063737a11 */ /* 0x000fe400000f2cff */
[----:B------:R-:W-:Y:S02]  /*11a60*/  IADD3.X R97, R117, c[0x0][0x194], RZ, P1, !PT ;  /* 0x0000650075617a10 */ /* 0x000fe40000ffe4ff */
[----:B------:R-:W-:Y:S01]  /*11a70*/  LOP3.LUT R112, R112, R119, RZ, 0xfc, !PT ;  /* 0x0000007770707212 */ /* 0x000fe200078efcff */
[----:B------:R0:W-:Y:S01]  /*11a80*/  STG.E.128 [R114.64], R88 ;  /* 0x0000005872007986 */ /* 0x0001e2000c101d06 */
[----:B------:R-:W-:-:S03]  /*11a90*/  ISETP.NE.AND P6, PT, R118, RZ, PT ;  /* 0x000000ff7600720c */ /* 0x000fc60003fc5270 */
[----:B------:R0:W-:Y:S04]  /*11aa0*/  STG.E.128 [R114.64+0x10], R92 ;  /* 0x0000105c72007986 */ /* 0x0001e8000c101d06 */
[----:B------:R0:W-:Y:S06]  /*11ab0*/  STG.E.64 [R96.64], R112 ;  /* 0x0000007060007986 */ /* 0x0001ec000c101b06 */
        /* <DEDUP_REMOVED lines=21> */
.L_x_9387:
[----:B------:R-:W-:Y:S05]  /*11c10*/  BSYNC B1 ;  /* 0x0000000000017941 */ /* 0x000fea0003800000 */
.L_x_9386:
        /* <DEDUP_REMOVED lines=31> */
.L_x_9526:
        /* <DEDUP_REMOVED lines=70> */
.L_x_9527:
        /* <DEDUP_REMOVED lines=22> */
[----:B-----5:R-:W-:Y:S02]  /*123d0*/  FFMA.FTZ R96, R20, R97, R12 ;  /* 0x0000006114607223 */ /* 0x020fe4000001000c */
[----:B------:R-:W-:-:S02]  /*123e0*/  FFMA.FTZ R97, R21, R98, R13 ;  /* 0x0000006215617223 */ /* 0x000fc4000001000d */
[--C-:B------:R-:W-:Y:S02]  /*123f0*/  FADD.FTZ R116, R76, -R114.reuse ;  /* 0x800000724c747221 */ /* 0x100fe40000010000 */
[--C-:B------:R-:W-:Y:S01]  /*12400*/  FADD.FTZ R118, R77, -R114.reuse ;  /* 0x800000724d767221 */ /* 0x100fe20000010000 */
[----:B------:R-:W-:Y:S01]  /*12410*/  F2FP.BF16.PACK_AB R96, R97, R96 ;  /* 0x000000606160723e */ /* 0x000fe200000010ff */
[--C-:B------:R-:W-:Y:S02]  /*12420*/  FADD.FTZ R98, R74, -R114.reuse ;  /* 0x800000724a627221 */ /* 0x100fe40000010000 */
[--C-:B0-----:R-:W-:Y:S02]  /*12430*/  FADD.FTZ R112, R75, -R114.reuse ;  /* 0x800000724b707221 */ /* 0x101fe40000010000 */
        /* <DEDUP_REMOVED lines=21> */
.L_x_9519:
[----:B------:R-:W-:Y:S05]  /*12590*/  BSYNC B1 ;  /* 0x0000000000017941 */ /* 0x000fea0003800000 */
.L_x_9518:
[----:B------:R-:W-:Y:S01]  /*125a0*/  ISETP.NE.AND P0, PT, R110, RZ, PT ;  /* 0x000000ff6e00720c */ /* 0x000fe20003f05270 */
[----:B------:R-:W-:-:S12]  /*125b0*/  BSSY B1, `(.L_x_9520) ;  /* 0x0000022000017945 */ /* 0x000fd80003800000 */
[----:B------:R-:W-:Y:S05]  /*125c0*/  @!P0 BRA `(.L_x_9521) ;  /* 0x0000020000008947 */ /* 0x000fea0003800000 */
[--C-:B01----:R-:W-:Y:S02]  /*125d0*/  FADD.FTZ R96, R80, -R114.reuse ;  /* 0x8000007250607221 */ /* 0x103fe40000010000 */
        /* <DEDUP_REMOVED lines=31> */
.L_x_9521:
[----:B------:R-:W-:Y:S05]  /*127d0*/  BSYNC B1 ;  /* 0x0000000000017941 */ /* 0x000fea0003800000 */
.L_x_9520:
        /* <DEDUP_REMOVED lines=29> */
[----:B------:R-:W-:Y:S01]  /*129b0*/  IMAD.MOV.U32 R118, RZ, RZ, 0x10 ;  /* 0x00000010ff767424 */ /* 0x000fe200078e00ff */
[----:B------:R-:W-:-:S02]  /*129c0*/  F2FP.BF16.PACK_AB R98, R120, R115 ;  /* 0x000000737862723e */ /* 0x000fc400000010ff */
[----:B------:R-:W-:Y:S01]  /*129d0*/  F2FP.BF16.PACK_AB R97, R114, R97 ;  /* 0x000000617261723e */ /* 0x000fe200000010ff */
[----:B------:R-:W-:-:S05]  /*129e0*/  IMAD.WIDE.U32 R112, R9, R118, c[0x0][0x208] ;  /* 0x0000820009707625 */ /* 0x000fca00078e0076 */
[----:B------:R0:W-:Y:S02]  /*129f0*/  STG.E.128 [R112.64], R96 ;  /* 0x0000006070007986 */ /* 0x0001e4000c101d06 */
.L_x_9523:
[----:B------:R-:W-:Y:S05]  /*12a00*/  BSYNC B1 ;  /* 0x0000000000017941 */ /* 0x000fea0003800000 */
.L_x_9522:
[----:B------:R-:W-:-:S04]  /*12a10*/  IMAD.MOV.U32 R9, RZ, RZ, 0x4 ;  /* 0x00000004ff097424 */ /* 0x000fc800078e00ff */
[----:B------:R-:W-:-:S05]  /*12a20*/  IMAD R108, R9, c[0x0][0x160], R108 ;  /* 0x00005800096c7a24 */ /* 0x000fca00078e026c */
[----:B------:R-:W-:-:S13]  /*12a30*/  ISETP.GE.AND P0, PT, R108, c[0x0][0x164], PT ;  /* 0x000059006c007a0c */ /* 0x000fda0003f06270 */
[----:B01---5:R-:W-:Y:S01]  /*12a40*/  @P0 CALL.REL.NOINC `(.L_x_9524) ;  /* 0x0000001000000944 */ /* 0x023fe20003c00000 */
[----:B------:R-:W-:Y:S05]  /*12a50*/  BRA `(.L_x_9525) ;  /* 0xfffedf4000007947 */ /* 0x000fea000383ffff */
.L_x_9524:
[----:B------:R-:W-:Y:S05]  /*12a60*/  BSYNC B0 ;  /* 0x0000000000007941 */ /* 0x000fea0003800000 */
.L_x_9123:
[----:B------:R-:W-:Y:S05]  /*12a70*/  EXIT ;  /* 0x000000000000794d */ /* 0x000fea0003800000 */
.L_x_9516:
[----:B------:R-:W-:Y:S01]  /*12a80*/  MOV R98, R99 ;  /* 0x0000006300627202 */ /* 0x000fe20000000f00 */
[----:B------:R-:W-:Y:S01]  /*12a90*/  IMAD.MOV.U32 R115, RZ, RZ, 0x1 ;  /* 0x00000001ff737424 */ /* 0x000fe200078e00ff */
[----:B------:R-:W-:Y:S01]  /*12aa0*/  MOV R96, 0x12ae0 ;  /* 0x00012ae000607802 */ /* 0x000fe20000000f00 */
[----:B------:R-:W-:Y:S02]  /*12ab0*/  IMAD.MOV.U32 R114, RZ, RZ, 0x1f ;  /* 0x0000001fff727424 */ /* 0x000fe400078e00ff */
[----:B------:R-:W-:Y:S02]  /*12ac0*/  IMAD.MOV.U32 R117, RZ, RZ, -0x1 ;  /* 0xffffffffff757424 */ /* 0x000fe400078e00ff */
[----:B-----5:R-:W-:Y:S05]  /*12ad0*/  CALL.REL.NOINC `($__internal_38_$__cuda_sm70_shflsync_bfly_p) ;  /* 0x000006d000007944 */ /* 0x020fea0003c00000 */
[----:B-1----:R-:W-:Y:S01]  /*12ae0*/  IMAD.MOV.U32 R96, RZ, RZ, R115 ;  /* 0x000000ffff607224 */ /* 0x002fe200078e0073 */
[----:B0-----:R-:W-:Y:S05]  /*12af0*/  BRA `(.L_x_9526) ;  /* 0xfffff31000007947 */ /* 0x001fea000383ffff */
.L_x_9517:
[----:B------:R-:W-:Y:S01]  /*12b00*/  IMAD.MOV.U32 R98, RZ, RZ, R116 ;  /* 0x000000ffff627224 */ /* 0x000fe200078e0074 */
[----:B------:R-:W-:Y:S01]  /*12b10*/  MOV R96, 0x12b60 ;  /* 0x00012b6000607802 */ /* 0x000fe20000000f00 */
[----:B------:R-:W-:Y:S02]  /*12b20*/  IMAD.MOV.U32 R115, RZ, RZ, 0x2 ;  /* 0x00000002ff737424 */ /* 0x000fe400078e00ff */
[----:B------:R-:W-:-:S02]  /*12b30*/  IMAD.MOV.U32 R114, RZ, RZ, 0x1f ;  /* 0x0000001fff727424 */ /* 0x000fc400078e00ff */
[----:B------:R-:W-:Y:S02]  /*12b40*/  IMAD.MOV.U32 R117, RZ, RZ, -0x1 ;  /* 0xffffffffff757424 */ /* 0x000fe400078e00ff */
[----:B0----5:R-:W-:Y:S05]  /*12b50*/  CALL.REL.NOINC `($__internal_38_$__cuda_sm70_shflsync_bfly_p) ;  /* 0x0000065000007944 */ /* 0x021fea0003c00000 */
[----:B01----:R-:W-:Y:S01]  /*12b60*/  FADD.FTZ R98, R116, R115 ;  /* 0x0000007374627221 */ /* 0x003fe20000010000 */
[----:B------:R-:W-:Y:S01]  /*12b70*/  HFMA2.MMA R115, -RZ, RZ, 0, 2.384185791015625e-07 ;  /* 0x00000004ff737435 */ /* 0x000fe200000001ff */
[----:B------:R-:W-:Y:S01]  /*12b80*/  IMAD.MOV.U32 R114, RZ, RZ, 0x1f ;  /* 0x0000001fff727424 */ /* 0x000fe200078e00ff */
[----:B------:R-:W-:Y:S01]  /*12b90*/  MOV R96, 0x12bc0 ;  /* 0x00012bc000607802 */ /* 0x000fe20000000f00 */
[----:B------:R-:W-:-:S03]  /*12ba0*/  IMAD.MOV.U32 R117, RZ, RZ, -0x1 ;  /* 0xffffffffff757424 */ /* 0x000fc600078e00ff */
[----:B------:R-:W-:Y:S05]  /*12bb0*/  CALL.REL.NOINC `($__internal_38_$__cuda_sm70_shflsync_bfly_p) ;  /* 0x000005f000007944 */ /* 0x000fea0003c00000 */
[----:B01----:R-:W-:Y:S01]  /*12bc0*/  FADD.FTZ R98, R98, R115 ;  /* 0x0000007362627221 */ /* 0x003fe20000010000 */
[----:B------:R-:W-:Y:S01]  /*12bd0*/  MOV R96, 0x12c20 ;  /* 0x00012c2000607802 */ /* 0x000fe20000000f00 */
[----:B------:R-:W-:Y:S02]  /*12be0*/  IMAD.MOV.U32 R115, RZ, RZ, 0x8 ;  /* 0x00000008ff737424 */ /* 0x000fe400078e00ff */
[----:B------:R-:W-:Y:S02]  /*12bf0*/  IMAD.MOV.U32 R114, RZ, RZ, 0x1f ;  /* 0x0000001fff727424 */ /* 0x000fe400078e00ff */
[----:B------:R-:W-:-:S02]  /*12c00*/  IMAD.MOV.U32 R117, RZ, RZ, -0x1 ;  /* 0xffffffffff757424 */ /* 0x000fc400078e00ff */
[----:B------:R-:W-:Y:S05]  /*12c10*/  CALL.REL.NOINC `($__internal_38_$__cuda_sm70_shflsync_bfly_p) ;  /* 0x0000059000007944 */ /* 0x000fea0003c00000 */
[----:B01----:R-:W-:Y:S01]  /*12c20*/  FADD.FTZ R98, R98, R115 ;  /* 0x0000007362627221 */ /* 0x003fe20000010000 */
[----:B------:R-:W-:Y:S01]  /*12c30*/  MOV R96, 0x12c80 ;  /* 0x00012c8000607802 */ /* 0x000fe20000000f00 */
[----:B------:R-:W-:-:S02]  /*12c40*/  IMAD.MOV.U32 R115, RZ, RZ, 0x10 ;  /* 0x00000010ff737424 */ /* 0x000fc400078e00ff */
[----:B------:R-:W-:Y:S02]  /*12c50*/  IMAD.MOV.U32 R114, RZ, RZ, 0x1f ;  /* 0x0000001fff727424 */ /* 0x000fe400078e00ff */
[----:B------:R-:W-:Y:S02]  /*12c60*/  IMAD.MOV.U32 R117, RZ, RZ, -0x1 ;  /* 0xffffffffff757424 */ /* 0x000fe400078e00ff */
[----:B------:R-:W-:Y:S05]  /*12c70*/  CALL.REL.NOINC `($__internal_38_$__cuda_sm70_shflsync_bfly_p) ;  /* 0x0000053000007944 */ /* 0x000fea0003c00000 */
[----:B-1----:R-:W-:Y:S01]  /*12c80*/  FADD.FTZ R113, R98, R115 ;  /* 0x0000007362717221 */ /* 0x002fe20000010000 */
[----:B------:R-:W-:Y:S01]  /*12c90*/  ISETP.NE.AND P3, PT, R111, RZ, PT ;  /* 0x000000ff6f00720c */ /* 0x000fe20003f65270 */
        /* <DEDUP_REMOVED lines=54> */
[----:B------:R-:W-:Y:S05]  /*13000*/  CALL.REL.NOINC `($__internal_38_$__cuda_sm70_shflsync_bfly_p) ;  /* 0x000001a000007944 */ /* 0x000fea0003c00000 */
[----:B01----:R-:W-:Y:S01]  /*13010*/  FADD.FTZ R98, R98, R115 ;  /* 0x0000007362627221 */ /* 0x003fe20000010000 */
[----:B------:R-:W-:Y:S01]  /*13020*/  MOV R96, 0x13070 ;  /* 0x0001307000607802 */ /* 0x000fe20000000f00 */
[----:B------:R-:W-:Y:S02]  /*13030*/  IMAD.MOV.U32 R115, RZ, RZ, 0x2 ;  /* 0x00000002ff737424 */ /* 0x000fe400078e00ff */
[----:B------:R-:W-:Y:S02]  /*13040*/  IMAD.MOV.U32 R114, RZ, RZ, 0x1f ;  /* 0x0000001fff727424 */ /* 0x000fe400078e00ff */
[----:B------:R-:W-:Y:S02]  /*13050*/  IMAD.MOV.U32 R117, RZ, RZ, -0x1 ;  /* 0xffffffffff757424 */ /* 0x000fe400078e00ff */
[----:B------:R-:W-:Y:S05]  /*13060*/  CALL.REL.NOINC `($__internal_38_$__cuda_sm70_shflsync_bfly_p) ;  /* 0x0000014000007944 */ /* 0x000fea0003c00000 */
[----:B01----:R-:W-:Y:S01]  /*13070*/  FADD.FTZ R98, R98, R115 ;  /* 0x0000007362627221 */ /* 0x003fe20000010000 */
[----:B------:R-:W-:Y:S01]  /*13080*/  MOV R96, 0x130d0 ;  /* 0x000130d000607802 */ /* 0x000fe20000000f00 */
[----:B------:R-:W-:Y:S02]  /*13090*/  IMAD.MOV.U32 R115, RZ, RZ, 0x4 ;  /* 0x00000004ff737424 */ /* 0x000fe400078e00ff */
[----:B------:R-:W-:-:S02]  /*130a0*/  IMAD.MOV.U32 R114, RZ, RZ, 0x1f ;  /* 0x0000001fff727424 */ /* 0x000fc400078e00ff */
[----:B------:R-:W-:Y:S02]  /*130b0*/  IMAD.MOV.U32 R117, RZ, RZ, -0x1 ;  /* 0xffffffffff757424 */ /* 0x000fe400078e00ff */
[----:B------:R-:W-:Y:S05]  /*130c0*/  CALL.REL.NOINC `($__internal_38_$__cuda_sm70_shflsync_bfly_p) ;  /* 0x000000e000007944 */ /* 0x000fea0003c00000 */
[----:B01----:R-:W-:Y:S01]  /*130d0*/  FADD.FTZ R98, R98, R115 ;  /* 0x0000007362627221 */ /* 0x003fe20000010000 */
[----:B------:R-:W-:Y:S01]  /*130e0*/  HFMA2.MMA R115, -RZ, RZ, 0, 4.76837158203125e-07 ;  /* 0x00000008ff737435 */ /* 0x000fe200000001ff */
[----:B------:R-:W-:Y:S01]  /*130f0*/  IMAD.MOV.U32 R114, RZ, RZ, 0x1f ;  /* 0x0000001fff727424 */ /* 0x000fe200078e00ff */
[----:B------:R-:W-:Y:S01]  /*13100*/  MOV R96, 0x13130 ;  /* 0x0001313000607802 */ /* 0x000fe20000000f00 */
[----:B------:R-:W-:-:S03]  /*13110*/  IMAD.MOV.U32 R117, RZ, RZ, -0x1 ;  /* 0xffffffffff757424 */ /* 0x000fc600078e00ff */
[----:B------:R-:W-:Y:S05]  /*13120*/  CALL.REL.NOINC `($__internal_38_$__cuda_sm70_shflsync_bfly_p) ;  /* 0x0000008000007944 */ /* 0x000fea0003c00000 */
[----:B-1----:R-:W-:Y:S01]  /*13130*/  FADD.FTZ R112, R98, R115 ;  /* 0x0000007362707221 */ /* 0x002fe20000010000 */
[----:B------:R-:W-:Y:S01]  /*13140*/  MOV R96, 0x131a0 ;  /* 0x000131a000607802 */ /* 0x000fe20000000f00 */
[----:B------:R-:W-:Y:S02]  /*13150*/  IMAD.MOV.U32 R115, RZ, RZ, 0x10 ;  /* 0x00000010ff737424 */ /* 0x000fe400078e00ff */
[----:B0-----:R-:W-:Y:S02]  /*13160*/  IMAD.MOV.U32 R114, RZ, RZ, 0x1f ;  /* 0x0000001fff727424 */ /* 0x001fe400078e00ff */
[----:B------:R-:W-:-:S02]  /*13170*/  IMAD.MOV.U32 R117, RZ, RZ, -0x1 ;  /* 0xffffffffff757424 */ /* 0x000fc400078e00ff */
[----:B------:R-:W-:Y:S02]  /*13180*/  IMAD.MOV.U32 R98, RZ, RZ, R112 ;  /* 0x000000ffff627224 */ /* 0x000fe400078e0070 */
[----:B------:R-:W-:Y:S05]  /*13190*/  CALL.REL.NOINC `($__internal_38_$__cuda_sm70_shflsync_bfly_p) ;  /* 0x0000001000007944 */ /* 0x000fea0003c00000 */
[----:B01----:R-:W-:Y:S05]  /*131a0*/  BRA `(.L_x_9527) ;  /* 0xfffff0c000007947 */ /* 0x003fea000383ffff */
        .weak           $__internal_38_$__cuda_sm70_shflsync_bfly_p
        .type           $__internal_38_$__cuda_sm70_shflsync_bfly_p,@function
        .size           $__internal_38_$__cuda_sm70_shflsync_bfly_p,(.L_x_20054 - $__internal_38_$__cuda_sm70_shflsync_bfly_p)
$__internal_38_$__cuda_sm70_shflsync_bfly_p:
[----:B------:R-:W-:Y:S01]  /*131b0*/  IMAD.MOV.U32 R97, RZ, RZ, 0x0 ;  /* 0x00000000ff617424 */ /* 0x000fe200078e00ff */
[----:B------:R-:W-:Y:S04]  /*131c0*/  WARPSYNC R117 ;  /* 0x0000007500007348 */ /* 0x000fe80003800000 */
[----:B------:R0:W1:Y:S01]  /*131d0*/  SHFL.BFLY PT, R115, R98, R115, R114 ;  /* 0x0c00007362737389 */ /* 0x00006200000e0072 */
[----:B------:R-:W-:Y:S05]  /*131e0*/  RET.REL.NODEC R96 `(_ZN10layer_norm31ln_parallel_residual_fwd_kernelINS_13Kernel_traitsIf13__nv_bfloat16fS2_fjLj768ELj1ELj4ELj1ELj16ENS_18Kernel_traits_baseILj768EfS2_fS2_fjLj128EEEEELb1ELb1ELb0EEEvNS_9FwdParamsE) ;  /* 0xfffece1060007950 */ /* 0x000fea0003c3ffff */
.L_x_9528:
        /* <DEDUP_REMOVED lines=9> */
.L_x_20054:


//--------------------- .text._ZN10layer_norm31ln_parallel_residual_fwd_kernelINS_13Kernel_traitsIf13__nv_bfloat16fS2_fjLj768ELj1ELj4ELj1ELj16ENS_18Kernel_traits_baseILj768EfS2_fS2_fjLj128EEEEELb1ELb1ELb1EEEvNS_9FwdParamsE --------------------------
	.section	.text._ZN10layer_norm31ln_parallel_residual_fwd_kernelINS_13Kernel_traitsIf13__nv_bfloat16fS2_fjLj768ELj1ELj4ELj1ELj16ENS_18Kernel_traits_baseILj768EfS2_fS2_fjLj128EEEEELb1ELb1ELb1EEEvNS_9FwdParamsE,"ax",@progbits
	.sectioninfo	@"SHI_REGISTERS=127"
	.align	128
        .global         _ZN10layer_norm31ln_parallel_residual_fwd_kernelINS_13Kernel_traitsIf13__nv_bfloat16fS2_fjLj768ELj1ELj4ELj1ELj16ENS_18Kernel_traits_baseILj768EfS2_fS2_fjLj128EEEEELb1ELb1ELb1EEEvNS_9FwdParamsE
        .type           _ZN10layer_norm31ln_parallel_residual_fwd_kernelINS_13Kernel_traitsIf13__nv_bfloat16fS2_fjLj768ELj1ELj4ELj1ELj16ENS_18Kernel_traits_baseILj768EfS2_fS2_fjLj128EEEEELb1ELb1ELb1EEEvNS_9FwdParamsE,@function
        .size           _ZN10layer_norm31ln_parallel_residual_fwd_kernelINS_13Kernel_traitsIf13__nv_bfloat16fS2_fjLj768ELj1ELj4ELj1ELj16ENS_18Kernel_traits_baseILj768EfS2_fS2_fjLj128EEEEELb1ELb1ELb1EEEvNS_9FwdParamsE,(.L_x_20055 - _ZN10layer_norm31ln_parallel_residual_fwd_kernelINS_13Kernel_traitsIf13__nv_bfloat16fS2_fjLj768ELj1ELj4ELj1ELj16ENS_18Kernel_traits_baseILj768EfS2_fS2_fjLj128EEEEELb1ELb1ELb1EEEvNS_9FwdParamsE)
        .other          _ZN10layer_norm31ln_parallel_residual_fwd_kernelINS_13Kernel_traitsIf13__nv_bfloat16fS2_fjLj768ELj1ELj4ELj1ELj16ENS_18Kernel_traits_baseILj768EfS2_fS2_fjLj128EEEEELb1ELb1ELb1EEEvNS_9FwdParamsE,@"STO_CUDA_ENTRY STV_DEFAULT"
_ZN10layer_norm31ln_parallel_residual_fwd_kernelINS_13Kernel_traitsIf13__nv_bfloat16fS2_fjLj768ELj1ELj4ELj1ELj16ENS_18Kernel_traits_baseILj768EfS2_fS2_fjLj128EEEEELb1ELb1ELb1EEEvNS_9FwdParamsE:
.text._ZN10layer_norm31ln_parallel_residual_fwd_kernelINS_13Kernel_traitsIf13__nv_bfloat16fS2_fjLj768ELj1ELj4ELj1ELj16ENS_18Kernel_traits_baseILj768EfS2_fS2_fjLj128EEEEELb1ELb1ELb1EEEvNS_9FwdParamsE:
        /* <DEDUP_REMOVED lines=57> */
[----:B------:R-:W-:Y:S02]  /*0390*/  UIADD3 UR19, UR4, -0x4ab325aa, URZ ;  /* 0xb54cda5604137890 */ /* 0x000fe4000fffe03f */
[----:B------:R-:W-:Y:S01]  /*03a0*/  UIADD3 UR20, UR5, 0x646e171e, URZ ;  /* 0x646e171e05147890 */ /* 0x000fe2000fffe03f */
        /* <DEDUP_REMOVED lines=25> */
[----:B------:R-:W-:Y:S01]  /*0540*/  IMAD.HI.U32 R5, R7, -0x326172a9, RZ ;  /* 0xcd9e8d5707057827 */ /* 0x000fe200078e00ff */
[----:B------:R-:W-:-:S03]  /*0550*/  SHF.R.U32.HI R9, RZ, 0x5, R10 ;  /* 0x00000005ff097819 */ /* 0x000fc6000001160a */
[----:B------:R-:W-:Y:S01]  /*0560*/  IMAD.HI.U32 R3, R6, -0x2daee0ad, RZ ;  /* 0xd2511f5306037827 */ /* 0x000fe200078e00ff */
[----:B------:R-:W-:-:S03]  /*0570*/  LOP3.LUT R14, R5, UR23, R8, 0x96, !PT ;  /* 0x00000017050e7c12 */ /* 0x000fc6000f8e9608 */
[----:B------:R-:W-:Y:S01]  /*0580*/  IMAD R9, R11, 0x4, R9 ;  /* 0x000000040b097824 */ /* 0x000fe200078e0209 */
[----:B------:R-:W-:Y:S01]  /*0590*/  LOP3.LUT R15, R3, UR24, R2, 0x96, !PT ;  /* 0x00000018030f7c12 */ /* 0x000fe2000f8e9602 */
[----:B------:R-:W-:-:S05]  /*05a0*/  IMAD.SHL.U32 R2, R10, 0x20, RZ ;  /* 0x000000200a027824 */ /* 0x000fca00078e00ff */
[----:B------:R-:W-:-:S04]  /*05b0*/  LOP3.LUT R2, R2, 0x3e0, RZ, 0xc0, !PT ;  /* 0x000003e002027812 */ /* 0x000fc800078ec0ff */
[C---:B------:R-:W-:Y:S02]  /*05c0*/  IADD3 R4, P1, R2.reuse, c[0x0][0x218], RZ ;  /* 0x0000860002047a10 */ /* 0x040fe40007f3e0ff */
[----:B------:R-:W-:-:S03]  /*05d0*/  IADD3 R2, P2, R2, c[0x0][0x1b0], RZ ;  /* 0x00006c0002027a10 */ /* 0x000fc60007f5e0ff */
[----:B------:R-:W-:Y:S01]  /*05e0*/  IMAD.X R5, RZ, RZ, c[0x0][0x21c], P1 ;  /* 0x00008700ff057624 */ /* 0x000fe200008e06ff */
[----:B------:R-:W-:Y:S01]  /*05f0*/  ISETP.GE.AND P1, PT, R9, c[0x0][0x164], PT ;  /* 0x0000590009007a0c */ /* 0x000fe20003f26270 */
[----:B------:R-:W-:-:S03]  /*0600*/  IMAD.X R3, RZ, RZ, c[0x0][0x1b4], P2 ;  /* 0x00006d00ff037624 */ /* 0x000fc600010e06ff */
        /* <DEDUP_REMOVED lines=8> */
[----:B0-----:R-:W-:Y:S01]  /*0690*/  IMAD R5, R6, -0x2daee0ad, RZ ;  /* 0xd2511f5306057824 */ /* 0x001fe200078e02ff */
[----:B------:R0:W5:Y:S01]  /*06a0*/  LDG.E.128 R64, [R2.64] ;  /* 0x0000000602407981 */ /* 0x000162000c1e1d00 */
[----:B------:R-:W-:Y:S01]  /*06b0*/  IMAD R11, R7, -0x326172a9, RZ ;  /* 0xcd9e8d57070b7824 */ /* 0x000fe200078e02ff */
[----:B------:R-:W-:Y:S01]  /*06c0*/  UIADD3 UR25, UR4, -0x700cb87f, URZ ;  /* 0x8ff3478104197890 */ /* 0x000fe2000fffe03f */
[----:B------:R-:W-:Y:S01]  /*06d0*/  IMAD.WIDE.U32 R6, R14, -0x2daee0ad, RZ ;  /* 0xd2511f530e067825 */ /* 0x000fe200078e00ff */
[----:B------:R-:W-:Y:S01]  /*06e0*/  BSSY B0, `(.L_x_9529) ;  /* 0x00011bd000007945 */ /* 0x000fe20003800000 */
[----:B------:R0:W5:Y:S02]  /*06f0*/  LDG.E.128 R60, [R2.64+0x10] ;  /* 0x00001006023c7981 */ /* 0x000164000c1e1d00 */
[----:B------:R-:W-:Y:S01]  /*0700*/  IMAD.HI.U32 R8, R15, -0x326172a9, RZ ;  /* 0xcd9e8d570f087827 */ /* 0x000fe200078e00ff */
[----:B------:R-:W-:Y:S01]  /*0710*/  LOP3.LUT R7, R7, UR26, R5, 0x96, !PT ;  /* 0x0000001a07077c12 */ /* 0x000fe2000f8e9605 */
[----:B------:R0:W5:Y:S01]  /*0720*/  LDG.E.128 R56, [R2.64+0x400] ;  /* 0x0004000602387981 */ /* 0x000162000c1e1d00 */
[----:B------:R-:W-:Y:S01]  /*0730*/  MOV R4, R12 ;  /* 0x0000000c00047202 */ /* 0x000fe20000000f00 */
[----:B------:R-:W-:Y:S01]  /*0740*/  IMAD.MOV.U32 R5, RZ, RZ, R0 ;  /* 0x000000ffff057224 */ /* 0x000fe200078e0000 */
[----:B------:R-:W-:Y:S01]  /*0750*/  LOP3.LUT R8, R8, UR25, R11, 0x96, !PT ;  /* 0x0000001908087c12 */ /* 0x000fe2000f8e960b */
[----:B------:R0:W5:Y:S01]  /*0760*/  LDG.E.128 R52, [R2.64+0x410] ;  /* 0x0004100602347981 */ /* 0x000162000c1e1d00 */
[----:B------:R-:W-:Y:S01]  /*0770*/  LOP3.LUT R104, R104, 0x3, RZ, 0xc0, !PT ;  /* 0x0000000368687812 */ /* 0x000fe200078ec0ff */
[----:B------:R-:W-:-:S02]  /*0780*/  IMAD.MOV.U32 R0, RZ, RZ, RZ ;  /* 0x000000ffff007224 */ /* 0x000fc400078e00ff */
[----:B------:R0:W5:Y:S04]  /*0790*/  LDG.E.128 R48, [R2.64+0x800] ;  /* 0x0008000602307981 */ /* 0x000168000c1e1d00 */
[----:B------:R0:W5:Y:S01]  /*07a0*/  LDG.E.128 R44, [R2.64+0x810] ;  /* 0x00081006022c7981 */ /* 0x000162000c1e1d00 */
[----:B------:R-:W-:Y:S01]  /*07b0*/  ULDC.U8 UR8, c[0x0][0x1f0] ;  /* 0x00007c0000087ab9 */ /* 0x000fe20000000000 */
[----:B0-----:R-:W-:Y:S02]  /*07c0*/  IMAD.MOV.U32 R3, RZ, RZ, R13 ;  /* 0x000000ffff037224 */ /* 0x001fe400078e000d */
[----:B------:R-:W-:Y:S02]  /*07d0*/  IMAD R2, R15, -0x326172a9, RZ ;  /* 0xcd9e8d570f027824 */ /* 0x000fe400078e02ff */
.L_x_9920:
        /* <DEDUP_REMOVED lines=32> */
.L_x_9531:
[----:B0-----:R-:W-:Y:S02]  /*09e0*/  IMAD.MOV.U32 R16, RZ, RZ, R2 ;  /* 0x000000ffff107224 */ /* 0x001fe400078e0002 */
.L_x_9532:
[----:B------:R-:W-:Y:S05]  /*09f0*/  BSYNC B1 ;  /* 0x0000000000017941 */ /* 0x000fea0003800000 */
.L_x_9530:
        /* <DEDUP_REMOVED lines=16> */
.L_x_9536:
[----:B------:R-:W-:Y:S05]  /*0b00*/  BSYNC B2 ;  /* 0x0000000000027941 */ /* 0x000fea0003800000 */
.L_x_9535:
        /* <DEDUP_REMOVED lines=43> */
.L_x_9534:
[----:B------:R-:W-:Y:S05]  /*0dc0*/  BSYNC B1 ;  /* 0x0000000000017941 */ /* 0x000fea0003800000 */
.L_x_9533:
        /* <DEDUP_REMOVED lines=16> */
.L_x_9537:
        /* <DEDUP_REMOVED lines=12> */
.L_x_9540:
[----:B------:R-:W-:Y:S02]  /*0f90*/  IMAD.MOV.U32 R16, RZ, RZ, R2 ;  /* 0x000000ffff107224 */ /* 0x000fe400078e0002 */
.L_x_9541:
[----:B------:R-:W-:Y:S05]  /*0fa0*/  BSYNC B1 ;  /* 0x0000000000017941 */ /* 0x000fea0003800000 */
.L_x_9539:
        /* <DEDUP_REMOVED lines=16> */
.L_x_9545:
[----:B------:R-:W-:Y:S05]  /*10b0*/  BSYNC B2 ;  /* 0x0000000000027941 */ /* 0x000fea0003800000 */
.L_x_9544:
        /* <DEDUP_REMOVED lines=44> */
.L_x_9543:
[----:B------:R-:W-:Y:S05]  /*1380*/  BSYNC B1 ;  /* 0x0000000000017941 */ /* 0x000fea0003800000 */
.L_x_9542:
        /* <DEDUP_REMOVED lines=9> */
.L_x_9538:
        /* <DEDUP_REMOVED lines=12> */
.L_x_9547:
[----:B------:R-:W-:Y:S02]  /*14e0*/  IMAD.MOV.U32 R16, RZ, RZ, R2 ;  /* 0x000000ffff107224 */ /* 0x000fe400078e0002 */
.L_x_9548:
[----:B------:R-:W-:Y:S05]  /*14f0*/  BSYNC B1 ;  /* 0x0000000000017941 */ /* 0x000fea0003800000 */
.L_x_9546:
        /* <DEDUP_REMOVED lines=16> */
.L_x_9552:
[----:B------:R-:W-:Y:S05]  /*1600*/  BSYNC B2 ;  /* 0x0000000000027941 */ /* 0x000fea0003800000 */
.L_x_9551:
        /* <DEDUP_REMOVED lines=44> */
.L_x_9550:
[----:B------:R-:W-:Y:S05]  /*18d0*/  BSYNC B1 ;  /* 0x0000000000017941 */ /* 0x000fea0003800000 */
.L_x_9549:
        /* <DEDUP_REMOVED lines=13> */
.L_x_9553:
        /* <DEDUP_REMOVED lines=12> */
.L_x_9556:
[----:B------:R-:W-:Y:S02]  /*1a70*/  MOV R12, R2 ;  /* 0x00000002000c7202 */ /* 0x000fe40000000f00 */
.L_x_9557:
[----:B------:R-:W-:Y:S05]  /*1a80*/  BSYNC B1 ;  /* 0x0000000000017941 */ /* 0x000fea0003800000 */
.L_x_9555:
        /* <DEDUP_REMOVED lines=16> */
.L_x_9561:
[----:B------:R-:W-:Y:S05]  /*1b90*/  BSYNC B2 ;  /* 0x0000000000027941 */ /* 0x000fea0003800000 */
.L_x_9560:
        /* <DEDUP_REMOVED lines=44> */
.L_x_9559:
[----:B------:R-:W-:Y:S05]  /*1e60*/  BSYNC B1 ;  /* 0x0000000000017941 */ /* 0x000fea0003800000 */
.L_x_9558:
        /* <DEDUP_REMOVED lines=9> */
.L_x_9554:
        /* <DEDUP_REMOVED lines=12> */
.L_x_9563:
[----:B------:R-:W-:Y:S02]  /*1fc0*/  IMAD.MOV.U32 R12, RZ, RZ, R2 ;  /* 0x000000ffff0c7224 */ /* 0x000fe400078e0002 */
.L_x_9564:
[----:B------:R-:W-:Y:S05]  /*1fd0*/  BSYNC B1 ;  /* 0x0000000000017941 */ /* 0x000fea0003800000 */
.L_x_9562:
        /* <DEDUP_REMOVED lines=16> */
.L_x_9568:
[----:B------:R-:W-:Y:S05]  /*20e0*/  BSYNC B2 ;  /* 0x0000000000027941 */ /* 0x000fea0003800000 */
.L_x_9567:
        /* <DEDUP_REMOVED lines=43> */
.L_x_9566:
[----:B------:R-:W-:Y:S05]  /*23a0*/  BSYNC B1 ;  /* 0x0000000000017941 */ /* 0x000fea0003800000 */
.L_x_9565:
        /* <DEDUP_REMOVED lines=13> */
.L_x_9569:
        /* <DEDUP_REMOVED lines=12> */
.L_x_9572:
[----:B------:R-:W-:Y:S02]  /*2540*/  MOV R12, R2 ;  /* 0x00000002000c7202 */ /* 0x000fe40000000f00 */
.L_x_9573:
[----:B------:R-:W-:Y:S05]  /*2550*/  BSYNC B1 ;  /* 0x0000000000017941 */ /* 0x000fea0003800000 */
.L_x_9571:
        /* <DEDUP_REMOVED lines=16> */
.L_x_9577:
[----:B------:R-:W-:Y:S05]  /*2660*/  BSYNC B2 ;  /* 0x0000000000027941 */ /* 0x000fea0003800000 */
.L_x_9576:
        /* <DEDUP_REMOVED lines=44> */
.L_x_9575:
[----:B------:R-:W-:Y:S05]  /*2930*/  BSYNC B1 ;  /* 0x0000000000017941 */ /* 0x000fea0003800000 */
.L_x_9574:
        /* <DEDUP_REMOVED lines=9> */
.L_x_9570:
        /* <DEDUP_REMOVED lines=12> */
.L_x_9579:
[----:B------:R-:W-:Y:S02]  /*2a90*/  IMAD.MOV.U32 R12, RZ, RZ, R2 ;  /* 0x000000ffff0c7224 */ /* 0x000fe400078e0002 */
.L_x_9580:
[----:B------:R-:W-:Y:S05]  /*2aa0*/  BSYNC B1 ;  /* 0x0000000000017941 */ /* 0x000fea0003800000 */
.L_x_9578:
        /* <DEDUP_REMOVED lines=16> */
.L_x_9584:
[----:B------:R-:W-:Y:S05]  /*2bb0*/  BSYNC B2 ;  /* 0x0000000000027941 */ /* 0x000fea0003800000 */
.L_x_9583:
        /* <DEDUP_REMOVED lines=42> */
[----:B------:R-:W-:Y:S02]  /*2e60*/  IMAD.MOV.U32 R6, RZ, RZ, R16 ;  /* 0x000000ffff067224 */ /* 0x000fe400078e0010 */
[----:B------:R-:W-:Y:S02]  /*2e70*/  IMAD.MOV.U32 R17, RZ, RZ, RZ ;  /* 0x000000ffff117224 */ /* 0x000fe400078e00ff */
.L_x_9582:
[----:B------:R-:W-:Y:S05]  /*2e80*/  BSYNC B1 ;  /* 0x0000000000017941 */ /* 0x000fea0003800000 */
.L_x_9581:
        /* <DEDUP_REMOVED lines=13> */
.L_x_9585:
        /* <DEDUP_REMOVED lines=12> */
.L_x_9588:
[----:B------:R-:W-:Y:S02]  /*3020*/  IMAD.MOV.U32 R12, RZ, RZ, R2 ;  /* 0x000000ffff0c7224 */ /* 0x000fe400078e0002 */
.L_x_9589:
[----:B------:R-:W-:Y:S05]  /*3030*/  BSYNC B1 ;  /* 0x0000000000017941 */ /* 0x000fea0003800000 */
.L_x_9587:
        /* <DEDUP_REMOVED lines=16> */
.L_x_9593:
[----:B------:R-:W-:Y:S05]  /*3140*/  BSYNC B2 ;  /* 0x0000000000027941 */ /* 0x000fea0003800000 */
.L_x_9592:
        /* <DEDUP_REMOVED lines=9> */
[----:B------:R-:W-:Y:S01]  /*31e0*/  IMAD.WIDE.U32 R18, R13, -0x2daee0ad, RZ ;  /* 0xd2511f530d127825 */ /* 0x000fe200078e00ff */
[----:B------:R-:W-:-:S03]  /*31f0*/  HFMA2.MMA R13, -RZ, RZ, 0, 0 ;  /* 0x00000000ff0d7435 */ /* 0x000fc600000001ff */
        /* <DEDUP_REMOVED lines=33> */
.L_x_9591:
[----:B------:R-:W-:Y:S05]  /*3410*/  BSYNC B1 ;  /* 0x0000000000017941 */ /* 0x000fea0003800000 */
.L_x_9590:
        /* <DEDUP_REMOVED lines=9> */
.L_x_9586:
        /* <DEDUP_REMOVED lines=12> */
.L_x_9595:
[----:B------:R-:W-:Y:S02]  /*3570*/  IMAD.MOV.U32 R12, RZ, RZ, R2 ;  /* 0x000000ffff0c7224 */ /* 0x000fe400078e0002 */
.L_x_9596:
[----:B------:R-:W-:Y:S05]  /*3580*/  BSYNC B1 ;  /* 0x0000000000017941 */ /* 0x000fea0003800000 */
.L_x_9594:
        /* <DEDUP_REMOVED lines=16> */
.L_x_9600:
[----:B------:R-:W-:Y:S05]  /*3690*/  BSYNC B2 ;  /* 0x0000000000027941 */ /* 0x000fea0003800000 */
.L_x_9599:
        /* <DEDUP_REMOVED lines=44> */
.L_x_9598:
[----:B------:R-:W-:Y:S05]  /*3960*/  BSYNC B1 ;  /* 0x0000000000017941 */ /* 0x000fea0003800000 */
.L_x_9597:
        /* <DEDUP_REMOVED lines=12> */
.L_x_9601:
        /* <DEDUP_REMOVED lines=12> */
.L_x_9604:
[----:B------:R-:W-:Y:S02]  /*3af0*/  IMAD.MOV.U32 R12, RZ, RZ, R2 ;  /* 0x000000ffff0c7224 */ /* 0x000fe400078e0002 */
.L_x_9605:
[----:B------:R-:W-:Y:S05]  /*3b00*/  BSYNC B1 ;  /* 0x0000000000017941 */ /* 0x000fea0003800000 */
.L_x_9603:
        /* <DEDUP_REMOVED lines=16> */
.L_x_9609:
[----:B------:R-:W-:Y:S05]  /*3c10*/  BSYNC B2 ;  /* 0x0000000000027941 */ /* 0x000fea0003800000 */
.L_x_9608:
        /* <DEDUP_REMOVED lines=44> */
.L_x_9607:
[----:B------:R-:W-:Y:S05]  /*3ee0*/  BSYNC B1 ;  /* 0x0000000000017941 */ /* 0x000fea0003800000 */
.L_x_9606:
        /* <DEDUP_REMOVED lines=9> */
.L_x_9602:
        /* <DEDUP_REMOVED lines=12> */
.L_x_9611:
[----:B------:R-:W-:Y:S02]  /*4040*/  IMAD.MOV.U32 R20, RZ, RZ, R2 ;  /* 0x000000ffff147224 */ /* 0x000fe400078e0002 */
.L_x_9612:
[----:B------:R-:W-:Y:S05]  /*4050*/  BSYNC B1 ;  /* 0x0000000000017941 */ /* 0x000fea0003800000 */
.L_x_9610:
        /* <DEDUP_REMOVED lines=16> */
.L_x_9616:
[----:B------:R-:W-:Y:S05]  /*4160*/  BSYNC B2 ;  /* 0x0000000000027941 */ /* 0x000fea0003800000 */
.L_x_9615:
        /* <DEDUP_REMOVED lines=44> */
.L_x_9614:
[----:B------:R-:W-:Y:S05]  /*4430*/  BSYNC B1 ;  /* 0x0000000000017941 */ /* 0x000fea0003800000 */
.L_x_9613:
        /* <DEDUP_REMOVED lines=12> */
.L_x_9617:
        /* <DEDUP_REMOVED lines=12> */
.L_x_9620:
[----:B------:R-:W-:Y:S02]  /*45c0*/  IMAD.MOV.U32 R12, RZ, RZ, R2 ;  /* 0x000000ffff0c7224 */ /* 0x000fe400078e0002 */
.L_x_9621:
[----:B------:R-:W-:Y:S05]  /*45d0*/  BSYNC B1 ;  /* 0x0000000000017941 */ /* 0x000fea0003800000 */
.L_x_9619:
        /* <DEDUP_REMOVED lines=16> */
.L_x_9625:
[----:B------:R-:W-:Y:S05]  /*46e0*/  BSYNC B2 ;  /* 0x0000000000027941 */ /* 0x000fea0003800000 */
.L_x_9624:
        /* <DEDUP_REMOVED lines=44> */
.L_x_9623:
[----:B------:R-:W-:Y:S05]  /*49b0*/  BSYNC B1 ;  /* 0x0000000000017941 */ /* 0x000fea0003800000 */
.L_x_9622:
        /* <DEDUP_REMOVED lines=9> */
.L_x_9618:
        /* <DEDUP_REMOVED lines=12> */
.L_x_9627:
[----:B------:R-:W-:Y:S02]  /*4b10*/  IMAD.MOV.U32 R14, RZ, RZ, R2 ;  /* 0x000000ffff0e7224 */ /* 0x000fe400078e0002 */
.L_x_9628:
[----:B------:R-:W-:Y:S05]  /*4b20*/  BSYNC B1 ;  /* 0x0000000000017941 */ /* 0x000fea0003800000 */
.L_x_9626:
        /* <DEDUP_REMOVED lines=16> */
.L_x_9632:
[----:B------:R-:W-:Y:S05]  /*4c30*/  BSYNC B2 ;  /* 0x0000000000027941 */ /* 0x000fea0003800000 */
.L_x_9631:
        /* <DEDUP_REMOVED lines=44> */
.L_x_9630:
[----:B------:R-:W-:Y:S05]  /*4f00*/  BSYNC B1 ;  /* 0x0000000000017941 */ /* 0x000fea0003800000 */
.L_x_9629:
        /* <DEDUP_REMOVED lines=12> */
.L_x_9633:
        /* <DEDUP_REMOVED lines=12> */
.L_x_9636:
[----:B------:R-:W-:Y:S02]  /*5090*/  IMAD.MOV.U32 R14, RZ, RZ, R2 ;  /* 0x000000ffff0e7224 */ /* 0x000fe400078e0002 */
.L_x_9637:
[----:B------:R-:W-:Y:S05]  /*50a0*/  BSYNC B1 ;  /* 0x0000000000017941 */ /* 0x000fea0003800000 */
.L_x_9635:
        /* <DEDUP_REMOVED lines=16> */
.L_x_9641:
[----:B------:R-:W-:Y:S05]  /*51b0*/  BSYNC B2 ;  /* 0x0000000000027941 */ /* 0x000fea0003800000 */
.L_x_9640:
        /* <DEDUP_REMOVED lines=44> */
.L_x_9639:
[----:B------:R-:W-:Y:S05]  /*5480*/  BSYNC B1 ;  /* 0x0000000000017941 */ /* 0x000fea0003800000 */
.L_x_9638:
        /* <DEDUP_REMOVED lines=9> */
.L_x_9634:
        /* <DEDUP_REMOVED lines=12> */
.L_x_9643:
[----:B------:R-:W-:Y:S02]  /*55e0*/  MOV R14, R2 ;  /* 0x00000002000e7202 */ /* 0x000fe40000000f00 */
.L_x_9644:
[----:B------:R-:W-:Y:S05]  /*55f0*/  BSYNC B1 ;  /* 0x0000000000017941 */ /* 0x000fea0003800000 */
.L_x_9642:
        /* <DEDUP_REMOVED lines=16> */
.L_x_9648:
[----:B------:R-:W-:Y:S05]  /*5700*/  BSYNC B2 ;  /* 0x0000000000027941 */ /* 0x000fea0003800000 */
.L_x_9647:
        /* <DEDUP_REMOVED lines=44> */
.L_x_9646:
[----:B------:R-:W-:Y:S05]  /*59d0*/  BSYNC B1 ;  /* 0x0000000000017941 */ /* 0x000fea0003800000 */
.L_x_9645:
        /* <DEDUP_REMOVED lines=12> */
.L_x_9649:
        /* <DEDUP_REMOVED lines=12> */
.L_x_9652:
[----:B------:R-:W-:Y:S02]  /*5b60*/  IMAD.MOV.U32 R12, RZ, RZ, R2 ;  /* 0x000000ffff0c7224 */ /* 0x000fe400078e0002 */
.L_x_9653:
[----:B------:R-:W-:Y:S05]  /*5b70*/  BSYNC B1 ;  /* 0x0000000000017941 */ /* 0x000fea0003800000 */
.L_x_9651:
        /* <DEDUP_REMOVED lines=18> */
.L_x_9657:
[----:B------:R-:W-:Y:S05]  /*5ca0*/  BSYNC B2 ;  /* 0x0000000000027941 */ /* 0x000fea0003800000 */
.L_x_9656:
        /* <DEDUP_REMOVED lines=44> */
.L_x_9655:
[----:B------:R-:W-:Y:S05]  /*5f70*/  BSYNC B1 ;  /* 0x0000000000017941 */ /* 0x000fea0003800000 */
.L_x_9654:
        /* <DEDUP_REMOVED lines=9> */
.L_x_9650:
        /* <DEDUP_REMOVED lines=54> */
.L_x_9658:
        /* <DEDUP_REMOVED lines=16> */
.L_x_9660:
[----:B-1----:R-:W-:Y:S02]  /*6470*/  IMAD.MOV.U32 R22, RZ, RZ, R2 ;  /* 0x000000ffff167224 */ /* 0x002fe400078e0002 */
.L_x_9661:
[----:B------:R-:W-:Y:S05]  /*6480*/  BSYNC B1 ;  /* 0x0000000000017941 */ /* 0x000fea0003800000 */
.L_x_9659:
        /* <DEDUP_REMOVED lines=16> */
.L_x_9665:
[----:B------:R-:W-:Y:S05]  /*6590*/  BSYNC B2 ;  /* 0x0000000000027941 */ /* 0x000fea0003800000 */
.L_x_9664:
        /* <DEDUP_REMOVED lines=44> */
.L_x_9663:
[----:B------:R-:W-:Y:S05]  /*6860*/  BSYNC B1 ;  /* 0x0000000000017941 */ /* 0x000fea0003800000 */
.L_x_9662:
        /* <DEDUP_REMOVED lines=13> */
.L_x_9666:
        /* <DEDUP_REMOVED lines=12> */
.L_x_9669:
[----:B------:R-:W-:Y:S02]  /*6a00*/  IMAD.MOV.U32 R21, RZ, RZ, R2 ;  /* 0x000000ffff157224 */ /* 0x000fe400078e0002 */
.L_x_9670:
[----:B------:R-:W-:Y:S05]  /*6a10*/  BSYNC B1 ;  /* 0x0000000000017941 */ /* 0x000fea0003800000 */
.L_x_9668:
        /* <DEDUP_REMOVED lines=16> */
.L_x_9674:
[----:B------:R-:W-:Y:S05]  /*6b20*/  BSYNC B2 ;  /* 0x0000000000027941 */ /* 0x000fea0003800000 */
.L_x_9673:
        /* <DEDUP_REMOVED lines=43> */
.L_x_9672:
[----:B------:R-:W-:Y:S05]  /*6de0*/  BSYNC B1 ;  /* 0x0000000000017941 */ /* 0x000fea0003800000 */
.L_x_9671:
        /* <DEDUP_REMOVED lines=9> */
.L_x_9667:
        /* <DEDUP_REMOVED lines=12> */
.L_x_9676:
[----:B------:R-:W-:Y:S02]  /*6f40*/  IMAD.MOV.U32 R92, RZ, RZ, R2 ;  /* 0x000000ffff5c7224 */ /* 0x000fe400078e0002 */
.L_x_9677:
[----:B------:R-:W-:Y:S05]  /*6f50*/  BSYNC B1 ;  /* 0x0000000000017941 */ /* 0x000fea0003800000 */
.L_x_9675:
        /* <DEDUP_REMOVED lines=16> */
.L_x_9681:
[----:B------:R-:W-:Y:S05]  /*7060*/  BSYNC B2 ;  /* 0x0000000000027941 */ /* 0x000fea0003800000 */
.L_x_9680:
        /* <DEDUP_REMOVED lines=43> */
.L_x_9679:
[----:B------:R-:W-:Y:S05]  /*7320*/  BSYNC B1 ;  /* 0x0000000000017941 */ /* 0x000fea0003800000 */
.L_x_9678:
        /* <DEDUP_REMOVED lines=13> */
.L_x_9682:
        /* <DEDUP_REMOVED lines=12> */
.L_x_9685:
[----:B------:R-:W-:Y:S02]  /*74c0*/  IMAD.MOV.U32 R12, RZ, RZ, R2 ;  /* 0x000000ffff0c7224 */ /* 0x000fe400078e0002 */
.L_x_9686:
[----:B------:R-:W-:Y:S05]  /*74d0*/  BSYNC B1 ;  /* 0x0000000000017941 */ /* 0x000fea0003800000 */
.L_x_9684:
        /* <DEDUP_REMOVED lines=16> */
.L_x_9690:
[----:B------:R-:W-:Y:S05]  /*75e0*/  BSYNC B2 ;  /* 0x0000000000027941 */ /* 0x000fea0003800000 */
.L_x_9689:
        /* <DEDUP_REMOVED lines=43> */
.L_x_9688:
[----:B------:R-:W-:Y:S05]  /*78a0*/  BSYNC B1 ;  /* 0x0000000000017941 */ /* 0x000fea0003800000 */
.L_x_9687:
        /* <DEDUP_REMOVED lines=9> */
.L_x_9683:
        /* <DEDUP_REMOVED lines=12> */
.L_x_9692:
[----:B------:R-:W-:Y:S02]  /*7a00*/  IMAD.MOV.U32 R12, RZ, RZ, R2 ;  /* 0x000000ffff0c7224 */ /* 0x000fe400078e0002 */
.L_x_9693:
[----:B------:R-:W-:Y:S05]  /*7a10*/  BSYNC B1 ;  /* 0x0000000000017941 */ /* 0x000fea0003800000 */
.L_x_9691:
        /* <DEDUP_REMOVED lines=16> */
.L_x_9697:
[----:B------:R-:W-:Y:S05]  /*7b20*/  BSYNC B2 ;  /* 0x0000000000027941 */ /* 0x000fea0003800000 */
.L_x_9696:
        /* <DEDUP_REMOVED lines=43> */
.L_x_9695:
[----:B------:R-:W-:Y:S05]  /*7de0*/  BSYNC B1 ;  /* 0x0000000000017941 */ /* 0x000fea0003800000 */
.L_x_9694:
        /* <DEDUP_REMOVED lines=13> */
.L_x_9698:
        /* <DEDUP_REMOVED lines=12> */
.L_x_9701:
[----:B------:R-:W-:Y:S02]  /*7f80*/  MOV R12, R2 ;  /* 0x00000002000c7202 */ /* 0x000fe40000000f00 */
.L_x_9702:
[----:B------:R-:W-:Y:S05]  /*7f90*/  BSYNC B1 ;  /* 0x0000000000017941 */ /* 0x000fea0003800000 */
.L_x_9700:
        /* <DEDUP_REMOVED lines=16> */
.L_x_9706:
[----:B------:R-:W-:Y:S05]  /*80a0*/  BSYNC B2 ;  /* 0x0000000000027941 */ /* 0x000fea0003800000 */
.L_x_9705:
        /* <DEDUP_REMOVED lines=43> */
.L_x_9704:
[----:B------:R-:W-:Y:S05]  /*8360*/  BSYNC B1 ;  /* 0x0000000000017941 */ /* 0x000fea0003800000 */
.L_x_9703:
        /* <DEDUP_REMOVED lines=9> */
.L_x_9699:
        /* <DEDUP_REMOVED lines=12> */
.L_x_9708:
[----:B------:R-:W-:Y:S02]  /*84c0*/  IMAD.MOV.U32 R12, RZ, RZ, R2 ;  /* 0x000000ffff0c7224 */ /* 0x000fe400078e0002 */
.L_x_9709:
[----:B------:R-:W-:Y:S05]  /*84d0*/  BSYNC B1 ;  /* 0x0000000000017941 */ /* 0x000fea0003800000 */
.L_x_9707:
        /* <DEDUP_REMOVED lines=16> */
.L_x_9713:
[----:B------:R-:W-:Y:S05]  /*85e0*/  BSYNC B2 ;  /* 0x0000000000027941 */ /* 0x000fea0003800000 */
.L_x_9712:
        /* <DEDUP_REMOVED lines=43> */
.L_x_9711:
[----:B------:R-:W-:Y:S05]  /*88a0*/  BSYNC B1 ;  /* 0x0000000000017941 */ /* 0x000fea0003800000 */
.L_x_9710:
        /* <DEDUP_REMOVED lines=13> */
.L_x_9714:
        /* <DEDUP_REMOVED lines=12> */
.L_x_9717:
[----:B------:R-:W-:Y:S02]  /*8a40*/  IMAD.MOV.U32 R92, RZ, RZ, R2 ;  /* 0x000000ffff5c7224 */ /* 0x000fe400078e0002 */
.L_x_9718:
[----:B------:R-:W-:Y:S05]  /*8a50*/  BSYNC B1 ;  /* 0x0000000000017941 */ /* 0x000fea0003800000 */
.L_x_9716:
        /* <DEDUP_REMOVED lines=16> */
.L_x_9722:
[----:B------:R-:W-:Y:S05]  /*8b60*/  BSYNC B2 ;  /* 0x0000000000027941 */ /* 0x000fea0003800000 */
.L_x_9721:
        /* <DEDUP_REMOVED lines=43> */
.L_x_9720:
[----:B------:R-:W-:Y:S05]  /*8e20*/  BSYNC B1 ;  /* 0x0000000000017941 */ /* 0x000fea0003800000 */
.L_x_9719:
        /* <DEDUP_REMOVED lines=9> */
.L_x_9715:
        /* <DEDUP_REMOVED lines=12> */
.L_x_9724:
[----:B------:R-:W-:Y:S02]  /*8f80*/  IMAD.MOV.U32 R92, RZ, RZ, R2 ;  /* 0x000000ffff5c7224 */ /* 0x000fe400078e0002 */
.L_x_9725:
[----:B------:R-:W-:Y:S05]  /*8f90*/  BSYNC B1 ;  /* 0x0000000000017941 */ /* 0x000fea0003800000 */
.L_x_9723:
        /* <DEDUP_REMOVED lines=16> */
.L_x_9729:
[----:B------:R-:W-:Y:S05]  /*90a0*/  BSYNC B2 ;  /* 0x0000000000027941 */ /* 0x000fea0003800000 */
.L_x_9728:
        /* <DEDUP_REMOVED lines=43> */
.L_x_9727:
[----:B------:R-:W-:Y:S05]  /*9360*/  BSYNC B1 ;  /* 0x0000000000017941 */ /* 0x000fea0003800000 */
.L_x_9726:
        /* <DEDUP_REMOVED lines=12> */
.L_x_9730:
        /* <DEDUP_REMOVED lines=12> */
.L_x_9733:
[----:B------:R-:W-:Y:S02]  /*94f0*/  IMAD.MOV.U32 R17, RZ, RZ, R2 ;  /* 0x000000ffff117224 */ /* 0x000fe400078e0002 */
.L_x_9734:
[----:B------:R-:W-:Y:S05]  /*9500*/  BSYNC B1 ;  /* 0x0000000000017941 */ /* 0x000fea0003800000 */
.L_x_9732:
        /* <DEDUP_REMOVED lines=16> */
.L_x_9738:
[----:B------:R-:W-:Y:S05]  /*9610*/  BSYNC B2 ;  /* 0x0000000000027941 */ /* 0x000fea0003800000 */
.L_x_9737:
        /* <DEDUP_REMOVED lines=43> */
.L_x_9736:
[----:B------:R-:W-:Y:S05]  /*98d0*/  BSYNC B1 ;  /* 0x0000000000017941 */ /* 0x000fea0003800000 */
.L_x_9735:
        /* <DEDUP_REMOVED lines=9> */
.L_x_9731:
        /* <DEDUP_REMOVED lines=12> */
.L_x_9740:
[----:B------:R-:W-:Y:S02]  /*9a30*/  MOV R94, R2 ;  /* 0x00000002005e7202 */ /* 0x000fe40000000f00 */
.L_x_9741:
[----:B------:R-:W-:Y:S05]  /*9a40*/  BSYNC B1 ;  /* 0x0000000000017941 */ /* 0x000fea0003800000 */
.L_x_9739:
        /* <DEDUP_REMOVED lines=16> */
.L_x_9745:
[----:B------:R-:W-:Y:S05]  /*9b50*/  BSYNC B2 ;  /* 0x0000000000027941 */ /* 0x000fea0003800000 */
.L_x_9744:
        /* <DEDUP_REMOVED lines=43> */
.L_x_9743:
[----:B------:R-:W-:Y:S05]  /*9e10*/  BSYNC B1 ;  /* 0x0000000000017941 */ /* 0x000fea0003800000 */
.L_x_9742:
        /* <DEDUP_REMOVED lines=12> */
.L_x_9746:
        /* <DEDUP_REMOVED lines=12> */
.L_x_9749:
[----:B------:R-:W-:Y:S02]  /*9fa0*/  IMAD.MOV.U32 R14, RZ, RZ, R2 ;  /* 0x000000ffff0e7224 */ /* 0x000fe400078e0002 */
.L_x_9750:
[----:B------:R-:W-:Y:S05]  /*9fb0*/  BSYNC B1 ;  /* 0x0000000000017941 */ /* 0x000fea0003800000 */
.L_x_9748:
        /* <DEDUP_REMOVED lines=16> */
.L_x_9754:
[----:B------:R-:W-:Y:S05]  /*a0c0*/  BSYNC B2 ;  /* 0x0000000000027941 */ /* 0x000fea0003800000 */
.L_x_9753:
        /* <DEDUP_REMOVED lines=43> */
.L_x_9752:
[----:B------:R-:W-:Y:S05]  /*a380*/  BSYNC B1 ;  /* 0x0000000000017941 */ /* 0x000fea0003800000 */
.L_x_9751:
        /* <DEDUP_REMOVED lines=9> */
.L_x_9747:
        /* <DEDUP_REMOVED lines=12> */
.L_x_9756:
[----:B------:R-:W-:Y:S02]  /*a4e0*/  IMAD.MOV.U32 R14, RZ, RZ, R2 ;  /* 0x000000ffff0e7224 */ /* 0x000fe400078e0002 */
.L_x_9757:
[----:B------:R-:W-:Y:S05]  /*a4f0*/  BSYNC B1 ;  /* 0x0000000000017941 */ /* 0x000fea0003800000 */
.L_x_9755:
        /* <DEDUP_REMOVED lines=16> */
.L_x_9761:
[----:B------:R-:W-:Y:S05]  /*a600*/  BSYNC B2 ;  /* 0x0000000000027941 */ /* 0x000fea0003800000 */
.L_x_9760:
        /* <DEDUP_REMOVED lines=43> */
.L_x_9759:
[----:B------:R-:W-:Y:S05]  /*a8c0*/  BSYNC B1 ;  /* 0x0000000000017941 */ /* 0x000fea0003800000 */
.L_x_9758:
        /* <DEDUP_REMOVED lines=12> */
.L_x_9762:
        /* <DEDUP_REMOVED lines=12> */
.L_x_9765:
[----:B------:R-:W-:Y:S02]  /*aa50*/  IMAD.MOV.U32 R14, RZ, RZ, R2 ;  /* 0x000000ffff0e7224 */ /* 0x000fe400078e0002 */
.L_x_9766:
[----:B------:R-:W-:Y:S05]  /*aa60*/  BSYNC B1 ;  /* 0x0000000000017941 */ /* 0x000fea0003800000 */
.L_x_9764:
        /* <DEDUP_REMOVED lines=16> */
.L_x_9770:
[----:B------:R-:W-:Y:S05]  /*ab70*/  BSYNC B2 ;  /* 0x0000000000027941 */ /* 0x000fea0003800000 */
.L_x_9769:
        /* <DEDUP_REMOVED lines=43> */
.L_x_9768:
[----:B------:R-:W-:Y:S05]  /*ae30*/  BSYNC B1 ;  /* 0x0000000000017941 */ /* 0x000fea0003800000 */
.L_x_9767:
        /* <DEDUP_REMOVED lines=9> */
.L_x_9763:
        /* <DEDUP_REMOVED lines=12> */
.L_x_9772:
[----:B------:R-:W-:Y:S02]  /*af90*/  IMAD.MOV.U32 R14, RZ, RZ, R2 ;  /* 0x000000ffff0e7224 */ /* 0x000fe400078e0002 */
.L_x_9773:
[----:B------:R-:W-:Y:S05]  /*afa0*/  BSYNC B1 ;  /* 0x0000000000017941 */ /* 0x000fea0003800000 */
.L_x_9771:
        /* <DEDUP_REMOVED lines=16> */
.L_x_9777:
[----:B------:R-:W-:Y:S05]  /*b0b0*/  BSYNC B2 ;  /* 0x0000000000027941 */ /* 0x000fea0003800000 */
.L_x_9776:
        /* <DEDUP_REMOVED lines=43> */
.L_x_9775:
[----:B------:R-:W-:Y:S05]  /*b370*/  BSYNC B1 ;  /* 0x0000000000017941 */ /* 0x000fea0003800000 */
.L_x_9774:
        /* <DEDUP_REMOVED lines=12> */
.L_x_9778:
        /* <DEDUP_REMOVED lines=12> */
.L_x_9781:
[----:B------:R-:W-:Y:S02]  /*b500*/  IMAD.MOV.U32 R94, RZ, RZ, R2 ;  /* 0x000000ffff5e7224 */ /* 0x000fe400078e0002 */
.L_x_9782:
[----:B------:R-:W-:Y:S05]  /*b510*/  BSYNC B1 ;  /* 0x0000000000017941 */ /* 0x000fea0003800000 */
.L_x_9780:
        /* <DEDUP_REMOVED lines=18> */
.L_x_9786:
[----:B------:R-:W-:Y:S05]  /*b640*/  BSYNC B2 ;  /* 0x0000000000027941 */ /* 0x000fea0003800000 */
.L_x_9785:
        /* <DEDUP_REMOVED lines=43> */
.L_x_9784:
[----:B------:R-:W-:Y:S05]  /*b900*/  BSYNC B1 ;  /* 0x0000000000017941 */ /* 0x000fea0003800000 */
.L_x_9783:
        /* <DEDUP_REMOVED lines=9> */
.L_x_9779:
        /* <DEDUP_REMOVED lines=22> */
[----:B------:R-:W-:Y:S01]  /*bb00*/  LOP3.LUT R13, R13, R107, R15, 0xfe, !PT ;  /* 0x0000006b0d0d7212 */ /* 0x000fe200078efe0f */
[----:B------:R-:W-:Y:S01]  /*bb10*/  IMAD.WIDE.U32 R14, R112, R111, c[0x0][0x190] ;  /* 0x00006400700e7625 */ /* 0x000fe200078e006f */
[----:B------:R-:W-:Y:S01]  /*bb20*/  LOP3.LUT R12, R94, R95, RZ, 0xfc, !PT ;  /* 0x0000005f5e0c7212 */ /* 0x000fe200078efcff */
[----:B------:R0:W-:Y:S01]  /*bb30*/  STG.E.128 [R92.64], R20 ;  /* 0x000000145c007986 */ /* 0x0001e2000c101d06 */
[----:B------:R-:W-:-:S03]  /*bb40*/  IADD3 R103, R102, 0x40, RZ ;  /* 0x0000004066677810 */ /* 0x000fc60007ffe0ff */
[----:B------:R0:W-:Y:S02]  /*bb50*/  STG.E.128 [R92.64+0x10], R16 ;  /* 0x000010105c007986 */ /* 0x0001e4000c101d06 */
[----:B------:R-:W-:Y:S02]  /*bb60*/  @P6 IMAD.WIDE.U32 R106, R105, R103, c[0x0][0x178] ;  /* 0x00005e00696a6625 */ /* 0x000fe400078e0067 */
        /* <DEDUP_REMOVED lines=12> */
[----:B------:R-:W-:Y:S02]  /*bc30*/  LOP3.LUT R13, R12, 0xff00, R15, 0xf8, !PT ;  /* 0x0000ff000c0d7812 */ /* 0x000fe400078ef80f */
[----:B------:R-:W-:Y:S01]  /*bc40*/  LOP3.LUT R12, R11, 0xff, RZ, 0xc0, !PT ;  /* 0x000000ff0b0c7812 */ /* 0x000fe200078ec0ff */
[----:B------:R-:W-:Y:S01]  /*bc50*/  IMAD.WIDE.U32 R14, R14, 0x10000, RZ ;  /* 0x000100000e0e7825 */ /* 0x000fe200078e00ff */
        /* <DEDUP_REMOVED lines=8> */
.L_x_9787:
        /* <DEDUP_REMOVED lines=16> */
.L_x_9789:
[----:B-1----:R-:W-:Y:S02]  /*bde0*/  IMAD.MOV.U32 R106, RZ, RZ, R2 ;  /* 0x000000ffff6a7224 */ /* 0x002fe400078e0002 */
.L_x_9790:
[----:B------:R-:W-:Y:S05]  /*bdf0*/  BSYNC B1 ;  /* 0x0000000000017941 */ /* 0x000fea0003800000 */
.L_x_9788:
        /* <DEDUP_REMOVED lines=16> */
.L_x_9794:
[----:B------:R-:W-:Y:S05]  /*bf00*/  BSYNC B2 ;  /* 0x0000000000027941 */ /* 0x000fea0003800000 */
.L_x_9793:
        /* <DEDUP_REMOVED lines=43> */
.L_x_9792:
[----:B------:R-:W-:Y:S05]  /*c1c0*/  BSYNC B1 ;  /* 0x0000000000017941 */ /* 0x000fea0003800000 */
.L_x_9791:
        /* <DEDUP_REMOVED lines=13> */
.L_x_9795:
        /* <DEDUP_REMOVED lines=12> */
.L_x_9798:
[----:B------:R-:W-:Y:S02]  /*c360*/  IMAD.MOV.U32 R13, RZ, RZ, R2 ;  /* 0x000000ffff0d7224 */ /* 0x000fe400078e0002 */
.L_x_9799:
[----:B------:R-:W-:Y:S05]  /*c370*/  BSYNC B1 ;  /* 0x0000000000017941 */ /* 0x000fea0003800000 */
.L_x_9797:
        /* <DEDUP_REMOVED lines=16> */
.L_x_9803:
[----:B------:R-:W-:Y:S05]  /*c480*/  BSYNC B2 ;  /* 0x0000000000027941 */ /* 0x000fea0003800000 */
.L_x_9802:
        /* <DEDUP_REMOVED lines=43> */
.L_x_9801:
[----:B------:R-:W-:Y:S05]  /*c740*/  BSYNC B1 ;  /* 0x0000000000017941 */ /* 0x000fea0003800000 */
.L_x_9800:
        /* <DEDUP_REMOVED lines=9> */
.L_x_9796:
        /* <DEDUP_REMOVED lines=12> */
.L_x_9805:
[----:B------:R-:W-:Y:S02]  /*c8a0*/  MOV R112, R2 ;  /* 0x0000000200707202 */ /* 0x000fe40000000f00 */
.L_x_9806:
[----:B------:R-:W-:Y:S05]  /*c8b0*/  BSYNC B1 ;  /* 0x0000000000017941 */ /* 0x000fea0003800000 */
.L_x_9804:
        /* <DEDUP_REMOVED lines=16> */
.L_x_9810:
[----:B------:R-:W-:Y:S05]  /*c9c0*/  BSYNC B2 ;  /* 0x0000000000027941 */ /* 0x000fea0003800000 */
.L_x_9809:
        /* <DEDUP_REMOVED lines=43> */
.L_x_9808:
[----:B------:R-:W-:Y:S05]  /*cc80*/  BSYNC B1 ;  /* 0x0000000000017941 */ /* 0x000fea0003800000 */
.L_x_9807:
        /* <DEDUP_REMOVED lines=13> */
.L_x_9811:
        /* <DEDUP_REMOVED lines=12> */
.L_x_9814:
[----:B------:R-:W-:Y:S02]  /*ce20*/  IMAD.MOV.U32 R92, RZ, RZ, R2 ;  /* 0x000000ffff5c7224 */ /* 0x000fe400078e0002 */
.L_x_9815:
[----:B------:R-:W-:Y:S05]  /*ce30*/  BSYNC B1 ;  /* 0x0000000000017941 */ /* 0x000fea0003800000 */
.L_x_9813:
        /* <DEDUP_REMOVED lines=16> */
.L_x_9819:
[----:B------:R-:W-:Y:S05]  /*cf40*/  BSYNC B2 ;  /* 0x0000000000027941 */ /* 0x000fea0003800000 */
.L_x_9818:
        /* <DEDUP_REMOVED lines=43> */
.L_x_9817:
[----:B------:R-:W-:Y:S05]  /*d200*/  BSYNC B1 ;  /* 0x0000000000017941 */ /* 0x000fea0003800000 */
.L_x_9816:
        /* <DEDUP_REMOVED lines=9> */
.L_x_9812:
        /* <DEDUP_REMOVED lines=12> */
.L_x_9821:
[----:B------:R-:W-:Y:S02]  /*d360*/  IMAD.MOV.U32 R92, RZ, RZ, R2 ;  /* 0x000000ffff5c7224 */ /* 0x000fe400078e0002 */
.L_x_9822:
[----:B------:R-:W-:Y:S05]  /*d370*/  BSYNC B1 ;  /* 0x0000000000017941 */ /* 0x000fea0003800000 */
.L_x_9820:
        /* <DEDUP_REMOVED lines=16> */
.L_x_9826:
[----:B------:R-:W-:Y:S05]  /*d480*/  BSYNC B2 ;  /* 0x0000000000027941 */ /* 0x000fea0003800000 */
.L_x_9825:
        /* <DEDUP_REMOVED lines=41> */
[----:B------:R-:W-:Y:S01]  /*d720*/  IMAD.MOV.U32 R104, RZ, RZ, RZ ;  /* 0x000000ffff687224 */ /* 0x000fe200078e00ff */
[----:B------:R-:W-:Y:S02]  /*d730*/  LOP3.LUT R7, R7, UR26, R14, 0x96, !PT ;  /* 0x0000001a07077c12 */ /* 0x000fe4000f8e960e */
.L_x_9824:
[----:B------:R-:W-:Y:S05]  /*d740*/  BSYNC B1 ;  /* 0x0000000000017941 */ /* 0x000fea0003800000 */
.L_x_9823:
        /* <DEDUP_REMOVED lines=13> */
.L_x_9827:
        /* <DEDUP_REMOVED lines=12> */
.L_x_9830:
[----:B------:R-:W-:Y:S02]  /*d8e0*/  IMAD.MOV.U32 R15, RZ, RZ, R2 ;  /* 0x000000ffff0f7224 */ /* 0x000fe400078e0002 */
.L_x_9831:
[----:B------:R-:W-:Y:S05]  /*d8f0*/  BSYNC B1 ;  /* 0x0000000000017941 */ /* 0x000fea0003800000 */
.L_x_9829:
        /* <DEDUP_REMOVED lines=16> */
.L_x_9835:
[----:B------:R-:W-:Y:S05]  /*da00*/  BSYNC B2 ;  /* 0x0000000000027941 */ /* 0x000fea0003800000 */
.L_x_9834:
        /* <DEDUP_REMOVED lines=43> */
.L_x_9833:
[----:B------:R-:W-:Y:S05]  /*dcc0*/  BSYNC B1 ;  /* 0x0000000000017941 */ /* 0x000fea0003800000 */
.L_x_9832:
        /* <DEDUP_REMOVED lines=9> */
.L_x_9828:
        /* <DEDUP_REMOVED lines=12> */
.L_x_9837:
[----:B------:R-:W-:Y:S02]  /*de20*/  IMAD.MOV.U32 R92, RZ, RZ, R2 ;  /* 0x000000ffff5c7224 */ /* 0x000fe400078e0002 */
.L_x_9838:
[----:B------:R-:W-:Y:S05]  /*de30*/  BSYNC B1 ;  /* 0x0000000000017941 */ /* 0x000fea0003800000 */
.L_x_9836:
        /* <DEDUP_REMOVED lines=16> */
.L_x_9842:
[----:B------:R-:W-:Y:S05]  /*df40*/  BSYNC B2 ;  /* 0x0000000000027941 */ /* 0x000fea0003800000 */
.L_x_9841:
        /* <DEDUP_REMOVED lines=43> */
.L_x_9840:
[----:B------:R-:W-:Y:S05]  /*e200*/  BSYNC B1 ;  /* 0x0000000000017941 */ /* 0x000fea0003800000 */
.L_x_9839:
        /* <DEDUP_REMOVED lines=13> */
.L_x_9843:
        /* <DEDUP_REMOVED lines=12> */
.L_x_9846:
[----:B------:R-:W-:Y:S02]  /*e3a0*/  IMAD.MOV.U32 R112, RZ, RZ, R2 ;  /* 0x000000ffff707224 */ /* 0x000fe400078e0002 */
.L_x_9847:
[----:B------:R-:W-:Y:S05]  /*e3b0*/  BSYNC B1 ;  /* 0x0000000000017941 */ /* 0x000fea0003800000 */
.L_x_9845:
        /* <DEDUP_REMOVED lines=16> */
.L_x_9851:
[----:B------:R-:W-:Y:S05]  /*e4c0*/  BSYNC B2 ;  /* 0x0000000000027941 */ /* 0x000fea0003800000 */
.L_x_9850:
        /* <DEDUP_REMOVED lines=43> */
.L_x_9849:
[----:B------:R-:W-:Y:S05]  /*e780*/  BSYNC B1 ;  /* 0x0000000000017941 */ /* 0x000fea0003800000 */
.L_x_9848:
        /* <DEDUP_REMOVED lines=9> */
.L_x_9844:
        /* <DEDUP_REMOVED lines=12> */
.L_x_9853:
[----:B------:R-:W-:Y:S02]  /*e8e0*/  MOV R112, R2 ;  /* 0x0000000200707202 */ /* 0x000fe40000000f00 */
.L_x_9854:
[----:B------:R-:W-:Y:S05]  /*e8f0*/  BSYNC B1 ;  /* 0x0000000000017941 */ /* 0x000fea0003800000 */
.L_x_9852:
        /* <DEDUP_REMOVED lines=16> */
.L_x_9858:
[----:B------:R-:W-:Y:S05]  /*ea00*/  BSYNC B2 ;  /* 0x0000000000027941 */ /* 0x000fea0003800000 */
.L_x_9857:
        /* <DEDUP_REMOVED lines=43> */
.L_x_9856:
[----:B------:R-:W-:Y:S05]  /*ecc0*/  BSYNC B1 ;  /* 0x0000000000017941 */ /* 0x000fea0003800000 */
.L_x_9855:
        /* <DEDUP_REMOVED lines=12> */
.L_x_9859:
        /* <DEDUP_REMOVED lines=12> */
.L_x_9862:
[----:B------:R-:W-:Y:S02]  /*ee50*/  IMAD.MOV.U32 R93, RZ, RZ, R2 ;  /* 0x000000ffff5d7224 */ /* 0x000fe400078e0002 */
.L_x_9863:
[----:B------:R-:W-:Y:S05]  /*ee60*/  BSYNC B1 ;  /* 0x0000000000017941 */ /* 0x000fea0003800000 */
.L_x_9861:
        /* <DEDUP_REMOVED lines=16> */
.L_x_9867:
[----:B------:R-:W-:Y:S05]  /*ef70*/  BSYNC B2 ;  /* 0x0000000000027941 */ /* 0x000fea0003800000 */
.L_x_9866:
        /* <DEDUP_REMOVED lines=43> */
.L_x_9865:
[----:B------:R-:W-:Y:S05]  /*f230*/  BSYNC B1 ;  /* 0x0000000000017941 */ /* 0x000fea0003800000 */
.L_x_9864:
        /* <DEDUP_REMOVED lines=9> */
.L_x_9860:
        /* <DEDUP_REMOVED lines=12> */
.L_x_9869:
[----:B------:R-:W-:Y:S02]  /*f390*/  IMAD.MOV.U32 R119, RZ, RZ, R2 ;  /* 0x000000ffff777224 */ /* 0x000fe400078e0002 */
.L_x_9870:
[----:B------:R-:W-:Y:S05]  /*f3a0*/  BSYNC B1 ;  /* 0x0000000000017941 */ /* 0x000fea0003800000 */
.L_x_9868:
        /* <DEDUP_REMOVED lines=16> */
.L_x_9874:
[----:B------:R-:W-:Y:S05]  /*f4b0*/  BSYNC B2 ;  /* 0x0000000000027941 */ /* 0x000fea0003800000 */
.L_x_9873:
        /* <DEDUP_REMOVED lines=43> */
.L_x_9872:
[----:B------:R-:W-:Y:S05]  /*f770*/  BSYNC B1 ;  /* 0x0000000000017941 */ /* 0x000fea0003800000 */
.L_x_9871:
        /* <DEDUP_REMOVED lines=12> */
.L_x_9875:
        /* <DEDUP_REMOVED lines=12> */
.L_x_9878:
[----:B------:R-:W-:Y:S02]  /*f900*/  IMAD.MOV.U32 R94, RZ, RZ, R2 ;  /* 0x000000ffff5e7224 */ /* 0x000fe400078e0002 */
.L_x_9879:
[----:B------:R-:W-:Y:S05]  /*f910*/  BSYNC B1 ;  /* 0x0000000000017941 */ /* 0x000fea0003800000 */
.L_x_9877:
        /* <DEDUP_REMOVED lines=16> */
.L_x_9883:
[----:B------:R-:W-:Y:S05]  /*fa20*/  BSYNC B2 ;  /* 0x0000000000027941 */ /* 0x000fea0003800000 */
.L_x_9882:
        /* <DEDUP_REMOVED lines=43> */
.L_x_9881:
[----:B------:R-:W-:Y:S05]  /*fce0*/  BSYNC B1 ;  /* 0x0000000000017941 */ /* 0x000fea0003800000 */
.L_x_9880:
        /* <DEDUP_REMOVED lines=9> */
.L_x_9876:
        /* <DEDUP_REMOVED lines=12> */
.L_x_9885:
[----:B------:R-:W-:Y:S02]  /*fe40*/  IMAD.MOV.U32 R119, RZ, RZ, R2 ;  /* 0x000000ffff777224 */ /* 0x000fe400078e0002 */
.L_x_9886:
[----:B------:R-:W-:Y:S05]  /*fe50*/  BSYNC B1 ;  /* 0x0000000000017941 */ /* 0x000fea0003800000 */
.L_x_9884:
        /* <DEDUP_REMOVED lines=16> */
.L_x_9890:
[----:B------:R-:W-:Y:S05]  /*ff60*/  BSYNC B2 ;  /* 0x0000000000027941 */ /* 0x000fea0003800000 */
.L_x_9889:
        /* <DEDUP_REMOVED lines=43> */
.L_x_9888:
[----:B------:R-:W-:Y:S05]  /*10220*/  BSYNC B1 ;  /* 0x0000000000017941 */ /* 0x000fea0003800000 */
.L_x_9887:
        /* <DEDUP_REMOVED lines=12> */
.L_x_9891:
        /* <DEDUP_REMOVED lines=12> */
.L_x_9894:
[----:B------:R-:W-:Y:S02]  /*103b0*/  IMAD.MOV.U32 R119, RZ, RZ, R2 ;  /* 0x000000ffff777224 */ /* 0x000fe400078e0002 */
.L_x_9895:
[----:B------:R-:W-:Y:S05]  /*103c0*/  BSYNC B1 ;  /* 0x0000000000017941 */ /* 0x000fea0003800000 */
.L_x_9893:
        /* <DEDUP_REMOVED lines=16> */
.L_x_9899:
[----:B------:R-:W-:Y:S05]  /*104d0*/  BSYNC B2 ;  /* 0x0000000000027941 */ /* 0x000fea0003800000 */
.L_x_9898:
        /* <DEDUP_REMOVED lines=43> */
.L_x_9897:
[----:B------:R-:W-:Y:S05]  /*10790*/  BSYNC B1 ;  /* 0x0000000000017941 */ /* 0x000fea0003800000 */
.L_x_9896:
        /* <DEDUP_REMOVED lines=9> */
.L_x_9892:
        /* <DEDUP_REMOVED lines=12> */
.L_x_9901:
[----:B------:R-:W-:Y:S02]  /*108f0*/  MOV R119, R2 ;  /* 0x0000000200777202 */ /* 0x000fe40000000f00 */
.L_x_9902:
[----:B------:R-:W-:Y:S05]  /*10900*/  BSYNC B1 ;  /* 0x0000000000017941 */ /* 0x000fea0003800000 */
.L_x_9900:
        /* <DEDUP_REMOVED lines=16> */
.L_x_9906:
[----:B------:R-:W-:Y:S05]  /*10a10*/  BSYNC B2 ;  /* 0x0000000000027941 */ /* 0x000fea0003800000 */
.L_x_9905:
        /* <DEDUP_REMOVED lines=43> */
.L_x_9904:
[----:B------:R-:W-:Y:S05]  /*10cd0*/  BSYNC B1 ;  /* 0x0000000000017941 */ /* 0x000fea0003800000 */
.L_x_9903:
        /* <DEDUP_REMOVED lines=12> */
.L_x_9907:
        /* <DEDUP_REMOVED lines=12> */
.L_x_9910:
[----:B------:R-:W-:Y:S02]  /*10e60*/  IMAD.MOV.U32 R119, RZ, RZ, R2 ;  /* 0x000000ffff777224 */ /* 0x000fe400078e0002 */
.L_x_9911:
[----:B------:R-:W-:Y:S05]  /*10e70*/  BSYNC B1 ;  /* 0x0000000000017941 */ /* 0x000fea0003800000 */
.L_x_9909:
        /* <DEDUP_REMOVED lines=16> */
.L_x_9915:
[----:B------:R-:W-:Y:S05]  /*10f80*/  BSYNC B2 ;  /* 0x0000000000027941 */ /* 0x000fea0003800000 */
.L_x_9914:
        /* <DEDUP_REMOVED lines=43> */
.L_x_9913:
[----:B------:R-:W-:Y:S05]  /*11240*/  BSYNC B1 ;  /* 0x0000000000017941 */ /* 0x000fea0003800000 */
.L_x_9912:
        /* <DEDUP_REMOVED lines=9> */
.L_x_9908:
[----:B------:R-:W-:Y:S01]  /*112e0*/  FADD.FTZ R106, RZ, R28 ;  /* 0x0000001cff6a7221 */ /* 0x000fe20000010000 */
[----:B------:R-:W-:Y:S02]  /*112f0*/  SEL R109, RZ, 0x10000, P4 ;  /* 0x00010000ff6d7807 */ /* 0x000fe40002000000 */
[----:B------:R-:W-:Y:S01]  /*11300*/  ISETP.NE.AND P4, PT, R118, RZ, PT ;  /* 0x000000ff7600720c */ /* 0x000fe20003f85270 */
[----:B------:R-:W-:Y:S01]  /*11310*/  FADD.FTZ R107, R106, R29 ;  /* 0x0000001d6a6b7221 */ /* 0x000fe20000010000 */
[----:B------:R-:W-:Y:S02]  /*11320*/  SEL R105, RZ, 0x1000000, P5 ;  /* 0x01000000ff697807 */ /* 0x000fe40002800000 */
[----:B------:R-:W-:Y:S01]  /*11330*/  ISETP.NE.AND P0, PT, R110, RZ, PT ;  /* 0x000000ff6e00720c */ /* 0x000fe20003f05270 */
[----:B------:R-:W-:Y:S01]  /*11340*/  FADD.FTZ R106, R107, R30 ;  /* 0x0000001e6b6a7221 */ /* 0x000fe20000010000 */
[----:B------:R-:W-:Y:S02]  /*11350*/  ISETP.NE.AND P5, PT, R116, RZ, PT ;  /* 0x000000ff7400720c */ /* 0x000fe40003fa5270 */
[----:B------:R-:W-:Y:S01]  /*11360*/  SEL R110, RZ, 0x100, P3 ;  /* 0x00000100ff6e7807 */ /* 0x000fe20001800000 */
[----:B------:R-:W-:Y:S01]  /*11370*/  FADD.FTZ R107, R106, R31 ;  /* 0x0000001f6a6b7221 */ /* 0x000fe20000010000 */
[----:B------:R-:W-:-:S02]  /*11380*/  SEL R116, RZ, 0x1, P4 ;  /* 0x00000001ff747807 */ /* 0x000fc40002000000 */
[----:B------:R-:W-:Y:S01]  /*11390*/  ISETP.NE.AND P6, PT, R117, RZ, PT ;  /* 0x000000ff7500720c */ /* 0x000fe20003fc5270 */
[----:B------:R-:W-:Y:S01]  /*113a0*/  FADD.FTZ R106, R107, R24 ;  /* 0x000000186b6a7221 */ /* 0x000fe20000010000 */
[----:B------:R-:W-:Y:S01]  /*113b0*/  SEL R112, RZ, 0x1, P5 ;  /* 0x00000001ff707807 */ /* 0x000fe20002800000 */
[----:B------:R-:W-:Y:S01]  /*113c0*/  IMAD.WIDE.U32 R116, R116, 0x1000000, RZ ;  /* 0x0100000074747825 */ /* 0x000fe200078e00ff */
[----:B------:R-:W-:-:S03]  /*113d0*/  ISETP.NE.AND P1, PT, R115, RZ, PT ;  /* 0x000000ff7300720c */ /* 0x000fc60003f25270 */
[----:B------:R-:W-:Y:S02]  /*113e0*/  FADD.FTZ R107, R106, R25 ;  /* 0x000000196a6b7221 */ /* 0x000fe40000010000 */
[----:B------:R-:W-:-:S04]  /*113f0*/  IMAD.WIDE.U32 R112, R112, 0x10000, RZ ;  /* 0x0001000070707825 */ /* 0x000fc800078e00ff */
        /* <DEDUP_REMOVED lines=10> */
[----:B------:R-:W-:Y:S02]  /*114a0*/  LOP3.LUT R107, R110, R105, R109, 0xfe, !PT ;  /* 0x000000696e6b7212 */ /* 0x000fe400078efe6d */
[----:B------:R-:W-:Y:S01]  /*114b0*/  SEL R109, RZ, 0x1, P2 ;  /* 0x00000001ff6d7807 */ /* 0x000fe20001000000 */
[----:B------:R-:W-:Y:S01]  /*114c0*/  FADD.FTZ R105, R106, R17 ;  /* 0x000000116a697221 */ /* 0x000fe20000010000 */
[----:B------:R-:W-:Y:S02]  /*114d0*/  SEL R106, RZ, 0x1, P6 ;  /* 0x00000001ff6a7807 */ /* 0x000fe40003000000 */
[----:B------:R-:W-:Y:S01]  /*114e0*/  LOP3.LUT R109, R117, R107, R109, 0xfe, !PT ;  /* 0x0000006b756d7212 */ /* 0x000fe200078efe6d */
[----:B------:R-:W-:Y:S02]  /*114f0*/  FADD.FTZ R110, R105, R18 ;  /* 0x00000012696e7221 */ /* 0x000fe40000010000 */
[----:B------:R-:W-:-:S04]  /*11500*/  IMAD.WIDE.U32 R106, R106, 0x100, RZ ;  /* 0x000001006a6a7825 */ /* 0x000fc800078e00ff */
[----:B------:R-:W-:Y:S01]  /*11510*/  FADD.FTZ R105, R110, R19 ;  /* 0x000000136e697221 */ /* 0x000fe20000010000 */
[----:B------:R-:W-:Y:S02]  /*11520*/  LOP3.LUT R107, R107, R109, R113, 0xfe, !PT ;  /* 0x0000006d6b6b7212 */ /* 0x000fe400078efe71 */
[----:B------:R-:W-:Y:S01]  /*11530*/  LOP3.LUT R116, R106, R116, R112, 0xfe, !PT ;  /* 0x000000746a747212 */ /* 0x000fe200078efe70 */
[----:B------:R-:W-:Y:S01]  /*11540*/  IMAD.WIDE.U32 R112, R103, R111, c[0x0][0x190] ;  /* 0x0000640067707625 */ /* 0x000fe200078e006f */
[----:B------:R-:W-:Y:S02]  /*11550*/  SEL R109, RZ, 0x1, P1 ;  /* 0x00000001ff6d7807 */ /* 0x000fe40000800000 */
[----:B------:R-:W-:Y:S01]  /*11560*/  ISETP.NE.AND P1, PT, R108, RZ, PT ;  /* 0x000000ff6c00720c */ /* 0x000fe20003f25270 */
[----:B------:R-:W-:Y:S01]  /*11570*/  FADD.FTZ R110, R105, R12 ;  /* 0x0000000c696e7221 */ /* 0x000fe20000010000 */
[----:B------:R-:W-:-:S03]  /*11580*/  LOP3.LUT R106, R116, R109, RZ, 0xfc, !PT ;  /* 0x0000006d746a7212 */ /* 0x000fc600078efcff */
[----:B------:R-:W-:Y:S02]  /*11590*/  FADD.FTZ R105, R110, R13 ;  /* 0x0000000d6e697221 */ /* 0x000fe40000010000 */
[----:B------:R0:W-:Y:S02]  /*115a0*/  STG.E.64 [R112.64], R106 ;  /* 0x0000006a70007986 */ /* 0x0001e4000c101b06 */
        /* <DEDUP_REMOVED lines=22> */
[----:B------:R-:W-:Y:S01]  /*11710*/  LOP3.LUT R106, R109, 0xff, R10, 0xf8, !PT ;  /* 0x000000ff6d6a7812 */ /* 0x000fe200078ef80a */
[----:B------:R-:W-:-:S05]  /*11720*/  IMAD.WIDE.U32 R108, R103, R111, c[0x0][0x198] ;  /* 0x00006600676c7625 */ /* 0x000fca00078e006f */
[----:B------:R0:W-:Y:S02]  /*11730*/  STG.E.64 [R108.64], R106 ;  /* 0x0000006a6c007986 */ /* 0x0001e4000c101b06 */
.L_x_9916:
[----:B0-----:R-:W-:Y:S01]  /*11740*/  FADD.FTZ R110, R110, R95 ;  /* 0x0000005f6e6e7221 */ /* 0x001fe20000010000 */
[----:B------:R-:W-:Y:S05]  /*11750*/  BRA.DIV ~URZ, `(.L_x_9917) ;  /* 0x00000b727f007947 */ /* 0x000fea000b800000 */
[----:B------:R0:W1:Y:S02]  /*11760*/  SHFL.BFLY PT, R105, R110, 0x1, 0x1f ;  /* 0x0c201f006e697f89 */ /* 0x00006400000e0000 */
.L_x_9921:
        /* <DEDUP_REMOVED lines=68> */
.L_x_9922:
[----:B-1----:R-:W-:Y:S01]  /*11bb0*/  FADD.FTZ R111, R111, R110 ;  /* 0x0000006e6f6f7221 */ /* 0x002fe20000010000 */
[----:B0-----:R-:W-:Y:S01]  /*11bc0*/  MOV R110, c[0x0][0x1e0] ;  /* 0x00007800006e7a02 */ /* 0x001fe20000000f00 */
[----:B------:R-:W-:Y:S01]  /*11bd0*/  FMUL.FTZ R105, R109, R109 ;  /* 0x0000006d6d697220 */ /* 0x000fe20000410000 */
[----:B------:R-:W-:Y:S01]  /*11be0*/  ISETP.NE.AND P0, PT, RZ, UR8, PT ;  /* 0x00000008ff007c0c */ /* 0x000fe2000bf05270 */
[----:B------:R-:W-:Y:S02]  /*11bf0*/  IMAD.MOV.U32 R108, RZ, RZ, 0x4 ;  /* 0x00000004ff6c7424 */ /* 0x000fe400078e00ff */
[----:B------:R-:W-:Y:S01]  /*11c00*/  FFMA.FTZ R110, R111, R110, c[0x0][0x228] ;  /* 0x00008a006f6e7623 */ /* 0x000fe2000001006e */
[----:B------:R-:W-:Y:S01]  /*11c10*/  FSEL R111, R105, RZ, P0 ;  /* 0x000000ff696f7208 */ /* 0x000fe20000000000 */
        /* <DEDUP_REMOVED lines=22> */
[----:B------:R-:W-:-:S04]  /*11d80*/  @!P1 IMAD.WIDE R12, R9, R108, c[0x0][0x1a8] ;  /* 0x00006a00090c9625 */ /* 0x000fc800078e026c */
[C---:B------:R-:W-:Y:S01]  /*11d90*/  FADD.FTZ R124, -R105.reuse, R95 ;  /* 0x0000005f697c7221 */ /* 0x040fe20000010100 */
[----:B0-----:R0:W-:Y:S01]  /*11da0*/  @!P1 STG.E [R12.64], R21 ;  /* 0x000000150c009986 */ /* 0x0011e2000c101906 */
[C---:B------:R-:W-:Y:S02]  /*11db0*/  FADD.FTZ R22, -R105.reuse, R22 ;  /* 0x0000001669167221 */ /* 0x040fe40000010100 */
[C---:B------:R-:W-:Y:S02]  /*11dc0*/  FADD.FTZ R110, -R105.reuse, R23 ;  /* 0x00000017696e7221 */ /* 0x040fe40000010100 */
[C---:B------:R-:W-:Y:S02]  /*11dd0*/  FADD.FTZ R112, -R105.reuse, R17 ;  /* 0x0000001169707221 */ /* 0x040fe40000010100 */
[C---:B------:R-:W-:Y:S02]  /*11de0*/  FADD.FTZ R18, -R105.reuse, R18 ;  /* 0x0000001269127221 */ /* 0x040fe40000010100 */
[----:B------:R-:W-:-:S02]  /*11df0*/  FADD.FTZ R14, -R105, R15 ;  /* 0x0000000f690e7221 */ /* 0x000fc40000010100 */
[----:B------:R-:W-:Y:S02]  /*11e00*/  FADD.FTZ R94, -R105, R94 ;  /* 0x0000005e695e7221 */ /* 0x000fe40000010100 */
        /* <DEDUP_REMOVED lines=23> */
[----:B------:R-:W-:Y:S02]  /*11f80*/  FMUL.FTZ R124, R21, R124 ;  /* 0x0000007c157c7220 */ /* 0x000fe40000410000 */
[----:B0-----:R-:W-:Y:S02]  /*11f90*/  FFMA.FTZ R13, R66, R93, R90 ;  /* 0x0000005d420d7223 */ /* 0x001fe4000001005a */
        /* <DEDUP_REMOVED lines=33> */
[----:B------:R-:W-:Y:S01]  /*121b0*/  FFMA.FTZ R124, R47, R124, R71 ;  /* 0x0000007c2f7c7223 */ /* 0x000fe20000010047 */
[----:B------:R-:W-:Y:S01]  /*121c0*/  F2FP.BF16.PACK_AB R18, R23, R18 ;  /* 0x000000121712723e */ /* 0x000fe200000010ff */
[----:B------:R-:W-:-:S02]  /*121d0*/  IMAD.MOV.U32 R30, RZ, RZ, 0x10 ;  /* 0x00000010ff1e7424 */ /* 0x000fc400078e00ff */
[----:B------:R-:W-:Y:S01]  /*121e0*/  FFMA.FTZ R20, R48, R25, R72 ;  /* 0x0000001930147223 */ /* 0x000fe20000010048 */
[----:B------:R-:W-:Y:S01]  /*121f0*/  LEA.HI.X R25, R102, c[0x0][0x20c], RZ, 0x4, P0 ;  /* 0x0000830066197a11 */ /* 0x000fe200000f24ff */
[----:B------:R-:W-:Y:S01]  /*12200*/  FFMA.FTZ R31, R49, R116, R73 ;  /* 0x00000074311f7223 */ /* 0x000fe20000010049 */
[----:B------:R-:W-:Y:S01]  /*12210*/  F2FP.BF16.PACK_AB R23, R124, R107 ;  /* 0x0000006b7c17723e */ /* 0x000fe200000010ff */
[----:B------:R-:W-:Y:S02]  /*12220*/  IMAD.WIDE.U32 R28, R29, R30, c[0x0][0x208] ;  /* 0x000082001d1c7625 */ /* 0x000fe400078e001e */
[----:B------:R0:W-:Y:S01]  /*12230*/  STG.E.128 [R24.64], R12 ;  /* 0x0000000c18007986 */ /* 0x0001e2000c101d06 */
[----:B------:R-:W-:Y:S01]  /*12240*/  F2FP.BF16.PACK_AB R20, R31, R20 ;  /* 0x000000141f14723e */ /* 0x000fe200000010ff */
[----:B------:R-:W-:Y:S02]  /*12250*/  IMAD R9, R108, c[0x0][0x160], R9 ;  /* 0x000058006c097a24 */ /* 0x000fe400078e0209 */
[----:B------:R0:W-:Y:S03]  /*12260*/  STG.E.128 [R28.64], R16 ;  /* 0x000000101c007986 */ /* 0x0001e6000c101d06 */
[----:B------:R-:W-:Y:S01]  /*12270*/  ISETP.GE.AND P0, PT, R9, c[0x0][0x164], PT ;  /* 0x0000590009007a0c */ /* 0x000fe20003f06270 */
[----:B------:R0:W-:-:S12]  /*12280*/  STG.E.128 [R26.64], R20 ;  /* 0x000000141a007986 */ /* 0x0001d8000c101d06 */
[----:B0-----:R-:W-:Y:S01]  /*12290*/  @P0 CALL.REL.NOINC `(.L_x_9919) ;  /* 0x0000001000000944 */ /* 0x001fe20003c00000 */
[----:B------:R-:W-:Y:S05]  /*122a0*/  BRA `(.L_x_9920) ;  /* 0xfffee53000007947 */ /* 0x000fea000383ffff */
.L_x_9919:
[----:B------:R-:W-:Y:S05]  /*122b0*/  BSYNC B0 ;  /* 0x0000000000007941 */ /* 0x000fea0003800000 */
.L_x_9529:
[----:B------:R-:W-:Y:S05]  /*122c0*/  EXIT ;  /* 0x000000000000794d */ /* 0x000fea0003800000 */
.L_x_9917:
[----:B------:R-:W-:Y:S01]  /*122d0*/  IMAD.MOV.U32 R105, RZ, RZ, 0x1 ;  /* 0x00000001ff697424 */ /* 0x000fe200078e00ff */
[----:B------:R-:W-:Y:S01]  /*122e0*/  MOV R106, 0x12320 ;  /* 0x00012320006a7802 */ /* 0x000fe20000000f00 */
[----:B------:R-:W-:Y:S02]  /*122f0*/  IMAD.MOV.U32 R108, RZ, RZ, 0x1f ;  /* 0x0000001fff6c7424 */ /* 0x000fe400078e00ff */
[----:B------:R-:W-:Y:S02]  /*12300*/  IMAD.MOV.U32 R111, RZ, RZ, -0x1 ;  /* 0xffffffffff6f7424 */ /* 0x000fe400078e00ff */
[----:B------:R-:W-:Y:S05]  /*12310*/  CALL.REL.NOINC `($__internal_39_$__cuda_sm70_shflsync_bfly_p) ;  /* 0x0000069000007944 */ /* 0x000fea0003c00000 */
[----:B01----:R-:W-:Y:S05]  /*12320*/  BRA `(.L_x_9921) ;  /* 0xfffff44000007947 */ /* 0x003fea000383ffff */
.L_x_9918:
[----:B------:R-:W-:Y:S01]  /*12330*/  HFMA2.MMA R105, -RZ, RZ, 0, 1.1920928955078125e-07 ;  /* 0x00000002ff697435 */ /* 0x000fe200000001ff */
[----:B------:R-:W-:Y:S01]  /*12340*/  IMAD.MOV.U32 R108, RZ, RZ, 0x1f ;  /* 0x0000001fff6c7424 */ /* 0x000fe200078e00ff */
[----:B------:R-:W-:Y:S01]  /*12350*/  MOV R106, 0x12380 ;  /* 0x00012380006a7802 */ /* 0x000fe20000000f00 */
[----:B------:R-:W-:-:S03]  /*12360*/  IMAD.MOV.U32 R111, RZ, RZ, -0x1 ;  /* 0xffffffffff6f7424 */ /* 0x000fc600078e00ff */
[----:B------:R-:W-:Y:S05]  /*12370*/  CALL.REL.NOINC `($__internal_39_$__cuda_sm70_shflsync_bfly_p) ;  /* 0x0000063000007944 */ /* 0x000fea0003c00000 */
[----:B01----:R-:W-:Y:S01]  /*12380*/  FADD.FTZ R110, R110, R105 ;  /* 0x000000696e6e7221 */ /* 0x003fe20000010000 */
[----:B------:R-:W-:Y:S01]  /*12390*/  MOV R106, 0x123e0 ;  /* 0x000123e0006a7802 */ /* 0x000fe20000000f00 */
[----:B------:R-:W-:Y:S02]  /*123a0*/  IMAD.MOV.U32 R105, RZ, RZ, 0x4 ;  /* 0x00000004ff697424 */ /* 0x000fe400078e00ff */
[----:B------:R-:W-:-:S02]  /*123b0*/  IMAD.MOV.U32 R108, RZ, RZ, 0x1f ;  /* 0x0000001fff6c7424 */ /* 0x000fc400078e00ff */
[----:B------:R-:W-:Y:S02]  /*123c0*/  IMAD.MOV.U32 R111, RZ, RZ, -0x1 ;  /* 0xffffffffff6f7424 */ /* 0x000fe400078e00ff */
[----:B------:R-:W-:Y:S05]  /*123d0*/  CALL.REL.NOINC `($__internal_39_$__cuda_sm70_shflsync_bfly_p) ;  /* 0x000005d000007944 */ /* 0x000fea0003c00000 */
[----:B01----:R-:W-:Y:S01]  /*123e0*/  FADD.FTZ R110, R110, R105 ;  /* 0x000000696e6e7221 */ /* 0x003fe20000010000 */
[----:B------:R-:W-:Y:S01]  /*123f0*/  MOV R105, 0x8 ;  /* 0x0000000800697802 */ /* 0x000fe20000000f00 */
[----:B------:R-:W-:Y:S01]  /*12400*/  IMAD.MOV.U32 R108, RZ, RZ, 0x1f ;  /* 0x0000001fff6c7424 */ /* 0x000fe200078e00ff */
[----:B------:R-:W-:Y:S01]  /*12410*/  MOV R106, 0x12440 ;  /* 0x00012440006a7802 */ /* 0x000fe20000000f00 */
[----:B------:R-:W-:Y:S02]  /*12420*/  IMAD.MOV.U32 R111, RZ, RZ, -0x1 ;  /* 0xffffffffff6f7424 */ /* 0x000fe400078e00ff */
[----:B------:R-:W-:Y:S05]  /*12430*/  CALL.REL.NOINC `($__internal_39_$__cuda_sm70_shflsync_bfly_p) ;  /* 0x0000057000007944 */ /* 0x000fea0003c00000 */
[----:B01----:R-:W-:Y:S01]  /*12440*/  FADD.FTZ R110, R110, R105 ;  /* 0x000000696e6e7221 */ /* 0x003fe20000010000 */
[----:B------:R-:W-:Y:S01]  /*12450*/  MOV R106, 0x124a0 ;  /* 0x000124a0006a7802 */ /* 0x000fe20000000f00 */
[----:B------:R-:W-:Y:S02]  /*12460*/  IMAD.MOV.U32 R105, RZ, RZ, 0x10 ;  /* 0x00000010ff697424 */ /* 0x000fe400078e00ff */
[----:B------:R-:W-:Y:S02]  /*12470*/  IMAD.MOV.U32 R108, RZ, RZ, 0x1f ;  /* 0x0000001fff6c7424 */ /* 0x000fe400078e00ff */
[----:B------:R-:W-:-:S02]  /*12480*/  IMAD.MOV.U32 R111, RZ, RZ, -0x1 ;  /* 0xffffffffff6f7424 */ /* 0x000fc400078e00ff */
[----:B------:R-:W-:Y:S05]  /*12490*/  CALL.REL.NOINC `($__internal_39_$__cuda_sm70_shflsync_bfly_p) ;  /* 0x0000051000007944 */ /* 0x000fea0003c00000 */
        /* <DEDUP_REMOVED lines=52> */
[----:B------:R-:W-:Y:S01]  /*127e0*/  HFMA2.MMA R105, -RZ, RZ, 0, 5.9604644775390625e-08 ;  /* 0x00000001ff697435 */ /* 0x000fe200000001ff */
[----:B------:R-:W-:-:S05]  /*127f0*/  MOV R106, 0x12810 ;  /* 0x00012810006a7802 */ /* 0x000fca0000000f00 */
[----:B------:R-:W-:Y:S05]  /*12800*/  CALL.REL.NOINC `($__internal_39_$__cuda_sm70_shflsync_bfly_p) ;  /* 0x000001a000007944 */ /* 0x000fea0003c00000 */
[----:B01----:R-:W-:Y:S01]  /*12810*/  FADD.FTZ R110, R110, R105 ;  /* 0x000000696e6e7221 */ /* 0x003fe20000010000 */
[----:B------:R-:W-:Y:S01]  /*12820*/  MOV R106, 0x12870 ;  /* 0x00012870006a7802 */ /* 0x000fe20000000f00 */
[----:B------:R-:W-:Y:S02]  /*12830*/  IMAD.MOV.U32 R105, RZ, RZ, 0x2 ;  /* 0x00000002ff697424 */ /* 0x000fe400078e00ff */
[----:B------:R-:W-:Y:S02]  /*12840*/  IMAD.MOV.U32 R108, RZ, RZ, 0x1f ;  /* 0x0000001fff6c7424 */ /* 0x000fe400078e00ff */
[----:B------:R-:W-:Y:S02]  /*12850*/  IMAD.MOV.U32 R111, RZ, RZ, -0x1 ;  /* 0xffffffffff6f7424 */ /* 0x000fe400078e00ff */
[----:B------:R-:W-:Y:S05]  /*12860*/  CALL.REL.NOINC `($__internal_39_$__cuda_sm70_shflsync_bfly_p) ;  /* 0x0000014000007944 */ /* 0x000fea0003c00000 */
[----:B01----:R-:W-:Y:S01]  /*12870*/  FADD.FTZ R110, R110, R105 ;  /* 0x000000696e6e7221 */ /* 0x003fe20000010000 */
[----:B------:R-:W-:Y:S01]  /*12880*/  MOV R105, 0x4 ;  /* 0x0000000400697802 */ /* 0x000fe20000000f00 */
[----:B------:R-:W-:Y:S01]  /*12890*/  IMAD.MOV.U32 R108, RZ, RZ, 0x1f ;  /* 0x0000001fff6c7424 */ /* 0x000fe200078e00ff */
[----:B------:R-:W-:Y:S01]  /*128a0*/  MOV R106, 0x128d0 ;  /* 0x000128d0006a7802 */ /* 0x000fe20000000f00 */
[----:B------:R-:W-:-:S02]  /*128b0*/  IMAD.MOV.U32 R111, RZ, RZ, -0x1 ;  /* 0xffffffffff6f7424 */ /* 0x000fc400078e00ff */
[----:B------:R-:W-:Y:S05]  /*128c0*/  CALL.REL.NOINC `($__internal_39_$__cuda_sm70_shflsync_bfly_p) ;  /* 0x000000e000007944 */ /* 0x000fea0003c00000 */
[----:B01----:R-:W-:Y:S01]  /*128d0*/  FADD.FTZ R110, R110, R105 ;  /* 0x000000696e6e7221 */ /* 0x003fe20000010000 */
[----:B------:R-:W-:Y:S01]  /*128e0*/  MOV R106, 0x12930 ;  /* 0x00012930006a7802 */ /* 0x000fe20000000f00 */
[----:B------:R-:W-:-:S02]  /*128f0*/  IMAD.MOV.U32 R105, RZ, RZ, 0x8 ;  /* 0x00000008ff697424 */ /* 0x000fc400078e00ff */
[----:B------:R-:W-:Y:S02]  /*12900*/  IMAD.MOV.U32 R108, RZ, RZ, 0x1f ;  /* 0x0000001fff6c7424 */ /* 0x000fe400078e00ff */
[----:B------:R-:W-:Y:S02]  /*12910*/  IMAD.MOV.U32 R111, RZ, RZ, -0x1 ;  /* 0xffffffffff6f7424 */ /* 0x000fe400078e00ff */
[----:B------:R-:W-:Y:S05]  /*12920*/  CALL.REL.NOINC `($__internal_39_$__cuda_sm70_shflsync_bfly_p) ;  /* 0x0000008000007944 */ /* 0x000fea0003c00000 */
[----:B01----:R-:W-:Y:S01]  /*12930*/  FADD.FTZ R110, R110, R105 ;  /* 0x000000696e6e7221 */ /* 0x003fe20000010000 */
[----:B------:R-:W-:Y:S01]  /*12940*/  HFMA2.MMA R105, -RZ, RZ, 0, 9.5367431640625e-07 ;  /* 0x00000010ff697435 */ /* 0x000fe200000001ff */
[----:B------:R-:W-:Y:S01]  /*12950*/  IMAD.MOV.U32 R108, RZ, RZ, 0x1f ;  /* 0x0000001fff6c7424 */ /* 0x000fe200078e00ff */
[----:B------:R-:W-:Y:S01]  /*12960*/  MOV R106, 0x12990 ;  /* 0x00012990006a7802 */ /* 0x000fe20000000f00 */
[----:B------:R-:W-:-:S03]  /*12970*/  IMAD.MOV.U32 R111, RZ, RZ, -0x1 ;  /* 0xffffffffff6f7424 */ /* 0x000fc600078e00ff */
[----:B------:R-:W-:Y:S05]  /*12980*/  CALL.REL.NOINC `($__internal_39_$__cuda_sm70_shflsync_bfly_p) ;  /* 0x0000002000007944 */ /* 0x000fea0003c00000 */
[----:B01----:R-:W-:Y:S01]  /*12990*/  IMAD.MOV.U32 R111, RZ, RZ, R105 ;  /* 0x000000ffff6f7224 */ /* 0x003fe200078e0069 */
[----:B------:R-:W-:Y:S05]  /*129a0*/  BRA `(.L_x_9922) ;  /* 0xfffff20000007947 */ /* 0x000fea000383ffff */
        .weak           $__internal_39_$__cuda_sm70_shflsync_bfly_p
        .type           $__internal_39_$__cuda_sm70_shflsync_bfly_p,@function
        .size           $__internal_39_$__cuda_sm70_shflsync_bfly_p,(.L_x_20055 - $__internal_39_$__cuda_sm70_shflsync_bfly_p)
$__internal_39_$__cuda_sm70_shflsync_bfly_p:
[----:B------:R-:W-:Y:S01]  /*129b0*/  IMAD.MOV.U32 R107, RZ, RZ, 0x0 ;  /* 0x00000000ff6b7424 */ /* 0x000fe200078e00ff */
[----:B------:R-:W-:Y:S04]  /*129c0*/  WARPSYNC R111 ;  /* 0x0000006f00007348 */ /* 0x000fe80003800000 */
[----:B------:R0:W1:Y:S01]  /*129d0*/  SHFL.BFLY PT, R105, R110, R105, R108 ;  /* 0x0c0000696e697389 */ /* 0x00006200000e006c */
[----:B------:R-:W-:Y:S05]  /*129e0*/  RET.REL.NODEC R106 `(_ZN10layer_norm31ln_parallel_residual_fwd_kernelINS_13Kernel_traitsIf13__nv_bfloat16fS2_fjLj768ELj1ELj4ELj1ELj16ENS_18Kernel_traits_baseILj768EfS2_fS2_fjLj128EEEEELb1ELb1ELb1EEEvNS_9FwdParamsE) ;  /* 0xfffed6106a007950 */ /* 0x000fea0003c3ffff */
.L_x_9923:
        /* <DEDUP_REMOVED lines=9> */
.L_x_20055:


//--------------------- .text._ZN10layer_norm31ln_parallel_residual_fwd_kernelINS_13Kernel_traitsIf6__halfS2_S2_fjLj768ELj1ELj4ELj1ELj16ENS_18Kernel_traits_baseILj768EfS2_S2_S2_fjLj128EEEEELb0ELb0ELb0EEEvNS_9FwdParamsE --------------------------
	.section	.text._ZN10layer_norm31ln_parallel_residual_fwd_kernelINS_13Kernel_traitsIf6__halfS2_S2_fjLj768ELj1ELj4ELj1ELj16ENS_18Kernel_traits_baseILj768EfS2_S2_S2_fjLj128EEEEELb0ELb0ELb0EEEvNS_9FwdParamsE,"ax",@progbits
	.sectioninfo	@"SHI_REGISTERS=156"
	.align	128
        .global         _ZN10layer_norm31ln_parallel_residual_fwd_kernelINS_13Kernel_traitsIf6__halfS2_S2_fjLj768ELj1ELj4ELj1ELj16ENS_18Kernel_traits_baseILj768EfS2_S2_S2_fjLj128EEEEELb0ELb0ELb0EEEvNS_9FwdParamsE
        .type           _ZN10layer_norm31ln_parallel_residual_fwd_kernelINS_13Kernel_traitsIf6__halfS2_S2_fjLj768ELj1ELj4ELj1ELj16ENS_18Kernel_traits_baseILj768EfS2_S2_S2_fjLj128EEEEELb0ELb0ELb0EEEvNS_9FwdParamsE,@function
        .size           _ZN10layer_norm31ln_parallel_residual_fwd_kernelINS_13Kernel_traitsIf6__halfS2_S2_fjLj768ELj1ELj4ELj1ELj16ENS_18Kernel_traits_baseILj768EfS2_S2_S2_fjLj128EEEEELb0ELb0ELb0EEEvNS_9FwdParamsE,(.L_x_20056 - _ZN10layer_norm31ln_parallel_residual_fwd_kernelINS_13Kernel_traitsIf6__halfS2_S2_fjLj768ELj1ELj4ELj1ELj16ENS_18Kernel_traits_baseILj768EfS2_S2_S2_fjLj128EEEEELb0ELb0ELb0EEEvNS_9FwdParamsE)
        .other          _ZN10layer_norm31ln_parallel_residual_fwd_kernelINS_13Kernel_traitsIf6__halfS2_S2_fjLj768ELj1ELj4ELj1ELj16ENS_18Kernel_traits_baseILj768EfS2_S2_S2_fjLj128EEEEELb0ELb0ELb0EEEvNS_9FwdParamsE,@"STO_CUDA_ENTRY STV_DEFAULT"
_ZN10layer_norm31ln_parallel_residual_fwd_kernelINS_13Kernel_traitsIf6__halfS2_S2_fjLj768ELj1ELj4ELj1ELj16ENS_18Kernel_traits_baseILj768EfS2_S2_S2_fjLj128EEEEELb0ELb0ELb0EEEvNS_9FwdParamsE:
.text._ZN10layer_norm31ln_parallel_residual_fwd_kernelINS_13Kernel_traitsIf6__halfS2_S2_fjLj768ELj1ELj4ELj1ELj16ENS_18Kernel_traits_baseILj768EfS2_S2_S2_fjLj128EEEEELb0ELb0ELb0EEEvNS_9FwdParamsE:
        /* <DEDUP_REMOVED lines=12> */
[----:B-1----:R-:W-:Y:S02]  /*00c0*/  LEA R4, R7, R2, 0x2 ;  /* 0x0000000207047211 */ /* 0x002fe400078e10ff */
[C---:B------:R-:W-:Y:S02]  /*00d0*/  LOP3.LUT P5, RZ, R5.reuse, 0xffffffe0, RZ, 0xc0, !PT ;  /* 0xffffffe005ff7812 */ /* 0x040fe400078ac0ff */
[----:B------:R-:W-:Y:S02]  /*00e0*/  ISETP.GE.AND P2, PT, R4, c[0x0][0x164], PT ;  /* 0x0000590004007a0c */ /* 0x000fe40003f46270 */
[----:B------:R-:W-:-:S02]  /*00f0*/  ISETP.GE.U32.AND P4, PT, R5, 0x40, PT ;  /* 0x000000400500780c */ /* 0x000fc40003f86070 */
        /* <DEDUP_REMOVED lines=34> */
.L_x_9925:
[----:B------:R-:W-:Y:S05]  /*0320*/  BSYNC B0 ;  /* 0x0000000000007941 */ /* 0x000fea0003800000 */
.L_x_9924:
        /* <DEDUP_REMOVED lines=33> */
.L_x_9927:
[----:B------:R-:W-:Y:S05]  /*0540*/  BSYNC B0 ;  /* 0x0000000000007941 */ /* 0x000fea0003800000 */
.L_x_9926:
        /* <DEDUP_REMOVED lines=11> */
[----:B0-----:R-:W-:-:S08]  /*0600*/  SHF.L.U32 R6, R0, 0x5, RZ ;  /* 0x0000000500067819 */ /* 0x001fd000000006ff */
        /* <DEDUP_REMOVED lines=20> */
.L_x_9929:
[----:B------:R-:W-:Y:S05]  /*0750*/  BSYNC B0 ;  /* 0x0000000000007941 */ /* 0x000fea0003800000 */
.L_x_9928:
[----:B------:R-:W-:Y:S02]  /*0760*/  LOP3.LUT P0, RZ, R108, c[0x0][0x178], RZ, 0xfc, !PT ;  /* 0x00005e006cff7a12 */ /* 0x000fe4000780fcff */
[----:B------:R-:W-:-:S04]  /*0770*/  MOV R0, c[0x0][0x184] ;  /* 0x0000610000007a02 */ /* 0x000fc80000000f00 */
[----:B------:R-:W-:Y:S01]  /*0780*/  LOP3.LUT P0, RZ, R0, c[0x0][0x17c], RZ, 0xfc, P0 ;  /* 0x00005f0000ff7a12 */ /* 0x000fe2000000fcff */
[----:B------:R-:W-:-:S12]  /*0790*/  @P2 EXIT ;  /* 0x000000000000294d */ /* 0x000fd80003800000 */
[----:B------:R-:W-:Y:S02]  /*07a0*/  ULDC.U8 UR6, c[0x0][0x1f0] ;  /* 0x00007c0000067ab9 */ /* 0x000fe40000000000 */
.L_x_10041:
        /* <DEDUP_REMOVED lines=31> */
.L_x_9933:
[----:B-----5:R-:W-:-:S05]  /*09a0*/  HADD2.F32 R11, -RZ, R112.H0_H0 ;  /* 0x20000070ff0b7230 */ /* 0x020fca0000004100 */
[----:B------:R-:W-:Y:S01]  /*09b0*/  FADD.FTZ R2, R11, R2 ;  /* 0x000000020b027221 */ /* 0x000fe20000010000 */
[----:B------:R-:W-:Y:S05]  /*09c0*/  BRA `(.L_x_9934) ;  /* 0x0000004000007947 */ /* 0x000fea0003800000 */
.L_x_9932:
[----:B0----5:R-:W-:Y:S02]  /*09d0*/  HADD2.F32 R11, -RZ, R108.H0_H0 ;  /* 0x2000006cff0b7230 */ /* 0x021fe40000004100 */
[----:B------:R-:W-:-:S03]  /*09e0*/  @P1 HADD2.F32 R121, -RZ, R112.H0_H0 ;  /* 0x20000070ff791230 */ /* 0x000fc60000004100 */
[----:B------:R-:W-:-:S04]  /*09f0*/  FADD.FTZ R2, R11, R2 ;  /* 0x000000020b027221 */ /* 0x000fc80000010000 */
[----:B------:R-:W-:-:S05]  /*0a00*/  @P1 FADD.FTZ R2, R121, R2 ;  /* 0x0000000279021221 */ /* 0x000fca0000010000 */
.L_x_9934:
[----:B------:R-:W-:-:S04]  /*0a10*/  F2FP.PACK_AB R11, RZ, R2 ;  /* 0x00000002ff0b723e */ /* 0x000fc800000000ff */
[----:B------:R-:W-:Y:S02]  /*0a20*/  PRMT R116, R11, 0x7610, R116 ;  /* 0x000076100b747816 */ /* 0x000fe40000000074 */
.L_x_9935:
[----:B------:R-:W-:Y:S01]  /*0a30*/  HADD2.F32 R128, -RZ, R128.H1_H1 ;  /* 0x30000080ff807230 */ /* 0x000fe20000004100 */
[----:B------:R-:W-:Y:S05]  /*0a40*/  @P2 BRA `(.L_x_9936) ;  /* 0x0000008000002947 */ /* 0x000fea0003800000 */
[----:B------:R-:W-:-:S04]  /*0a50*/  ISETP.NE.U32.AND P6, PT, RZ, c[0x0][0x180], PT ;  /* 0x00006000ff007a0c */ /* 0x000fc80003fc5070 */
[----:B------:R-:W-:-:S13]  /*0a60*/  ISETP.NE.AND.EX P6, PT, RZ, c[0x0][0x184], PT, P6 ;  /* 0x00006100ff007a0c */ /* 0x000fda0003fc5360 */
[----:B------:R-:W-:Y:S05]  /*0a70*/  @P6 BRA `(.L_x_9937) ;  /* 0x0000002000006947 */ /* 0x000fea0003800000 */
[----:B------:R-:W-:Y:S05]  /*0a80*/  @P0 BRA `(.L_x_9938) ;  /* 0x0000008000000947 */ /* 0x000fea0003800000 */
[----:B------:R-:W-:Y:S05]  /*0a90*/  BRA `(.L_x_9939) ;  /* 0x0000009000007947 */ /* 0x000fea0003800000 */
.L_x_9937:
[----:B-----5:R-:W-:-:S05]  /*0aa0*/  HADD2.F32 R11, -RZ, R112.H1_H1 ;  /* 0x30000070ff0b7230 */ /* 0x020fca0000004100 */
[----:B------:R-:W-:Y:S01]  /*0ab0*/  FADD.FTZ R128, R11, R128 ;  /* 0x000000800b807221 */ /* 0x000fe20000010000 */
[----:B------:R-:W-:Y:S05]  /*0ac0*/  BRA `(.L_x_9938) ;  /* 0x0000004000007947 */ /* 0x000fea0003800000 */
.L_x_9936:
[----:B-----5:R-:W-:Y:S02]  /*0ad0*/  HADD2.F32 R11, -RZ, R108.H1_H1 ;  /* 0x3000006cff0b7230 */ /* 0x020fe40000004100 */
[----:B------:R-:W-:-:S03]  /*0ae0*/  @P1 HADD2.F32 R121, -RZ, R112.H1_H1 ;  /* 0x30000070ff791230 */ /* 0x000fc60000004100 */
[----:B------:R-:W-:-:S04]  /*0af0*/  FADD.FTZ R128, R11, R128 ;  /* 0x000000800b807221 */ /* 0x000fc80000010000 */
[----:B------:R-:W-:-:S05]  /*0b00*/  @P1 FADD.FTZ R128, R121, R128 ;  /* 0x0000008079801221 */ /* 0x000fca0000010000 */
.L_x_9938:
[----:B------:R-:W-:-:S04]  /*0b10*/  F2FP.PACK_AB R11, RZ, R128 ;  /* 0x00000080ff0b723e */ /* 0x000fc800000000ff */
[----:B------:R-:W-:Y:S02]  /*0b20*/  PRMT R116, R116, 0x5410, R11 ;  /* 0x0000541074747816 */ /* 0x000fe4000000000b */
.L_x_9939:
[----:B------:R-:W-:Y:S01]  /*0b30*/  HADD2.F32 R11, -RZ, R129.H0_H0 ;  /* 0x20000081ff0b7230 */ /* 0x000fe20000004100 */
[----:B------:R-:W-:Y:S05]  /*0b40*/  @P2 BRA `(.L_x_9940) ;  /* 0x0000008000002947 */ /* 0x000fea0003800000 */
[----:B------:R-:W-:-:S04]  /*0b50*/  ISETP.NE.U32.AND P6, PT, RZ, c[0x0][0x180], PT ;  /* 0x00006000ff007a0c */ /* 0x000fc80003fc5070 */
[----:B------:R-:W-:-:S13]  /*0b60*/  ISETP.NE.AND.EX P6, PT, RZ, c[0x0][0x184], PT, P6 ;  /* 0x00006100ff007a0c */ /* 0x000fda0003fc5360 */
[----:B------:R-:W-:Y:S05]  /*0b70*/  @P6 BRA `(.L_x_9941) ;  /* 0x0000002000006947 */ /* 0x000fea0003800000 */
[----:B------:R-:W-:Y:S05]  /*0b80*/  @P0 BRA `(.L_x_9942) ;  /* 0x0000008000000947 */ /* 0x000fea0003800000 */
[----:B------:R-:W-:Y:S05]  /*0b90*/  BRA `(.L_x_9943) ;  /* 0x0000009000007947 */ /* 0x000fea0003800000 */
.L_x_9941:
[----:B-----5:R-:W-:-:S05]  /*0ba0*/  HADD2.F32 R120, -RZ, R113.H0_H0 ;  /* 0x20000071ff787230 */ /* 0x020fca0000004100 */
[----:B------:R-:W-:Y:S01]  /*0bb0*/  FADD.FTZ R11, R120, R11 ;  /* 0x0000000b780b7221 */ /* 0x000fe20000010000 */
[----:B------:R-:W-:Y:S05]  /*0bc0*/  BRA `(.L_x_9942) ;  /* 0x0000004000007947 */ /* 0x000fea0003800000 */
.L_x_9940:
[----:B-----5:R-:W-:Y:S02]  /*0bd0*/  HADD2.F32 R120, -RZ, R109.H0_H0 ;  /* 0x2000006dff787230 */ /* 0x020fe40000004100 */
[----:B------:R-:W-:-:S03]  /*0be0*/  @P1 HADD2.F32 R122, -RZ, R113.H0_H0 ;  /* 0x20000071ff7a1230 */ /* 0x000fc60000004100 */
[----:B------:R-:W-:-:S04]  /*0bf0*/  FADD.FTZ R11, R120, R11 ;  /* 0x0000000b780b7221 */ /* 0x000fc80000010000 */
[----:B------:R-:W-:-:S05]  /*0c00*/  @P1 FADD.FTZ R11, R122, R11 ;  /* 0x0000000b7a0b1221 */ /* 0x000fca0000010000 */
.L_x_9942:
[----:B------:R-:W-:-:S04]  /*0c10*/  F2FP.PACK_AB R120, RZ, R11 ;  /* 0x0000000bff78723e */ /* 0x000fc800000000ff */
[----:B------:R-:W-:Y:S02]  /*0c20*/  PRMT R117, R120, 0x7610, R117 ;  /* 0x0000761078757816 */ /* 0x000fe40000000075 */
.L_x_9943:
[----:B------:R-:W-:Y:S01]  /*0c30*/  HADD2.F32 R136, -RZ, R129.H1_H1 ;  /* 0x30000081ff887230 */ /* 0x000fe20000004100 */
[----:B------:R-:W-:Y:S05]  /*0c40*/  @P2 BRA `(.L_x_9944) ;  /* 0x0000008000002947 */ /* 0x000fea0003800000 */
[----:B------:R-:W-:-:S04]  /*0c50*/  ISETP.NE.U32.AND P6, PT, RZ, c[0x0][0x180], PT ;  /* 0x00006000ff007a0c */ /* 0x000fc80003fc5070 */
[----:B------:R-:W-:-:S13]  /*0c60*/  ISETP.NE.AND.EX P6, PT, RZ, c[0x0][0x184], PT, P6 ;  /* 0x00006100ff007a0c */ /* 0x000fda0003fc5360 */
[----:B------:R-:W-:Y:S05]  /*0c70*/  @P6 BRA `(.L_x_9945) ;  /* 0x0000002000006947 */ /* 0x000fea0003800000 */
[----:B------:R-:W-:Y:S05]  /*0c80*/  @P0 BRA `(.L_x_9946) ;  /* 0x0000008000000947 */ /* 0x000fea0003800000 */
[----:B------:R-:W-:Y:S05]  /*0c90*/  BRA `(.L_x_9947) ;  /* 0x0000009000007947 */ /* 0x000fea0003800000 */
.L_x_9945:
[----:B-----5:R-:W-:-:S05]  /*0ca0*/  HADD2.F32 R121, -RZ, R113.H1_H1 ;  /* 0x30000071ff797230 */ /* 0x020fca0000004100 */
[----:B------:R-:W-:Y:S01]  /*0cb0*/  FADD.FTZ R136, R121, R136 ;  /* 0x0000008879887221 */ /* 0x000fe20000010000 */
[----:B------:R-:W-:Y:S05]  /*0cc0*/  BRA `(.L_x_9946) ;  /* 0x0000004000007947 */ /* 0x000fea0003800000 */
.L_x_9944:
[----:B-----5:R-:W-:Y:S02]  /*0cd0*/  HADD2.F32 R121, -RZ, R109.H1_H1 ;  /* 0x3000006dff797230 */ /* 0x020fe40000004100 */
[----:B------:R-:W-:-:S03]  /*0ce0*/  @P1 HADD2.F32 R123, -RZ, R113.H1_H1 ;  /* 0x30000071ff7b1230 */ /* 0x000fc60000004100 */
[----:B------:R-:W-:-:S04]  /*0cf0*/  FADD.FTZ R136, R121, R136 ;  /* 0x0000008879887221 */ /* 0x000fc80000010000 */
[----:B------:R-:W-:-:S05]  /*0d00*/  @P1 FADD.FTZ R136, R123, R136 ;  /* 0x000000887b881221 */ /* 0x000fca0000010000 */
.L_x_9946:
[----:B------:R-:W-:-:S04]  /*0d10*/  F2FP.PACK_AB R120, RZ, R136 ;  /* 0x00000088ff78723e */ /* 0x000fc800000000ff */
[----:B------:R-:W-:Y:S02]  /*0d20*/  PRMT R117, R117, 0x5410, R120 ;  /* 0x0000541075757816 */ /* 0x000fe40000000078 */
.L_x_9947:
[----:B------:R-:W-:Y:S01]  /*0d30*/  HADD2.F32 R129, -RZ, R130.H0_H0 ;  /* 0x20000082ff817230 */ /* 0x000fe20000004100 */
[----:B------:R-:W-:Y:S05]  /*0d40*/  @P2 BRA `(.L_x_9948) ;  /* 0x0000008000002947 */ /* 0x000fea0003800000 */
[----:B------:R-:W-:-:S04]  /*0d50*/  ISETP.NE.U32.AND P6, PT, RZ, c[0x0][0x180], PT ;  /* 0x00006000ff007a0c */ /* 0x000fc80003fc5070 */
[----:B------:R-:W-:-:S13]  /*0d60*/  ISETP.NE.AND.EX P6, PT, RZ, c[0x0][0x184], PT, P6 ;  /* 0x00006100ff007a0c */ /* 0x000fda0003fc5360 */
[----:B------:R-:W-:Y:S05]  /*0d70*/  @P6 BRA `(.L_x_9949) ;  /* 0x0000002000006947 */ /* 0x000fea0003800000 */
[----:B------:R-:W-:Y:S05]  /*0d80*/  @P0 BRA `(.L_x_9950) ;  /* 0x0000008000000947 */ /* 0x000fea0003800000 */
[----:B------:R-:W-:Y:S05]  /*0d90*/  BRA `(.L_x_9951) ;  /* 0x0000009000007947 */ /* 0x000fea0003800000 */
.L_x_9949:
[----:B-----5:R-:W-:-:S05]  /*0da0*/  HADD2.F32 R120, -RZ, R114.H0_H0 ;  /* 0x20000072ff787230 */ /* 0x020fca0000004100 */
[----:B------:R-:W-:Y:S01]  /*0db0*/  FADD.FTZ R129, R120, R129 ;  /* 0x0000008178817221 */ /* 0x000fe20000010000 */
[----:B------:R-:W-:Y:S05]  /*0dc0*/  BRA `(.L_x_9950) ;  /* 0x0000004000007947 */ /* 0x000fea0003800000 */
.L_x_9948:
[----:B-----5:R-:W-:Y:S02]  /*0dd0*/  HADD2.F32 R120, -RZ, R110.H0_H0 ;  /* 0x2000006eff787230 */ /* 0x020fe40000004100 */
[----:B------:R-:W-:-:S03]  /*0de0*/  @P1 HADD2.F32 R122, -RZ, R114.H0_H0 ;  /* 0x20000072ff7a1230 */ /* 0x000fc60000004100 */
[----:B------:R-:W-:-:S04]  /*0df0*/  FADD.FTZ R129, R120, R129 ;  /* 0x0000008178817221 */ /* 0x000fc80000010000 */
[----:B------:R-:W-:-:S05]  /*0e00*/  @P1 FADD.FTZ R129, R122, R129 ;  /* 0x000000817a811221 */ /* 0x000fca0000010000 */
.L_x_9950:
[----:B------:R-:W-:-:S04]  /*0e10*/  F2FP.PACK_AB R120, RZ, R129 ;  /* 0x00000081ff78723e */ /* 0x000fc800000000ff */
[----:B------:R-:W-:Y:S02]  /*0e20*/  PRMT R118, R120, 0x7610, R118 ;  /* 0x0000761078767816 */ /* 0x000fe40000000076 */
.L_x_9951:
[----:B------:R-:W-:Y:S01]  /*0e30*/  HADD2.F32 R137, -RZ, R130.H1_H1 ;  /* 0x30000082ff897230 */ /* 0x000fe20000004100 */
[----:B------:R-:W-:Y:S05]  /*0e40*/  @P2 BRA `(.L_x_9952) ;  /* 0x0000008000002947 */ /* 0x000fea0003800000 */
[----:B------:R-:W-:-:S04]  /*0e50*/  ISETP.NE.U32.AND P6, PT, RZ, c[0x0][0x180], PT ;  /* 0x00006000ff007a0c */ /* 0x000fc80003fc5070 */
[----:B------:R-:W-:-:S13]  /*0e60*/  ISETP.NE.AND.EX P6, PT, RZ, c[0x0][0x184], PT, P6 ;  /* 0x00006100ff007a0c */ /* 0x000fda0003fc5360 */
[----:B------:R-:W-:Y:S05]  /*0e70*/  @P6 BRA `(.L_x_9953) ;  /* 0x0000002000006947 */ /* 0x000fea0003800000 */
[----:B------:R-:W-:Y:S05]  /*0e80*/  @P0 BRA `(.L_x_9954) ;  /* 0x0000008000000947 */ /* 0x000fea0003800000 */
[----:B------:R-:W-:Y:S05]  /*0e90*/  BRA `(.L_x_9955) ;  /* 0x0000009000007947 */ /* 0x000fea0003800000 */
.L_x_9953:
[----:B-----5:R-:W-:-:S05]  /*0ea0*/  HADD2.F32 R120, -RZ, R114.H1_H1 ;  /* 0x30000072ff787230 */ /* 0x020fca0000004100 */
[----:B------:R-:W-:Y:S01]  /*0eb0*/  FADD.FTZ R137, R120, R137 ;  /* 0x0000008978897221 */ /* 0x000fe20000010000 */
[----:B------:R-:W-:Y:S05]  /*0ec0*/  BRA `(.L_x_9954) ;  /* 0x0000004000007947 */ /* 0x000fea0003800000 */
.L_x_9952:
[----:B-----5:R-:W-:Y:S02]  /*0ed0*/  HADD2.F32 R120, -RZ, R110.H1_H1 ;  /* 0x3000006eff787230 */ /* 0x020fe40000004100 */
[----:B------:R-:W-:-:S03]  /*0ee0*/  @P1 HADD2.F32 R122, -RZ, R114.H1_H1 ;  /* 0x30000072ff7a1230 */ /* 0x000fc60000004100 */
[----:B------:R-:W-:-:S04]  /*0ef0*/  FADD.FTZ R137, R120, R137 ;  /* 0x0000008978897221 */ /* 0x000fc80000010000 */
[----:B------:R-:W-:-:S05]  /*0f00*/  @P1 FADD.FTZ R137, R122, R137 ;  /* 0x000000897a891221 */ /* 0x000fca0000010000 */
.L_x_9954:
[----:B------:R-:W-:-:S04]  /*0f10*/  F2FP.PACK_AB R120, RZ, R137 ;  /* 0x00000089ff78723e */ /* 0x000fc800000000ff */
[----:B------:R-:W-:Y:S02]  /*0f20*/  PRMT R118, R118, 0x5410, R120 ;  /* 0x0000541076767816 */ /* 0x000fe40000000078 */
.L_x_9955:
[----:B------:R-:W-:Y:S01]  /*0f30*/  HADD2.F32 R130, -RZ, R131.H0_H0 ;  /* 0x20000083ff827230 */ /* 0x000fe20000004100 */
[----:B------:R-:W-:Y:S05]  /*0f40*/  @P2 BRA `(.L_x_9956) ;  /* 0x0000008000002947 */ /* 0x000fea0003800000 */
[----:B------:R-:W-:-:S04]  /*0f50*/  ISETP.NE.U32.AND P6, PT, RZ, c[0x0][0x180], PT ;  /* 0x00006000ff007a0c */ /* 0x000fc80003fc5070 */
[----:B------:R-:W-:-:S13]  /*0f60*/  ISETP.NE.AND.EX P6, PT, RZ, c[0x0][0x184], PT, P6 ;  /* 0x00006100ff007a0c */ /* 0x000fda0003fc5360 */
[----:B------:R-:W-:Y:S05]  /*0f70*/  @P6 BRA `(.L_x_9957) ;  /* 0x0000002000006947 */ /* 0x000fea0003800000 */
[----:B------:R-:W-:Y:S05]  /*0f80*/  @P0 BRA `(.L_x_9958) ;  /* 0x0000008000000947 */ /* 0x000fea0003800000 */
[----:B------:R-:W-:Y:S05]  /*0f90*/  BRA `(.L_x_9959) ;  /* 0x0000009000007947 */ /* 0x000fea0003800000 */
.L_x_9957:
[----:B-----5:R-:W-:-:S05]  /*0fa0*/  HADD2.F32 R121, -RZ, R115.H0_H0 ;  /* 0x20000073ff797230 */ /* 0x020fca0000004100 */
[----:B------:R-:W-:Y:S01]  /*0fb0*/  FADD.FTZ R130, R121, R130 ;  /* 0x0000008279827221 */ /* 0x000fe20000010000 */
[----:B------:R-:W-:Y:S05]  /*0fc0*/  BRA `(.L_x_9958) ;  /* 0x0000004000007947 */ /* 0x000fea0003800000 */
.L_x_9956:
[----:B-----5:R-:W-:Y:S02]  /*0fd0*/  HADD2.F32 R121, -RZ, R111.H0_H0 ;  /* 0x2000006fff797230 */ /* 0x020fe40000004100 */
[----:B------:R-:W-:-:S03]  /*0fe0*/  @P1 HADD2.F32 R123, -RZ, R115.H0_H0 ;  /* 0x20000073ff7b1230 */ /* 0x000fc60000004100 */
[----:B------:R-:W-:-:S04]  /*0ff0*/  FADD.FTZ R130, R121, R130 ;  /* 0x0000008279827221 */ /* 0x000fc80000010000 */
[----:B------:R-:W-:-:S05]  /*1000*/  @P1 FADD.FTZ R130, R123, R130 ;  /* 0x000000827b821221 */ /* 0x000fca0000010000 */
.L_x_9958:
[----:B------:R-:W-:-:S04]  /*1010*/  F2FP.PACK_AB R120, RZ, R130 ;  /* 0x00000082ff78723e */ /* 0x000fc800000000ff */
[----:B------:R-:W-:Y:S02]  /*1020*/  PRMT R119, R120, 0x7610, R119 ;  /* 0x0000761078777816 */ /* 0x000fe40000000077 */
.L_x_9959:
[----:B------:R-:W-:Y:S01]  /*1030*/  HADD2.F32 R131, -RZ, R131.H1_H1 ;  /* 0x30000083ff837230 */ /* 0x000fe20000004100 */
[----:B------:R-:W-:Y:S05]  /*1040*/  @P2 BRA `(.L_x_9960) ;  /* 0x0000008000002947 */ /* 0x000fea0003800000 */
[----:B------:R-:W-:-:S04]  /*1050*/  ISETP.NE.U32.AND P1, PT, RZ, c[0x0][0x180], PT ;  /* 0x00006000ff007a0c */ /* 0x000fc80003f25070 */
[----:B------:R-:W-:-:S13]  /*1060*/  ISETP.NE.AND.EX P1, PT, RZ, c[0x0][0x184], PT, P1 ;  /* 0x00006100ff007a0c */ /* 0x000fda0003f25310 */
[----:B------:R-:W-:Y:S05]  /*1070*/  @P1 BRA `(.L_x_9961) ;  /* 0x0000002000001947 */ /* 0x000fea0003800000 */
[----:B------:R-:W-:Y:S05]  /*1080*/  @P0 BRA `(.L_x_9962) ;  /* 0x0000008000000947 */ /* 0x000fea0003800000 */
[----:B------:R-:W-:Y:S05]  /*1090*/  BRA `(.L_x_9963) ;  /* 0x0000009000007947 */ /* 0x000fea0003800000 */
.L_x_9961:
[----:B-----5:R-:W-:-:S05]  /*10a0*/  HADD2.F32 R120, -RZ, R115.H1_H1 ;  /* 0x30000073ff787230 */ /* 0x020fca0000004100 */
[----:B------:R-:W-:Y:S01]  /*10b0*/  FADD.FTZ R131, R120, R131 ;  /* 0x0000008378837221 */ /* 0x000fe20000010000 */
[----:B------:R-:W-:Y:S05]  /*10c0*/  BRA `(.L_x_9962) ;  /* 0x0000004000007947 */ /* 0x000fea0003800000 */
.L_x_9960:
[----:B-----5:R-:W-:Y:S02]  /*10d0*/  HADD2.F32 R120, -RZ, R111.H1_H1 ;  /* 0x3000006fff787230 */ /* 0x020fe40000004100 */
[----:B------:R-:W-:-:S03]  /*10e0*/  @P1 HADD2.F32 R122, -RZ, R115.H1_H1 ;  /* 0x30000073ff7a1230 */ /* 0x000fc60000004100 */
[----:B------:R-:W-:-:S04]  /*10f0*/  FADD.FTZ R131, R120, R131 ;  /* 0x0000008378837221 */ /* 0x000fc80000010000 */
[----:B------:R-:W-:-:S05]  /*1100*/  @P1 FADD.FTZ R131, R122, R131 ;  /* 0x000000837a831221 */ /* 0x000fca0000010000 */
.L_x_9962:
[----:B------:R-:W-:-:S04]  /*1110*/  F2FP.PACK_AB R120, RZ, R131 ;  /* 0x00000083ff78723e */ /* 0x000fc800000000ff */
[----:B------:R-:W-:Y:S02]  /*1120*/  PRMT R119, R119, 0x5410, R120 ;  /* 0x0000541077777816 */ /* 0x000fe40000000078 */
.L_x_9963:
[C---:B------:R-:W-:Y:S02]  /*1130*/  @P0 LEA R120, P1, R3.reuse, c[0x0][0x188], 0x4 ;  /* 0x0000620003780a11 */ /* 0x040fe400078220ff */
[C---:B------:R-:W-:Y:S02]  /*1140*/  IADD3 R125, R3.reuse, 0x20, RZ ;  /* 0x00000020037d7810 */ /* 0x040fe40007ffe0ff */
[----:B------:R-:W-:-:S05]  /*1150*/  @P0 LEA.HI.X R121, R3, c[0x0][0x18c], RZ, 0x4, P1 ;  /* 0x0000630003790a11 */ /* 0x000fca00008f24ff */
[----:B------:R0:W-:Y:S04]  /*1160*/  @P0 STG.E.128 [R120.64], R116 ;  /* 0x0000007478000986 */ /* 0x0001e8000c101d04 */
.L_x_9931:
[----:B------:R-:W-:Y:S05]  /*1170*/  BSYNC B0 ;  /* 0x0000000000007941 */ /* 0x000fea0003800000 */
.L_x_9930:
        /* <DEDUP_REMOVED lines=24> */
.L_x_9967:
[----:B-----5:R-:W-:-:S05]  /*1300*/  HADD2.F32 R9, -RZ, R112.H0_H0 ;  /* 0x20000070ff097230 */ /* 0x020fca0000004100 */
[----:B------:R-:W-:Y:S01]  /*1310*/  FADD.FTZ R0, R9, R0 ;  /* 0x0000000009007221 */ /* 0x000fe20000010000 */
[----:B------:R-:W-:Y:S05]  /*1320*/  BRA `(.L_x_9968) ;  /* 0x0000004000007947 */ /* 0x000fea0003800000 */
.L_x_9966:
[----:B0----5:R-:W-:Y:S02]  /*1330*/  HADD2.F32 R9, -RZ, R108.H0_H0 ;  /* 0x2000006cff097230 */ /* 0x021fe40000004100 */
[----:B------:R-:W-:-:S03]  /*1340*/  @P1 HADD2.F32 R127, -RZ, R112.H0_H0 ;  /* 0x20000070ff7f1230 */ /* 0x000fc60000004100 */
[----:B------:R-:W-:-:S04]  /*1350*/  FADD.FTZ R0, R9, R0 ;  /* 0x0000000009007221 */ /* 0x000fc80000010000 */
[----:B------:R-:W-:-:S05]  /*1360*/  @P1 FADD.FTZ R0, R127, R0 ;  /* 0x000000007f001221 */ /* 0x000fca0000010000 */
.L_x_9968:
[----:B------:R-:W-:-:S04]  /*1370*/  F2FP.PACK_AB R9, RZ, R0 ;  /* 0x00000000ff09723e */ /* 0x000fc800000000ff */
[----:B------:R-:W-:Y:S02]  /*1380*/  PRMT R116, R9, 0x7610, R116 ;  /* 0x0000761009747816 */ /* 0x000fe40000000074 */
.L_x_9969:
[----:B------:R-:W-:Y:S01]  /*1390*/  HADD2.F32 R10, -RZ, R120.H1_H1 ;  /* 0x30000078ff0a7230 */ /* 0x000fe20000004100 */
[----:B------:R-:W-:Y:S05]  /*13a0*/  @P2 BRA `(.L_x_9970) ;  /* 0x0000008000002947 */ /* 0x000fea0003800000 */
[----:B------:R-:W-:-:S04]  /*13b0*/  ISETP.NE.U32.AND P6, PT, RZ, c[0x0][0x180], PT ;  /* 0x00006000ff007a0c */ /* 0x000fc80003fc5070 */
[----:B------:R-:W-:-:S13]  /*13c0*/  ISETP.NE.AND.EX P6, PT, RZ, c[0x0][0x184], PT, P6 ;  /* 0x00006100ff007a0c */ /* 0x000fda0003fc5360 */
[----:B------:R-:W-:Y:S05]  /*13d0*/  @P6 BRA `(.L_x_9971) ;  /* 0x0000002000006947 */ /* 0x000fea0003800000 */
[----:B------:R-:W-:Y:S05]  /*13e0*/  @P0 BRA `(.L_x_9972) ;  /* 0x0000008000000947 */ /* 0x000fea0003800000 */
[----:B------:R-:W-:Y:S05]  /*13f0*/  BRA `(.L_x_9973) ;  /* 0x0000009000007947 */ /* 0x000fea0003800000 */
.L_x_9971:
[----:B-----5:R-:W-:-:S05]  /*1400*/  HADD2.F32 R9, -RZ, R112.H1_H1 ;  /* 0x30000070ff097230 */ /* 0x020fca0000004100 */
[----:B------:R-:W-:Y:S01]  /*1410*/  FADD.FTZ R10, R9, R10 ;  /* 0x0000000a090a7221 */ /* 0x000fe20000010000 */
[----:B------:R-:W-:Y:S05]  /*1420*/  BRA `(.L_x_9972) ;  /* 0x0000004000007947 */ /* 0x000fea0003800000 */
.L_x_9970:
[----:B-----5:R-:W-:Y:S02]  /*1430*/  HADD2.F32 R9, -RZ, R108.H1_H1 ;  /* 0x3000006cff097230 */ /* 0x020fe40000004100 */
[----:B------:R-:W-:-:S03]  /*1440*/  @P1 HADD2.F32 R127, -RZ, R112.H1_H1 ;  /* 0x30000070ff7f1230 */ /* 0x000fc60000004100 */
[----:B------:R-:W-:-:S04]  /*1450*/  FADD.FTZ R10, R9, R10 ;  /* 0x0000000a090a7221 */ /* 0x000fc80000010000 */
[----:B------:R-:W-:-:S05]  /*1460*/  @P1 FADD.FTZ R10, R127, R10 ;  /* 0x0000000a7f0a1221 */ /* 0x000fca0000010000 */
.L_x_9972:
[----:B------:R-:W-:-:S04]  /*1470*/  F2FP.PACK_AB R9, RZ, R10 ;  /* 0x0000000aff09723e */ /* 0x000fc800000000ff */
[----:B------:R-:W-:Y:S02]  /*1480*/  PRMT R116, R116, 0x5410, R9 ;  /* 0x0000541074747816 */ /* 0x000fe40000000009 */
.L_x_9973:
[----:B------:R-:W-:Y:S01]  /*1490*/  HADD2.F32 R9, -RZ, R121.H0_H0 ;  /* 0x20000079ff097230 */ /* 0x000fe20000004100 */
[----:B------:R-:W-:Y:S05]  /*14a0*/  @P2 BRA `(.L_x_9974) ;  /* 0x0000008000002947 */ /* 0x000fea0003800000 */
[----:B------:R-:W-:-:S04]  /*14b0*/  ISETP.NE.U32.AND P6, PT, RZ, c[0x0][0x180], PT ;  /* 0x00006000ff007a0c */ /* 0x000fc80003fc5070 */
[----:B------:R-:W-:-:S13]  /*14c0*/  ISETP.NE.AND.EX P6, PT, RZ, c[0x0][0x184], PT, P6 ;  /* 0x00006100ff007a0c */ /* 0x000fda0003fc5360 */
[----:B------:R-:W-:Y:S05]  /*14d0*/  @P6 BRA `(.L_x_9975) ;  /* 0x0000002000006947 */ /* 0x000fea0003800000 */
[----:B------:R-:W-:Y:S05]  /*14e0*/  @P0 BRA `(.L_x_9976) ;  /* 0x0000008000000947 */ /* 0x000fea0003800000 */
[----:B------:R-:W-:Y:S05]  /*14f0*/  BRA `(.L_x_9977) ;  /* 0x0000009000007947 */ /* 0x000fea0003800000 */
.L_x_9975:
[----:B-----5:R-:W-:-:S05]  /*1500*/  HADD2.F32 R120, -RZ, R113.H0_H0 ;  /* 0x20000071ff787230 */ /* 0x020fca0000004100 */
[----:B------:R-:W-:Y:S01]  /*1510*/  FADD.FTZ R9, R120, R9 ;  /* 0x0000000978097221 */ /* 0x000fe20000010000 */
[----:B------:R-:W-:Y:S05]  /*1520*/  BRA `(.L_x_9976) ;  /* 0x0000004000007947 */ /* 0x000fea0003800000 */
.L_x_9974:
[----:B-----5:R-:W-:Y:S02]  /*1530*/  HADD2.F32 R120, -RZ, R109.H0_H0 ;  /* 0x2000006dff787230 */ /* 0x020fe40000004100 */
[----:B------:R-:W-:-:S03]  /*1540*/  @P1 HADD2.F32 R126, -RZ, R113.H0_H0 ;  /* 0x20000071ff7e1230 */ /* 0x000fc60000004100 */
[----:B------:R-:W-:-:S04]  /*1550*/  FADD.FTZ R9, R120, R9 ;  /* 0x0000000978097221 */ /* 0x000fc80000010000 */
[----:B------:R-:W-:-:S05]  /*1560*/  @P1 FADD.FTZ R9, R126, R9 ;  /* 0x000000097e091221 */ /* 0x000fca0000010000 */
.L_x_9976:
[----:B------:R-:W-:-:S04]  /*1570*/  F2FP.PACK_AB R120, RZ, R9 ;  /* 0x00000009ff78723e */ /* 0x000fc800000000ff */
[----:B------:R-:W-:Y:S02]  /*1580*/  PRMT R117, R120, 0x7610, R117 ;  /* 0x0000761078757816 */ /* 0x000fe40000000075 */
.L_x_9977:
[----:B------:R-:W-:Y:S01]  /*1590*/  HADD2.F32 R135, -RZ, R121.H1_H1 ;  /* 0x30000079ff877230 */ /* 0x000fe20000004100 */
[----:B------:R-:W-:Y:S05]  /*15a0*/  @P2 BRA `(.L_x_9978) ;  /* 0x0000008000002947 */ /* 0x000fea0003800000 */
[----:B------:R-:W-:-:S04]  /*15b0*/  ISETP.NE.U32.AND P6, PT, RZ, c[0x0][0x180], PT ;  /* 0x00006000ff007a0c */ /* 0x000fc80003fc5070 */
[----:B------:R-:W-:-:S13]  /*15c0*/  ISETP.NE.AND.EX P6, PT, RZ, c[0x0][0x184], PT, P6 ;  /* 0x00006100ff007a0c */ /* 0x000fda0003fc5360 */
[----:B------:R-:W-:Y:S05]  /*15d0*/  @P6 BRA `(.L_x_9979) ;  /* 0x0000002000006947 */ /* 0x000fea0003800000 */
[----:B------:R-:W-:Y:S05]  /*15e0*/  @P0 BRA `(.L_x_9980) ;  /* 0x0000008000000947 */ /* 0x000fea0003800000 */
[----:B------:R-:W-:Y:S05]  /*15f0*/  BRA `(.L_x_9981) ;  /* 0x0000009000007947 */ /* 0x000fea0003800000 */
.L_x_9979:
[----:B-----5:R-:W-:-:S05]  /*1600*/  HADD2.F32 R120, -RZ, R113.H1_H1 ;  /* 0x30000071ff787230 */ /* 0x020fca0000004100 */
[----:B------:R-:W-:Y:S01]  /*1610*/  FADD.FTZ R135, R120, R135 ;  /* 0x0000008778877221 */ /* 0x000fe20000010000 */
[----:B------:R-:W-:Y:S05]  /*1620*/  BRA `(.L_x_9980) ;  /* 0x0000004000007947 */ /* 0x000fea0003800000 */
.L_x_9978:
[----:B-----5:R-:W-:Y:S02]  /*1630*/  HADD2.F32 R120, -RZ, R109.H1_H1 ;  /* 0x3000006dff787230 */ /* 0x020fe40000004100 */
[----:B------:R-:W-:-:S03]  /*1640*/  @P1 HADD2.F32 R126, -RZ, R113.H1_H1 ;  /* 0x30000071ff7e1230 */ /* 0x000fc60000004100 */
[----:B------:R-:W-:-:S04]  /*1650*/  FADD.FTZ R135, R120, R135 ;  /* 0x0000008778877221 */ /* 0x000fc80000010000 */
[----:B------:R-:W-:-:S05]  /*1660*/  @P1 FADD.FTZ R135, R126, R135 ;  /* 0x000000877e871221 */ /* 0x000fca0000010000 */
.L_x_9980:
[----:B------:R-:W-:-:S04]  /*1670*/  F2FP.PACK_AB R120, RZ, R135 ;  /* 0x00000087ff78723e */ /* 0x000fc800000000ff */
[----:B------:R-:W-:Y:S02]  /*1680*/  PRMT R117, R117, 0x5410, R120 ;  /* 0x0000541075757816 */ /* 0x000fe40000000078 */
.L_x_9981:
[----:B------:R-:W-:Y:S01]  /*1690*/  HADD2.F32 R134, -RZ, R122.H0_H0 ;  /* 0x2000007aff867230 */ /* 0x000fe20000004100 */
[----:B------:R-:W-:Y:S05]  /*16a0*/  @P2 BRA `(.L_x_9982) ;  /* 0x0000008000002947 */ /* 0x000fea0003800000 */
[----:B------:R-:W-:-:S04]  /*16b0*/  ISETP.NE.U32.AND P6, PT, RZ, c[0x0][0x180], PT ;  /* 0x00006000ff007a0c */ /* 0x000fc80003fc5070 */
[----:B------:R-:W-:-:S13]  /*16c0*/  ISETP.NE.AND.EX P6, PT, RZ, c[0x0][0x184], PT, P6 ;  /* 0x00006100ff007a0c */ /* 0x000fda0003fc5360 */
[----:B------:R-:W-:Y:S05]  /*16d0*/  @P6 BRA `(.L_x_9983) ;  /* 0x0000002000006947 */ /* 0x000fea0003800000 */
[----:B------:R-:W-:Y:S05]  /*16e0*/  @P0 BRA `(.L_x_9984) ;  /* 0x0000008000000947 */ /* 0x000fea0003800000 */
[----:B------:R-:W-:Y:S05]  /*16f0*/  BRA `(.L_x_9985) ;  /* 0x0000009000007947 */ /* 0x000fea0003800000 */
.L_x_9983:
[----:B-----5:R-:W-:-:S05]  /*1700*/  HADD2.F32 R121, -RZ, R114.H0_H0 ;  /* 0x20000072ff797230 */ /* 0x020fca0000004100 */
[----:B------:R-:W-:Y:S01]  /*1710*/  FADD.FTZ R134, R121, R134 ;  /* 0x0000008679867221 */ /* 0x000fe20000010000 */
[----:B------:R-:W-:Y:S05]  /*1720*/  BRA `(.L_x_9984) ;  /* 0x0000004000007947 */ /* 0x000fea0003800000 */
.L_x_9982:
[----:B-----5:R-:W-:Y:S02]  /*1730*/  HADD2.F32 R121, -RZ, R110.H0_H0 ;  /* 0x2000006eff797230 */ /* 0x020fe40000004100 */
[----:B------:R-:W-:-:S03]  /*1740*/  @P1 HADD2.F32 R127, -RZ, R114.H0_H0 ;  /* 0x20000072ff7f1230 */ /* 0x000fc60000004100 */
[----:B------:R-:W-:-:S04]  /*1750*/  FADD.FTZ R134, R121, R134 ;  /* 0x0000008679867221 */ /* 0x000fc80000010000 */
[----:B------:R-:W-:-:S05]  /*1760*/  @P1 FADD.FTZ R134, R127, R134 ;  /* 0x000000867f861221 */ /* 0x000fca0000010000 */
.L_x_9984:
[----:B------:R-:W-:-:S04]  /*1770*/  F2FP.PACK_AB R120, RZ, R134 ;  /* 0x00000086ff78723e */ /* 0x000fc800000000ff */
[----:B------:R-:W-:Y:S02]  /*1780*/  PRMT R118, R120, 0x7610, R118 ;  /* 0x0000761078767816 */ /* 0x000fe40000000076 */
.L_x_9985:
[----:B------:R-:W-:Y:S01]  /*1790*/  HADD2.F32 R138, -RZ, R122.H1_H1 ;  /* 0x3000007aff8a7230 */ /* 0x000fe20000004100 */
[----:B------:R-:W-:Y:S05]  /*17a0*/  @P2 BRA `(.L_x_9986) ;  /* 0x0000008000002947 */ /* 0x000fea0003800000 */
[----:B------:R-:W-:-:S04]  /*17b0*/  ISETP.NE.U32.AND P6, PT, RZ, c[0x0][0x180], PT ;  /* 0x00006000ff007a0c */ /* 0x000fc80003fc5070 */
[----:B------:R-:W-:-:S13]  /*17c0*/  ISETP.NE.AND.EX P6, PT, RZ, c[0x0][0x184], PT, P6 ;  /* 0x00006100ff007a0c */ /* 0x000fda0003fc5360 */
[----:B------:R-:W-:Y:S05]  /*17d0*/  @P6 BRA `(.L_x_9987) ;  /* 0x0000002000006947 */ /* 0x000fea0003800000 */
[----:B------:R-:W-:Y:S05]  /*17e0*/  @P0 BRA `(.L_x_9988) ;  /* 0x0000008000000947 */ /* 0x000fea0003800000 */
[----:B------:R-:W-:Y:S05]  /*17f0*/  BRA `(.L_x_9989) ;  /* 0x0000009000007947 */ /* 0x000fea0003800000 */
.L_x_9987:
[----:B-----5:R-:W-:-:S05]  /*1800*/  HADD2.F32 R121, -RZ, R114.H1_H1 ;  /* 0x30000072ff797230 */ /* 0x020fca0000004100 */
[----:B------:R-:W-:Y:S01]  /*1810*/  FADD.FTZ R138, R121, R138 ;  /* 0x0000008a798a7221 */ /* 0x000fe20000010000 */
[----:B------:R-:W-:Y:S05]  /*1820*/  BRA `(.L_x_9988) ;  /* 0x0000004000007947 */ /* 0x000fea0003800000 */
.L_x_9986:
[----:B-----5:R-:W-:Y:S02]  /*1830*/  HADD2.F32 R121, -RZ, R110.H1_H1 ;  /* 0x3000006eff797230 */ /* 0x020fe40000004100 */
[----:B------:R-:W-:-:S03]  /*1840*/  @P1 HADD2.F32 R127, -RZ, R114.H1_H1 ;  /* 0x30000072ff7f1230 */ /* 0x000fc60000004100 */
[----:B------:R-:W-:-:S04]  /*1850*/  FADD.FTZ R138, R121, R138 ;  /* 0x0000008a798a7221 */ /* 0x000fc80000010000 */
[----:B------:R-:W-:-:S05]  /*1860*/  @P1 FADD.FTZ R138, R127, R138 ;  /* 0x0000008a7f8a1221 */ /* 0x000fca0000010000 */
.L_x_9988:
[----:B------:R-:W-:-:S04]  /*1870*/  F2FP.PACK_AB R120, RZ, R138 ;  /* 0x0000008aff78723e */ /* 0x000fc800000000ff */
[----:B------:R-:W-:Y:S02]  /*1880*/  PRMT R118, R118, 0x5410, R120 ;  /* 0x0000541076767816 */ /* 0x000fe40000000078 */
.L_x_9989:
[----:B------:R-:W-:Y:S01]  /*1890*/  HADD2.F32 R139, -RZ, R123.H0_H0 ;  /* 0x2000007bff8b7230 */ /* 0x000fe20000004100 */
[----:B------:R-:W-:Y:S05]  /*18a0*/  @P2 BRA `(.L_x_9990) ;  /* 0x0000008000002947 */ /* 0x000fea0003800000 */
[----:B------:R-:W-:-:S04]  /*18b0*/  ISETP.NE.U32.AND P6, PT, RZ, c[0x0][0x180], PT ;  /* 0x00006000ff007a0c */ /* 0x000fc80003fc5070 */
[----:B------:R-:W-:-:S13]  /*18c0*/  ISETP.NE.AND.EX P6, PT, RZ, c[0x0][0x184], PT, P6 ;  /* 0x00006100ff007a0c */ /* 0x000fda0003fc5360 */
[----:B------:R-:W-:Y:S05]  /*18d0*/  @P6 BRA `(.L_x_9991) ;  /* 0x0000002000006947 */ /* 0x000fea0003800000 */
[----:B------:R-:W-:Y:S05]  /*18e0*/  @P0 BRA `(.L_x_9992) ;  /* 0x0000008000000947 */ /* 0x000fea0003800000 */
[----:B------:R-:W-:Y:S05]  /*18f0*/  BRA `(.L_x_9993) ;  /* 0x0000009000007947 */ /* 0x000fea0003800000 */
.L_x_9991:
[----:B-----5:R-:W-:-:S05]  /*1900*/  HADD2.F32 R120, -RZ, R115.H0_H0 ;  /* 0x20000073ff787230 */ /* 0x020fca0000004100 */
[----:B------:R-:W-:Y:S01]  /*1910*/  FADD.FTZ R139, R120, R139 ;  /* 0x0000008b788b7221 */ /* 0x000fe20000010000 */
[----:B------:R-:W-:Y:S05]  /*1920*/  BRA `(.L_x_9992) ;  /* 0x0000004000007947 */ /* 0x000fea0003800000 */
.L_x_9990:
[----:B-----5:R-:W-:Y:S02]  /*1930*/  HADD2.F32 R120, -RZ, R111.H0_H0 ;  /* 0x2000006fff787230 */ /* 0x020fe40000004100 */
[----:B------:R-:W-:-:S03]  /*1940*/  @P1 HADD2.F32 R122, -RZ, R115.H0_H0 ;  /* 0x20000073ff7a1230 */ /* 0x000fc60000004100 */
[----:B------:R-:W-:-:S04]  /*1950*/  FADD.FTZ R139, R120, R139 ;  /* 0x0000008b788b7221 */ /* 0x000fc80000010000 */
[----:B------:R-:W-:-:S05]  /*1960*/  @P1 FADD.FTZ R139, R122, R139 ;  /* 0x0000008b7a8b1221 */ /* 0x000fca0000010000 */
.L_x_9992:
[----:B------:R-:W-:-:S04]  /*1970*/  F2FP.PACK_AB R120, RZ, R139 ;  /* 0x0000008bff78723e */ /* 0x000fc800000000ff */
[----:B------:R-:W-:Y:S02]  /*1980*/  PRMT R119, R120, 0x7610, R119 ;  /* 0x0000761078777816 */ /* 0x000fe40000000077 */
.L_x_9993:
[----:B------:R-:W-:Y:S01]  /*1990*/  HADD2.F32 R142, -RZ, R123.H1_H1 ;  /* 0x3000007bff8e7230 */ /* 0x000fe20000004100 */
[----:B------:R-:W-:Y:S05]  /*19a0*/  @P2 BRA `(.L_x_9994) ;  /* 0x0000008000002947 */ /* 0x000fea0003800000 */
[----:B------:R-:W-:-:S04]  /*19b0*/  ISETP.NE.U32.AND P1, PT, RZ, c[0x0][0x180], PT ;  /* 0x00006000ff007a0c */ /* 0x000fc80003f25070 */
[----:B------:R-:W-:-:S13]  /*19c0*/  ISETP.NE.AND.EX P1, PT, RZ, c[0x0][0x184], PT, P1 ;  /* 0x00006100ff007a0c */ /* 0x000fda0003f25310 */
[----:B------:R-:W-:Y:S05]  /*19d0*/  @P1 BRA `(.L_x_9995) ;  /* 0x0000002000001947 */ /* 0x000fea0003800000 */
[----:B------:R-:W-:Y:S05]  /*19e0*/  @P0 BRA `(.L_x_9996) ;  /* 0x0000008000000947 */ /* 0x000fea0003800000 */
[----:B------:R-:W-:Y:S05]  /*19f0*/  BRA `(.L_x_9997) ;  /* 0x0000009000007947 */ /* 0x000fea0003800000 */
.L_x_9995:
[----:B-----5:R-:W-:-:S05]  /*1a00*/  HADD2.F32 R121, -RZ, R115.H1_H1 ;  /* 0x30000073ff797230 */ /* 0x020fca0000004100 */
[----:B------:R-:W-:Y:S01]  /*1a10*/  FADD.FTZ R142, R121, R142 ;  /* 0x0000008e798e7221 */ /* 0x000fe20000010000 */
[----:B------:R-:W-:Y:S05]  /*1a20*/  BRA `(.L_x_9996) ;  /* 0x0000004000007947 */ /* 0x000fea0003800000 */
.L_x_9994:
[----:B-----5:R-:W-:Y:S02]  /*1a30*/  HADD2.F32 R121, -RZ, R111.H1_H1 ;  /* 0x3000006fff797230 */ /* 0x020fe40000004100 */
[----:B------:R-:W-:-:S03]  /*1a40*/  @P1 HADD2.F32 R123, -RZ, R115.H1_H1 ;  /* 0x30000073ff7b1230 */ /* 0x000fc60000004100 */
[----:B------:R-:W-:-:S04]  /*1a50*/  FADD.FTZ R142, R121, R142 ;  /* 0x0000008e798e7221 */ /* 0x000fc80000010000 */
[----:B------:R-:W-:-:S05]  /*1a60*/  @P1 FADD.FTZ R142, R123, R142 ;  /* 0x0000008e7b8e1221 */ /* 0x000fca0000010000 */
.L_x_9996:
[----:B------:R-:W-:-:S04]  /*1a70*/  F2FP.PACK_AB R120, RZ, R142 ;  /* 0x0000008eff78723e */ /* 0x000fc800000000ff */
[----:B------:R-:W-:Y:S02]  /*1a80*/  PRMT R119, R119, 0x5410, R120 ;  /* 0x0000541077777816 */ /* 0x000fe40000000078 */
.L_x_9997:
[----:B------:R-:W-:-:S04]  /*1a90*/  @P0 LEA R120, P1, R125, c[0x0][0x188], 0x4 ;  /* 0x000062007d780a11 */ /* 0x000fc800078220ff */
[C---:B------:R-:W-:Y:S02]  /*1aa0*/  @P0 LEA.HI.X R121, R125.reuse, c[0x0][0x18c], RZ, 0x4, P1 ;  /* 0x000063007d790a11 */ /* 0x040fe400008f24ff */
[----:B------:R-:W-:-:S03]  /*1ab0*/  IADD3 R125, R125, 0x20, RZ ;  /* 0x000000207d7d7810 */ /* 0x000fc60007ffe0ff */
[----:B------:R0:W-:Y:S04]  /*1ac0*/  @P0 STG.E.128 [R120.64], R116 ;  /* 0x0000007478000986 */ /* 0x0001e8000c101d04 */
.L_x_9965:
[----:B------:R-:W-:Y:S05]  /*1ad0*/  BSYNC B0 ;  /* 0x0000000000007941 */ /* 0x000fea0003800000 */
.L_x_9964:
        /* <DEDUP_REMOVED lines=24> */
.L_x_10001:
[----:B-----5:R-:W-:-:S05]  /*1c60*/  HADD2.F32 R7, -RZ, R112.H0_H0 ;  /* 0x20000070ff077230 */ /* 0x020fca0000004100 */
[----:B------:R-:W-:Y:S01]  /*1c70*/  FADD.FTZ R6, R7, R6 ;  /* 0x0000000607067221 */ /* 0x000fe20000010000 */
[----:B------:R-:W-:Y:S05]  /*1c80*/  BRA `(.L_x_10002) ;  /* 0x0000004000007947 */ /* 0x000fea0003800000 */
.L_x_10000:
[----:B0----5:R-:W-:Y:S02]  /*1c90*/  HADD2.F32 R7, -RZ, R108.H0_H0 ;  /* 0x2000006cff077230 */ /* 0x021fe40000004100 */
[----:B------:R-:W-:-:S03]  /*1ca0*/  @P1 HADD2.F32 R127, -RZ, R112.H0_H0 ;  /* 0x20000070ff7f1230 */ /* 0x000fc60000004100 */
[----:B------:R-:W-:-:S04]  /*1cb0*/  FADD.FTZ R6, R7, R6 ;  /* 0x0000000607067221 */ /* 0x000fc80000010000 */
[----:B------:R-:W-:-:S05]  /*1cc0*/  @P1 FADD.FTZ R6, R127, R6 ;  /* 0x000000067f061221 */ /* 0x000fca0000010000 */
.L_x_10002:
[----:B------:R-:W-:-:S04]  /*1cd0*/  F2FP.PACK_AB R7, RZ, R6 ;  /* 0x00000006ff07723e */ /* 0x000fc800000000ff */
[----:B------:R-:W-:Y:S02]  /*1ce0*/  PRMT R116, R7, 0x7610, R116 ;  /* 0x0000761007747816 */ /* 0x000fe40000000074 */
.L_x_10003:
[----:B------:R-:W-:Y:S01]  /*1cf0*/  HADD2.F32 R8, -RZ, R120.H1_H1 ;  /* 0x30000078ff087230 */ /* 0x000fe20000004100 */
[----:B------:R-:W-:Y:S05]  /*1d00*/  @P2 BRA `(.L_x_10004) ;  /* 0x0000008000002947 */ /* 0x000fea0003800000 */
[----:B------:R-:W-:-:S04]  /*1d10*/  ISETP.NE.U32.AND P6, PT, RZ, c[0x0][0x180], PT ;  /* 0x00006000ff007a0c */ /* 0x000fc80003fc5070 */
[----:B------:R-:W-:-:S13]  /*1d20*/  ISETP.NE.AND.EX P6, PT, RZ, c[0x0][0x184], PT, P6 ;  /* 0x00006100ff007a0c */ /* 0x000fda0003fc5360 */
[----:B------:R-:W-:Y:S05]  /*1d30*/  @P6 BRA `(.L_x_10005) ;  /* 0x0000002000006947 */ /* 0x000fea0003800000 */
[----:B------:R-:W-:Y:S05]  /*1d40*/  @P0 BRA `(.L_x_10006) ;  /* 0x0000008000000947 */ /* 0x000fea0003800000 */
[----:B------:R-:W-:Y:S05]  /*1d50*/  BRA `(.L_x_10007) ;  /* 0x0000009000007947 */ /* 0x000fea0003800000 */
.L_x_10005:
[----:B-----5:R-:W-:-:S05]  /*1d60*/  HADD2.F32 R7, -RZ, R112.H1_H1 ;  /* 0x30000070ff077230 */ /* 0x020fca0000004100 */
[----:B------:R-:W-:Y:S01]  /*1d70*/  FADD.FTZ R8, R7, R8 ;  /* 0x0000000807087221 */ /* 0x000fe20000010000 */
[----:B------:R-:W-:Y:S05]  /*1d80*/  BRA `(.L_x_10006) ;  /* 0x0000004000007947 */ /* 0x000fea0003800000 */
.L_x_10004:
[----:B-----5:R-:W-:Y:S02]  /*1d90*/  HADD2.F32 R7, -RZ, R108.H1_H1 ;  /* 0x3000006cff077230 */ /* 0x020fe40000004100 */
[----:B------:R-:W-:-:S03]  /*1da0*/  @P1 HADD2.F32 R127, -RZ, R112.H1_H1 ;  /* 0x30000070ff7f1230 */ /* 0x000fc60000004100 */
[----:B------:R-:W-:-:S04]  /*1db0*/  FADD.FTZ R8, R7, R8 ;  /* 0x0000000807087221 */ /* 0x000fc80000010000 */
[----:B------:R-:W-:-:S05]  /*1dc0*/  @P1 FADD.FTZ R8, R127, R8 ;  /* 0x000000087f081221 */ /* 0x000fca0000010000 */
.L_x_10006:
[----:B------:R-:W-:-:S04]  /*1dd0*/  F2FP.PACK_AB R7, RZ, R8 ;  /* 0x00000008ff07723e */ /* 0x000fc800000000ff */
[----:B------:R-:W-:Y:S02]  /*1de0*/  PRMT R116, R116, 0x5410, R7 ;  /* 0x0000541074747816 */ /* 0x000fe40000000007 */
.L_x_10007:
[----:B------:R-:W-:Y:S01]  /*1df0*/  HADD2.F32 R7, -RZ, R121.H0_H0 ;  /* 0x20000079ff077230 */ /* 0x000fe20000004100 */
[----:B------:R-:W-:Y:S05]  /*1e00*/  @P2 BRA `(.L_x_10008) ;  /* 0x0000008000002947 */ /* 0x000fea0003800000 */
[----:B------:R-:W-:-:S04]  /*1e10*/  ISETP.NE.U32.AND P6, PT, RZ, c[0x0][0x180], PT ;  /* 0x00006000ff007a0c */ /* 0x000fc80003fc5070 */
[----:B------:R-:W-:-:S13]  /*1e20*/  ISETP.NE.AND.EX P6, PT, RZ, c[0x0][0x184], PT, P6 ;  /* 0x00006100ff007a0c */ /* 0x000fda0003fc5360 */
[----:B------:R-:W-:Y:S05]  /*1e30*/  @P6 BRA `(.L_x_10009) ;  /* 0x0000002000006947 */ /* 0x000fea0003800000 */
[----:B------:R-:W-:Y:S05]  /*1e40*/  @P0 BRA `(.L_x_10010) ;  /* 0x0000008000000947 */ /* 0x000fea0003800000 */
[----:B------:R-:W-:Y:S05]  /*1e50*/  BRA `(.L_x_10011) ;  /* 0x0000009000007947 */ /* 0x000fea0003800000 */
.L_x_10009:
[----:B-----5:R-:W-:-:S05]  /*1e60*/  HADD2.F32 R120, -RZ, R113.H0_H0 ;  /* 0x20000071ff787230 */ /* 0x020fca0000004100 */
[----:B------:R-:W-:Y:S01]  /*1e70*/  FADD.FTZ R7, R120, R7 ;  /* 0x0000000778077221 */ /* 0x000fe20000010000 */
[----:B------:R-:W-:Y:S05]  /*1e80*/  BRA `(.L_x_10010) ;  /* 0x0000004000007947 */ /* 0x000fea0003800000 */
.L_x_10008:
[----:B-----5:R-:W-:Y:S02]  /*1e90*/  HADD2.F32 R120, -RZ, R109.H0_H0 ;  /* 0x2000006dff787230 */ /* 0x020fe40000004100 */
[----:B------:R-:W-:-:S03]  /*1ea0*/  @P1 HADD2.F32 R126, -RZ, R113.H0_H0 ;  /* 0x20000071ff7e1230 */ /* 0x000fc60000004100 */
[----:B------:R-:W-:-:S04]  /*1eb0*/  FADD.FTZ R7, R120, R7 ;  /* 0x0000000778077221 */ /* 0x000fc80000010000 */
[----:B------:R-:W-:-:S05]  /*1ec0*/  @P1 FADD.FTZ R7, R126, R7 ;  /* 0x000000077e071221 */ /* 0x000fca0000010000 */
.L_x_10010:
[----:B------:R-:W-:-:S04]  /*1ed0*/  F2FP.PACK_AB R120, RZ, R7 ;  /* 0x00000007ff78723e */ /* 0x000fc800000000ff */
[----:B------:R-:W-:Y:S02]  /*1ee0*/  PRMT R117, R120, 0x7610, R117 ;  /* 0x0000761078757816 */ /* 0x000fe40000000075 */
.L_x_10011:
[----:B------:R-:W-:Y:S01]  /*1ef0*/  HADD2.F32 R133, -RZ, R121.H1_H1 ;  /* 0x30000079ff857230 */ /* 0x000fe20000004100 */
[----:B------:R-:W-:Y:S05]  /*1f00*/  @P2 BRA `(.L_x_10012) ;  /* 0x0000008000002947 */ /* 0x000fea0003800000 */
[----:B------:R-:W-:-:S04]  /*1f10*/  ISETP.NE.U32.AND P6, PT, RZ, c[0x0][0x180], PT ;  /* 0x00006000ff007a0c */ /* 0x000fc80003fc5070 */
[----:B------:R-:W-:-:S13]  /*1f20*/  ISETP.NE.AND.EX P6, PT, RZ, c[0x0][0x184], PT, P6 ;  /* 0x00006100ff007a0c */ /* 0x000fda0003fc5360 */
[----:B------:R-:W-:Y:S05]  /*1f30*/  @P6 BRA `(.L_x_10013) ;  /* 0x0000002000006947 */ /* 0x000fea0003800000 */
[----:B------:R-:W-:Y:S05]  /*1f40*/  @P0 BRA `(.L_x_10014) ;  /* 0x0000008000000947 */ /* 0x000fea0003800000 */
[----:B------:R-:W-:Y:S05]  /*1f50*/  BRA `(.L_x_10015) ;  /* 0x0000009000007947 */ /* 0x000fea0003800000 */
.L_x_10013:
[----:B-----5:R-:W-:-:S05]  /*1f60*/  HADD2.F32 R120, -RZ, R113.H1_H1 ;  /* 0x30000071ff787230 */ /* 0x020fca0000004100 */
[----:B------:R-:W-:Y:S01]  /*1f70*/  FADD.FTZ R133, R120, R133 ;  /* 0x0000008578857221 */ /* 0x000fe20000010000 */
[----:B------:R-:W-:Y:S05]  /*1f80*/  BRA `(.L_x_10014) ;  /* 0x0000004000007947 */ /* 0x000fea0003800000 */
.L_x_10012:
[----:B-----5:R-:W-:Y:S02]  /*1f90*/  HADD2.F32 R120, -RZ, R109.H1_H1 ;  /* 0x3000006dff787230 */ /* 0x020fe40000004100 */
[----:B------:R-:W-:-:S03]  /*1fa0*/  @P1 HADD2.F32 R126, -RZ, R113.H1_H1 ;  /* 0x30000071ff7e1230 */ /* 0x000fc60000004100 */
[----:B------:R-:W-:-:S04]  /*1fb0*/  FADD.FTZ R133, R120, R133 ;  /* 0x0000008578857221 */ /* 0x000fc80000010000 */
[----:B------:R-:W-:-:S05]  /*1fc0*/  @P1 FADD.FTZ R133, R126, R133 ;  /* 0x000000857e851221 */ /* 0x000fca0000010000 */
.L_x_10014:
[----:B------:R-:W-:-:S04]  /*1fd0*/  F2FP.PACK_AB R120, RZ, R133 ;  /* 0x00000085ff78723e */ /* 0x000fc800000000ff */
[----:B------:R-:W-:Y:S02]  /*1fe0*/  PRMT R117, R117, 0x5410, R120 ;  /* 0x0000541075757816 */ /* 0x000fe40000000078 */
.L_x_10015:
[----:B------:R-:W-:Y:S01]  /*1ff0*/  HADD2.F32 R132, -RZ, R122.H0_H0 ;  /* 0x2000007aff847230 */ /* 0x000fe20000004100 */
[----:B------:R-:W-:Y:S05]  /*2000*/  @P2 BRA `(.L_x_10016) ;  /* 0x0000008000002947 */ /* 0x000fea0003800000 */
[----:B------:R-:W-:-:S04]  /*2010*/  ISETP.NE.U32.AND P6, PT, RZ, c[0x0][0x180], PT ;  /* 0x00006000ff007a0c */ /* 0x000fc80003fc5070 */
[----:B------:R-:W-:-:S13]  /*2020*/  ISETP.NE.AND.EX P6, PT, RZ, c[0x0][0x184], PT, P6 ;  /* 0x00006100ff007a0c */ /* 0x000fda0003fc5360 */
[----:B------:R-:W-:Y:S05]  /*2030*/  @P6 BRA `(.L_x_10017) ;  /* 0x0000002000006947 */ /* 0x000fea0003800000 */
[----:B------:R-:W-:Y:S05]  /*2040*/  @P0 BRA `(.L_x_10018) ;  /* 0x0000008000000947 */ /* 0x000fea0003800000 */
[----:B------:R-:W-:Y:S05]  /*2050*/  BRA `(.L_x_10019) ;  /* 0x0000009000007947 */ /* 0x000fea0003800000 */
.L_x_10017:
[----:B-----5:R-:W-:-:S05]  /*2060*/  HADD2.F32 R121, -RZ, R114.H0_H0 ;  /* 0x20000072ff797230 */ /* 0x020fca0000004100 */
[----:B------:R-:W-:Y:S01]  /*2070*/  FADD.FTZ R132, R121, R132 ;  /* 0x0000008479847221 */ /* 0x000fe20000010000 */
[----:B------:R-:W-:Y:S05]  /*2080*/  BRA `(.L_x_10018) ;  /* 0x0000004000007947 */ /* 0x000fea0003800000 */
.L_x_10016:
[----:B-----5:R-:W-:Y:S02]  /*2090*/  HADD2.F32 R121, -RZ, R110.H0_H0 ;  /* 0x2000006eff797230 */ /* 0x020fe40000004100 */
[----:B------:R-:W-:-:S03]  /*20a0*/  @P1 HADD2.F32 R127, -RZ, R114.H0_H0 ;  /* 0x20000072ff7f1230 */ /* 0x000fc60000004100 */
[----:B------:R-:W-:-:S04]  /*20b0*/  FADD.FTZ R132, R121, R132 ;  /* 0x0000008479847221 */ /* 0x000fc80000010000 */
[----:B------:R-:W-:-:S05]  /*20c0*/  @P1 FADD.FTZ R132, R127, R132 ;  /* 0x000000847f841221 */ /* 0x000fca0000010000 */
.L_x_10018:
[----:B------:R-:W-:-:S04]  /*20d0*/  F2FP.PACK_AB R120, RZ, R132 ;  /* 0x00000084ff78723e */ /* 0x000fc800000000ff */
[----:B------:R-:W-:Y:S02]  /*20e0*/  PRMT R118, R120, 0x7610, R118 ;  /* 0x0000761078767816 */ /* 0x000fe40000000076 */
.L_x_10019:
[----:B------:R-:W-:Y:S01]  /*20f0*/  HADD2.F32 R140, -RZ, R122.H1_H1 ;  /* 0x3000007aff8c7230 */ /* 0x000fe20000004100 */
[----:B------:R-:W-:Y:S05]  /*2100*/  @P2 BRA `(.L_x_10020) ;  /* 0x0000008000002947 */ /* 0x000fea0003800000 */
[----:B------:R-:W-:-:S04]  /*2110*/  ISETP.NE.U32.AND P6, PT, RZ, c[0x0][0x180], PT ;  /* 0x00006000ff007a0c */ /* 0x000fc80003fc5070 */
[----:B------:R-:W-:-:S13]  /*2120*/  ISETP.NE.AND.EX P6, PT, RZ, c[0x0][0x184], PT, P6 ;  /* 0x00006100ff007a0c */ /* 0x000fda0003fc5360 */
[----:B------:R-:W-:Y:S05]  /*2130*/  @P6 BRA `(.L_x_10021) ;  /* 0x0000002000006947 */ /* 0x000fea0003800000 */
[----:B------:R-:W-:Y:S05]  /*2140*/  @P0 BRA `(.L_x_10022) ;  /* 0x0000008000000947 */ /* 0x000fea0003800000 */
[----:B------:R-:W-:Y:S05]  /*2150*/  BRA `(.L_x_10023) ;  /* 0x0000009000007947 */ /* 0x000fea0003800000 */
.L_x_10021:
[----:B-----5:R-:W-:-:S05]  /*2160*/  HADD2.F32 R121, -RZ, R114.H1_H1 ;  /* 0x30000072ff797230 */ /* 0x020fca0000004100 */
[----:B------:R-:W-:Y:S01]  /*2170*/  FADD.FTZ R140, R121, R140 ;  /* 0x0000008c798c7221 */ /* 0x000fe20000010000 */
[----:B------:R-:W-:Y:S05]  /*2180*/  BRA `(.L_x_10022) ;  /* 0x0000004000007947 */ /* 0x000fea0003800000 */
.L_x_10020:
[----:B-----5:R-:W-:Y:S02]  /*2190*/  HADD2.F32 R121, -RZ, R110.H1_H1 ;  /* 0x3000006eff797230 */ /* 0x020fe40000004100 */
[----:B------:R-:W-:-:S03]  /*21a0*/  @P1 HADD2.F32 R127, -RZ, R114.H1_H1 ;  /* 0x30000072ff7f1230 */ /* 0x000fc60000004100 */
[----:B------:R-:W-:-:S04]  /*21b0*/  FADD.FTZ R140, R121, R140 ;  /* 0x0000008c798c7221 */ /* 0x000fc80000010000 */
[----:B------:R-:W-:-:S05]  /*21c0*/  @P1 FADD.FTZ R140, R127, R140 ;  /* 0x0000008c7f8c1221 */ /* 0x000fca0000010000 */
.L_x_10022:
[----:B------:R-:W-:-:S04]  /*21d0*/  F2FP.PACK_AB R120, RZ, R140 ;  /* 0x0000008cff78723e */ /* 0x000fc800000000ff */
[----:B------:R-:W-:Y:S02]  /*21e0*/  PRMT R118, R118, 0x5410, R120 ;  /* 0x0000541076767816 */ /* 0x000fe40000000078 */
.L_x_10023:
[----:B------:R-:W-:Y:S01]  /*21f0*/  HADD2.F32 R141, -RZ, R123.H0_H0 ;  /* 0x2000007bff8d7230 */ /* 0x000fe20000004100 */
[----:B------:R-:W-:Y:S05]  /*2200*/  @P2 BRA `(.L_x_10024) ;  /* 0x0000008000002947 */ /* 0x000fea0003800000 */
[----:B------:R-:W-:-:S04]  /*2210*/  ISETP.NE.U32.AND P6, PT, RZ, c[0x0][0x180], PT ;  /* 0x00006000ff007a0c */ /* 0x000fc80003fc5070 */
[----:B------:R-:W-:-:S13]  /*2220*/  ISETP.NE.AND.EX P6, PT, RZ, c[0x0][0x184], PT, P6 ;  /* 0x00006100ff007a0c */ /* 0x000fda0003fc5360 */
[----:B------:R-:W-:Y:S05]  /*2230*/  @P6 BRA `(.L_x_10025) ;  /* 0x0000002000006947 */ /* 0x000fea0003800000 */
[----:B------:R-:W-:Y:S05]  /*2240*/  @P0 BRA `(.L_x_10026) ;  /* 0x0000008000000947 */ /* 0x000fea0003800000 */
[----:B------:R-:W-:Y:S05]  /*2250*/  BRA `(.L_x_10027) ;  /* 0x0000009000007947 */ /* 0x000fea0003800000 */
.L_x_10025:
[----:B-----5:R-:W-:-:S05]  /*2260*/  HADD2.F32 R120, -RZ, R115.H0_H0 ;  /* 0x20000073ff787230 */ /* 0x020fca0000004100 */
[----:B------:R-:W-:Y:S01]  /*2270*/  FADD.FTZ R141, R120, R141 ;  /* 0x0000008d788d7221 */ /* 0x000fe20000010000 */
[----:B------:R-:W-:Y:S05]  /*2280*/  BRA `(.L_x_10026) ;  /* 0x0000004000007947 */ /* 0x000fea0003800000 */
.L_x_10024:
[----:B-----5:R-:W-:Y:S02]  /*2290*/  HADD2.F32 R120, -RZ, R111.H0_H0 ;  /* 0x2000006fff787230 */ /* 0x020fe40000004100 */
[----:B------:R-:W-:-:S03]  /*22a0*/  @P1 HADD2.F32 R122, -RZ, R115.H0_H0 ;  /* 0x20000073ff7a1230 */ /* 0x000fc60000004100 */
[----:B------:R-:W-:-:S04]  /*22b0*/  FADD.FTZ R141, R120, R141 ;  /* 0x0000008d788d7221 */ /* 0x000fc80000010000 */
[----:B------:R-:W-:-:S05]  /*22c0*/  @P1 FADD.FTZ R141, R122, R141 ;  /* 0x0000008d7a8d1221 */ /* 0x000fca0000010000 */
.L_x_10026:
[----:B------:R-:W-:-:S04]  /*22d0*/  F2FP.PACK_AB R120, RZ, R141 ;  /* 0x0000008dff78723e */ /* 0x000fc800000000ff */
[----:B------:R-:W-:Y:S02]  /*22e0*/  PRMT R119, R120, 0x7610, R119 ;  /* 0x0000761078777816 */ /* 0x000fe40000000077 */
.L_x_10027:
[----:B------:R-:W-:Y:S01]  /*22f0*/  HADD2.F32 R143, -RZ, R123.H1_H1 ;  /* 0x3000007bff8f7230 */ /* 0x000fe20000004100 */
[----:B------:R-:W-:Y:S05]  /*2300*/  @P2 BRA `(.L_x_10028) ;  /* 0x0000008000002947 */ /* 0x000fea0003800000 */
[----:B------:R-:W-:-:S04]  /*2310*/  ISETP.NE.U32.AND P1, PT, RZ, c[0x0][0x180], PT ;  /* 0x00006000ff007a0c */ /* 0x000fc80003f25070 */
[----:B------:R-:W-:-:S13]  /*2320*/  ISETP.NE.AND.EX P1, PT, RZ, c[0x0][0x184], PT, P1 ;  /* 0x00006100ff007a0c */ /* 0x000fda0003f25310 */
[----:B------:R-:W-:Y:S05]  /*2330*/  @P1 BRA `(.L_x_10029) ;  /* 0x0000002000001947 */ /* 0x000fea0003800000 */
[----:B------:R-:W-:Y:S05]  /*2340*/  @P0 BRA `(.L_x_10030) ;  /* 0x0000008000000947 */ /* 0x000fea0003800000 */
[----:B------:R-:W-:Y:S05]  /*2350*/  BRA `(.L_x_10031) ;  /* 0x0000009000007947 */ /* 0x000fea0003800000 */
.L_x_10029:
[----:B-----5:R-:W-:-:S05]  /*2360*/  HADD2.F32 R120, -RZ, R115.H1_H1 ;  /* 0x30000073ff787230 */ /* 0x020fca0000004100 */
[----:B------:R-:W-:Y:S01]  /*2370*/  FADD.FTZ R143, R120, R143 ;  /* 0x0000008f788f7221 */ /* 0x000fe20000010000 */
[----:B------:R-:W-:Y:S05]  /*2380*/  BRA `(.L_x_10030) ;  /* 0x0000004000007947 */ /* 0x000fea0003800000 */
.L_x_10028:
[----:B-----5:R-:W-:Y:S02]  /*2390*/  HADD2.F32 R120, -RZ, R111.H1_H1 ;  /* 0x3000006fff787230 */ /* 0x020fe40000004100 */
[----:B------:R-:W-:-:S03]  /*23a0*/  @P1 HADD2.F32 R122, -RZ, R115.H1_H1 ;  /* 0x30000073ff7a1230 */ /* 0x000fc60000004100 */
[----:B------:R-:W-:-:S04]  /*23b0*/  FADD.FTZ R143, R120, R143 ;  /* 0x0000008f788f7221 */ /* 0x000fc80000010000 */
[----:B------:R-:W-:-:S05]  /*23c0*/  @P1 FADD.FTZ R143, R122, R143 ;  /* 0x0000008f7a8f1221 */ /* 0x000fca0000010000 */
.L_x_10030:
[----:B------:R-:W-:-:S04]  /*23d0*/  F2FP.PACK_AB R120, RZ, R143 ;  /* 0x0000008fff78723e */ /* 0x000fc800000000ff */
[----:B------:R-:W-:Y:S02]  /*23e0*/  PRMT R119, R119, 0x5410, R120 ;  /* 0x0000541077777816 */ /* 0x000fe40000000078 */
.L_x_10031:
[----:B------:R-:W-:-:S04]  /*23f0*/  @P0 LEA R120, P1, R125, c[0x0][0x188], 0x4 ;  /* 0x000062007d780a11 */ /* 0x000fc800078220ff */
[----:B------:R-:W-:-:S05]  /*2400*/  @P0 LEA.HI.X R121, R125, c[0x0][0x18c], RZ, 0x4, P1 ;  /* 0x000063007d790a11 */ /* 0x000fca00008f24ff */
[----:B------:R0:W-:Y:S04]  /*2410*/  @P0 STG.E.128 [R120.64], R116 ;  /* 0x0000007478000986 */ /* 0x0001e8000c101d04 */
.L_x_9999:
[----:B------:R-:W-:Y:S05]  /*2420*/  BSYNC B0 ;  /* 0x0000000000007941 */ /* 0x000fea0003800000 */
.L_x_9998:
        /* <DEDUP_REMOVED lines=30> */
.L_x_10042:
        /* <DEDUP_REMOVED lines=69> */
.L_x_10043:
        /* <DEDUP_REMOVED lines=18> */
[----:B------:R-:W-:Y:S02]  /*2b80*/  FADD.FTZ R126, R131, -R151 ;  /* 0x80000097837e7221 */ /* 0x000fe40000010000 */
[----:B------:R-:W-:-:S02]  /*2b90*/  FMUL.FTZ R127, R149, R122 ;  /* 0x0000007a957f7220 */ /* 0x000fc40000410000 */
[----:B------:R-:W-:Y:S02]  /*2ba0*/  FMUL.FTZ R150, R149, R126 ;  /* 0x0000007e95967220 */ /* 0x000fe40000410000 */
[--C-:B------:R-:W-:Y:S02]  /*2bb0*/  FADD.FTZ R120, R2, -R151.reuse ;  /* 0x8000009702787221 */ /* 0x100fe40000010000 */
[----:B0-----:R-:W-:Y:S02]  /*2bc0*/  FADD.FTZ R124, R128, -R151 ;  /* 0x80000097807c7221 */ /* 0x001fe40000010000 */
[----:B-----5:R-:W-:Y:S02]  /*2bd0*/  FFMA.FTZ R123, R34, R127, R18 ;  /* 0x0000007f227b7223 */ /* 0x020fe40000010012 */
[----:B------:R-:W-:Y:S02]  /*2be0*/  FFMA.FTZ R126, R35, R150, R19 ;  /* 0x00000096237e7223 */ /* 0x000fe40000010013 */
[----:B------:R-:W-:-:S02]  /*2bf0*/  FMUL.FTZ R125, R149, R120 ;  /* 0x00000078957d7220 */ /* 0x000fc40000410000 */
[----:B------:R-:W-:Y:S01]  /*2c00*/  FMUL.FTZ R124, R149, R124 ;  /* 0x0000007c957c7220 */ /* 0x000fe20000410000 */
[----:B------:R-:W-:Y:S01]  /*2c10*/  F2FP.PACK_AB R123, R126, R123 ;  /* 0x0000007b7e7b723e */ /* 0x000fe200000000ff */
[--C-:B------:R-:W-:Y:S02]  /*2c20*/  FADD.FTZ R122, R11, -R151.reuse ;  /* 0x800000970b7a7221 */ /* 0x100fe40000010000 */
[--C-:B------:R-:W-:Y:S02]  /*2c30*/  FADD.FTZ R126, R136, -R151.reuse ;  /* 0x80000097887e7221 */ /* 0x100fe40000010000 */
        /* <DEDUP_REMOVED lines=15> */
[----:B------:R-:W-:Y:S01]  /*2d30*/  FFMA.FTZ R153, R43, R150, R27 ;  /* 0x000000962b997223 */ /* 0x000fe2000001001b */
[----:B------:R-:W-:Y:S01]  /*2d40*/  HFMA2.MMA R150, -RZ, RZ, 0, 9.5367431640625e-07 ;  /* 0x00000010ff967435 */ /* 0x000fe200000001ff */
[----:B------:R-:W-:Y:S01]  /*2d50*/  FFMA.FTZ R147, R40, R147, R24 ;  /* 0x0000009328937223 */ /* 0x000fe20000010018 */
[----:B------:R-:W-:Y:S01]  /*2d60*/  F2FP.PACK_AB R122, R144, R127 ;  /* 0x0000007f907a723e */ /* 0x000fe200000000ff */
[----:B------:R-:W-:Y:S01]  /*2d70*/  FFMA.FTZ R144, R36, R125, R20 ;  /* 0x0000007d24907223 */ /* 0x000fe20000010014 */
[----:B------:R-:W-:Y:S01]  /*2d80*/  F2FP.PACK_AB R127, R153, R148 ;  /* 0x00000094997f723e */ /* 0x000fe200000000ff */
[----:B------:R-:W-:-:S02]  /*2d90*/  FFMA.FTZ R148, R41, R146, R25 ;  /* 0x0000009229947223 */ /* 0x000fc40000010019 */
[----:B------:R-:W-:Y:S02]  /*2da0*/  FFMA.FTZ R125, R38, R145, R22 ;  /* 0x00000091267d7223 */ /* 0x000fe40000010016 */
[----:B------:R-:W-:Y:S01]  /*2db0*/  FFMA.FTZ R146, R39, R126, R23 ;  /* 0x0000007e27927223 */ /* 0x000fe20000010017 */
[----:B------:R-:W-:Y:S01]  /*2dc0*/  F2FP.PACK_AB R126, R148, R147 ;  /* 0x00000093947e723e */ /* 0x000fe200000000ff */
[----:B------:R-:W-:-:S03]  /*2dd0*/  FFMA.FTZ R145, R37, R124, R21 ;  /* 0x0000007c25917223 */ /* 0x000fc60000010015 */
[----:B------:R-:W-:Y:S01]  /*2de0*/  F2FP.PACK_AB R125, R146, R125 ;  /* 0x0000007d927d723e */ /* 0x000fe200000000ff */
[----:B------:R-:W-:Y:S01]  /*2df0*/  IMAD.WIDE.U32 R146, R3, R150, c[0x0][0x208] ;  /* 0x0000820003927625 */ /* 0x000fe200078e0096 */
[----:B------:R-:W-:-:S03]  /*2e00*/  F2FP.PACK_AB R124, R145, R144 ;  /* 0x00000090917c723e */ /* 0x000fc600000000ff */
[C---:B------:R-:W-:Y:S01]  /*2e10*/  IMAD.WIDE.U32 R144, R3.reuse, R150, c[0x0][0x210] ;  /* 0x0000840003907625 */ /* 0x040fe200078e0096 */
[----:B------:R0:W-:Y:S01]  /*2e20*/  STG.E.128 [R146.64], R120 ;  /* 0x0000007892007986 */ /* 0x0001e2000c101d04 */
[----:B------:R-:W-:-:S03]  /*2e30*/  IADD3 R3, R3, 0x20, RZ ;  /* 0x0000002003037810 */ /* 0x000fc60007ffe0ff */
[----:B------:R0:W-:Y:S04]  /*2e40*/  STG.E.128 [R144.64], R124 ;  /* 0x0000007c90007986 */ /* 0x0001e8000c101d04 */
.L_x_10035:
[----:B------:R-:W-:Y:S05]  /*2e50*/  BSYNC B0 ;  /* 0x0000000000007941 */ /* 0x000fea0003800000 */
.L_x_10034:
        /* <DEDUP_REMOVED lines=12> */
[----:B------:R-:W-:Y:S01]  /*2f20*/  F2FP.PACK_AB R123, R126, R123 ;  /* 0x0000007b7e7b723e */ /* 0x000fe200000000ff */
        /* <DEDUP_REMOVED lines=17> */
[----:B------:R-:W-:Y:S01]  /*3040*/  FFMA.FTZ R153, R75, R150, R59 ;  /* 0x000000964b997223 */ /* 0x000fe2000001003b */
[----:B------:R-:W-:Y:S01]  /*3050*/  MOV R150, 0x10 ;  /* 0x0000001000967802 */ /* 0x000fe20000000f00 */
        /* <DEDUP_REMOVED lines=16> */
.L_x_10037:
[----:B------:R-:W-:Y:S05]  /*3160*/  BSYNC B0 ;  /* 0x0000000000007941 */ /* 0x000fea0003800000 */
.L_x_10036:
[----:B------:R-:W-:Y:S01]  /*3170*/  BSSY B0, `(.L_x_10038) ;  /* 0x000002f000007945 */ /* 0x000fe20003800000 */
[----:B------:R-:W-:Y:S05]  /*3180*/  @!P3 BRA `(.L_x_10039) ;  /* 0x000002d00000b947 */ /* 0x000fea0003800000 */
[--C-:B0-2---:R-:W-:Y:S01]  /*3190*/  FADD.FTZ R120, R6, -R151.reuse ;  /* 0x8000009706787221 */ /* 0x105fe20000010000 */
[----:B------:R-:W-:Y:S01]  /*31a0*/  HFMA2.MMA R152, -RZ, RZ, 0, 9.5367431640625e-07 ;  /* 0x00000010ff987435 */ /* 0x000fe200000001ff */
        /* <DEDUP_REMOVED lines=29> */
[----:B------:R-:W-:Y:S02]  /*3380*/  FFMA.FTZ R147, R104, R145, R88 ;  /* 0x0000009168937223 */ /* 0x000fe40000010058 */
[----:B------:R-:W-:Y:S02]  /*3390*/  FFMA.FTZ R148, R105, R146, R89 ;  /* 0x0000009269947223 */ /* 0x000fe40000010059 */
[----:B------:R-:W-:Y:S02]  /*33a0*/  FFMA.FTZ R145, R101, R124, R85 ;  /* 0x0000007c65917223 */ /* 0x000fe40000010055 */
[----:B------:R-:W-:Y:S01]  /*33b0*/  FFMA.FTZ R146, R103, R126, R87 ;  /* 0x0000007e67927223 */ /* 0x000fe20000010057 */
[----:B------:R-:W-:Y:S01]  /*33c0*/  F2FP.PACK_AB R126, R148, R147 ;  /* 0x00000093947e723e */ /* 0x000fe200000000ff */
[----:B------:R-:W-:Y:S01]  /*33d0*/  FFMA.FTZ R127, R106, R151, R90 ;  /* 0x000000976a7f7223 */ /* 0x000fe2000001005a */
[----:B------:R-:W-:Y:S01]  /*33e0*/  F2FP.PACK_AB R124, R145, R144 ;  /* 0x00000090917c723e */ /* 0x000fe200000000ff */
[----:B------:R-:W-:Y:S01]  /*33f0*/  FFMA.FTZ R150, R107, R150, R91 ;  /* 0x000000966b967223 */ /* 0x000fe2000001005b */
[----:B------:R-:W-:Y:S01]  /*3400*/  F2FP.PACK_AB R125, R146, R125 ;  /* 0x0000007d927d723e */ /* 0x000fe200000000ff */
[----:B------:R-:W-:-:S03]  /*3410*/  IMAD.WIDE.U32 R144, R3, R152, c[0x0][0x208] ;  /* 0x0000820003907625 */ /* 0x000fc600078e0098 */
[----:B------:R-:W-:Y:S01]  /*3420*/  F2FP.PACK_AB R127, R150, R127 ;  /* 0x0000007f967f723e */ /* 0x000fe200000000ff */
[----:B------:R-:W-:Y:S01]  /*3430*/  IMAD.WIDE.U32 R146, R3, R152, c[0x0][0x210] ;  /* 0x0000840003927625 */ /* 0x000fe200078e0098 */
[----:B------:R0:W-:Y:S04]  /*3440*/  STG.E.128 [R144.64], R120 ;  /* 0x0000007890007986 */ /* 0x0001e8000c101d04 */
[----:B------:R0:W-:Y:S02]  /*3450*/  STG.E.128 [R146.64], R124 ;  /* 0x0000007c92007986 */ /* 0x0001e4000c101d04 */
.L_x_10039:
[----:B------:R-:W-:Y:S05]  /*3460*/  BSYNC B0 ;  /* 0x0000000000007941 */ /* 0x000fea0003800000 */
.L_x_10038:
[----:B------:R-:W-:-:S05]  /*3470*/  MOV R3, 0x4 ;  /* 0x0000000400037802 */ /* 0x000fca0000000f00 */
[----:B------:R-:W-:-:S05]  /*3480*/  IMAD R4, R3, c[0x0][0x160], R4 ;  /* 0x0000580003047a24 */ /* 0x000fca00078e0204 */
[----:B------:R-:W-:-:S13]  /*3490*/  ISETP.GE.AND P1, PT, R4, c[0x0][0x164], PT ;  /* 0x0000590004007a0c */ /* 0x000fda0003f26270 */
[----:B0-2--5:R-:W-:Y:S01]  /*34a0*/  @P1 CALL.REL.NOINC `(.L_x_10040) ;  /* 0x0000001000001944 */ /* 0x025fe20003c00000 */
[----:B------:R-:W-:Y:S05]  /*34b0*/  BRA `(.L_x_10041) ;  /* 0xffffd2f000007947 */ /* 0x000fea000383ffff */
.L_x_10040:
[----:B------:R-:W-:Y:S05]  /*34c0*/  EXIT ;  /* 0x000000000000794d */ /* 0x000fea0003800000 */
.L_x_10032:
[----:B------:R-:W-:Y:S01]  /*34d0*/  HFMA2.MMA R127, -RZ, RZ, 0, 5.9604644775390625e-08 ;  /* 0x00000001ff7f7435 */ /* 0x000fe200000001ff */
[----:B------:R-:W-:Y:S02]  /*34e0*/  MOV R122, R123 ;  /* 0x0000007b007a7202 */ /* 0x000fe40000000f00 */
[----:B------:R-:W-:Y:S02]  /*34f0*/  MOV R126, 0x1f ;  /* 0x0000001f007e7802 */ /* 0x000fe40000000f00 */
[----:B------:R-:W-:Y:S02]  /*3500*/  MOV R145, 0xffffffff ;  /* 0xffffffff00917802 */ /* 0x000fe40000000f00 */
[----:B------:R-:W-:Y:S02]  /*3510*/  MOV R120, 0x3530 ;  /* 0x0000353000787802 */ /* 0x000fe40000000f00 */
[----:B-----5:R-:W-:Y:S05]  /*3520*/  CALL.REL.NOINC `($__internal_40_$__cuda_sm70_shflsync_bfly_p) ;  /* 0x000006c000007944 */ /* 0x020fea0003c00000 */
[----:B-1----:R-:W-:Y:S01]  /*3530*/  MOV R120, R127 ;  /* 0x0000007f00787202 */ /* 0x002fe20000000f00 */
[----:B0-----:R-:W-:Y:S05]  /*3540*/  BRA `(.L_x_10042) ;  /* 0xfffff0c000007947 */ /* 0x001fea000383ffff */
.L_x_10033:
[----:B------:R-:W-:Y:S01]  /*3550*/  HFMA2.MMA R127, -RZ, RZ, 0, 1.1920928955078125e-07 ;  /* 0x00000002ff7f7435 */ /* 0x000fe200000001ff */
[----:B------:R-:W-:Y:S02]  /*3560*/  MOV R122, R144 ;  /* 0x00000090007a7202 */ /* 0x000fe40000000f00 */
[----:B------:R-:W-:-:S02]  /*3570*/  MOV R126, 0x1f ;  /* 0x0000001f007e7802 */ /* 0x000fc40000000f00 */
[----:B------:R-:W-:Y:S02]  /*3580*/  MOV R145, 0xffffffff ;  /* 0xffffffff00917802 */ /* 0x000fe40000000f00 */
[----:B------:R-:W-:Y:S02]  /*3590*/  MOV R120, 0x35b0 ;  /* 0x000035b000787802 */ /* 0x000fe40000000f00 */
[----:B0----5:R-:W-:Y:S05]  /*35a0*/  CALL.REL.NOINC `($__internal_40_$__cuda_sm70_shflsync_bfly_p) ;  /* 0x0000064000007944 */ /* 0x021fea0003c00000 */
[----:B01----:R-:W-:Y:S01]  /*35b0*/  FADD.FTZ R122, R144, R127 ;  /* 0x0000007f907a7221 */ /* 0x003fe20000010000 */
[----:B------:R-:W-:Y:S01]  /*35c0*/  HFMA2.MMA R127, -RZ, RZ, 0, 2.384185791015625e-07 ;  /* 0x00000004ff7f7435 */ /* 0x000fe200000001ff */
[----:B------:R-:W-:Y:S02]  /*35d0*/  MOV R126, 0x1f ;  /* 0x0000001f007e7802 */ /* 0x000fe40000000f00 */
[----:B------:R-:W-:Y:S02]  /*35e0*/  MOV R145, 0xffffffff ;  /* 0xffffffff00917802 */ /* 0x000fe40000000f00 */
[----:B------:R-:W-:Y:S02]  /*35f0*/  MOV R120, 0x3610 ;  /* 0x0000361000787802 */ /* 0x000fe40000000f00 */
[----:B------:R-:W-:Y:S05]  /*3600*/  CALL.REL.NOINC `($__internal_40_$__cuda_sm70_shflsync_bfly_p) ;  /* 0x000005e000007944 */ /* 0x000fea0003c00000 */
[----:B01----:R-:W-:Y:S01]  /*3610*/  FADD.FTZ R122, R122, R127 ;  /* 0x0000007f7a7a7221 */ /* 0x003fe20000010000 */
[----:B------:R-:W-:Y:S01]  /*3620*/  HFMA2.MMA R127, -RZ, RZ, 0, 4.76837158203125e-07 ;  /* 0x00000008ff7f7435 */ /* 0x000fe200000001ff */
[----:B------:R-:W-:-:S02]  /*3630*/  MOV R126, 0x1f ;  /* 0x0000001f007e7802 */ /* 0x000fc40000000f00 */
[----:B------:R-:W-:Y:S02]  /*3640*/  MOV R145, 0xffffffff ;  /* 0xffffffff00917802 */ /* 0x000fe40000000f00 */
[----:B------:R-:W-:Y:S02]  /*3650*/  MOV R120, 0x3670 ;  /* 0x0000367000787802 */ /* 0x000fe40000000f00 */
[----:B------:R-:W-:Y:S05]  /*3660*/  CALL.REL.NOINC `($__internal_40_$__cuda_sm70_shflsync_bfly_p) ;  /* 0x0000058000007944 */ /* 0x000fea0003c00000 */
[----:B01----:R-:W-:Y:S01]  /*3670*/  FADD.FTZ R122, R122, R127 ;  /* 0x0000007f7a7a7221 */ /* 0x003fe20000010000 */
[----:B------:R-:W-:Y:S01]  /*3680*/  HFMA2.MMA R127, -RZ, RZ, 0, 9.5367431640625e-07 ;  /* 0x00000010ff7f7435 */ /* 0x000fe200000001ff */
[----:B------:R-:W-:Y:S02]  /*3690*/  MOV R126, 0x1f ;  /* 0x0000001f007e7802 */ /* 0x000fe40000000f00 */
[----:B------:R-:W-:Y:S02]  /*36a0*/  MOV R145, 0xffffffff ;  /* 0xffffffff00917802 */ /* 0x000fe40000000f00 */
[----:B------:R-:W-:Y:S02]  /*36b0*/  MOV R120, 0x36d0 ;  /* 0x000036d000787802 */ /* 0x000fe40000000f00 */
[----:B------:R-:W-:Y:S05]  /*36c0*/  CALL.REL.NOINC `($__internal_40_$__cuda_sm70_shflsync_bfly_p) ;  /* 0x0000052000007944 */ /* 0x000fea0003c00000 */
[----:B-1----:R-:W-:Y:S01]  /*36d0*/  FADD.FTZ R125, R122, R127 ;  /* 0x0000007f7a7d7221 */ /* 0x002fe20000010000 */
[----:B------:R-:W-:Y:S01]  /*36e0*/  HFMA2.MMA R127, -RZ, RZ, 0, 5.9604644775390625e-08 ;  /* 0x00000001ff7f7435 */ /* 0x000fe200000001ff */
[----:B0-----:R-:W-:-:S02]  /*36f0*/  MOV R126, 0x1f ;  /* 0x0000001f007e7802 */ /* 0x001fc40000000f00 */
[----:B------:R-:W-:Y:S01]  /*3700*/  FMUL.FTZ R125, R125, c[0x0][0x1e0] ;  /* 0x000078007d7d7a20 */ /* 0x000fe20000410000 */
[----:B------:R-:W-:-:S03]  /*3710*/  MOV R145, 0xffffffff ;  /* 0xffffffff00917802 */ /* 0x000fc60000000f00 */
        /* <DEDUP_REMOVED lines=50> */
[----:B------:R-:W-:Y:S05]  /*3a40*/  CALL.REL.NOINC `($__internal_40_$__cuda_sm70_shflsync_bfly_p) ;  /* 0x000001a000007944 */ /* 0x000fea0003c00000 */
[----:B01----:R-:W-:Y:S01]  /*3a50*/  FADD.FTZ R122, R122, R127 ;  /* 0x0000007f7a7a7221 */ /* 0x003fe20000010000 */
[----:B------:R-:W-:Y:S01]  /*3a60*/  HFMA2.MMA R127, -RZ, RZ, 0, 1.1920928955078125e-07 ;  /* 0x00000002ff7f7435 */ /* 0x000fe200000001ff */
[----:B------:R-:W-:Y:S02]  /*3a70*/  MOV R126, 0x1f ;  /* 0x0000001f007e7802 */ /* 0x000fe40000000f00 */
[----:B------:R-:W-:Y:S02]  /*3a80*/  MOV R145, 0xffffffff ;  /* 0xffffffff00917802 */ /* 0x000fe40000000f00 */
[----:B------:R-:W-:Y:S02]  /*3a90*/  MOV R120, 0x3ab0 ;  /* 0x00003ab000787802 */ /* 0x000fe40000000f00 */
[----:B------:R-:W-:Y:S05]  /*3aa0*/  CALL.REL.NOINC `($__internal_40_$__cuda_sm70_shflsync_bfly_p) ;  /* 0x0000014000007944 */ /* 0x000fea0003c00000 */
[----:B01----:R-:W-:Y:S01]  /*3ab0*/  FADD.FTZ R122, R122, R127 ;  /* 0x0000007f7a7a7221 */ /* 0x003fe20000010000 */
[----:B------:R-:W-:Y:S01]  /*3ac0*/  HFMA2.MMA R127, -RZ, RZ, 0, 2.384185791015625e-07 ;  /* 0x00000004ff7f7435 */ /* 0x000fe200000001ff */
[----:B------:R-:W-:Y:S02]  /*3ad0*/  MOV R126, 0x1f ;  /* 0x0000001f007e7802 */ /* 0x000fe40000000f00 */
[----:B------:R-:W-:-:S02]  /*3ae0*/  MOV R145, 0xffffffff ;  /* 0xffffffff00917802 */ /* 0x000fc40000000f00 */
[----:B------:R-:W-:Y:S02]  /*3af0*/  MOV R120, 0x3b10 ;  /* 0x00003b1000787802 */ /* 0x000fe40000000f00 */
[----:B------:R-:W-:Y:S05]  /*3b00*/  CALL.REL.NOINC `($__internal_40_$__cuda_sm70_shflsync_bfly_p) ;  /* 0x000000e000007944 */ /* 0x000fea0003c00000 */
[----:B01----:R-:W-:Y:S01]  /*3b10*/  FADD.FTZ R122, R122, R127 ;  /* 0x0000007f7a7a7221 */ /* 0x003fe20000010000 */
[----:B------:R-:W-:Y:S01]  /*3b20*/  HFMA2.MMA R127, -RZ, RZ, 0, 4.76837158203125e-07 ;  /* 0x00000008ff7f7435 */ /* 0x000fe200000001ff */
[----:B------:R-:W-:Y:S02]  /*3b30*/  MOV R126, 0x1f ;  /* 0x0000001f007e7802 */ /* 0x000fe40000000f00 */
[----:B------:R-:W-:Y:S02]  /*3b40*/  MOV R145, 0xffffffff ;  /* 0xffffffff00917802 */ /* 0x000fe40000000f00 */
[----:B------:R-:W-:Y:S02]  /*3b50*/  MOV R120, 0x3b70 ;  /* 0x00003b7000787802 */ /* 0x000fe40000000f00 */
[----:B------:R-:W-:Y:S05]  /*3b60*/  CALL.REL.NOINC `($__internal_40_$__cuda_sm70_shflsync_bfly_p) ;  /* 0x0000008000007944 */ /* 0x000fea0003c00000 */
[----:B-1----:R-:W-:Y:S01]  /*3b70*/  FADD.FTZ R124, R122, R127 ;  /* 0x0000007f7a7c7221 */ /* 0x002fe20000010000 */
[----:B------:R-:W-:Y:S01]  /*3b80*/  HFMA2.MMA R127, -RZ, RZ, 0, 9.5367431640625e-07 ;  /* 0x00000010ff7f7435 */ /* 0x000fe200000001ff */
[----:B0-----:R-:W-:Y:S02]  /*3b90*/  MOV R126, 0x1f ;  /* 0x0000001f007e7802 */ /* 0x001fe40000000f00 */
[----:B------:R-:W-:-:S02]  /*3ba0*/  MOV R145, 0xffffffff ;  /* 0xffffffff00917802 */ /* 0x000fc40000000f00 */
[----:B------:R-:W-:Y:S02]  /*3bb0*/  MOV R122, R124 ;  /* 0x0000007c007a7202 */ /* 0x000fe40000000f00 */
[----:B------:R-:W-:Y:S02]  /*3bc0*/  MOV R120, 0x3be0 ;  /* 0x00003be000787802 */ /* 0x000fe40000000f00 */
[----:B------:R-:W-:Y:S05]  /*3bd0*/  CALL.REL.NOINC `($__internal_40_$__cuda_sm70_shflsync_bfly_p) ;  /* 0x0000001000007944 */ /* 0x000fea0003c00000 */
[----:B01----:R-:W-:Y:S05]  /*3be0*/  BRA `(.L_x_10043) ;  /* 0xffffee7000007947 */ /* 0x003fea000383ffff */
        .weak           $__internal_40_$__cuda_sm70_shflsync_bfly_p
        .type           $__internal_40_$__cuda_sm70_shflsync_bfly_p,@function
        .size           $__internal_40_$__cuda_sm70_shflsync_bfly_p,(.L_x_20056 - $__internal_40_$__cuda_sm70_shflsync_bfly_p)
$__internal_40_$__cuda_sm70_shflsync_bfly_p:
[----:B------:R-:W-:Y:S01]  /*3bf0*/  HFMA2.MMA R121, -RZ, RZ, 0, 0 ;  /* 0x00000000ff797435 */ /* 0x000fe200000001ff */
[----:B------:R-:W-:Y:S04]  /*3c00*/  WARPSYNC R145 ;  /* 0x0000009100007348 */ /* 0x000fe80003800000 */
[----:B------:R0:W1:Y:S01]  /*3c10*/  SHFL.BFLY PT, R127, R122, R127, R126 ;  /* 0x0c00007f7a7f7389 */ /* 0x00006200000e007e */
[----:B------:R-:W-:Y:S05]  /*3c20*/  RET.REL.NODEC R120 `(_ZN10layer_norm31ln_parallel_residual_fwd_kernelINS_13Kernel_traitsIf6__halfS2_S2_fjLj768ELj1ELj4ELj1ELj16ENS_18Kernel_traits_baseILj768EfS2_S2_S2_fjLj128EEEEELb0ELb0ELb0EEEvNS_9FwdParamsE) ;  /* 0xffffc3d078007950 */ /* 0x000fea0003c3ffff */
.L_x_10044:
        /* <DEDUP_REMOVED lines=13> */
.L_x_20056:


//--------------------- .text._ZN10layer_norm31ln_parallel_residual_fwd_kernelINS_13Kernel_traitsIf6__halfS2_S2_fjLj768ELj1ELj4ELj1ELj16ENS_18Kernel_traits_baseILj768EfS2_S2_S2_fjLj128EEEEELb0ELb0ELb1EEEvNS_9FwdParamsE --------------------------
	.section	.text._ZN10layer_norm31ln_parallel_residual_fwd_kernelINS_13Kernel_traitsIf6__halfS2_S2_fjLj768ELj1ELj4ELj1ELj16ENS_18Kernel_traits_baseILj768EfS2_S2_S2_fjLj128EEEEELb0ELb0ELb1EEEvNS_9FwdParamsE,"ax",@progbits
	.sectioninfo	@"SHI_REGISTERS=167"
	.align	128
        .global         _ZN10layer_norm31ln_parallel_residual_fwd_kernelINS_13Kernel_traitsIf6__halfS2_S2_fjLj768ELj1ELj4ELj1ELj16ENS_18Kernel_traits_baseILj768EfS2_S2_S2_fjLj128EEEEELb0ELb0ELb1EEEvNS_9FwdParamsE
        .type           _ZN10layer_norm31ln_parallel_residual_fwd_kernelINS_13Kernel_traitsIf6__halfS2_S2_fjLj768ELj1ELj4ELj1ELj16ENS_18Kernel_traits_baseILj768EfS2_S2_S2_fjLj128EEEEELb0ELb0ELb1EEEvNS_9FwdParamsE,@function
        .size           _ZN10layer_norm31ln_parallel_residual_fwd_kernelINS_13Kernel_traitsIf6__halfS2_S2_fjLj768ELj1ELj4ELj1ELj16ENS_18Kernel_traits_baseILj768EfS2_S2_S2_fjLj128EEEEELb0ELb0ELb1EEEvNS_9FwdParamsE,(.L_x_20057 - _ZN10layer_norm31ln_parallel_residual_fwd_kernelINS_13Kernel_traitsIf6__halfS2_S2_fjLj768ELj1ELj4ELj1ELj16ENS_18Kernel_traits_baseILj768EfS2_S2_S2_fjLj128EEEEELb0ELb0ELb1EEEvNS_9FwdParamsE)
        .other          _ZN10layer_norm31ln_parallel_residual_fwd_kernelINS_13Kernel_traitsIf6__halfS2_S2_fjLj768ELj1ELj4ELj1ELj16ENS_18Kernel_traits_baseILj768EfS2_S2_S2_fjLj128EEEEELb0ELb0ELb1EEEvNS_9FwdParamsE,@"STO_CUDA_ENTRY STV_DEFAULT"
_ZN10layer_norm31ln_parallel_residual_fwd_kernelINS_13Kernel_traitsIf6__halfS2_S2_fjLj768ELj1ELj4ELj1ELj16ENS_18Kernel_traits_baseILj768EfS2_S2_S2_fjLj128EEEEELb0ELb0ELb1EEEvNS_9FwdParamsE:
.text._ZN10layer_norm31ln_parallel_residual_fwd_kernelINS_13Kernel_traitsIf6__halfS2_S2_fjLj768ELj1ELj4ELj1ELj16ENS_18Kernel_traits_baseILj768EfS2_S2_S2_fjLj128EEEEELb0ELb0ELb1EEEvNS_9FwdParamsE:
        /* <DEDUP_REMOVED lines=23> */
[----:B------:R-:W-:-:S05]  /*0170*/  IADD3.X R3, RZ, c[0x0][0x21c], RZ, P1, !PT ;  /* 0x00008700ff037a10 */ /* 0x000fca0000ffe4ff */
        /* <DEDUP_REMOVED lines=26> */
[----:B------:R-:W-:Y:S02]  /*0320*/  ISETP.GE.AND P1, PT, R104, c[0x0][0x164], PT ;  /* 0x0000590068007a0c */ /* 0x000fe40003f26270 */
[----:B------:R-:W-:Y:S01]  /*0330*/  IADD3.X R101, RZ, c[0x0][0x1b4], RZ, P2, !PT ;  /* 0x00006d00ff657a10 */ /* 0x000fe200017fe4ff */
[----:B------:R0:W5:Y:S01]  /*0340*/  @P0 LDG.E.128 R72, [R4.64] ;  /* 0x0000000404480981 */ /* 0x000162000c1e1d00 */
[----:B------:R-:W-:-:S03]  /*0350*/  IADD3.X R103, RZ, c[0x0][0x1bc], RZ, P3, !PT ;  /* 0x00006f00ff677a10 */ /* 0x000fc60001ffe4ff */
        /* <DEDUP_REMOVED lines=24> */
.L_x_10144:
        /* <DEDUP_REMOVED lines=26> */
.L_x_10046:
[----:B-----5:R-:W-:-:S05]  /*0680*/  HADD2.F32 R3, -RZ, R104.H0_H0 ;  /* 0x20000068ff037230 */ /* 0x020fca0000004100 */
[----:B------:R-:W-:Y:S01]  /*0690*/  FADD.FTZ R150, R150, R3 ;  /* 0x0000000396967221 */ /* 0x000fe20000010000 */
[----:B------:R-:W-:Y:S05]  /*06a0*/  BRA `(.L_x_10047) ;  /* 0x0000004000007947 */ /* 0x000fea0003800000 */
.L_x_10045:
[----:B0----5:R-:W-:Y:S02]  /*06b0*/  HADD2.F32 R3, -RZ, R100.H0_H0 ;  /* 0x20000064ff037230 */ /* 0x021fe40000004100 */
[----:B------:R-:W-:-:S03]  /*06c0*/  @P2 HADD2.F32 R119, -RZ, R104.H0_H0 ;  /* 0x20000068ff772230 */ /* 0x000fc60000004100 */
[----:B------:R-:W-:-:S04]  /*06d0*/  FADD.FTZ R150, R150, R3 ;  /* 0x0000000396967221 */ /* 0x000fc80000010000 */
[----:B------:R-:W-:-:S05]  /*06e0*/  @P2 FADD.FTZ R150, R150, R119 ;  /* 0x0000007796962221 */ /* 0x000fca0000010000 */
.L_x_10047:
[----:B------:R-:W-:-:S04]  /*06f0*/  F2FP.PACK_AB R3, RZ, R150 ;  /* 0x00000096ff03723e */ /* 0x000fc800000000ff */
[----:B------:R-:W-:Y:S02]  /*0700*/  PRMT R108, R3, 0x7610, R108 ;  /* 0x00007610036c7816 */ /* 0x000fe4000000006c */
.L_x_10048:
[----:B------:R-:W-:Y:S01]  /*0710*/  HADD2.F32 R152, -RZ, R112.H1_H1 ;  /* 0x30000070ff987230 */ /* 0x000fe20000004100 */
[----:B------:R-:W-:Y:S05]  /*0720*/  @P3 BRA `(.L_x_10049) ;  /* 0x0000008000003947 */ /* 0x000fea0003800000 */
[----:B------:R-:W-:-:S04]  /*0730*/  ISETP.NE.U32.AND P4, PT, RZ, c[0x0][0x180], PT ;  /* 0x00006000ff007a0c */ /* 0x000fc80003f85070 */
[----:B------:R-:W-:-:S13]  /*0740*/  ISETP.NE.AND.EX P4, PT, RZ, c[0x0][0x184], PT, P4 ;  /* 0x00006100ff007a0c */ /* 0x000fda0003f85340 */
[----:B------:R-:W-:Y:S05]  /*0750*/  @P4 BRA `(.L_x_10050) ;  /* 0x0000002000004947 */ /* 0x000fea0003800000 */
[----:B------:R-:W-:Y:S05]  /*0760*/  @P0 BRA `(.L_x_10051) ;  /* 0x0000008000000947 */ /* 0x000fea0003800000 */
[----:B------:R-:W-:Y:S05]  /*0770*/  BRA `(.L_x_10052) ;  /* 0x0000009000007947 */ /* 0x000fea0003800000 */
.L_x_10050:
[----:B-----5:R-:W-:-:S05]  /*0780*/  HADD2.F32 R3, -RZ, R104.H1_H1 ;  /* 0x30000068ff037230 */ /* 0x020fca0000004100 */
[----:B------:R-:W-:Y:S01]  /*0790*/  FADD.FTZ R152, R152, R3 ;  /* 0x0000000398987221 */ /* 0x000fe20000010000 */
[----:B------:R-:W-:Y:S05]  /*07a0*/  BRA `(.L_x_10051) ;  /* 0x0000004000007947 */ /* 0x000fea0003800000 */
.L_x_10049:
[----:B-----5:R-:W-:Y:S02]  /*07b0*/  HADD2.F32 R3, -RZ, R100.H1_H1 ;  /* 0x30000064ff037230 */ /* 0x020fe40000004100 */
[----:B------:R-:W-:-:S03]  /*07c0*/  @P2 HADD2.F32 R119, -RZ, R104.H1_H1 ;  /* 0x30000068ff772230 */ /* 0x000fc60000004100 */
[----:B------:R-:W-:-:S04]  /*07d0*/  FADD.FTZ R152, R152, R3 ;  /* 0x0000000398987221 */ /* 0x000fc80000010000 */
[----:B------:R-:W-:-:S05]  /*07e0*/  @P2 FADD.FTZ R152, R152, R119 ;  /* 0x0000007798982221 */ /* 0x000fca0000010000 */
.L_x_10051:
[----:B------:R-:W-:-:S04]  /*07f0*/  F2FP.PACK_AB R3, RZ, R152 ;  /* 0x00000098ff03723e */ /* 0x000fc800000000ff */
[----:B------:R-:W-:Y:S02]  /*0800*/  PRMT R108, R108, 0x5410, R3 ;  /* 0x000054106c6c7816 */ /* 0x000fe40000000003 */
.L_x_10052:
[----:B------:R-:W-:Y:S01]  /*0810*/  HADD2.F32 R154, -RZ, R113.H0_H0 ;  /* 0x20000071ff9a7230 */ /* 0x000fe20000004100 */
[----:B------:R-:W-:Y:S05]  /*0820*/  @P3 BRA `(.L_x_10053) ;  /* 0x0000008000003947 */ /* 0x000fea0003800000 */
[----:B------:R-:W-:-:S04]  /*0830*/  ISETP.NE.U32.AND P4, PT, RZ, c[0x0][0x180], PT ;  /* 0x00006000ff007a0c */ /* 0x000fc80003f85070 */
[----:B------:R-:W-:-:S13]  /*0840*/  ISETP.NE.AND.EX P4, PT, RZ, c[0x0][0x184], PT, P4 ;  /* 0x00006100ff007a0c */ /* 0x000fda0003f85340 */
[----:B------:R-:W-:Y:S05]  /*0850*/  @P4 BRA `(.L_x_10054) ;  /* 0x0000002000004947 */ /* 0x000fea0003800000 */
[----:B------:R-:W-:Y:S05]  /*0860*/  @P0 BRA `(.L_x_10055) ;  /* 0x0000008000000947 */ /* 0x000fea0003800000 */
[----:B------:R-:W-:Y:S05]  /*0870*/  BRA `(.L_x_10056) ;  /* 0x0000009000007947 */ /* 0x000fea0003800000 */
.L_x_10054:
[----:B-----5:R-:W-:-:S05]  /*0880*/  HADD2.F32 R3, -RZ, R105.H0_H0 ;  /* 0x20000069ff037230 */ /* 0x020fca0000004100 */
[----:B------:R-:W-:Y:S01]  /*0890*/  FADD.FTZ R154, R154, R3 ;  /* 0x000000039a9a7221 */ /* 0x000fe20000010000 */
[----:B------:R-:W-:Y:S05]  /*08a0*/  BRA `(.L_x_10055) ;  /* 0x0000004000007947 */ /* 0x000fea0003800000 */
.L_x_10053:
[----:B-----5:R-:W-:Y:S02]  /*08b0*/  HADD2.F32 R3, -RZ, R101.H0_H0 ;  /* 0x20000065ff037230 */ /* 0x020fe40000004100 */
[----:B------:R-:W-:-:S03]  /*08c0*/  @P2 HADD2.F32 R119, -RZ, R105.H0_H0 ;  /* 0x20000069ff772230 */ /* 0x000fc60000004100 */
[----:B------:R-:W-:-:S04]  /*08d0*/  FADD.FTZ R154, R154, R3 ;  /* 0x000000039a9a7221 */ /* 0x000fc80000010000 */
[----:B------:R-:W-:-:S05]  /*08e0*/  @P2 FADD.FTZ R154, R154, R119 ;  /* 0x000000779a9a2221 */ /* 0x000fca0000010000 */
.L_x_10055:
[----:B------:R-:W-:-:S04]  /*08f0*/  F2FP.PACK_AB R3, RZ, R154 ;  /* 0x0000009aff03723e */ /* 0x000fc800000000ff */
[----:B------:R-:W-:Y:S02]  /*0900*/  PRMT R109, R3, 0x7610, R109 ;  /* 0x00007610036d7816 */ /* 0x000fe4000000006d */
.L_x_10056:
[----:B------:R-:W-:Y:S01]  /*0910*/  HADD2.F32 R156, -RZ, R113.H1_H1 ;  /* 0x30000071ff9c7230 */ /* 0x000fe20000004100 */
[----:B------:R-:W-:Y:S05]  /*0920*/  @P3 BRA `(.L_x_10057) ;  /* 0x0000008000003947 */ /* 0x000fea0003800000 */
[----:B------:R-:W-:-:S04]  /*0930*/  ISETP.NE.U32.AND P4, PT, RZ, c[0x0][0x180], PT ;  /* 0x00006000ff007a0c */ /* 0x000fc80003f85070 */
[----:B------:R-:W-:-:S13]  /*0940*/  ISETP.NE.AND.EX P4, PT, RZ, c[0x0][0x184], PT, P4 ;  /* 0x00006100ff007a0c */ /* 0x000fda0003f85340 */
[----:B------:R-:W-:Y:S05]  /*0950*/  @P4 BRA `(.L_x_10058) ;  /* 0x0000002000004947 */ /* 0x000fea0003800000 */
[----:B------:R-:W-:Y:S05]  /*0960*/  @P0 BRA `(.L_x_10059) ;  /* 0x0000008000000947 */ /* 0x000fea0003800000 */
[----:B------:R-:W-:Y:S05]  /*0970*/  BRA `(.L_x_10060) ;  /* 0x0000009000007947 */ /* 0x000fea0003800000 */
.L_x_10058:
[----:B-----5:R-:W-:-:S05]  /*0980*/  HADD2.F32 R3, -RZ, R105.H1_H1 ;  /* 0x30000069ff037230 */ /* 0x020fca0000004100 */
[----:B------:R-:W-:Y:S01]  /*0990*/  FADD.FTZ R156, R156, R3 ;  /* 0x000000039c9c7221 */ /* 0x000fe20000010000 */
[----:B------:R-:W-:Y:S05]  /*09a0*/  BRA `(.L_x_10059) ;  /* 0x0000004000007947 */ /* 0x000fea0003800000 */
.L_x_10057:
[----:B-----5:R-:W-:Y:S02]  /*09b0*/  HADD2.F32 R3, -RZ, R101.H1_H1 ;  /* 0x30000065ff037230 */ /* 0x020fe40000004100 */
[----:B------:R-:W-:-:S03]  /*09c0*/  @P2 HADD2.F32 R113, -RZ, R105.H1_H1 ;  /* 0x30000069ff712230 */ /* 0x000fc60000004100 */
[----:B------:R-:W-:-:S04]  /*09d0*/  FADD.FTZ R156, R156, R3 ;  /* 0x000000039c9c7221 */ /* 0x000fc80000010000 */
[----:B------:R-:W-:-:S05]  /*09e0*/  @P2 FADD.FTZ R156, R156, R113 ;  /* 0x000000719c9c2221 */ /* 0x000fca0000010000 */
.L_x_10059:
[----:B------:R-:W-:-:S04]  /*09f0*/  F2FP.PACK_AB R3, RZ, R156 ;  /* 0x0000009cff03723e */ /* 0x000fc800000000ff */
[----:B------:R-:W-:Y:S02]  /*0a00*/  PRMT R109, R109, 0x5410, R3 ;  /* 0x000054106d6d7816 */ /* 0x000fe40000000003 */
.L_x_10060:
[----:B------:R-:W-:Y:S01]  /*0a10*/  HADD2.F32 R130, -RZ, R114.H0_H0 ;  /* 0x20000072ff827230 */ /* 0x000fe20000004100 */
[----:B------:R-:W-:Y:S05]  /*0a20*/  @P3 BRA `(.L_x_10061) ;  /* 0x0000008000003947 */ /* 0x000fea0003800000 */
[----:B------:R-:W-:-:S04]  /*0a30*/  ISETP.NE.U32.AND P4, PT, RZ, c[0x0][0x180], PT ;  /* 0x00006000ff007a0c */ /* 0x000fc80003f85070 */
[----:B------:R-:W-:-:S13]  /*0a40*/  ISETP.NE.AND.EX P4, PT, RZ, c[0x0][0x184], PT, P4 ;  /* 0x00006100ff007a0c */ /* 0x000fda0003f85340 */
[----:B------:R-:W-:Y:S05]  /*0a50*/  @P4 BRA `(.L_x_10062) ;  /* 0x0000002000004947 */ /* 0x000fea0003800000 */
[----:B------:R-:W-:Y:S05]  /*0a60*/  @P0 BRA `(.L_x_10063) ;  /* 0x0000008000000947 */ /* 0x000fea0003800000 */
[----:B------:R-:W-:Y:S05]  /*0a70*/  BRA `(.L_x_10064) ;  /* 0x0000009000007947 */ /* 0x000fea0003800000 */
.L_x_10062:
[----:B-----5:R-:W-:-:S05]  /*0a80*/  HADD2.F32 R3, -RZ, R106.H0_H0 ;  /* 0x2000006aff037230 */ /* 0x020fca0000004100 */
[----:B------:R-:W-:Y:S01]  /*0a90*/  FADD.FTZ R130, R130, R3 ;  /* 0x0000000382827221 */ /* 0x000fe20000010000 */
[----:B------:R-:W-:Y:S05]  /*0aa0*/  BRA `(.L_x_10063) ;  /* 0x0000004000007947 */ /* 0x000fea0003800000 */
.L_x_10061:
[----:B-----5:R-:W-:Y:S02]  /*0ab0*/  HADD2.F32 R3, -RZ, R102.H0_H0 ;  /* 0x20000066ff037230 */ /* 0x020fe40000004100 */
[----:B------:R-:W-:-:S03]  /*0ac0*/  @P2 HADD2.F32 R113, -RZ, R106.H0_H0 ;  /* 0x2000006aff712230 */ /* 0x000fc60000004100 */
[----:B------:R-:W-:-:S04]  /*0ad0*/  FADD.FTZ R130, R130, R3 ;  /* 0x0000000382827221 */ /* 0x000fc80000010000 */
[----:B------:R-:W-:-:S05]  /*0ae0*/  @P2 FADD.FTZ R130, R130, R113 ;  /* 0x0000007182822221 */ /* 0x000fca0000010000 */
.L_x_10063:
[----:B------:R-:W-:-:S04]  /*0af0*/  F2FP.PACK_AB R3, RZ, R130 ;  /* 0x00000082ff03723e */ /* 0x000fc800000000ff */
[----:B------:R-:W-:Y:S02]  /*0b00*/  PRMT R110, R3, 0x7610, R110 ;  /* 0x00007610036e7816 */ /* 0x000fe4000000006e */
.L_x_10064:
[----:B------:R-:W-:Y:S01]  /*0b10*/  HADD2.F32 R144, -RZ, R114.H1_H1 ;  /* 0x30000072ff907230 */ /* 0x000fe20000004100 */
[----:B------:R-:W-:Y:S05]  /*0b20*/  @P3 BRA `(.L_x_10065) ;  /* 0x0000008000003947 */ /* 0x000fea0003800000 */
[----:B------:R-:W-:-:S04]  /*0b30*/  ISETP.NE.U32.AND P4, PT, RZ, c[0x0][0x180], PT ;  /* 0x00006000ff007a0c */ /* 0x000fc80003f85070 */
[----:B------:R-:W-:-:S13]  /*0b40*/  ISETP.NE.AND.EX P4, PT, RZ, c[0x0][0x184], PT, P4 ;  /* 0x00006100ff007a0c */ /* 0x000fda0003f85340 */
[----:B------:R-:W-:Y:S05]  /*0b50*/  @P4 BRA `(.L_x_10066) ;  /* 0x0000002000004947 */ /* 0x000fea0003800000 */
[----:B------:R-:W-:Y:S05]  /*0b60*/  @P0 BRA `(.L_x_10067) ;  /* 0x0000008000000947 */ /* 0x000fea0003800000 */
[----:B------:R-:W-:Y:S05]  /*0b70*/  BRA `(.L_x_10068) ;  /* 0x0000009000007947 */ /* 0x000fea0003800000 */
.L_x_10066:
[----:B-----5:R-:W-:-:S05]  /*0b80*/  HADD2.F32 R3, -RZ, R106.H1_H1 ;  /* 0x3000006aff037230 */ /* 0x020fca0000004100 */
[----:B------:R-:W-:Y:S01]  /*0b90*/  FADD.FTZ R144, R144, R3 ;  /* 0x0000000390907221 */ /* 0x000fe20000010000 */
[----:B------:R-:W-:Y:S05]  /*0ba0*/  BRA `(.L_x_10067) ;  /* 0x0000004000007947 */ /* 0x000fea0003800000 */
.L_x_10065:
[----:B-----5:R-:W-:Y:S02]  /*0bb0*/  HADD2.F32 R3, -RZ, R102.H1_H1 ;  /* 0x30000066ff037230 */ /* 0x020fe40000004100 */
[----:B------:R-:W-:-:S03]  /*0bc0*/  @P2 HADD2.F32 R113, -RZ, R106.H1_H1 ;  /* 0x3000006aff712230 */ /* 0x000fc60000004100 */
[----:B------:R-:W-:-:S04]  /*0bd0*/  FADD.FTZ R144, R144, R3 ;  /* 0x0000000390907221 */ /* 0x000fc80000010000 */
[----:B------:R-:W-:-:S05]  /*0be0*/  @P2 FADD.FTZ R144, R144, R113 ;  /* 0x0000007190902221 */ /* 0x000fca0000010000 */
.L_x_10067:
[----:B------:R-:W-:-:S04]  /*0bf0*/  F2FP.PACK_AB R3, RZ, R144 ;  /* 0x00000090ff03723e */ /* 0x000fc800000000ff */
[----:B------:R-:W-:Y:S02]  /*0c00*/  PRMT R110, R110, 0x5410, R3 ;  /* 0x000054106e6e7816 */ /* 0x000fe40000000003 */
.L_x_10068:
[----:B------:R-:W-:Y:S01]  /*0c10*/  HADD2.F32 R146, -RZ, R115.H0_H0 ;  /* 0x20000073ff927230 */ /* 0x000fe20000004100 */
[----:B------:R-:W-:Y:S05]  /*0c20*/  @P3 BRA `(.L_x_10069) ;  /* 0x0000008000003947 */ /* 0x000fea0003800000 */
[----:B------:R-:W-:-:S04]  /*0c30*/  ISETP.NE.U32.AND P4, PT, RZ, c[0x0][0x180], PT ;  /* 0x00006000ff007a0c */ /* 0x000fc80003f85070 */
[----:B------:R-:W-:-:S13]  /*0c40*/  ISETP.NE.AND.EX P4, PT, RZ, c[0x0][0x184], PT, P4 ;  /* 0x00006100ff007a0c */ /* 0x000fda0003f85340 */
[----:B------:R-:W-:Y:S05]  /*0c50*/  @P4 BRA `(.L_x_10070) ;  /* 0x0000002000004947 */ /* 0x000fea0003800000 */
[----:B------:R-:W-:Y:S05]  /*0c60*/  @P0 BRA `(.L_x_10071) ;  /* 0x0000008000000947 */ /* 0x000fea0003800000 */
[----:B------:R-:W-:Y:S05]  /*0c70*/  BRA `(.L_x_10072) ;  /* 0x0000009000007947 */ /* 0x000fea0003800000 */
.L_x_10070:
[----:B-----5:R-:W-:-:S05]  /*0c80*/  HADD2.F32 R3, -RZ, R107.H0_H0 ;  /* 0x2000006bff037230 */ /* 0x020fca0000004100 */
[----:B------:R-:W-:Y:S01]  /*0c90*/  FADD.FTZ R146, R146, R3 ;  /* 0x0000000392927221 */ /* 0x000fe20000010000 */
[----:B------:R-:W-:Y:S05]  /*0ca0*/  BRA `(.L_x_10071) ;  /* 0x0000004000007947 */ /* 0x000fea0003800000 */
.L_x_10069:
[----:B-----5:R-:W-:Y:S02]  /*0cb0*/  HADD2.F32 R3, -RZ, R103.H0_H0 ;  /* 0x20000067ff037230 */ /* 0x020fe40000004100 */
[----:B------:R-:W-:-:S03]  /*0cc0*/  @P2 HADD2.F32 R113, -RZ, R107.H0_H0 ;  /* 0x2000006bff712230 */ /* 0x000fc60000004100 */
[----:B------:R-:W-:-:S04]  /*0cd0*/  FADD.FTZ R146, R146, R3 ;  /* 0x0000000392927221 */ /* 0x000fc80000010000 */
[----:B------:R-:W-:-:S05]  /*0ce0*/  @P2 FADD.FTZ R146, R146, R113 ;  /* 0x0000007192922221 */ /* 0x000fca0000010000 */
.L_x_10071:
[----:B------:R-:W-:-:S04]  /*0cf0*/  F2FP.PACK_AB R3, RZ, R146 ;  /* 0x00000092ff03723e */ /* 0x000fc800000000ff */
[----:B------:R-:W-:Y:S02]  /*0d00*/  PRMT R111, R3, 0x7610, R111 ;  /* 0x00007610036f7816 */ /* 0x000fe4000000006f */
.L_x_10072:
[----:B------:R-:W-:Y:S01]  /*0d10*/  HADD2.F32 R148, -RZ, R115.H1_H1 ;  /* 0x30000073ff947230 */ /* 0x000fe20000004100 */
[----:B------:R-:W-:Y:S05]  /*0d20*/  @P3 BRA `(.L_x_10073) ;  /* 0x0000008000003947 */ /* 0x000fea0003800000 */
[----:B------:R-:W-:-:S04]  /*0d30*/  ISETP.NE.U32.AND P4, PT, RZ, c[0x0][0x180], PT ;  /* 0x00006000ff007a0c */ /* 0x000fc80003f85070 */
[----:B------:R-:W-:-:S13]  /*0d40*/  ISETP.NE.AND.EX P4, PT, RZ, c[0x0][0x184], PT, P4 ;  /* 0x00006100ff007a0c */ /* 0x000fda0003f85340 */
[----:B------:R-:W-:Y:S05]  /*0d50*/  @P4 BRA `(.L_x_10074) ;  /* 0x0000002000004947 */ /* 0x000fea0003800000 */
[----:B------:R-:W-:Y:S05]  /*0d60*/  @P0 BRA `(.L_x_10075) ;  /* 0x0000008000000947 */ /* 0x000fea0003800000 */
[----:B------:R-:W-:Y:S05]  /*0d70*/  BRA `(.L_x_10076) ;  /* 0x0000009000007947 */ /* 0x000fea0003800000 */
.L_x_10074:
[----:B-----5:R-:W-:-:S05]  /*0d80*/  HADD2.F32 R3, -RZ, R107.H1_H1 ;  /* 0x3000006bff037230 */ /* 0x020fca0000004100 */
[----:B------:R-:W-:Y:S01]  /*0d90*/  FADD.FTZ R148, R148, R3 ;  /* 0x0000000394947221 */ /* 0x000fe20000010000 */
[----:B------:R-:W-:Y:S05]  /*0da0*/  BRA `(.L_x_10075) ;  /* 0x0000004000007947 */ /* 0x000fea0003800000 */
.L_x_10073:
[----:B-----5:R-:W-:Y:S02]  /*0db0*/  HADD2.F32 R3, -RZ, R103.H1_H1 ;  /* 0x30000067ff037230 */ /* 0x020fe40000004100 */
[----:B------:R-:W-:-:S03]  /*0dc0*/  @P2 HADD2.F32 R113, -RZ, R107.H1_H1 ;  /* 0x3000006bff712230 */ /* 0x000fc60000004100 */
[----:B------:R-:W-:-:S04]  /*0dd0*/  FADD.FTZ R148, R148, R3 ;  /* 0x0000000394947221 */ /* 0x000fc80000010000 */
[----:B------:R-:W-:-:S05]  /*0de0*/  @P2 FADD.FTZ R148, R148, R113 ;  /* 0x0000007194942221 */ /* 0x000fca0000010000 */
.L_x_10075:
[----:B------:R-:W-:-:S04]  /*0df0*/  F2FP.PACK_AB R3, RZ, R148 ;  /* 0x00000094ff03723e */ /* 0x000fc800000000ff */
[----:B------:R-:W-:Y:S02]  /*0e00*/  PRMT R111, R111, 0x5410, R3 ;  /* 0x000054106f6f7816 */ /* 0x000fe40000000003 */
.L_x_10076:
        /* <DEDUP_REMOVED lines=19> */
.L_x_10078:
[----:B-----5:R-:W-:-:S05]  /*0f40*/  HADD2.F32 R3, -RZ, R104.H0_H0 ;  /* 0x20000068ff037230 */ /* 0x020fca0000004100 */
[----:B------:R-:W-:Y:S01]  /*0f50*/  FADD.FTZ R132, R3, R132 ;  /* 0x0000008403847221 */ /* 0x000fe20000010000 */
[----:B------:R-:W-:Y:S05]  /*0f60*/  BRA `(.L_x_10079) ;  /* 0x0000004000007947 */ /* 0x000fea0003800000 */
.L_x_10077:
[----:B0----5:R-:W-:Y:S02]  /*0f70*/  HADD2.F32 R3, -RZ, R100.H0_H0 ;  /* 0x20000064ff037230 */ /* 0x021fe40000004100 */
[----:B------:R-:W-:-:S03]  /*0f80*/  @P2 HADD2.F32 R119, -RZ, R104.H0_H0 ;  /* 0x20000068ff772230 */ /* 0x000fc60000004100 */
[----:B------:R-:W-:-:S04]  /*0f90*/  FADD.FTZ R132, R3, R132 ;  /* 0x0000008403847221 */ /* 0x000fc80000010000 */
[----:B------:R-:W-:-:S05]  /*0fa0*/  @P2 FADD.FTZ R132, R119, R132 ;  /* 0x0000008477842221 */ /* 0x000fca0000010000 */
.L_x_10079:
[----:B------:R-:W-:-:S04]  /*0fb0*/  F2FP.PACK_AB R3, RZ, R132 ;  /* 0x00000084ff03723e */ /* 0x000fc800000000ff */
[----:B------:R-:W-:Y:S02]  /*0fc0*/  PRMT R108, R3, 0x7610, R108 ;  /* 0x00007610036c7816 */ /* 0x000fe4000000006c */
.L_x_10080:
[----:B------:R-:W-:Y:S01]  /*0fd0*/  HADD2.F32 R134, -RZ, R112.H1_H1 ;  /* 0x30000070ff867230 */ /* 0x000fe20000004100 */
[----:B------:R-:W-:Y:S05]  /*0fe0*/  @P3 BRA `(.L_x_10081) ;  /* 0x0000008000003947 */ /* 0x000fea0003800000 */
[----:B------:R-:W-:-:S04]  /*0ff0*/  ISETP.NE.U32.AND P4, PT, RZ, c[0x0][0x180], PT ;  /* 0x00006000ff007a0c */ /* 0x000fc80003f85070 */
[----:B------:R-:W-:-:S13]  /*1000*/  ISETP.NE.AND.EX P4, PT, RZ, c[0x0][0x184], PT, P4 ;  /* 0x00006100ff007a0c */ /* 0x000fda0003f85340 */
[----:B------:R-:W-:Y:S05]  /*1010*/  @P4 BRA `(.L_x_10082) ;  /* 0x0000002000004947 */ /* 0x000fea0003800000 */
[----:B------:R-:W-:Y:S05]  /*1020*/  @P0 BRA `(.L_x_10083) ;  /* 0x0000008000000947 */ /* 0x000fea0003800000 */
[----:B------:R-:W-:Y:S05]  /*1030*/  BRA `(.L_x_10084) ;  /* 0x0000009000007947 */ /* 0x000fea0003800000 */
.L_x_10082:
[----:B-----5:R-:W-:-:S05]  /*1040*/  HADD2.F32 R3, -RZ, R104.H1_H1 ;  /* 0x30000068ff037230 */ /* 0x020fca0000004100 */
[----:B------:R-:W-:Y:S01]  /*1050*/  FADD.FTZ R134, R3, R134 ;  /* 0x0000008603867221 */ /* 0x000fe20000010000 */
[----:B------:R-:W-:Y:S05]  /*1060*/  BRA `(.L_x_10083) ;  /* 0x0000004000007947 */ /* 0x000fea0003800000 */
.L_x_10081:
[----:B-----5:R-:W-:Y:S02]  /*1070*/  HADD2.F32 R3, -RZ, R100.H1_H1 ;  /* 0x30000064ff037230 */ /* 0x020fe40000004100 */
[----:B------:R-:W-:-:S03]  /*1080*/  @P2 HADD2.F32 R119, -RZ, R104.H1_H1 ;  /* 0x30000068ff772230 */ /* 0x000fc60000004100 */
[----:B------:R-:W-:-:S04]  /*1090*/  FADD.FTZ R134, R3, R134 ;  /* 0x0000008603867221 */ /* 0x000fc80000010000 */
[----:B------:R-:W-:-:S05]  /*10a0*/  @P2 FADD.FTZ R134, R119, R134 ;  /* 0x0000008677862221 */ /* 0x000fca0000010000 */
.L_x_10083:
[----:B------:R-:W-:-:S04]  /*10b0*/  F2FP.PACK_AB R3, RZ, R134 ;  /* 0x00000086ff03723e */ /* 0x000fc800000000ff */
[----:B------:R-:W-:Y:S02]  /*10c0*/  PRMT R108, R108, 0x5410, R3 ;  /* 0x000054106c6c7816 */ /* 0x000fe40000000003 */
.L_x_10084:
[----:B------:R-:W-:Y:S01]  /*10d0*/  HADD2.F32 R136, -RZ, R113.H0_H0 ;  /* 0x20000071ff887230 */ /* 0x000fe20000004100 */
[----:B------:R-:W-:Y:S05]  /*10e0*/  @P3 BRA `(.L_x_10085) ;  /* 0x0000008000003947 */ /* 0x000fea0003800000 */
[----:B------:R-:W-:-:S04]  /*10f0*/  ISETP.NE.U32.AND P4, PT, RZ, c[0x0][0x180], PT ;  /* 0x00006000ff007a0c */ /* 0x000fc80003f85070 */
[----:B------:R-:W-:-:S13]  /*1100*/  ISETP.NE.AND.EX P4, PT, RZ, c[0x0][0x184], PT, P4 ;  /* 0x00006100ff007a0c */ /* 0x000fda0003f85340 */
[----:B------:R-:W-:Y:S05]  /*1110*/  @P4 BRA `(.L_x_10086) ;  /* 0x0000002000004947 */ /* 0x000fea0003800000 */
[----:B------:R-:W-:Y:S05]  /*1120*/  @P0 BRA `(.L_x_10087) ;  /* 0x0000008000000947 */ /* 0x000fea0003800000 */
[----:B------:R-:W-:Y:S05]  /*1130*/  BRA `(.L_x_10088) ;  /* 0x0000009000007947 */ /* 0x000fea0003800000 */
.L_x_10086:
[----:B-----5:R-:W-:-:S05]  /*1140*/  HADD2.F32 R3, -RZ, R105.H0_H0 ;  /* 0x20000069ff037230 */ /* 0x020fca0000004100 */
[----:B------:R-:W-:Y:S01]  /*1150*/  FADD.FTZ R136, R3, R136 ;  /* 0x0000008803887221 */ /* 0x000fe20000010000 */
[----:B------:R-:W-:Y:S05]  /*1160*/  BRA `(.L_x_10087) ;  /* 0x0000004000007947 */ /* 0x000fea0003800000 */
.L_x_10085:
[----:B-----5:R-:W-:Y:S02]  /*1170*/  HADD2.F32 R3, -RZ, R101.H0_H0 ;  /* 0x20000065ff037230 */ /* 0x020fe40000004100 */
[----:B------:R-:W-:-:S03]  /*1180*/  @P2 HADD2.F32 R119, -RZ, R105.H0_H0 ;  /* 0x20000069ff772230 */ /* 0x000fc60000004100 */
[----:B------:R-:W-:-:S04]  /*1190*/  FADD.FTZ R136, R3, R136 ;  /* 0x0000008803887221 */ /* 0x000fc80000010000 */
[----:B------:R-:W-:-:S05]  /*11a0*/  @P2 FADD.FTZ R136, R119, R136 ;  /* 0x0000008877882221 */ /* 0x000fca0000010000 */
.L_x_10087:
[----:B------:R-:W-:-:S04]  /*11b0*/  F2FP.PACK_AB R3, RZ, R136 ;  /* 0x00000088ff03723e */ /* 0x000fc800000000ff */
[----:B------:R-:W-:Y:S02]  /*11c0*/  PRMT R109, R3, 0x7610, R109 ;  /* 0x00007610036d7816 */ /* 0x000fe4000000006d */
.L_x_10088:
[----:B------:R-:W-:Y:S01]  /*11d0*/  HADD2.F32 R138, -RZ, R113.H1_H1 ;  /* 0x30000071ff8a7230 */ /* 0x000fe20000004100 */
[----:B------:R-:W-:Y:S05]  /*11e0*/  @P3 BRA `(.L_x_10089) ;  /* 0x0000008000003947 */ /* 0x000fea0003800000 */
[----:B------:R-:W-:-:S04]  /*11f0*/  ISETP.NE.U32.AND P4, PT, RZ, c[0x0][0x180], PT ;  /* 0x00006000ff007a0c */ /* 0x000fc80003f85070 */
[----:B------:R-:W-:-:S13]  /*1200*/  ISETP.NE.AND.EX P4, PT, RZ, c[0x0][0x184], PT, P4 ;  /* 0x00006100ff007a0c */ /* 0x000fda0003f85340 */
[----:B------:R-:W-:Y:S05]  /*1210*/  @P4 BRA `(.L_x_10090) ;  /* 0x0000002000004947 */ /* 0x000fea0003800000 */
[----:B------:R-:W-:Y:S05]  /*1220*/  @P0 BRA `(.L_x_10091) ;  /* 0x0000008000000947 */ /* 0x000fea0003800000 */
[----:B------:R-:W-:Y:S05]  /*1230*/  BRA `(.L_x_10092) ;  /* 0x0000009000007947 */ /* 0x000fea0003800000 */
.L_x_10090:
[----:B-----5:R-:W-:-:S05]  /*1240*/  HADD2.F32 R3, -RZ, R105.H1_H1 ;  /* 0x30000069ff037230 */ /* 0x020fca0000004100 */
[----:B------:R-:W-:Y:S01]  /*1250*/  FADD.FTZ R138, R3, R138 ;  /* 0x0000008a038a7221 */ /* 0x000fe20000010000 */
[----:B------:R-:W-:Y:S05]  /*1260*/  BRA `(.L_x_10091) ;  /* 0x0000004000007947 */ /* 0x000fea0003800000 */
.L_x_10089:
[----:B-----5:R-:W-:Y:S02]  /*1270*/  HADD2.F32 R3, -RZ, R101.H1_H1 ;  /* 0x30000065ff037230 */ /* 0x020fe40000004100 */
[----:B------:R-:W-:-:S03]  /*1280*/  @P2 HADD2.F32 R113, -RZ, R105.H1_H1 ;  /* 0x30000069ff712230 */ /* 0x000fc60000004100 */
[----:B------:R-:W-:-:S04]  /*1290*/  FADD.FTZ R138, R3, R138 ;  /* 0x0000008a038a7221 */ /* 0x000fc80000010000 */
[----:B------:R-:W-:-:S05]  /*12a0*/  @P2 FADD.FTZ R138, R113, R138 ;  /* 0x0000008a718a2221 */ /* 0x000fca0000010000 */
.L_x_10091:
[----:B------:R-:W-:-:S04]  /*12b0*/  F2FP.PACK_AB R3, RZ, R138 ;  /* 0x0000008aff03723e */ /* 0x000fc800000000ff */
[----:B------:R-:W-:Y:S02]  /*12c0*/  PRMT R109, R109, 0x5410, R3 ;  /* 0x000054106d6d7816 */ /* 0x000fe40000000003 */
.L_x_10092:
[----:B------:R-:W-:Y:S01]  /*12d0*/  HADD2.F32 R140, -RZ, R114.H0_H0 ;  /* 0x20000072ff8c7230 */ /* 0x000fe20000004100 */
[----:B------:R-:W-:Y:S05]  /*12e0*/  @P3 BRA `(.L_x_10093) ;  /* 0x0000008000003947 */ /* 0x000fea0003800000 */
[----:B------:R-:W-:-:S04]  /*12f0*/  ISETP.NE.U32.AND P4, PT, RZ, c[0x0][0x180], PT ;  /* 0x00006000ff007a0c */ /* 0x000fc80003f85070 */
[----:B------:R-:W-:-:S13]  /*1300*/  ISETP.NE.AND.EX P4, PT, RZ, c[0x0][0x184], PT, P4 ;  /* 0x00006100ff007a0c */ /* 0x000fda0003f85340 */
[----:B------:R-:W-:Y:S05]  /*1310*/  @P4 BRA `(.L_x_10094) ;  /* 0x0000002000004947 */ /* 0x000fea0003800000 */
[----:B------:R-:W-:Y:S05]  /*1320*/  @P0 BRA `(.L_x_10095) ;  /* 0x0000008000000947 */ /* 0x000fea0003800000 */
[----:B------:R-:W-:Y:S05]  /*1330*/  BRA `(.L_x_10096) ;  /* 0x0000009000007947 */ /* 0x000fea0003800000 */
.L_x_10094:
[----:B-----5:R-:W-:-:S05]  /*1340*/  HADD2.F32 R3, -RZ, R106.H0_H0 ;  /* 0x2000006aff037230 */ /* 0x020fca0000004100 */
[----:B------:R-:W-:Y:S01]  /*1350*/  FADD.FTZ R140, R3, R140 ;  /* 0x0000008c038c7221 */ /* 0x000fe20000010000 */
[----:B------:R-:W-:Y:S05]  /*1360*/  BRA `(.L_x_10095) ;  /* 0x0000004000007947 */ /* 0x000fea0003800000 */
.L_x_10093:
[----:B-----5:R-:W-:Y:S02]  /*1370*/  HADD2.F32 R3, -RZ, R102.H0_H0 ;  /* 0x20000066ff037230 */ /* 0x020fe40000004100 */
[----:B------:R-:W-:-:S03]  /*1380*/  @P2 HADD2.F32 R113, -RZ, R106.H0_H0 ;  /* 0x2000006aff712230 */ /* 0x000fc60000004100 */
[----:B------:R-:W-:-:S04]  /*1390*/  FADD.FTZ R140, R3, R140 ;  /* 0x0000008c038c7221 */ /* 0x000fc80000010000 */
[----:B------:R-:W-:-:S05]  /*13a0*/  @P2 FADD.FTZ R140, R113, R140 ;  /* 0x0000008c718c2221 */ /* 0x000fca0000010000 */
.L_x_10095:
[----:B------:R-:W-:-:S04]  /*13b0*/  F2FP.PACK_AB R3, RZ, R140 ;  /* 0x0000008cff03723e */ /* 0x000fc800000000ff */
[----:B------:R-:W-:Y:S02]  /*13c0*/  PRMT R110, R3, 0x7610, R110 ;  /* 0x00007610036e7816 */ /* 0x000fe4000000006e */
.L_x_10096:
[----:B------:R-:W-:Y:S01]  /*13d0*/  HADD2.F32 R142, -RZ, R114.H1_H1 ;  /* 0x30000072ff8e7230 */ /* 0x000fe20000004100 */
[----:B------:R-:W-:Y:S05]  /*13e0*/  @P3 BRA `(.L_x_10097) ;  /* 0x0000008000003947 */ /* 0x000fea0003800000 */
[----:B------:R-:W-:-:S04]  /*13f0*/  ISETP.NE.U32.AND P4, PT, RZ, c[0x0][0x180], PT ;  /* 0x00006000ff007a0c */ /* 0x000fc80003f85070 */
[----:B------:R-:W-:-:S13]  /*1400*/  ISETP.NE.AND.EX P4, PT, RZ, c[0x0][0x184], PT, P4 ;  /* 0x00006100ff007a0c */ /* 0x000fda0003f85340 */
[----:B------:R-:W-:Y:S05]  /*1410*/  @P4 BRA `(.L_x_10098) ;  /* 0x0000002000004947 */ /* 0x000fea0003800000 */
[----:B------:R-:W-:Y:S05]  /*1420*/  @P0 BRA `(.L_x_10099) ;  /* 0x0000008000000947 */ /* 0x000fea0003800000 */
[----:B------:R-:W-:Y:S05]  /*1430*/  BRA `(.L_x_10100) ;  /* 0x0000009000007947 */ /* 0x000fea0003800000 */
.L_x_10098:
[----:B-----5:R-:W-:-:S05]  /*1440*/  HADD2.F32 R3, -RZ, R106.H1_H1 ;  /* 0x3000006aff037230 */ /* 0x020fca0000004100 */
[----:B------:R-:W-:Y:S01]  /*1450*/  FADD.FTZ R142, R3, R142 ;  /* 0x0000008e038e7221 */ /* 0x000fe20000010000 */
[----:B------:R-:W-:Y:S05]  /*1460*/  BRA `(.L_x_10099) ;  /* 0x0000004000007947 */ /* 0x000fea0003800000 */
.L_x_10097:
[----:B-----5:R-:W-:Y:S02]  /*1470*/  HADD2.F32 R3, -RZ, R102.H1_H1 ;  /* 0x30000066ff037230 */ /* 0x020fe40000004100 */
[----:B------:R-:W-:-:S03]  /*1480*/  @P2 HADD2.F32 R113, -RZ, R106.H1_H1 ;  /* 0x3000006aff712230 */ /* 0x000fc60000004100 */
[----:B------:R-:W-:-:S04]  /*1490*/  FADD.FTZ R142, R3, R142 ;  /* 0x0000008e038e7221 */ /* 0x000fc80000010000 */
[----:B------:R-:W-:-:S05]  /*14a0*/  @P2 FADD.FTZ R142, R113, R142 ;  /* 0x0000008e718e2221 */ /* 0x000fca0000010000 */
.L_x_10099:
[----:B------:R-:W-:-:S04]  /*14b0*/  F2FP.PACK_AB R3, RZ, R142 ;  /* 0x0000008eff03723e */ /* 0x000fc800000000ff */
[----:B------:R-:W-:Y:S02]  /*14c0*/  PRMT R110, R110, 0x5410, R3 ;  /* 0x000054106e6e7816 */ /* 0x000fe40000000003 */
.L_x_10100:
[----:B------:R-:W-:Y:S01]  /*14d0*/  HADD2.F32 R121, -RZ, R115.H0_H0 ;  /* 0x20000073ff797230 */ /* 0x000fe20000004100 */
[----:B------:R-:W-:Y:S05]  /*14e0*/  @P3 BRA `(.L_x_10101) ;  /* 0x0000008000003947 */ /* 0x000fea0003800000 */
[----:B------:R-:W-:-:S04]  /*14f0*/  ISETP.NE.U32.AND P4, PT, RZ, c[0x0][0x180], PT ;  /* 0x00006000ff007a0c */ /* 0x000fc80003f85070 */
[----:B------:R-:W-:-:S13]  /*1500*/  ISETP.NE.AND.EX P4, PT, RZ, c[0x0][0x184], PT, P4 ;  /* 0x00006100ff007a0c */ /* 0x000fda0003f85340 */
[----:B------:R-:W-:Y:S05]  /*1510*/  @P4 BRA `(.L_x_10102) ;  /* 0x0000002000004947 */ /* 0x000fea0003800000 */
[----:B------:R-:W-:Y:S05]  /*1520*/  @P0 BRA `(.L_x_10103) ;  /* 0x0000008000000947 */ /* 0x000fea0003800000 */
[----:B------:R-:W-:Y:S05]  /*1530*/  BRA `(.L_x_10104) ;  /* 0x0000009000007947 */ /* 0x000fea0003800000 */
.L_x_10102:
[----:B-----5:R-:W-:-:S05]  /*1540*/  HADD2.F32 R112, -RZ, R107.H0_H0 ;  /* 0x2000006bff707230 */ /* 0x020fca0000004100 */
[----:B------:R-:W-:Y:S01]  /*1550*/  FADD.FTZ R121, R112, R121 ;  /* 0x0000007970797221 */ /* 0x000fe20000010000 */
[----:B------:R-:W-:Y:S05]  /*1560*/  BRA `(.L_x_10103) ;  /* 0x0000004000007947 */ /* 0x000fea0003800000 */
.L_x_10101:
[----:B-----5:R-:W-:Y:S02]  /*1570*/  HADD2.F32 R112, -RZ, R103.H0_H0 ;  /* 0x20000067ff707230 */ /* 0x020fe40000004100 */
[----:B------:R-:W-:-:S03]  /*1580*/  @P2 HADD2.F32 R114, -RZ, R107.H0_H0 ;  /* 0x2000006bff722230 */ /* 0x000fc60000004100 */
[----:B------:R-:W-:-:S04]  /*1590*/  FADD.FTZ R121, R112, R121 ;  /* 0x0000007970797221 */ /* 0x000fc80000010000 */
[----:B------:R-:W-:-:S05]  /*15a0*/  @P2 FADD.FTZ R121, R114, R121 ;  /* 0x0000007972792221 */ /* 0x000fca0000010000 */
.L_x_10103:
[----:B------:R-:W-:-:S04]  /*15b0*/  F2FP.PACK_AB R3, RZ, R121 ;  /* 0x00000079ff03723e */ /* 0x000fc800000000ff */
[----:B------:R-:W-:Y:S02]  /*15c0*/  PRMT R111, R3, 0x7610, R111 ;  /* 0x00007610036f7816 */ /* 0x000fe4000000006f */
.L_x_10104:
[----:B------:R-:W-:Y:S01]  /*15d0*/  HADD2.F32 R127, -RZ, R115.H1_H1 ;  /* 0x30000073ff7f7230 */ /* 0x000fe20000004100 */
[----:B------:R-:W-:Y:S05]  /*15e0*/  @P3 BRA `(.L_x_10105) ;  /* 0x0000008000003947 */ /* 0x000fea0003800000 */
[----:B------:R-:W-:-:S04]  /*15f0*/  ISETP.NE.U32.AND P4, PT, RZ, c[0x0][0x180], PT ;  /* 0x00006000ff007a0c */ /* 0x000fc80003f85070 */
[----:B------:R-:W-:-:S13]  /*1600*/  ISETP.NE.AND.EX P4, PT, RZ, c[0x0][0x184], PT, P4 ;  /* 0x00006100ff007a0c */ /* 0x000fda0003f85340 */
[----:B------:R-:W-:Y:S05]  /*1610*/  @P4 BRA `(.L_x_10106) ;  /* 0x0000002000004947 */ /* 0x000fea0003800000 */
[----:B------:R-:W-:Y:S05]  /*1620*/  @P0 BRA `(.L_x_10107) ;  /* 0x0000008000000947 */ /* 0x000fea0003800000 */
[----:B------:R-:W-:Y:S05]  /*1630*/  BRA `(.L_x_10108) ;  /* 0x0000009000007947 */ /* 0x000fea0003800000 */
.L_x_10106:
[----:B-----5:R-:W-:-:S05]  /*1640*/  HADD2.F32 R112, -RZ, R107.H1_H1 ;  /* 0x3000006bff707230 */ /* 0x020fca0000004100 */
[----:B------:R-:W-:Y:S01]  /*1650*/  FADD.FTZ R127, R112, R127 ;  /* 0x0000007f707f7221 */ /* 0x000fe20000010000 */
[----:B------:R-:W-:Y:S05]  /*1660*/  BRA `(.L_x_10107) ;  /* 0x0000004000007947 */ /* 0x000fea0003800000 */
.L_x_10105:
[----:B-----5:R-:W-:Y:S02]  /*1670*/  HADD2.F32 R112, -RZ, R103.H1_H1 ;  /* 0x30000067ff707230 */ /* 0x020fe40000004100 */
[----:B------:R-:W-:-:S03]  /*1680*/  @P2 HADD2.F32 R114, -RZ, R107.H1_H1 ;  /* 0x3000006bff722230 */ /* 0x000fc60000004100 */
[----:B------:R-:W-:-:S04]  /*1690*/  FADD.FTZ R127, R112, R127 ;  /* 0x0000007f707f7221 */ /* 0x000fc80000010000 */
[----:B------:R-:W-:-:S05]  /*16a0*/  @P2 FADD.FTZ R127, R114, R127 ;  /* 0x0000007f727f2221 */ /* 0x000fca0000010000 */
.L_x_10107:
[----:B------:R-:W-:-:S04]  /*16b0*/  F2FP.PACK_AB R3, RZ, R127 ;  /* 0x0000007fff03723e */ /* 0x000fc800000000ff */
[----:B------:R-:W-:Y:S02]  /*16c0*/  PRMT R111, R111, 0x5410, R3 ;  /* 0x000054106f6f7816 */ /* 0x000fe40000000003 */
.L_x_10108:
        /* <DEDUP_REMOVED lines=19> */
.L_x_10110:
[----:B-----5:R-:W-:-:S05]  /*1800*/  HADD2.F32 R118, -RZ, R104.H0_H0 ;  /* 0x20000068ff767230 */ /* 0x020fca0000004100 */
[----:B------:R-:W-:Y:S01]  /*1810*/  FADD.FTZ R129, R118, R129 ;  /* 0x0000008176817221 */ /* 0x000fe20000010000 */
[----:B------:R-:W-:Y:S05]  /*1820*/  BRA `(.L_x_10111) ;  /* 0x0000004000007947 */ /* 0x000fea0003800000 */
.L_x_10109:
[----:B0----5:R-:W-:Y:S02]  /*1830*/  HADD2.F32 R118, -RZ, R100.H0_H0 ;  /* 0x20000064ff767230 */ /* 0x021fe40000004100 */
[----:B------:R-:W-:-:S03]  /*1840*/  @P2 HADD2.F32 R122, -RZ, R104.H0_H0 ;  /* 0x20000068ff7a2230 */ /* 0x000fc60000004100 */
[----:B------:R-:W-:-:S04]  /*1850*/  FADD.FTZ R129, R118, R129 ;  /* 0x0000008176817221 */ /* 0x000fc80000010000 */
[----:B------:R-:W-:-:S05]  /*1860*/  @P2 FADD.FTZ R129, R122, R129 ;  /* 0x000000817a812221 */ /* 0x000fca0000010000 */
.L_x_10111:
[----:B------:R-:W-:-:S04]  /*1870*/  F2FP.PACK_AB R117, RZ, R129 ;  /* 0x00000081ff75723e */ /* 0x000fc800000000ff */
[----:B------:R-:W-:Y:S02]  /*1880*/  PRMT R108, R117, 0x7610, R108 ;  /* 0x00007610756c7816 */ /* 0x000fe4000000006c */
.L_x_10112:
[----:B------:R-:W-:Y:S01]  /*1890*/  HADD2.F32 R128, -RZ, R112.H1_H1 ;  /* 0x30000070ff807230 */ /* 0x000fe20000004100 */
[----:B------:R-:W-:Y:S05]  /*18a0*/  @P3 BRA `(.L_x_10113) ;  /* 0x0000008000003947 */ /* 0x000fea0003800000 */
[----:B------:R-:W-:-:S04]  /*18b0*/  ISETP.NE.U32.AND P1, PT, RZ, c[0x0][0x180], PT ;  /* 0x00006000ff007a0c */ /* 0x000fc80003f25070 */
[----:B------:R-:W-:-:S13]  /*18c0*/  ISETP.NE.AND.EX P1, PT, RZ, c[0x0][0x184], PT, P1 ;  /* 0x00006100ff007a0c */ /* 0x000fda0003f25310 */
[----:B------:R-:W-:Y:S05]  /*18d0*/  @P1 BRA `(.L_x_10114) ;  /* 0x0000002000001947 */ /* 0x000fea0003800000 */
[----:B------:R-:W-:Y:S05]  /*18e0*/  @P0 BRA `(.L_x_10115) ;  /* 0x0000008000000947 */ /* 0x000fea0003800000 */
[----:B------:R-:W-:Y:S05]  /*18f0*/  BRA `(.L_x_10116) ;  /* 0x0000009000007947 */ /* 0x000fea0003800000 */
.L_x_10114:
[----:B-----5:R-:W-:-:S05]  /*1900*/  HADD2.F32 R117, -RZ, R104.H1_H1 ;  /* 0x30000068ff757230 */ /* 0x020fca0000004100 */
[----:B------:R-:W-:Y:S01]  /*1910*/  FADD.FTZ R128, R117, R128 ;  /* 0x0000008075807221 */ /* 0x000fe20000010000 */
[----:B------:R-:W-:Y:S05]  /*1920*/  BRA `(.L_x_10115) ;  /* 0x0000004000007947 */ /* 0x000fea0003800000 */
.L_x_10113:
[----:B-----5:R-:W-:Y:S02]  /*1930*/  HADD2.F32 R117, -RZ, R100.H1_H1 ;  /* 0x30000064ff757230 */ /* 0x020fe40000004100 */
[----:B------:R-:W-:-:S03]  /*1940*/  @P2 HADD2.F32 R119, -RZ, R104.H1_H1 ;  /* 0x30000068ff772230 */ /* 0x000fc60000004100 */
[----:B------:R-:W-:-:S04]  /*1950*/  FADD.FTZ R128, R117, R128 ;  /* 0x0000008075807221 */ /* 0x000fc80000010000 */
[----:B------:R-:W-:-:S05]  /*1960*/  @P2 FADD.FTZ R128, R119, R128 ;  /* 0x0000008077802221 */ /* 0x000fca0000010000 */
.L_x_10115:
[----:B------:R-:W-:-:S04]  /*1970*/  F2FP.PACK_AB R112, RZ, R128 ;  /* 0x00000080ff70723e */ /* 0x000fc800000000ff */
[----:B------:R-:W-:Y:S02]  /*1980*/  PRMT R108, R108, 0x5410, R112 ;  /* 0x000054106c6c7816 */ /* 0x000fe40000000070 */
.L_x_10116:
[----:B------:R-:W-:Y:S01]  /*1990*/  HADD2.F32 R118, -RZ, R113.H0_H0 ;  /* 0x20000071ff767230 */ /* 0x000fe20000004100 */
[----:B------:R-:W-:Y:S05]  /*19a0*/  @P3 BRA `(.L_x_10117) ;  /* 0x0000008000003947 */ /* 0x000fea0003800000 */
[----:B------:R-:W-:-:S04]  /*19b0*/  ISETP.NE.U32.AND P1, PT, RZ, c[0x0][0x180], PT ;  /* 0x00006000ff007a0c */ /* 0x000fc80003f25070 */
[----:B------:R-:W-:-:S13]  /*19c0*/  ISETP.NE.AND.EX P1, PT, RZ, c[0x0][0x184], PT, P1 ;  /* 0x00006100ff007a0c */ /* 0x000fda0003f25310 */
[----:B------:R-:W-:Y:S05]  /*19d0*/  @P1 BRA `(.L_x_10118) ;  /* 0x0000002000001947 */ /* 0x000fea0003800000 */
[----:B------:R-:W-:Y:S05]  /*19e0*/  @P0 BRA `(.L_x_10119) ;  /* 0x0000008000000947 */ /* 0x000fea0003800000 */
[----:B------:R-:W-:Y:S05]  /*19f0*/  BRA `(.L_x_10120) ;  /* 0x0000009000007947 */ /* 0x000fea0003800000 */
.L_x_10118:
[----:B-----5:R-:W-:-:S05]  /*1a00*/  HADD2.F32 R117, -RZ, R105.H0_H0 ;  /* 0x20000069ff757230 */ /* 0x020fca0000004100 */
[----:B------:R-:W-:Y:S01]  /*1a10*/  FADD.FTZ R118, R117, R118 ;  /* 0x0000007675767221 */ /* 0x000fe20000010000 */
[----:B------:R-:W-:Y:S05]  /*1a20*/  BRA `(.L_x_10119) ;  /* 0x0000004000007947 */ /* 0x000fea0003800000 */
.L_x_10117:
[----:B-----5:R-:W-:Y:S02]  /*1a30*/  HADD2.F32 R117, -RZ, R101.H0_H0 ;  /* 0x20000065ff757230 */ /* 0x020fe40000004100 */
[----:B------:R-:W-:-:S03]  /*1a40*/  @P2 HADD2.F32 R119, -RZ, R105.H0_H0 ;  /* 0x20000069ff772230 */ /* 0x000fc60000004100 */
[----:B------:R-:W-:-:S04]  /*1a50*/  FADD.FTZ R118, R117, R118 ;  /* 0x0000007675767221 */ /* 0x000fc80000010000 */
[----:B------:R-:W-:-:S05]  /*1a60*/  @P2 FADD.FTZ R118, R119, R118 ;  /* 0x0000007677762221 */ /* 0x000fca0000010000 */
.L_x_10119:
[----:B------:R-:W-:-:S04]  /*1a70*/  F2FP.PACK_AB R112, RZ, R118 ;  /* 0x00000076ff70723e */ /* 0x000fc800000000ff */
[----:B------:R-:W-:Y:S02]  /*1a80*/  PRMT R109, R112, 0x7610, R109 ;  /* 0x00007610706d7816 */ /* 0x000fe4000000006d */
.L_x_10120:
[----:B------:R-:W-:Y:S01]  /*1a90*/  HADD2.F32 R126, -RZ, R113.H1_H1 ;  /* 0x30000071ff7e7230 */ /* 0x000fe20000004100 */
[----:B------:R-:W-:Y:S05]  /*1aa0*/  @P3 BRA `(.L_x_10121) ;  /* 0x0000008000003947 */ /* 0x000fea0003800000 */
[----:B------:R-:W-:-:S04]  /*1ab0*/  ISETP.NE.U32.AND P1, PT, RZ, c[0x0][0x180], PT ;  /* 0x00006000ff007a0c */ /* 0x000fc80003f25070 */
[----:B------:R-:W-:-:S13]  /*1ac0*/  ISETP.NE.AND.EX P1, PT, RZ, c[0x0][0x184], PT, P1 ;  /* 0x00006100ff007a0c */ /* 0x000fda0003f25310 */
[----:B------:R-:W-:Y:S05]  /*1ad0*/  @P1 BRA `(.L_x_10122) ;  /* 0x0000002000001947 */ /* 0x000fea0003800000 */
[----:B------:R-:W-:Y:S05]  /*1ae0*/  @P0 BRA `(.L_x_10123) ;  /* 0x0000008000000947 */ /* 0x000fea0003800000 */
[----:B------:R-:W-:Y:S05]  /*1af0*/  BRA `(.L_x_10124) ;  /* 0x0000009000007947 */ /* 0x000fea0003800000 */
.L_x_10122:
[----:B-----5:R-:W-:-:S05]  /*1b00*/  HADD2.F32 R113, -RZ, R105.H1_H1 ;  /* 0x30000069ff717230 */ /* 0x020fca0000004100 */
[----:B------:R-:W-:Y:S01]  /*1b10*/  FADD.FTZ R126, R113, R126 ;  /* 0x0000007e717e7221 */ /* 0x000fe20000010000 */
[----:B------:R-:W-:Y:S05]  /*1b20*/  BRA `(.L_x_10123) ;  /* 0x0000004000007947 */ /* 0x000fea0003800000 */
.L_x_10121:
[----:B-----5:R-:W-:Y:S02]  /*1b30*/  HADD2.F32 R113, -RZ, R101.H1_H1 ;  /* 0x30000065ff717230 */ /* 0x020fe40000004100 */
[----:B------:R-:W-:-:S03]  /*1b40*/  @P2 HADD2.F32 R117, -RZ, R105.H1_H1 ;  /* 0x30000069ff752230 */ /* 0x000fc60000004100 */
[----:B------:R-:W-:-:S04]  /*1b50*/  FADD.FTZ R126, R113, R126 ;  /* 0x0000007e717e7221 */ /* 0x000fc80000010000 */
[----:B------:R-:W-:-:S05]  /*1b60*/  @P2 FADD.FTZ R126, R117, R126 ;  /* 0x0000007e757e2221 */ /* 0x000fca0000010000 */
.L_x_10123:
[----:B------:R-:W-:-:S04]  /*1b70*/  F2FP.PACK_AB R112, RZ, R126 ;  /* 0x0000007eff70723e */ /* 0x000fc800000000ff */
[----:B------:R-:W-:Y:S02]  /*1b80*/  PRMT R109, R109, 0x5410, R112 ;  /* 0x000054106d6d7816 */ /* 0x000fe40000000070 */
.L_x_10124:
[----:B------:R-:W-:Y:S01]  /*1b90*/  HADD2.F32 R123, -RZ, R114.H0_H0 ;  /* 0x20000072ff7b7230 */ /* 0x000fe20000004100 */
[----:B------:R-:W-:Y:S05]  /*1ba0*/  @P3 BRA `(.L_x_10125) ;  /* 0x0000008000003947 */ /* 0x000fea0003800000 */
[----:B------:R-:W-:-:S04]  /*1bb0*/  ISETP.NE.U32.AND P1, PT, RZ, c[0x0][0x180], PT ;  /* 0x00006000ff007a0c */ /* 0x000fc80003f25070 */
[----:B------:R-:W-:-:S13]  /*1bc0*/  ISETP.NE.AND.EX P1, PT, RZ, c[0x0][0x184], PT, P1 ;  /* 0x00006100ff007a0c */ /* 0x000fda0003f25310 */
[----:B------:R-:W-:Y:S05]  /*1bd0*/  @P1 BRA `(.L_x_10126) ;  /* 0x0000002000001947 */ /* 0x000fea0003800000 */
[----:B------:R-:W-:Y:S05]  /*1be0*/  @P0 BRA `(.L_x_10127) ;  /* 0x0000008000000947 */ /* 0x000fea0003800000 */
[----:B------:R-:W-:Y:S05]  /*1bf0*/  BRA `(.L_x_10128) ;  /* 0x0000009000007947 */ /* 0x000fea0003800000 */
.L_x_10126:
[----:B-----5:R-:W-:-:S05]  /*1c00*/  HADD2.F32 R112, -RZ, R106.H0_H0 ;  /* 0x2000006aff707230 */ /* 0x020fca0000004100 */
[----:B------:R-:W-:Y:S01]  /*1c10*/  FADD.FTZ R123, R112, R123 ;  /* 0x0000007b707b7221 */ /* 0x000fe20000010000 */
[----:B------:R-:W-:Y:S05]  /*1c20*/  BRA `(.L_x_10127) ;  /* 0x0000004000007947 */ /* 0x000fea0003800000 */
.L_x_10125:
[----:B-----5:R-:W-:Y:S02]  /*1c30*/  HADD2.F32 R112, -RZ, R102.H0_H0 ;  /* 0x20000066ff707230 */ /* 0x020fe40000004100 */
[----:B------:R-:W-:-:S03]  /*1c40*/  @P2 HADD2.F32 R122, -RZ, R106.H0_H0 ;  /* 0x2000006aff7a2230 */ /* 0x000fc60000004100 */
[----:B------:R-:W-:-:S04]  /*1c50*/  FADD.FTZ R123, R112, R123 ;  /* 0x0000007b707b7221 */ /* 0x000fc80000010000 */
[----:B------:R-:W-:-:S05]  /*1c60*/  @P2 FADD.FTZ R123, R122, R123 ;  /* 0x0000007b7a7b2221 */ /* 0x000fca0000010000 */
.L_x_10127:
[----:B------:R-:W-:-:S04]  /*1c70*/  F2FP.PACK_AB R112, RZ, R123 ;  /* 0x0000007bff70723e */ /* 0x000fc800000000ff */
[----:B------:R-:W-:Y:S02]  /*1c80*/  PRMT R110, R112, 0x7610, R110 ;  /* 0x00007610706e7816 */ /* 0x000fe4000000006e */
.L_x_10128:
[----:B------:R-:W-:Y:S01]  /*1c90*/  HADD2.F32 R124, -RZ, R114.H1_H1 ;  /* 0x30000072ff7c7230 */ /* 0x000fe20000004100 */
[----:B------:R-:W-:Y:S05]  /*1ca0*/  @P3 BRA `(.L_x_10129) ;  /* 0x0000008000003947 */ /* 0x000fea0003800000 */
[----:B------:R-:W-:-:S04]  /*1cb0*/  ISETP.NE.U32.AND P1, PT, RZ, c[0x0][0x180], PT ;  /* 0x00006000ff007a0c */ /* 0x000fc80003f25070 */
[----:B------:R-:W-:-:S13]  /*1cc0*/  ISETP.NE.AND.EX P1, PT, RZ, c[0x0][0x184], PT, P1 ;  /* 0x00006100ff007a0c */ /* 0x000fda0003f25310 */
[----:B------:R-:W-:Y:S05]  /*1cd0*/  @P1 BRA `(.L_x_10130) ;  /* 0x0000002000001947 */ /* 0x000fea0003800000 */
[----:B------:R-:W-:Y:S05]  /*1ce0*/  @P0 BRA `(.L_x_10131) ;  /* 0x0000008000000947 */ /* 0x000fea0003800000 */
[----:B------:R-:W-:Y:S05]  /*1cf0*/  BRA `(.L_x_10132) ;  /* 0x0000009000007947 */ /* 0x000fea0003800000 */
.L_x_10130:
[----:B-----5:R-:W-:-:S05]  /*1d00*/  HADD2.F32 R113, -RZ, R106.H1_H1 ;  /* 0x3000006aff717230 */ /* 0x020fca0000004100 */
[----:B------:R-:W-:Y:S01]  /*1d10*/  FADD.FTZ R124, R113, R124 ;  /* 0x0000007c717c7221 */ /* 0x000fe20000010000 */
[----:B------:R-:W-:Y:S05]  /*1d20*/  BRA `(.L_x_10131) ;  /* 0x0000004000007947 */ /* 0x000fea0003800000 */
.L_x_10129:
[----:B-----5:R-:W-:Y:S02]  /*1d30*/  HADD2.F32 R113, -RZ, R102.H1_H1 ;  /* 0x30000066ff717230 */ /* 0x020fe40000004100 */
[----:B------:R-:W-:-:S03]  /*1d40*/  @P2 HADD2.F32 R117, -RZ, R106.H1_H1 ;  /* 0x3000006aff752230 */ /* 0x000fc60000004100 */
[----:B------:R-:W-:-:S04]  /*1d50*/  FADD.FTZ R124, R113, R124 ;  /* 0x0000007c717c7221 */ /* 0x000fc80000010000 */
[----:B------:R-:W-:-:S05]  /*1d60*/  @P2 FADD.FTZ R124, R117, R124 ;  /* 0x0000007c757c2221 */ /* 0x000fca0000010000 */
.L_x_10131:
[----:B------:R-:W-:-:S04]  /*1d70*/  F2FP.PACK_AB R112, RZ, R124 ;  /* 0x0000007cff70723e */ /* 0x000fc800000000ff */
[----:B------:R-:W-:Y:S02]  /*1d80*/  PRMT R110, R110, 0x5410, R112 ;  /* 0x000054106e6e7816 */ /* 0x000fe40000000070 */
.L_x_10132:
[----:B------:R-:W-:Y:S01]  /*1d90*/  HADD2.F32 R117, -RZ, R115.H0_H0 ;  /* 0x20000073ff757230 */ /* 0x000fe20000004100 */
[----:B------:R-:W-:Y:S05]  /*1da0*/  @P3 BRA `(.L_x_10133) ;  /* 0x0000008000003947 */ /* 0x000fea0003800000 */
[----:B------:R-:W-:-:S04]  /*1db0*/  ISETP.NE.U32.AND P1, PT, RZ, c[0x0][0x180], PT ;  /* 0x00006000ff007a0c */ /* 0x000fc80003f25070 */
[----:B------:R-:W-:-:S13]  /*1dc0*/  ISETP.NE.AND.EX P1, PT, RZ, c[0x0][0x184], PT, P1 ;  /* 0x00006100ff007a0c */ /* 0x000fda0003f25310 */
[----:B------:R-:W-:Y:S05]  /*1dd0*/  @P1 BRA `(.L_x_10134) ;  /* 0x0000002000001947 */ /* 0x000fea0003800000 */
[----:B------:R-:W-:Y:S05]  /*1de0*/  @P0 BRA `(.L_x_10135) ;  /* 0x0000008000000947 */ /* 0x000fea0003800000 */
[----:B------:R-:W-:Y:S05]  /*1df0*/  BRA `(.L_x_10136) ;  /* 0x0000009000007947 */ /* 0x000fea0003800000 */
.L_x_10134:
[----:B-----5:R-:W-:-:S05]  /*1e00*/  HADD2.F32 R112, -RZ, R107.H0_H0 ;  /* 0x2000006bff707230 */ /* 0x020fca0000004100 */
[----:B------:R-:W-:Y:S01]  /*1e10*/  FADD.FTZ R117, R112, R117 ;  /* 0x0000007570757221 */ /* 0x000fe20000010000 */
[----:B------:R-:W-:Y:S05]  /*1e20*/  BRA `(.L_x_10135) ;  /* 0x0000004000007947 */ /* 0x000fea0003800000 */
.L_x_10133:
[----:B-----5:R-:W-:Y:S02]  /*1e30*/  HADD2.F32 R112, -RZ, R103.H0_H0 ;  /* 0x20000067ff707230 */ /* 0x020fe40000004100 */
[----:B------:R-:W-:-:S03]  /*1e40*/  @P2 HADD2.F32 R114, -RZ, R107.H0_H0 ;  /* 0x2000006bff722230 */ /* 0x000fc60000004100 */
[----:B------:R-:W-:-:S04]  /*1e50*/  FADD.FTZ R117, R112, R117 ;  /* 0x0000007570757221 */ /* 0x000fc80000010000 */
[----:B------:R-:W-:-:S05]  /*1e60*/  @P2 FADD.FTZ R117, R114, R117 ;  /* 0x0000007572752221 */ /* 0x000fca0000010000 */
.L_x_10135:
[----:B------:R-:W-:-:S04]  /*1e70*/  F2FP.PACK_AB R112, RZ, R117 ;  /* 0x00000075ff70723e */ /* 0x000fc800000000ff */
[----:B------:R-:W-:Y:S02]  /*1e80*/  PRMT R111, R112, 0x7610, R111 ;  /* 0x00007610706f7816 */ /* 0x000fe4000000006f */
.L_x_10136:
[----:B------:R-:W-:Y:S01]  /*1e90*/  HADD2.F32 R122, -RZ, R115.H1_H1 ;  /* 0x30000073ff7a7230 */ /* 0x000fe20000004100 */
[----:B------:R-:W-:Y:S05]  /*1ea0*/  @P3 BRA `(.L_x_10137) ;  /* 0x0000008000003947 */ /* 0x000fea0003800000 */
[----:B------:R-:W-:-:S04]  /*1eb0*/  ISETP.NE.U32.AND P1, PT, RZ, c[0x0][0x180], PT ;  /* 0x00006000ff007a0c */ /* 0x000fc80003f25070 */
[----:B------:R-:W-:-:S13]  /*1ec0*/  ISETP.NE.AND.EX P1, PT, RZ, c[0x0][0x184], PT, P1 ;  /* 0x00006100ff007a0c */ /* 0x000fda0003f25310 */
[----:B------:R-:W-:Y:S05]  /*1ed0*/  @P1 BRA `(.L_x_10138) ;  /* 0x0000002000001947 */ /* 0x000fea0003800000 */
[----:B------:R-:W-:Y:S05]  /*1ee0*/  @P0 BRA `(.L_x_10139) ;  /* 0x0000008000000947 */ /* 0x000fea0003800000 */
[----:B------:R-:W-:Y:S05]  /*1ef0*/  BRA `(.L_x_10140) ;  /* 0x0000009000007947 */ /* 0x000fea0003800000 */
.L_x_10138:
[----:B-----5:R-:W-:-:S05]  /*1f00*/  HADD2.F32 R113, -RZ, R107.H1_H1 ;  /* 0x3000006bff717230 */ /* 0x020fca0000004100 */
[----:B------:R-:W-:Y:S01]  /*1f10*/  FADD.FTZ R122, R113, R122 ;  /* 0x0000007a717a7221 */ /* 0x000fe20000010000 */
[----:B------:R-:W-:Y:S05]  /*1f20*/  BRA `(.L_x_10139) ;  /* 0x0000004000007947 */ /* 0x000fea0003800000 */
.L_x_10137:
[----:B-----5:R-:W-:Y:S02]  /*1f30*/  HADD2.F32 R113, -RZ, R103.H1_H1 ;  /* 0x30000067ff717230 */ /* 0x020fe40000004100 */
[----:B------:R-:W-:-:S03]  /*1f40*/  @P2 HADD2.F32 R115, -RZ, R107.H1_H1 ;  /* 0x3000006bff732230 */ /* 0x000fc60000004100 */
[----:B------:R-:W-:-:S04]  /*1f50*/  FADD.FTZ R122, R113, R122 ;  /* 0x0000007a717a7221 */ /* 0x000fc80000010000 */
[----:B------:R-:W-:-:S05]  /*1f60*/  @P2 FADD.FTZ R122, R115, R122 ;  /* 0x0000007a737a2221 */ /* 0x000fca0000010000 */
.L_x_10139:
[----:B------:R-:W-:-:S04]  /*1f70*/  F2FP.PACK_AB R112, RZ, R122 ;  /* 0x0000007aff70723e */ /* 0x000fc800000000ff */
[----:B------:R-:W-:Y:S02]  /*1f80*/  PRMT R111, R111, 0x5410, R112 ;  /* 0x000054106f6f7816 */ /* 0x000fe40000000070 */
.L_x_10140:
        /* <DEDUP_REMOVED lines=30> */
.L_x_10145:
        /* <DEDUP_REMOVED lines=68> */
.L_x_10146:
        /* <DEDUP_REMOVED lines=34> */
[----:B------:R-:W-:Y:S01]  /*27d0*/  F2FP.PACK_AB R112, R123, R112 ;  /* 0x000000707b70723e */ /* 0x000fe200000000ff */
        /* <DEDUP_REMOVED lines=11> */
[----:B------:R-:W-:Y:S01]  /*2890*/  F2FP.PACK_AB R114, R115, R114 ;  /* 0x000000727372723e */ /* 0x000fe200000000ff */
[----:B------:R-:W-:Y:S02]  /*28a0*/  FFMA.FTZ R124, R47, R147, R95 ;  /* 0x000000932f7c7223 */ /* 0x000fe4000001005f */
[----:B------:R-:W-:-:S02]  /*28b0*/  FFMA.FTZ R113, R50, R137, R98 ;  /* 0x0000008932717223 */ /* 0x000fc40000010062 */
[----:B------:R-:W-:Y:S01]  /*28c0*/  FFMA.FTZ R122, R51, R162, R99 ;  /* 0x000000a2337a7223 */ /* 0x000fe20000010063 */
[----:B------:R-:W-:Y:S01]  /*28d0*/  F2FP.PACK_AB R115, R124, R117 ;  /* 0x000000757c73723e */ /* 0x000fe200000000ff */
[----:B------:R-:W-:Y:S01]  /*28e0*/  FADD.FTZ R146, -R131, R127 ;  /* 0x0000007f83927221 */ /* 0x000fe20000010100 */
[----:B------:R-:W-:Y:S01]  /*28f0*/  IADD3.X R117, R123, c[0x0][0x20c], RZ, P1, !PT ;  /* 0x000083007b757a10 */ /* 0x000fe20000ffe4ff */
[----:B------:R-:W-:Y:S01]  /*2900*/  FMUL.FTZ R127, R119, R132 ;  /* 0x00000084777f7220 */ /* 0x000fe20000410000 */
[----:B------:R-:W-:Y:S01]  /*2910*/  F2FP.PACK_AB R113, R122, R113 ;  /* 0x000000717a71723e */ /* 0x000fe200000000ff */
[C---:B------:R-:W-:Y:S02]  /*2920*/  FADD.FTZ R134, -R131.reuse, R134 ;  /* 0x0000008683867221 */ /* 0x040fe40000010100 */
[C---:B------:R-:W-:Y:S02]  /*2930*/  FADD.FTZ R136, -R131.reuse, R136 ;  /* 0x0000008883887221 */ /* 0x040fe40000010100 */
[C---:B------:R-:W-:Y:S01]  /*2940*/  FADD.FTZ R138, -R131.reuse, R138 ;  /* 0x0000008a838a7221 */ /* 0x040fe20000010100 */
[----:B------:R0:W-:Y:S01]  /*2950*/  STG.E.128 [R116.64], R112 ;  /* 0x0000007074007986 */ /* 0x0001e2000c101d04 */
[----:B------:R-:W-:-:S02]  /*2960*/  FADD.FTZ R140, -R131, R140 ;  /* 0x0000008c838c7221 */ /* 0x000fc40000010100 */
[C---:B------:R-:W-:Y:S02]  /*2970*/  FADD.FTZ R142, -R131.reuse, R142 ;  /* 0x0000008e838e7221 */ /* 0x040fe40000010100 */
[C---:B------:R-:W-:Y:S02]  /*2980*/  FADD.FTZ R148, -R131.reuse, R129 ;  /* 0x0000008183947221 */ /* 0x040fe40000010100 */
[C---:B------:R-:W-:Y:S02]  /*2990*/  FADD.FTZ R150, -R131.reuse, R128 ;  /* 0x0000008083967221 */ /* 0x040fe40000010100 */
[----:B------:R-:W-:Y:S02]  /*29a0*/  FADD.FTZ R126, -R131, R126 ;  /* 0x0000007e837e7221 */ /* 0x000fe40000010100 */
[----:B------:R-:W-:Y:S02]  /*29b0*/  FFMA.FTZ R132, R22, R145, R70 ;  /* 0x0000009116847223 */ /* 0x000fe40000010046 */
[----:B------:R-:W-:-:S02]  /*29c0*/  FFMA.FTZ R147, R23, R147, R71 ;  /* 0x0000009317937223 */ /* 0x000fc40000010047 */
        /* <DEDUP_REMOVED lines=21> */
[----:B------:R-:W-:Y:S01]  /*2b20*/  FFMA.FTZ R136, R42, R129, R90 ;  /* 0x000000812a887223 */ /* 0x000fe2000001005a */
[----:B------:R-:W-:Y:S01]  /*2b30*/  SHF.L.U32 R132, R120, 0x4, RZ ;  /* 0x0000000478847819 */ /* 0x000fe200000006ff */
[----:B------:R-:W-:Y:S01]  /*2b40*/  FFMA.FTZ R113, R43, R128, R91 ;  /* 0x000000802b717223 */ /* 0x000fe2000001005b */
[----:B------:R-:W-:Y:S01]  /*2b50*/  F2FP.PACK_AB R112, R147, R134 ;  /* 0x000000869370723e */ /* 0x000fe200000000ff */
[----:B------:R-:W-:Y:S02]  /*2b60*/  FFMA.FTZ R137, R26, R137, R74 ;  /* 0x000000891a897223 */ /* 0x000fe4000001004a */
[----:B------:R-:W-:Y:S01]  /*2b70*/  FFMA.FTZ R162, R27, R162, R75 ;  /* 0x000000a21ba27223 */ /* 0x000fe2000001004b */
[----:B------:R-:W-:Y:S01]  /*2b80*/  F2FP.PACK_AB R113, R113, R136 ;  /* 0x000000887171723e */ /* 0x000fe200000000ff */
[----:B------:R-:W-:Y:S01]  /*2b90*/  FFMA.FTZ R118, R20, R139, R68 ;  /* 0x0000008b14767223 */ /* 0x000fe20000010044 */
[----:B------:R-:W-:Y:S01]  /*2ba0*/  IADD3 R136, P1, R130, c[0x0][0x210], RZ ;  /* 0x0000840082887a10 */ /* 0x000fe20007f3e0ff */
[----:B------:R-:W-:Y:S01]  /*2bb0*/  FFMA.FTZ R114, R36, R135, R84 ;  /* 0x0000008724727223 */ /* 0x000fe20000010054 */
[----:B------:R-:W-:Y:S01]  /*2bc0*/  SHF.R.U32.HI R130, RZ, 0x1c, R120 ;  /* 0x0000001cff827819 */ /* 0x000fe20000011678 */
[----:B------:R-:W-:Y:S01]  /*2bd0*/  FFMA.FTZ R115, R37, R142, R85 ;  /* 0x0000008e25737223 */ /* 0x000fe20000010055 */
[----:B------:R-:W-:Y:S01]  /*2be0*/  IADD3 R120, P2, R132, c[0x0][0x208], RZ ;  /* 0x0000820084787a10 */ /* 0x000fe20007f5e0ff */
[----:B------:R-:W-:Y:S01]  /*2bf0*/  FFMA.FTZ R139, R21, R164, R69 ;  /* 0x000000a4158b7223 */ /* 0x000fe20000010045 */
[----:B------:R-:W-:Y:S01]  /*2c00*/  F2FP.PACK_AB R117, R162, R137 ;  /* 0x00000089a275723e */ /* 0x000fe200000000ff */
[----:B------:R-:W-:Y:S01]  /*2c10*/  FFMA.FTZ R121, R38, R141, R86 ;  /* 0x0000008d26797223 */ /* 0x000fe20000010056 */
[----:B------:R-:W-:Y:S01]  /*2c20*/  F2FP.PACK_AB R114, R115, R114 ;  /* 0x000000727372723e */ /* 0x000fe200000000ff */
[----:B------:R-:W-:Y:S01]  /*2c30*/  FFMA.FTZ R134, R39, R146, R87 ;  /* 0x0000009227867223 */ /* 0x000fe20000010057 */
[----:B------:R-:W-:Y:S01]  /*2c40*/  F2FP.PACK_AB R118, R139, R118 ;  /* 0x000000768b76723e */ /* 0x000fe200000000ff */
[----:B------:R-:W-:Y:S01]  /*2c50*/  FFMA.FTZ R127, R16, R127, R64 ;  /* 0x0000007f107f7223 */ /* 0x000fe20000010040 */
[----:B------:R-:W-:Y:S01]  /*2c60*/  IADD3.X R137, R123, c[0x0][0x214], RZ, P1, !PT ;  /* 0x000085007b897a10 */ /* 0x000fe20000ffe4ff */
[----:B------:R-:W-:Y:S01]  /*2c70*/  FFMA.FTZ R129, R18, R129, R66 ;  /* 0x0000008112817223 */ /* 0x000fe20000010042 */
[----:B------:R-:W-:Y:S01]  /*2c80*/  F2FP.PACK_AB R115, R134, R121 ;  /* 0x000000798673723e */ /* 0x000fe200000000ff */
[----:B------:R-:W-:Y:S01]  /*2c90*/  FFMA.FTZ R134, R17, R122, R65 ;  /* 0x0000007a11867223 */ /* 0x000fe20000010041 */
[----:B------:R-:W-:Y:S01]  /*2ca0*/  IADD3.X R121, R130, c[0x0][0x20c], RZ, P2, !PT ;  /* 0x0000830082797a10 */ /* 0x000fe200017fe4ff */
[----:B------:R0:W-:Y:S01]  /*2cb0*/  STG.E.128 [R136.64], R116 ;  /* 0x0000007488007986 */ /* 0x0001e2000c101d04 */
[----:B------:R-:W-:Y:S01]  /*2cc0*/  FFMA.FTZ R122, R12, R135, R60 ;  /* 0x000000870c7a7223 */ /* 0x000fe2000001003c */
[----:B------:R-:W-:Y:S01]  /*2cd0*/  IADD3 R132, P1, R132, c[0x0][0x210], RZ ;  /* 0x0000840084847a10 */ /* 0x000fe20007f3e0ff */
[----:B------:R-:W-:Y:S01]  /*2ce0*/  FFMA.FTZ R135, R13, R142, R61 ;  /* 0x0000008e0d877223 */ /* 0x000fe2000001003d */
[----:B------:R1:W-:Y:S01]  /*2cf0*/  STG.E.128 [R120.64], R112 ;  /* 0x0000007078007986 */ /* 0x0003e2000c101d04 */
[----:B------:R-:W-:-:S02]  /*2d00*/  FFMA.FTZ R128, R19, R128, R67 ;  /* 0x0000008013807223 */ /* 0x000fc40000010043 */
[----:B------:R-:W-:Y:S01]  /*2d10*/  FFMA.FTZ R123, R14, R141, R62 ;  /* 0x0000008d0e7b7223 */ /* 0x000fe2000001003e */
[----:B------:R-:W-:Y:S01]  /*2d20*/  F2FP.PACK_AB R122, R135, R122 ;  /* 0x0000007a877a723e */ /* 0x000fe200000000ff */
[----:B------:R-:W-:Y:S01]  /*2d30*/  FFMA.FTZ R146, R15, R146, R63 ;  /* 0x000000920f927223 */ /* 0x000fe2000001003f */
[----:B------:R-:W-:Y:S01]  /*2d40*/  SHF.R.U32.HI R135, RZ, 0x1c, R3 ;  /* 0x0000001cff877819 */ /* 0x000fe20000011603 */
[----:B------:R-:W-:Y:S02]  /*2d50*/  FFMA.FTZ R138, R32, R131, R80 ;  /* 0x00000083208a7223 */ /* 0x000fe40000010050 */
[----:B------:R-:W-:Y:S01]  /*2d60*/  FFMA.FTZ R139, R33, R124, R81 ;  /* 0x0000007c218b7223 */ /* 0x000fe20000010051 */
[----:B------:R-:W-:Y:S01]  /*2d70*/  F2FP.PACK_AB R123, R146, R123 ;  /* 0x0000007b927b723e */ /* 0x000fe200000000ff */
[----:B------:R-:W-:Y:S02]  /*2d80*/  IMAD R0, R125, c[0x0][0x160], R0 ;  /* 0x000058007d007a24 */ /* 0x000fe400078e0200 */
[----:B0-----:R-:W-:-:S02]  /*2d90*/  FFMA.FTZ R116, R34, R133, R82 ;  /* 0x0000008522747223 */ /* 0x001fc40000010052 */
[----:B------:R-:W-:Y:S02]  /*2da0*/  FFMA.FTZ R118, R4, R143, R52 ;  /* 0x0000008f04767223 */ /* 0x000fe40000010034 */
[----:B-1----:R-:W-:Y:S01]  /*2db0*/  FFMA.FTZ R113, R35, R126, R83 ;  /* 0x0000007e23717223 */ /* 0x002fe20000010053 */
        /* <DEDUP_REMOVED lines=13> */
[----:B------:R-:W-:Y:S01]  /*2e90*/  SHF.L.U32 R127, R3, 0x4, RZ ;  /* 0x00000004037f7819 */ /* 0x000fe200000006ff */
[----:B------:R-:W-:Y:S01]  /*2ea0*/  FFMA.FTZ R134, R11, R126, R59 ;  /* 0x0000007e0b867223 */ /* 0x000fe2000001003b */
[----:B------:R-:W-:Y:S01]  /*2eb0*/  F2FP.PACK_AB R118, R117, R118 ;  /* 0x000000767576723e */ /* 0x000fe200000000ff */
[----:B------:R-:W-:Y:S01]  /*2ec0*/  FFMA.FTZ R117, R10, R133, R58 ;  /* 0x000000850a757223 */ /* 0x000fe2000001003a */
[C---:B------:R-:W-:Y:S01]  /*2ed0*/  IADD3 R128, P2, R127.reuse, c[0x0][0x208], RZ ;  /* 0x000082007f807a10 */ /* 0x040fe20007f5e0ff */
[----:B------:R-:W-:Y:S01]  /*2ee0*/  FFMA.FTZ R116, R8, R131, R56 ;  /* 0x0000008308747223 */ /* 0x000fe20000010038 */
[----:B------:R-:W-:Y:S01]  /*2ef0*/  IADD3 R126, P3, R127, c[0x0][0x210], RZ ;  /* 0x000084007f7e7a10 */ /* 0x000fe20007f7e0ff */
[----:B------:R-:W-:Y:S01]  /*2f00*/  FFMA.FTZ R3, R9, R124, R57 ;  /* 0x0000007c09037223 */ /* 0x000fe20000010039 */
[----:B------:R-:W-:-:S02]  /*2f10*/  IADD3.X R133, R130, c[0x0][0x214], RZ, P1, !PT ;  /* 0x0000850082857a10 */ /* 0x000fc40000ffe4ff */
[----:B------:R-:W-:Y:S02]  /*2f20*/  IADD3.X R129, R135, c[0x0][0x20c], RZ, P2, !PT ;  /* 0x0000830087817a10 */ /* 0x000fe400017fe4ff */
        /* <DEDUP_REMOVED lines=10> */
.L_x_10143:
[----:B------:R-:W-:Y:S05]  /*2fd0*/  EXIT ;  /* 0x000000000000794d */ /* 0x000fea0003800000 */
.L_x_10141:
[----:B0-----:R-:W-:Y:S01]  /*2fe0*/  HFMA2.MMA R158, -RZ, RZ, 0, 5.9604644775390625e-08 ;  /* 0x00000001ff9e7435 */ /* 0x001fe200000001ff */
[----:B------:R-:W-:-:S02]  /*2ff0*/  MOV R114, 0x1f ;  /* 0x0000001f00727802 */ /* 0x000fc40000000f00 */
[----:B------:R-:W-:Y:S02]  /*3000*/  MOV R115, 0xffffffff ;  /* 0xffffffff00737802 */ /* 0x000fe40000000f00 */
[----:B------:R-:W-:Y:S02]  /*3010*/  MOV R112, 0x3030 ;  /* 0x0000303000707802 */ /* 0x000fe40000000f00 */
[----:B-----5:R-:W-:Y:S05]  /*3020*/  CALL.REL.NOINC `($__internal_41_$__cuda_sm70_shflsync_bfly_p) ;  /* 0x0000069000007944 */ /* 0x020fea0003c00000 */
[----:B-1----:R-:W-:Y:S01]  /*3030*/  MOV R112, R158 ;  /* 0x0000009e00707202 */ /* 0x002fe20000000f00 */
[----:B0-----:R-:W-:Y:S05]  /*3040*/  BRA `(.L_x_10145) ;  /* 0xfffff12000007947 */ /* 0x001fea000383ffff */
.L_x_10142:
[----:B------:R-:W-:Y:S01]  /*3050*/  HFMA2.MMA R158, -RZ, RZ, 0, 1.1920928955078125e-07 ;  /* 0x00000002ff9e7435 */ /* 0x000fe200000001ff */
[----:B------:R-:W-:Y:S02]  /*3060*/  MOV R114, 0x1f ;  /* 0x0000001f00727802 */ /* 0x000fe40000000f00 */
[----:B------:R-:W-:Y:S02]  /*3070*/  MOV R115, 0xffffffff ;  /* 0xffffffff00737802 */ /* 0x000fe40000000f00 */
[----:B------:R-:W-:Y:S02]  /*3080*/  MOV R112, 0x30a0 ;  /* 0x000030a000707802 */ /* 0x000fe40000000f00 */
[----:B-----5:R-:W-:Y:S05]  /*3090*/  CALL.REL.NOINC `($__internal_41_$__cuda_sm70_shflsync_bfly_p) ;  /* 0x0000062000007944 */ /* 0x020fea0003c00000 */
[----:B01----:R-:W-:Y:S01]  /*30a0*/  FADD.FTZ R119, R119, R158 ;  /* 0x0000009e77777221 */ /* 0x003fe20000010000 */
[----:B------:R-:W-:Y:S01]  /*30b0*/  HFMA2.MMA R158, -RZ, RZ, 0, 2.384185791015625e-07 ;  /* 0x00000004ff9e7435 */ /* 0x000fe200000001ff */
[----:B------:R-:W-:-:S02]  /*30c0*/  MOV R114, 0x1f ;  /* 0x0000001f00727802 */ /* 0x000fc40000000f00 */
[----:B------:R-:W-:Y:S02]  /*30d0*/  MOV R115, 0xffffffff ;  /* 0xffffffff00737802 */ /* 0x000fe40000000f00 */
[----:B------:R-:W-:Y:S02]  /*30e0*/  MOV R112, 0x3100 ;  /* 0x0000310000707802 */ /* 0x000fe40000000f00 */
[----:B------:R-:W-:Y:S05]  /*30f0*/  CALL.REL.NOINC `($__internal_41_$__cuda_sm70_shflsync_bfly_p) ;  /* 0x000005c000007944 */ /* 0x000fea0003c00000 */
[----:B01----:R-:W-:Y:S01]  /*3100*/  FADD.FTZ R119, R119, R158 ;  /* 0x0000009e77777221 */ /* 0x003fe20000010000 */
[----:B------:R-:W-:Y:S01]  /*3110*/  HFMA2.MMA R158, -RZ, RZ, 0, 4.76837158203125e-07 ;  /* 0x00000008ff9e7435 */ /* 0x000fe200000001ff */
[----:B------:R-:W-:Y:S02]  /*3120*/  MOV R114, 0x1f ;  /* 0x0000001f00727802 */ /* 0x000fe40000000f00 */
[----:B------:R-:W-:Y:S02]  /*3130*/  MOV R115, 0xffffffff ;  /* 0xffffffff00737802 */ /* 0x000fe40000000f00 */
[----:B------:R-:W-:Y:S02]  /*3140*/  MOV R112, 0x3160 ;  /* 0x0000316000707802 */ /* 0x000fe40000000f00 */
[----:B------:R-:W-:Y:S05]  /*3150*/  CALL.REL.NOINC `($__internal_41_$__cuda_sm70_shflsync_bfly_p) ;  /* 0x0000056000007944 */ /* 0x000fea0003c00000 */
[----:B01----:R-:W-:Y:S01]  /*3160*/  FADD.FTZ R119, R119, R158 ;  /* 0x0000009e77777221 */ /* 0x003fe20000010000 */
[----:B------:R-:W-:Y:S01]  /*3170*/  HFMA2.MMA R158, -RZ, RZ, 0, 9.5367431640625e-07 ;  /* 0x00000010ff9e7435 */ /* 0x000fe200000001ff */
[----:B------:R-:W-:-:S02]  /*3180*/  MOV R114, 0x1f ;  /* 0x0000001f00727802 */ /* 0x000fc40000000f00 */
[----:B------:R-:W-:Y:S02]  /*3190*/  MOV R115, 0xffffffff ;  /* 0xffffffff00737802 */ /* 0x000fe40000000f00 */
[----:B------:R-:W-:Y:S02]  /*31a0*/  MOV R112, 0x31c0 ;  /* 0x000031c000707802 */ /* 0x000fe40000000f00 */
[----:B------:R-:W-:Y:S05]  /*31b0*/  CALL.REL.NOINC `($__internal_41_$__cuda_sm70_shflsync_bfly_p) ;  /* 0x0000050000007944 */ /* 0x000fea0003c00000 */
        /* <DEDUP_REMOVED lines=54> */
[----:B------:R-:W-:Y:S05]  /*3520*/  CALL.REL.NOINC `($__internal_41_$__cuda_sm70_shflsync_bfly_p) ;  /* 0x0000019000007944 */ /* 0x000fea0003c00000 */
[----:B01----:R-:W-:Y:S01]  /*3530*/  FADD.FTZ R119, R119, R158 ;  /* 0x0000009e77777221 */ /* 0x003fe20000010000 */
[----:B------:R-:W-:Y:S01]  /*3540*/  HFMA2.MMA R158, -RZ, RZ, 0, 1.1920928955078125e-07 ;  /* 0x00000002ff9e7435 */ /* 0x000fe200000001ff */
[----:B------:R-:W-:Y:S02]  /*3550*/  MOV R114, 0x1f ;  /* 0x0000001f00727802 */ /* 0x000fe40000000f00 */
[----:B------:R-:W-:Y:S02]  /*3560*/  MOV R115, 0xffffffff ;  /* 0xffffffff00737802 */ /* 0x000fe40000000f00 */
[----:B------:R-:W-:Y:S02]  /*3570*/  MOV R112, 0x3590 ;  /* 0x0000359000707802 */ /* 0x000fe40000000f00 */
[----:B------:R-:W-:Y:S05]  /*3580*/  CALL.REL.NOINC `($__internal_41_$__cuda_sm70_shflsync_bfly_p) ;  /* 0x0000013000007944 */ /* 0x000fea0003c00000 */
[----:B01----:R-:W-:Y:S01]  /*3590*/  FADD.FTZ R119, R119, R158 ;  /* 0x0000009e77777221 */ /* 0x003fe20000010000 */
[----:B------:R-:W-:Y:S01]  /*35a0*/  HFMA2.MMA R158, -RZ, RZ, 0, 2.384185791015625e-07 ;  /* 0x00000004ff9e7435 */ /* 0x000fe200000001ff */
[----:B------:R-:W-:Y:S02]  /*35b0*/  MOV R114, 0x1f ;  /* 0x0000001f00727802 */ /* 0x000fe40000000f00 */
[----:B------:R-:W-:-:S02]  /*35c0*/  MOV R115, 0xffffffff ;  /* 0xffffffff00737802 */ /* 0x000fc40000000f00 */
        /* <DEDUP_REMOVED lines=10> */
[----:B------:R-:W-:Y:S02]  /*3670*/  MOV R114, 0x1f ;  /* 0x0000001f00727802 */ /* 0x000fe40000000f00 */
[----:B------:R-:W-:-:S02]  /*3680*/  MOV R115, 0xffffffff ;  /* 0xffffffff00737802 */ /* 0x000fc40000000f00 */
[----:B------:R-:W-:Y:S02]  /*3690*/  MOV R112, 0x36b0 ;  /* 0x000036b000707802 */ /* 0x000fe40000000f00 */
[----:B------:R-:W-:Y:S05]  /*36a0*/  CALL.REL.NOINC `($__internal_41_$__cuda_sm70_shflsync_bfly_p) ;  /* 0x0000001000007944 */ /* 0x000fea0003c00000 */
[----:B01----:R-:W-:Y:S05]  /*36b0*/  BRA `(.L_x_10146) ;  /* 0xffffeef000007947 */ /* 0x003fea000383ffff */
        .weak           $__internal_41_$__cuda_sm70_shflsync_bfly_p
        .type           $__internal_41_$__cuda_sm70_shflsync_bfly_p,@function
        .size           $__internal_41_$__cuda_sm70_shflsync_bfly_p,(.L_x_20057 - $__internal_41_$__cuda_sm70_shflsync_bfly_p)
$__internal_41_$__cuda_sm70_shflsync_bfly_p:
[----:B------:R-:W-:Y:S01]  /*36c0*/  HFMA2.MMA R113, -RZ, RZ, 0, 0 ;  /* 0x00000000ff717435 */ /* 0x000fe200000001ff */
[----:B------:R-:W-:Y:S04]  /*36d0*/  WARPSYNC R115 ;  /* 0x0000007300007348 */ /* 0x000fe80003800000 */
[----:B------:R0:W1:Y:S01]  /*36e0*/  SHFL.BFLY PT, R158, R119, R158, R114 ;  /* 0x0c00009e779e7389 */ /* 0x00006200000e0072 */
[----:B------:R-:W-:Y:S05]  /*36f0*/  RET.REL.NODEC R112 `(_ZN10layer_norm31ln_parallel_residual_fwd_kernelINS_13Kernel_traitsIf6__halfS2_S2_fjLj768ELj1ELj4ELj1ELj16ENS_18Kernel_traits_baseILj768EfS2_S2_S2_fjLj128EEEEELb0ELb0ELb1EEEvNS_9FwdParamsE) ;  /* 0xffffc90070007950 */ /* 0x000fea0003c3ffff */
.L_x_10147:
        /* <DEDUP_REMOVED lines=16> */
.L_x_20057:


//--------------------- .text._ZN10layer_norm31ln_parallel_residual_fwd_kernelINS_13Kernel_traitsIf6__halfS2_S2_fjLj768ELj1ELj4ELj1ELj16ENS_18Kernel_traits_baseILj768EfS2_S2_S2_fjLj128EEEEELb0ELb1ELb0EEEvNS_9FwdParamsE --------------------------
	.section	.text._ZN10layer_norm31ln_parallel_residual_fwd_kernelINS_13Kernel_traitsIf6__halfS2_S2_fjLj768ELj1ELj4ELj1ELj16ENS_18Kernel_traits_baseILj768EfS2_S2_S2_fjLj128EEEEELb0ELb1ELb0EEEvNS_9FwdParamsE,"ax",@progbits
	.sectioninfo	@"SHI_REGISTERS=108"
	.align	128
        .global         _ZN10layer_norm31ln_parallel_residual_fwd_kernelINS_13Kernel_traitsIf6__halfS2_S2_fjLj768ELj1ELj4ELj1ELj16ENS_18Kernel_traits_baseILj768EfS2_S2_S2_fjLj128EEEEELb0ELb1ELb0EEEvNS_9FwdParamsE
        .type           _ZN10layer_norm31ln_parallel_residual_fwd_kernelINS_13Kernel_traitsIf6__halfS2_S2_fjLj768ELj1ELj4ELj1ELj16ENS_18Kernel_traits_baseILj768EfS2_S2_S2_fjLj128EEEEELb0ELb1ELb0EEEvNS_9FwdParamsE,@function
        .size           _ZN10layer_norm31ln_parallel_residual_fwd_kernelINS_13Kernel_traitsIf6__halfS2_S2_fjLj768ELj1ELj4ELj1ELj16ENS_18Kernel_traits_baseILj768EfS2_S2_S2_fjLj128EEEEELb0ELb1ELb0EEEvNS_9FwdParamsE,(.L_x_20058 - _ZN10layer_norm31ln_parallel_residual_fwd_kernelINS_13Kernel_traitsIf6__halfS2_S2_fjLj768ELj1ELj4ELj1ELj16ENS_18Kernel_traits_baseILj768EfS2_S2_S2_fjLj128EEEEELb0ELb1ELb0EEEvNS_9FwdParamsE)
        .other          _ZN10layer_norm31ln_parallel_residual_fwd_kernelINS_13Kernel_traitsIf6__halfS2_S2_fjLj768ELj1ELj4ELj1ELj16ENS_18Kernel_traits_baseILj768EfS2_S2_S2_fjLj128EEEEELb0ELb1ELb0EEEvNS_9FwdParamsE,@"STO_CUDA_ENTRY STV_DEFAULT"
_ZN10layer_norm31ln_parallel_residual_fwd_kernelINS_13Kernel_traitsIf6__halfS2_S2_fjLj768ELj1ELj4ELj1ELj16ENS_18Kernel_traits_baseILj768EfS2_S2_S2_fjLj128EEEEELb0ELb1ELb0EEEvNS_9FwdParamsE:
.text._ZN10layer_norm31ln_parallel_residual_fwd_kernelINS_13Kernel_traitsIf6__halfS2_S2_fjLj768ELj1ELj4ELj1ELj16ENS_18Kernel_traits_baseILj768EfS2_S2_S2_fjLj128EEEEELb0ELb1ELb0EEEvNS_9FwdParamsE:
        /* <DEDUP_REMOVED lines=37> */
.L_x_10149:
[----:B------:R-:W-:Y:S05]  /*0250*/  BSYNC B0 ;  /* 0x0000000000007941 */ /* 0x000fea0003800000 */
.L_x_10148:
[----:B------:R-:W-:Y:S01]  /*0260*/  BSSY B0, `(.L_x_10150) ;  /* 0x0000011000007945 */ /* 0x000fe20003800000 */
[----:B------:R-:W-:Y:S05]  /*0270*/  @!P4 BRA `(.L_x_10151) ;  /* 0x000000f00000c947 */ /* 0x000fea0003800000 */
[----:B------:R-:W-:Y:S01]  /*0280*/  ISETP.NE.U32.AND P1, PT, RZ, c[0x0][0x218], PT ;  /* 0x00008600ff007a0c */ /* 0x000fe20003f25070 */
[----:B------:R-:W-:Y:S01]  /*0290*/  CS2R R46, SRZ ;  /* 0x00000000002e7805 */ /* 0x000fe2000001ff00 */
[----:B0-----:R-:W-:Y:S01]  /*02a0*/  MOV R5, 0x20 ;  /* 0x0000002000057802 */ /* 0x001fe20000000f00 */
        /* <DEDUP_REMOVED lines=12> */
.L_x_10151:
[----:B------:R-:W-:Y:S05]  /*0370*/  BSYNC B0 ;  /* 0x0000000000007941 */ /* 0x000fea0003800000 */
.L_x_10150:
        /* <DEDUP_REMOVED lines=15> */
[----:B------:R0:W5:Y:S02]  /*0470*/  @P1 LDG.E.128 R24, [R4.64+0x10] ;  /* 0x0000100404181981 */ /* 0x000164000c1e1d00 */
.L_x_10153:
[----:B------:R-:W-:Y:S05]  /*0480*/  BSYNC B0 ;  /* 0x0000000000007941 */ /* 0x000fea0003800000 */
.L_x_10152:
[----:B------:R-:W-:Y:S05]  /*0490*/  @P2 EXIT ;  /* 0x000000000000294d */ /* 0x000fea0003800000 */
[----:B0-----:R-:W-:Y:S01]  /*04a0*/  MOV R2, R7 ;  /* 0x0000000700027202 */ /* 0x001fe20000000f00 */
[----:B------:R-:W-:-:S03]  /*04b0*/  ULDC.U8 UR6, c[0x0][0x1f0] ;  /* 0x00007c0000067ab9 */ /* 0x000fc60000000000 */
.L_x_10265:
        /* <DEDUP_REMOVED lines=31> */
.L_x_10157:
[----:B-----5:R-:W-:-:S05]  /*06b0*/  HADD2.F32 R69, -RZ, R8.H0_H0 ;  /* 0x20000008ff457230 */ /* 0x020fca0000004100 */
[----:B------:R-:W-:Y:S01]  /*06c0*/  FADD.FTZ R68, R69, R68 ;  /* 0x0000004445447221 */ /* 0x000fe20000010000 */
[----:B------:R-:W-:Y:S05]  /*06d0*/  BRA `(.L_x_10158) ;  /* 0x0000004000007947 */ /* 0x000fea0003800000 */
.L_x_10156:
[----:B0----5:R-:W-:Y:S02]  /*06e0*/  HADD2.F32 R69, -RZ, R12.H0_H0 ;  /* 0x2000000cff457230 */ /* 0x021fe40000004100 */
[----:B------:R-:W-:-:S03]  /*06f0*/  @P1 HADD2.F32 R77, -RZ, R8.H0_H0 ;  /* 0x20000008ff4d1230 */ /* 0x000fc60000004100 */
[----:B------:R-:W-:-:S04]  /*0700*/  FADD.FTZ R68, R69, R68 ;  /* 0x0000004445447221 */ /* 0x000fc80000010000 */
[----:B------:R-:W-:-:S05]  /*0710*/  @P1 FADD.FTZ R68, R77, R68 ;  /* 0x000000444d441221 */ /* 0x000fca0000010000 */
.L_x_10158:
[----:B------:R-:W-:-:S04]  /*0720*/  F2FP.PACK_AB R69, RZ, R68 ;  /* 0x00000044ff45723e */ /* 0x000fc800000000ff */
[----:B------:R-:W-:Y:S02]  /*0730*/  PRMT R4, R69, 0x7610, R4 ;  /* 0x0000761045047816 */ /* 0x000fe40000000004 */
.L_x_10159:
[----:B------:R-:W-:Y:S01]  /*0740*/  HADD2.F32 R69, -RZ, R64.H1_H1 ;  /* 0x30000040ff457230 */ /* 0x000fe20000004100 */
[----:B------:R-:W-:Y:S05]  /*0750*/  @P2 BRA `(.L_x_10160) ;  /* 0x0000008000002947 */ /* 0x000fea0003800000 */
[----:B------:R-:W-:-:S04]  /*0760*/  ISETP.NE.U32.AND P6, PT, RZ, c[0x0][0x180], PT ;  /* 0x00006000ff007a0c */ /* 0x000fc80003fc5070 */
[----:B------:R-:W-:-:S13]  /*0770*/  ISETP.NE.AND.EX P6, PT, RZ, c[0x0][0x184], PT, P6 ;  /* 0x00006100ff007a0c */ /* 0x000fda0003fc5360 */
[----:B------:R-:W-:Y:S05]  /*0780*/  @P6 BRA `(.L_x_10161) ;  /* 0x0000002000006947 */ /* 0x000fea0003800000 */
[----:B------:R-:W-:Y:S05]  /*0790*/  @P0 BRA `(.L_x_10162) ;  /* 0x0000008000000947 */ /* 0x000fea0003800000 */
[----:B------:R-:W-:Y:S05]  /*07a0*/  BRA `(.L_x_10163) ;  /* 0x0000009000007947 */ /* 0x000fea0003800000 */
.L_x_10161:
[----:B-----5:R-:W-:-:S05]  /*07b0*/  HADD2.F32 R64, -RZ, R8.H1_H1 ;  /* 0x30000008ff407230 */ /* 0x020fca0000004100 */
[----:B------:R-:W-:Y:S01]  /*07c0*/  FADD.FTZ R69, R64, R69 ;  /* 0x0000004540457221 */ /* 0x000fe20000010000 */
[----:B------:R-:W-:Y:S05]  /*07d0*/  BRA `(.L_x_10162) ;  /* 0x0000004000007947 */ /* 0x000fea0003800000 */
.L_x_10160:
[----:B-----5:R-:W-:Y:S02]  /*07e0*/  HADD2.F32 R64, -RZ, R12.H1_H1 ;  /* 0x3000000cff407230 */ /* 0x020fe40000004100 */
[----:B------:R-:W-:-:S03]  /*07f0*/  @P1 HADD2.F32 R70, -RZ, R8.H1_H1 ;  /* 0x30000008ff461230 */ /* 0x000fc60000004100 */
[----:B------:R-:W-:-:S04]  /*0800*/  FADD.FTZ R69, R64, R69 ;  /* 0x0000004540457221 */ /* 0x000fc80000010000 */
[----:B------:R-:W-:-:S05]  /*0810*/  @P1 FADD.FTZ R69, R70, R69 ;  /* 0x0000004546451221 */ /* 0x000fca0000010000 */
.L_x_10162:
[----:B------:R-:W-:-:S04]  /*0820*/  F2FP.PACK_AB R64, RZ, R69 ;  /* 0x00000045ff40723e */ /* 0x000fc800000000ff */
[----:B------:R-:W-:Y:S02]  /*0830*/  PRMT R4, R4, 0x5410, R64 ;  /* 0x0000541004047816 */ /* 0x000fe40000000040 */
.L_x_10163:
[----:B------:R-:W-:Y:S01]  /*0840*/  HADD2.F32 R70, -RZ, R65.H0_H0 ;  /* 0x20000041ff467230 */ /* 0x000fe20000004100 */
[----:B------:R-:W-:Y:S05]  /*0850*/  @P2 BRA `(.L_x_10164) ;  /* 0x0000008000002947 */ /* 0x000fea0003800000 */
[----:B------:R-:W-:-:S04]  /*0860*/  ISETP.NE.U32.AND P6, PT, RZ, c[0x0][0x180], PT ;  /* 0x00006000ff007a0c */ /* 0x000fc80003fc5070 */
[----:B------:R-:W-:-:S13]  /*0870*/  ISETP.NE.AND.EX P6, PT, RZ, c[0x0][0x184], PT, P6 ;  /* 0x00006100ff007a0c */ /* 0x000fda0003fc5360 */
[----:B------:R-:W-:Y:S05]  /*0880*/  @P6 BRA `(.L_x_10165) ;  /* 0x0000002000006947 */ /* 0x000fea0003800000 */
[----:B------:R-:W-:Y:S05]  /*0890*/  @P0 BRA `(.L_x_10166) ;  /* 0x0000008000000947 */ /* 0x000fea0003800000 */
[----:B------:R-:W-:Y:S05]  /*08a0*/  BRA `(.L_x_10167) ;  /* 0x0000009000007947 */ /* 0x000fea0003800000 */
.L_x_10165:
[----:B-----5:R-:W-:-:S05]  /*08b0*/  HADD2.F32 R77, -RZ, R9.H0_H0 ;  /* 0x20000009ff4d7230 */ /* 0x020fca0000004100 */
[----:B------:R-:W-:Y:S01]  /*08c0*/  FADD.FTZ R70, R77, R70 ;  /* 0x000000464d467221 */ /* 0x000fe20000010000 */
[----:B------:R-:W-:Y:S05]  /*08d0*/  BRA `(.L_x_10166) ;  /* 0x0000004000007947 */ /* 0x000fea0003800000 */
.L_x_10164:
[----:B-----5:R-:W-:Y:S02]  /*08e0*/  HADD2.F32 R77, -RZ, R13.H0_H0 ;  /* 0x2000000dff4d7230 */ /* 0x020fe40000004100 */
[----:B------:R-:W-:-:S03]  /*08f0*/  @P1 HADD2.F32 R79, -RZ, R9.H0_H0 ;  /* 0x20000009ff4f1230 */ /* 0x000fc60000004100 */
[----:B------:R-:W-:-:S04]  /*0900*/  FADD.FTZ R70, R77, R70 ;  /* 0x000000464d467221 */ /* 0x000fc80000010000 */
[----:B------:R-:W-:-:S05]  /*0910*/  @P1 FADD.FTZ R70, R79, R70 ;  /* 0x000000464f461221 */ /* 0x000fca0000010000 */
.L_x_10166:
[----:B------:R-:W-:-:S04]  /*0920*/  F2FP.PACK_AB R64, RZ, R70 ;  /* 0x00000046ff40723e */ /* 0x000fc800000000ff */
[----:B------:R-:W-:Y:S02]  /*0930*/  PRMT R5, R64, 0x7610, R5 ;  /* 0x0000761040057816 */ /* 0x000fe40000000005 */
.L_x_10167:
[----:B------:R-:W-:Y:S01]  /*0940*/  HADD2.F32 R77, -RZ, R65.H1_H1 ;  /* 0x30000041ff4d7230 */ /* 0x000fe20000004100 */
[----:B------:R-:W-:Y:S05]  /*0950*/  @P2 BRA `(.L_x_10168) ;  /* 0x0000008000002947 */ /* 0x000fea0003800000 */
[----:B------:R-:W-:-:S04]  /*0960*/  ISETP.NE.U32.AND P6, PT, RZ, c[0x0][0x180], PT ;  /* 0x00006000ff007a0c */ /* 0x000fc80003fc5070 */
[----:B------:R-:W-:-:S13]  /*0970*/  ISETP.NE.AND.EX P6, PT, RZ, c[0x0][0x184], PT, P6 ;  /* 0x00006100ff007a0c */ /* 0x000fda0003fc5360 */
[----:B------:R-:W-:Y:S05]  /*0980*/  @P6 BRA `(.L_x_10169) ;  /* 0x0000002000006947 */ /* 0x000fea0003800000 */
[----:B------:R-:W-:Y:S05]  /*0990*/  @P0 BRA `(.L_x_10170) ;  /* 0x0000008000000947 */ /* 0x000fea0003800000 */
[----:B------:R-:W-:Y:S05]  /*09a0*/  BRA `(.L_x_10171) ;  /* 0x0000009000007947 */ /* 0x000fea0003800000 */
.L_x_10169:
[----:B-----5:R-:W-:-:S05]  /*09b0*/  HADD2.F32 R64, -RZ, R9.H1_H1 ;  /* 0x30000009ff407230 */ /* 0x020fca0000004100 */
[----:B------:R-:W-:Y:S01]  /*09c0*/  FADD.FTZ R77, R64, R77 ;  /* 0x0000004d404d7221 */ /* 0x000fe20000010000 */
[----:B------:R-:W-:Y:S05]  /*09d0*/  BRA `(.L_x_10170) ;  /* 0x0000004000007947 */ /* 0x000fea0003800000 */
.L_x_10168:
[----:B-----5:R-:W-:Y:S02]  /*09e0*/  HADD2.F32 R64, -RZ, R13.H1_H1 ;  /* 0x3000000dff407230 */ /* 0x020fe40000004100 */
[----:B------:R-:W-:-:S03]  /*09f0*/  @P1 HADD2.F32 R78, -RZ, R9.H1_H1 ;  /* 0x30000009ff4e1230 */ /* 0x000fc60000004100 */
[----:B------:R-:W-:-:S04]  /*0a00*/  FADD.FTZ R77, R64, R77 ;  /* 0x0000004d404d7221 */ /* 0x000fc80000010000 */
[----:B------:R-:W-:-:S05]  /*0a10*/  @P1 FADD.FTZ R77, R78, R77 ;  /* 0x0000004d4e4d1221 */ /* 0x000fca0000010000 */
.L_x_10170:
[----:B------:R-:W-:-:S04]  /*0a20*/  F2FP.PACK_AB R64, RZ, R77 ;  /* 0x0000004dff40723e */ /* 0x000fc800000000ff */
[----:B------:R-:W-:Y:S02]  /*0a30*/  PRMT R5, R5, 0x5410, R64 ;  /* 0x0000541005057816 */ /* 0x000fe40000000040 */
.L_x_10171:
[----:B------:R-:W-:Y:S01]  /*0a40*/  HADD2.F32 R78, -RZ, R66.H0_H0 ;  /* 0x20000042ff4e7230 */ /* 0x000fe20000004100 */
[----:B------:R-:W-:Y:S05]  /*0a50*/  @P2 BRA `(.L_x_10172) ;  /* 0x0000008000002947 */ /* 0x000fea0003800000 */
[----:B------:R-:W-:-:S04]  /*0a60*/  ISETP.NE.U32.AND P6, PT, RZ, c[0x0][0x180], PT ;  /* 0x00006000ff007a0c */ /* 0x000fc80003fc5070 */
[----:B------:R-:W-:-:S13]  /*0a70*/  ISETP.NE.AND.EX P6, PT, RZ, c[0x0][0x184], PT, P6 ;  /* 0x00006100ff007a0c */ /* 0x000fda0003fc5360 */
[----:B------:R-:W-:Y:S05]  /*0a80*/  @P6 BRA `(.L_x_10173) ;  /* 0x0000002000006947 */ /* 0x000fea0003800000 */
[----:B------:R-:W-:Y:S05]  /*0a90*/  @P0 BRA `(.L_x_10174) ;  /* 0x0000008000000947 */ /* 0x000fea0003800000 */
[----:B------:R-:W-:Y:S05]  /*0aa0*/  BRA `(.L_x_10175) ;  /* 0x0000009000007947 */ /* 0x000fea0003800000 */
.L_x_10173:
[----:B-----5:R-:W-:-:S05]  /*0ab0*/  HADD2.F32 R65, -RZ, R10.H0_H0 ;  /* 0x2000000aff417230 */ /* 0x020fca0000004100 */
[----:B------:R-:W-:Y:S01]  /*0ac0*/  FADD.FTZ R78, R65, R78 ;  /* 0x0000004e414e7221 */ /* 0x000fe20000010000 */
[----:B------:R-:W-:Y:S05]  /*0ad0*/  BRA `(.L_x_10174) ;  /* 0x0000004000007947 */ /* 0x000fea0003800000 */
.L_x_10172:
[----:B-----5:R-:W-:Y:S02]  /*0ae0*/  HADD2.F32 R65, -RZ, R14.H0_H0 ;  /* 0x2000000eff417230 */ /* 0x020fe40000004100 */
[----:B------:R-:W-:-:S03]  /*0af0*/  @P1 HADD2.F32 R79, -RZ, R10.H0_H0 ;  /* 0x2000000aff4f1230 */ /* 0x000fc60000004100 */
[----:B------:R-:W-:-:S04]  /*0b00*/  FADD.FTZ R78, R65, R78 ;  /* 0x0000004e414e7221 */ /* 0x000fc80000010000 */
[----:B------:R-:W-:-:S05]  /*0b10*/  @P1 FADD.FTZ R78, R79, R78 ;  /* 0x0000004e4f4e1221 */ /* 0x000fca0000010000 */
.L_x_10174:
[----:B------:R-:W-:-:S04]  /*0b20*/  F2FP.PACK_AB R64, RZ, R78 ;  /* 0x0000004eff40723e */ /* 0x000fc800000000ff */
[----:B------:R-:W-:Y:S02]  /*0b30*/  PRMT R6, R64, 0x7610, R6 ;  /* 0x0000761040067816 */ /* 0x000fe40000000006 */
.L_x_10175:
[----:B------:R-:W-:Y:S01]  /*0b40*/  HADD2.F32 R79, -RZ, R66.H1_H1 ;  /* 0x30000042ff4f7230 */ /* 0x000fe20000004100 */
[----:B------:R-:W-:Y:S05]  /*0b50*/  @P2 BRA `(.L_x_10176) ;  /* 0x0000008000002947 */ /* 0x000fea0003800000 */
[----:B------:R-:W-:-:S04]  /*0b60*/  ISETP.NE.U32.AND P6, PT, RZ, c[0x0][0x180], PT ;  /* 0x00006000ff007a0c */ /* 0x000fc80003fc5070 */
[----:B------:R-:W-:-:S13]  /*0b70*/  ISETP.NE.AND.EX P6, PT, RZ, c[0x0][0x184], PT, P6 ;  /* 0x00006100ff007a0c */ /* 0x000fda0003fc5360 */
[----:B------:R-:W-:Y:S05]  /*0b80*/  @P6 BRA `(.L_x_10177) ;  /* 0x0000002000006947 */ /* 0x000fea0003800000 */
[----:B------:R-:W-:Y:S05]  /*0b90*/  @P0 BRA `(.L_x_10178) ;  /* 0x0000008000000947 */ /* 0x000fea0003800000 */
[----:B------:R-:W-:Y:S05]  /*0ba0*/  BRA `(.L_x_10179) ;  /* 0x0000009000007947 */ /* 0x000fea0003800000 */
.L_x_10177:
[----:B-----5:R-:W-:-:S05]  /*0bb0*/  HADD2.F32 R64, -RZ, R10.H1_H1 ;  /* 0x3000000aff407230 */ /* 0x020fca0000004100 */
[----:B------:R-:W-:Y:S01]  /*0bc0*/  FADD.FTZ R79, R64, R79 ;  /* 0x0000004f404f7221 */ /* 0x000fe20000010000 */
[----:B------:R-:W-:Y:S05]  /*0bd0*/  BRA `(.L_x_10178) ;  /* 0x0000004000007947 */ /* 0x000fea0003800000 */
.L_x_10176:
[----:B-----5:R-:W-:Y:S02]  /*0be0*/  HADD2.F32 R64, -RZ, R14.H1_H1 ;  /* 0x3000000eff407230 */ /* 0x020fe40000004100 */
[----:B------:R-:W-:-:S03]  /*0bf0*/  @P1 HADD2.F32 R66, -RZ, R10.H1_H1 ;  /* 0x3000000aff421230 */ /* 0x000fc60000004100 */
[----:B------:R-:W-:-:S04]  /*0c00*/  FADD.FTZ R79, R64, R79 ;  /* 0x0000004f404f7221 */ /* 0x000fc80000010000 */
[----:B------:R-:W-:-:S05]  /*0c10*/  @P1 FADD.FTZ R79, R66, R79 ;  /* 0x0000004f424f1221 */ /* 0x000fca0000010000 */
.L_x_10178:
[----:B------:R-:W-:-:S04]  /*0c20*/  F2FP.PACK_AB R64, RZ, R79 ;  /* 0x0000004fff40723e */ /* 0x000fc800000000ff */
[----:B------:R-:W-:Y:S02]  /*0c30*/  PRMT R6, R6, 0x5410, R64 ;  /* 0x0000541006067816 */ /* 0x000fe40000000040 */
.L_x_10179:
[----:B------:R-:W-:Y:S01]  /*0c40*/  HADD2.F32 R80, -RZ, R67.H0_H0 ;  /* 0x20000043ff507230 */ /* 0x000fe20000004100 */
[----:B------:R-:W-:Y:S05]  /*0c50*/  @P2 BRA `(.L_x_10180) ;  /* 0x0000008000002947 */ /* 0x000fea0003800000 */
[----:B------:R-:W-:-:S04]  /*0c60*/  ISETP.NE.U32.AND P6, PT, RZ, c[0x0][0x180], PT ;  /* 0x00006000ff007a0c */ /* 0x000fc80003fc5070 */
[----:B------:R-:W-:-:S13]  /*0c70*/  ISETP.NE.AND.EX P6, PT, RZ, c[0x0][0x184], PT, P6 ;  /* 0x00006100ff007a0c */ /* 0x000fda0003fc5360 */
[----:B------:R-:W-:Y:S05]  /*0c80*/  @P6 BRA `(.L_x_10181) ;  /* 0x0000002000006947 */ /* 0x000fea0003800000 */
[----:B------:R-:W-:Y:S05]  /*0c90*/  @P0 BRA `(.L_x_10182) ;  /* 0x0000008000000947 */ /* 0x000fea0003800000 */
[----:B------:R-:W-:Y:S05]  /*0ca0*/  BRA `(.L_x_10183) ;  /* 0x0000009000007947 */ /* 0x000fea0003800000 */
.L_x_10181:
[----:B-----5:R-:W-:-:S05]  /*0cb0*/  HADD2.F32 R65, -RZ, R11.H0_H0 ;  /* 0x2000000bff417230 */ /* 0x020fca0000004100 */
[----:B------:R-:W-:Y:S01]  /*0cc0*/  FADD.FTZ R80, R65, R80 ;  /* 0x0000005041507221 */ /* 0x000fe20000010000 */
[----:B------:R-:W-:Y:S05]  /*0cd0*/  BRA `(.L_x_10182) ;  /* 0x0000004000007947 */ /* 0x000fea0003800000 */
.L_x_10180:
[----:B-----5:R-:W-:Y:S02]  /*0ce0*/  HADD2.F32 R65, -RZ, R15.H0_H0 ;  /* 0x2000000fff417230 */ /* 0x020fe40000004100 */
[----:B------:R-:W-:-:S03]  /*0cf0*/  @P1 HADD2.F32 R89, -RZ, R11.H0_H0 ;  /* 0x2000000bff591230 */ /* 0x000fc60000004100 */
[----:B------:R-:W-:-:S04]  /*0d00*/  FADD.FTZ R80, R65, R80 ;  /* 0x0000005041507221 */ /* 0x000fc80000010000 */
[----:B------:R-:W-:-:S05]  /*0d10*/  @P1 FADD.FTZ R80, R89, R80 ;  /* 0x0000005059501221 */ /* 0x000fca0000010000 */
.L_x_10182:
[----:B------:R-:W-:-:S04]  /*0d20*/  F2FP.PACK_AB R64, RZ, R80 ;  /* 0x00000050ff40723e */ /* 0x000fc800000000ff */
[----:B------:R-:W-:Y:S02]  /*0d30*/  PRMT R7, R64, 0x7610, R7 ;  /* 0x0000761040077816 */ /* 0x000fe40000000007 */
.L_x_10183:
[----:B------:R-:W-:Y:S01]  /*0d40*/  HADD2.F32 R89, -RZ, R67.H1_H1 ;  /* 0x30000043ff597230 */ /* 0x000fe20000004100 */
[----:B------:R-:W-:Y:S05]  /*0d50*/  @P2 BRA `(.L_x_10184) ;  /* 0x0000008000002947 */ /* 0x000fea0003800000 */
[----:B------:R-:W-:-:S04]  /*0d60*/  ISETP.NE.U32.AND P1, PT, RZ, c[0x0][0x180], PT ;  /* 0x00006000ff007a0c */ /* 0x000fc80003f25070 */
[----:B------:R-:W-:-:S13]  /*0d70*/  ISETP.NE.AND.EX P1, PT, RZ, c[0x0][0x184], PT, P1 ;  /* 0x00006100ff007a0c */ /* 0x000fda0003f25310 */
[----:B------:R-:W-:Y:S05]  /*0d80*/  @P1 BRA `(.L_x_10185) ;  /* 0x0000002000001947 */ /* 0x000fea0003800000 */
[----:B------:R-:W-:Y:S05]  /*0d90*/  @P0 BRA `(.L_x_10186) ;  /* 0x0000008000000947 */ /* 0x000fea0003800000 */
[----:B------:R-:W-:Y:S05]  /*0da0*/  BRA `(.L_x_10187) ;  /* 0x0000009000007947 */ /* 0x000fea0003800000 */
.L_x_10185:
[----:B-----5:R-:W-:-:S05]  /*0db0*/  HADD2.F32 R64, -RZ, R11.H1_H1 ;  /* 0x3000000bff407230 */ /* 0x020fca0000004100 */
[----:B------:R-:W-:Y:S01]  /*0dc0*/  FADD.FTZ R89, R64, R89 ;  /* 0x0000005940597221 */ /* 0x000fe20000010000 */
[----:B------:R-:W-:Y:S05]  /*0dd0*/  BRA `(.L_x_10186) ;  /* 0x0000004000007947 */ /* 0x000fea0003800000 */
.L_x_10184:
[----:B-----5:R-:W-:Y:S02]  /*0de0*/  HADD2.F32 R64, -RZ, R15.H1_H1 ;  /* 0x3000000fff407230 */ /* 0x020fe40000004100 */
[----:B------:R-:W-:-:S03]  /*0df0*/  @P1 HADD2.F32 R66, -RZ, R11.H1_H1 ;  /* 0x3000000bff421230 */ /* 0x000fc60000004100 */
[----:B------:R-:W-:-:S04]  /*0e00*/  FADD.FTZ R89, R64, R89 ;  /* 0x0000005940597221 */ /* 0x000fc80000010000 */
[----:B------:R-:W-:-:S05]  /*0e10*/  @P1 FADD.FTZ R89, R66, R89 ;  /* 0x0000005942591221 */ /* 0x000fca0000010000 */
.L_x_10186:
[----:B------:R-:W-:-:S04]  /*0e20*/  F2FP.PACK_AB R64, RZ, R89 ;  /* 0x00000059ff40723e */ /* 0x000fc800000000ff */
[----:B------:R-:W-:Y:S02]  /*0e30*/  PRMT R7, R7, 0x5410, R64 ;  /* 0x0000541007077816 */ /* 0x000fe40000000040 */
.L_x_10187:
[C---:B------:R-:W-:Y:S02]  /*0e40*/  @P0 LEA R64, P1, R3.reuse, c[0x0][0x188], 0x4 ;  /* 0x0000620003400a11 */ /* 0x040fe400078220ff */
[C---:B------:R-:W-:Y:S02]  /*0e50*/  IADD3 R93, R3.reuse, 0x20, RZ ;  /* 0x00000020035d7810 */ /* 0x040fe40007ffe0ff */
[----:B------:R-:W-:-:S05]  /*0e60*/  @P0 LEA.HI.X R65, R3, c[0x0][0x18c], RZ, 0x4, P1 ;  /* 0x0000630003410a11 */ /* 0x000fca00008f24ff */
[----:B------:R0:W-:Y:S04]  /*0e70*/  @P0 STG.E.128 [R64.64], R4 ;  /* 0x0000000440000986 */ /* 0x0001e8000c101d04 */
.L_x_10155:
[----:B------:R-:W-:Y:S05]  /*0e80*/  BSYNC B0 ;  /* 0x0000000000007941 */ /* 0x000fea0003800000 */
.L_x_10154:
        /* <DEDUP_REMOVED lines=24> */
.L_x_10191:
[----:B-----5:R-:W-:-:S05]  /*1010*/  HADD2.F32 R72, -RZ, R8.H0_H0 ;  /* 0x20000008ff487230 */ /* 0x020fca0000004100 */
[----:B------:R-:W-:Y:S01]  /*1020*/  FADD.FTZ R71, R72, R71 ;  /* 0x0000004748477221 */ /* 0x000fe20000010000 */
[----:B------:R-:W-:Y:S05]  /*1030*/  BRA `(.L_x_10192) ;  /* 0x0000004000007947 */ /* 0x000fea0003800000 */
.L_x_10190:
[----:B0----5:R-:W-:Y:S02]  /*1040*/  HADD2.F32 R72, -RZ, R12.H0_H0 ;  /* 0x2000000cff487230 */ /* 0x021fe40000004100 */
[----:B------:R-:W-:-:S03]  /*1050*/  @P1 HADD2.F32 R82, -RZ, R8.H0_H0 ;  /* 0x20000008ff521230 */ /* 0x000fc60000004100 */
[----:B------:R-:W-:-:S04]  /*1060*/  FADD.FTZ R71, R72, R71 ;  /* 0x0000004748477221 */ /* 0x000fc80000010000 */
[----:B------:R-:W-:-:S05]  /*1070*/  @P1 FADD.FTZ R71, R82, R71 ;  /* 0x0000004752471221 */ /* 0x000fca0000010000 */
.L_x_10192:
[----:B------:R-:W-:-:S04]  /*1080*/  F2FP.PACK_AB R72, RZ, R71 ;  /* 0x00000047ff48723e */ /* 0x000fc800000000ff */
[----:B------:R-:W-:Y:S02]  /*1090*/  PRMT R4, R72, 0x7610, R4 ;  /* 0x0000761048047816 */ /* 0x000fe40000000004 */
.L_x_10193:
[----:B------:R-:W-:Y:S01]  /*10a0*/  HADD2.F32 R72, -RZ, R64.H1_H1 ;  /* 0x30000040ff487230 */ /* 0x000fe20000004100 */
[----:B------:R-:W-:Y:S05]  /*10b0*/  @P2 BRA `(.L_x_10194) ;  /* 0x0000008000002947 */ /* 0x000fea0003800000 */
[----:B------:R-:W-:-:S04]  /*10c0*/  ISETP.NE.U32.AND P6, PT, RZ, c[0x0][0x180], PT ;  /* 0x00006000ff007a0c */ /* 0x000fc80003fc5070 */
[----:B------:R-:W-:-:S13]  /*10d0*/  ISETP.NE.AND.EX P6, PT, RZ, c[0x0][0x184], PT, P6 ;  /* 0x00006100ff007a0c */ /* 0x000fda0003fc5360 */
[----:B------:R-:W-:Y:S05]  /*10e0*/  @P6 BRA `(.L_x_10195) ;  /* 0x0000002000006947 */ /* 0x000fea0003800000 */
[----:B------:R-:W-:Y:S05]  /*10f0*/  @P0 BRA `(.L_x_10196) ;  /* 0x0000008000000947 */ /* 0x000fea0003800000 */
[----:B------:R-:W-:Y:S05]  /*1100*/  BRA `(.L_x_10197) ;  /* 0x0000009000007947 */ /* 0x000fea0003800000 */
.L_x_10195:
[----:B-----5:R-:W-:-:S05]  /*1110*/  HADD2.F32 R73, -RZ, R8.H1_H1 ;  /* 0x30000008ff497230 */ /* 0x020fca0000004100 */
[----:B------:R-:W-:Y:S01]  /*1120*/  FADD.FTZ R72, R73, R72 ;  /* 0x0000004849487221 */ /* 0x000fe20000010000 */
[----:B------:R-:W-:Y:S05]  /*1130*/  BRA `(.L_x_10196) ;  /* 0x0000004000007947 */ /* 0x000fea0003800000 */
.L_x_10194:
[----:B-----5:R-:W-:Y:S02]  /*1140*/  HADD2.F32 R73, -RZ, R12.H1_H1 ;  /* 0x3000000cff497230 */ /* 0x020fe40000004100 */
[----:B------:R-:W-:-:S03]  /*1150*/  @P1 HADD2.F32 R81, -RZ, R8.H1_H1 ;  /* 0x30000008ff511230 */ /* 0x000fc60000004100 */
[----:B------:R-:W-:-:S04]  /*1160*/  FADD.FTZ R72, R73, R72 ;  /* 0x0000004849487221 */ /* 0x000fc80000010000 */
[----:B------:R-:W-:-:S05]  /*1170*/  @P1 FADD.FTZ R72, R81, R72 ;  /* 0x0000004851481221 */ /* 0x000fca0000010000 */
.L_x_10196:
[----:B------:R-:W-:-:S04]  /*1180*/  F2FP.PACK_AB R64, RZ, R72 ;  /* 0x00000048ff40723e */ /* 0x000fc800000000ff */
[----:B------:R-:W-:Y:S02]  /*1190*/  PRMT R4, R4, 0x5410, R64 ;  /* 0x0000541004047816 */ /* 0x000fe40000000040 */
.L_x_10197:
[----:B------:R-:W-:Y:S01]  /*11a0*/  HADD2.F32 R73, -RZ, R65.H0_H0 ;  /* 0x20000041ff497230 */ /* 0x000fe20000004100 */
[----:B------:R-:W-:Y:S05]  /*11b0*/  @P2 BRA `(.L_x_10198) ;  /* 0x0000008000002947 */ /* 0x000fea0003800000 */
[----:B------:R-:W-:-:S04]  /*11c0*/  ISETP.NE.U32.AND P6, PT, RZ, c[0x0][0x180], PT ;  /* 0x00006000ff007a0c */ /* 0x000fc80003fc5070 */
[----:B------:R-:W-:-:S13]  /*11d0*/  ISETP.NE.AND.EX P6, PT, RZ, c[0x0][0x184], PT, P6 ;  /* 0x00006100ff007a0c */ /* 0x000fda0003fc5360 */
[----:B------:R-:W-:Y:S05]  /*11e0*/  @P6 BRA `(.L_x_10199) ;  /* 0x0000002000006947 */ /* 0x000fea0003800000 */
[----:B------:R-:W-:Y:S05]  /*11f0*/  @P0 BRA `(.L_x_10200) ;  /* 0x0000008000000947 */ /* 0x000fea0003800000 */
[----:B------:R-:W-:Y:S05]  /*1200*/  BRA `(.L_x_10201) ;  /* 0x0000009000007947 */ /* 0x000fea0003800000 */
.L_x_10199:
[----:B-----5:R-:W-:-:S05]  /*1210*/  HADD2.F32 R64, -RZ, R9.H0_H0 ;  /* 0x20000009ff407230 */ /* 0x020fca0000004100 */
[----:B------:R-:W-:Y:S01]  /*1220*/  FADD.FTZ R73, R64, R73 ;  /* 0x0000004940497221 */ /* 0x000fe20000010000 */
[----:B------:R-:W-:Y:S05]  /*1230*/  BRA `(.L_x_10200) ;  /* 0x0000004000007947 */ /* 0x000fea0003800000 */
.L_x_10198:
[----:B-----5:R-:W-:Y:S02]  /*1240*/  HADD2.F32 R64, -RZ, R13.H0_H0 ;  /* 0x2000000dff407230 */ /* 0x020fe40000004100 */
[----:B------:R-:W-:-:S03]  /*1250*/  @P1 HADD2.F32 R82, -RZ, R9.H0_H0 ;  /* 0x20000009ff521230 */ /* 0x000fc60000004100 */
[----:B------:R-:W-:-:S04]  /*1260*/  FADD.FTZ R73, R64, R73 ;  /* 0x0000004940497221 */ /* 0x000fc80000010000 */
[----:B------:R-:W-:-:S05]  /*1270*/  @P1 FADD.FTZ R73, R82, R73 ;  /* 0x0000004952491221 */ /* 0x000fca0000010000 */
.L_x_10200:
[----:B------:R-:W-:-:S04]  /*1280*/  F2FP.PACK_AB R64, RZ, R73 ;  /* 0x00000049ff40723e */ /* 0x000fc800000000ff */
[----:B------:R-:W-:Y:S02]  /*1290*/  PRMT R5, R64, 0x7610, R5 ;  /* 0x0000761040057816 */ /* 0x000fe40000000005 */
.L_x_10201:
[----:B------:R-:W-:Y:S01]  /*12a0*/  HADD2.F32 R81, -RZ, R65.H1_H1 ;  /* 0x30000041ff517230 */ /* 0x000fe20000004100 */
[----:B------:R-:W-:Y:S05]  /*12b0*/  @P2 BRA `(.L_x_10202) ;  /* 0x0000008000002947 */ /* 0x000fea0003800000 */
[----:B------:R-:W-:-:S04]  /*12c0*/  ISETP.NE.U32.AND P6, PT, RZ, c[0x0][0x180], PT ;  /* 0x00006000ff007a0c */ /* 0x000fc80003fc5070 */
[----:B------:R-:W-:-:S13]  /*12d0*/  ISETP.NE.AND.EX P6, PT, RZ, c[0x0][0x184], PT, P6 ;  /* 0x00006100ff007a0c */ /* 0x000fda0003fc5360 */
[----:B------:R-:W-:Y:S05]  /*12e0*/  @P6 BRA `(.L_x_10203) ;  /* 0x0000002000006947 */ /* 0x000fea0003800000 */
[----:B------:R-:W-:Y:S05]  /*12f0*/  @P0 BRA `(.L_x_10204) ;  /* 0x0000008000000947 */ /* 0x000fea0003800000 */
[----:B------:R-:W-:Y:S05]  /*1300*/  BRA `(.L_x_10205) ;  /* 0x0000009000007947 */ /* 0x000fea0003800000 */
.L_x_10203:
[----:B-----5:R-:W-:-:S05]  /*1310*/  HADD2.F32 R64, -RZ, R9.H1_H1 ;  /* 0x30000009ff407230 */ /* 0x020fca0000004100 */
[----:B------:R-:W-:Y:S01]  /*1320*/  FADD.FTZ R81, R64, R81 ;  /* 0x0000005140517221 */ /* 0x000fe20000010000 */
[----:B------:R-:W-:Y:S05]  /*1330*/  BRA `(.L_x_10204) ;  /* 0x0000004000007947 */ /* 0x000fea0003800000 */
.L_x_10202:
[----:B-----5:R-:W-:Y:S02]  /*1340*/  HADD2.F32 R64, -RZ, R13.H1_H1 ;  /* 0x3000000dff407230 */ /* 0x020fe40000004100 */
[----:B------:R-:W-:-:S03]  /*1350*/  @P1 HADD2.F32 R82, -RZ, R9.H1_H1 ;  /* 0x30000009ff521230 */ /* 0x000fc60000004100 */
[----:B------:R-:W-:-:S04]  /*1360*/  FADD.FTZ R81, R64, R81 ;  /* 0x0000005140517221 */ /* 0x000fc80000010000 */
[----:B------:R-:W-:-:S05]  /*1370*/  @P1 FADD.FTZ R81, R82, R81 ;  /* 0x0000005152511221 */ /* 0x000fca0000010000 */
.L_x_10204:
[----:B------:R-:W-:-:S04]  /*1380*/  F2FP.PACK_AB R64, RZ, R81 ;  /* 0x00000051ff40723e */ /* 0x000fc800000000ff */
[----:B------:R-:W-:Y:S02]  /*1390*/  PRMT R5, R5, 0x5410, R64 ;  /* 0x0000541005057816 */ /* 0x000fe40000000040 */
.L_x_10205:
[----:B------:R-:W-:Y:S01]  /*13a0*/  HADD2.F32 R82, -RZ, R66.H0_H0 ;  /* 0x20000042ff527230 */ /* 0x000fe20000004100 */
[----:B------:R-:W-:Y:S05]  /*13b0*/  @P2 BRA `(.L_x_10206) ;  /* 0x0000008000002947 */ /* 0x000fea0003800000 */
[----:B------:R-:W-:-:S04]  /*13c0*/  ISETP.NE.U32.AND P6, PT, RZ, c[0x0][0x180], PT ;  /* 0x00006000ff007a0c */ /* 0x000fc80003fc5070 */
[----:B------:R-:W-:-:S13]  /*13d0*/  ISETP.NE.AND.EX P6, PT, RZ, c[0x0][0x184], PT, P6 ;  /* 0x00006100ff007a0c */ /* 0x000fda0003fc5360 */
[----:B------:R-:W-:Y:S05]  /*13e0*/  @P6 BRA `(.L_x_10207) ;  /* 0x0000002000006947 */ /* 0x000fea0003800000 */
[----:B------:R-:W-:Y:S05]  /*13f0*/  @P0 BRA `(.L_x_10208) ;  /* 0x0000008000000947 */ /* 0x000fea0003800000 */
[----:B------:R-:W-:Y:S05]  /*1400*/  BRA `(.L_x_10209) ;  /* 0x0000009000007947 */ /* 0x000fea0003800000 */
.L_x_10207:
[----:B-----5:R-:W-:-:S05]  /*1410*/  HADD2.F32 R65, -RZ, R10.H0_H0 ;  /* 0x2000000aff417230 */ /* 0x020fca0000004100 */
[----:B------:R-:W-:Y:S01]  /*1420*/  FADD.FTZ R82, R65, R82 ;  /* 0x0000005241527221 */ /* 0x000fe20000010000 */
[----:B------:R-:W-:Y:S05]  /*1430*/  BRA `(.L_x_10208) ;  /* 0x0000004000007947 */ /* 0x000fea0003800000 */
.L_x_10206:
[----:B-----5:R-:W-:Y:S02]  /*1440*/  HADD2.F32 R65, -RZ, R14.H0_H0 ;  /* 0x2000000eff417230 */ /* 0x020fe40000004100 */
[----:B------:R-:W-:-:S03]  /*1450*/  @P1 HADD2.F32 R83, -RZ, R10.H0_H0 ;  /* 0x2000000aff531230 */ /* 0x000fc60000004100 */
[----:B------:R-:W-:-:S04]  /*1460*/  FADD.FTZ R82, R65, R82 ;  /* 0x0000005241527221 */ /* 0x000fc80000010000 */
[----:B------:R-:W-:-:S05]  /*1470*/  @P1 FADD.FTZ R82, R83, R82 ;  /* 0x0000005253521221 */ /* 0x000fca0000010000 */
.L_x_10208:
[----:B------:R-:W-:-:S04]  /*1480*/  F2FP.PACK_AB R64, RZ, R82 ;  /* 0x00000052ff40723e */ /* 0x000fc800000000ff */
[----:B------:R-:W-:Y:S02]  /*1490*/  PRMT R6, R64, 0x7610, R6 ;  /* 0x0000761040067816 */ /* 0x000fe40000000006 */
.L_x_10209:
[----:B------:R-:W-:Y:S01]  /*14a0*/  HADD2.F32 R83, -RZ, R66.H1_H1 ;  /* 0x30000042ff537230 */ /* 0x000fe20000004100 */
[----:B------:R-:W-:Y:S05]  /*14b0*/  @P2 BRA `(.L_x_10210) ;  /* 0x0000008000002947 */ /* 0x000fea0003800000 */
[----:B------:R-:W-:-:S04]  /*14c0*/  ISETP.NE.U32.AND P6, PT, RZ, c[0x0][0x180], PT ;  /* 0x00006000ff007a0c */ /* 0x000fc80003fc5070 */
[----:B------:R-:W-:-:S13]  /*14d0*/  ISETP.NE.AND.EX P6, PT, RZ, c[0x0][0x184], PT, P6 ;  /* 0x00006100ff007a0c */ /* 0x000fda0003fc5360 */
[----:B------:R-:W-:Y:S05]  /*14e0*/  @P6 BRA `(.L_x_10211) ;  /* 0x0000002000006947 */ /* 0x000fea0003800000 */
[----:B------:R-:W-:Y:S05]  /*14f0*/  @P0 BRA `(.L_x_10212) ;  /* 0x0000008000000947 */ /* 0x000fea0003800000 */
[----:B------:R-:W-:Y:S05]  /*1500*/  BRA `(.L_x_10213) ;  /* 0x0000009000007947 */ /* 0x000fea0003800000 */
.L_x_10211:
[----:B-----5:R-:W-:-:S05]  /*1510*/  HADD2.F32 R64, -RZ, R10.H1_H1 ;  /* 0x3000000aff407230 */ /* 0x020fca0000004100 */
[----:B------:R-:W-:Y:S01]  /*1520*/  FADD.FTZ R83, R64, R83 ;  /* 0x0000005340537221 */ /* 0x000fe20000010000 */
[----:B------:R-:W-:Y:S05]  /*1530*/  BRA `(.L_x_10212) ;  /* 0x0000004000007947 */ /* 0x000fea0003800000 */
.L_x_10210:
[----:B-----5:R-:W-:Y:S02]  /*1540*/  HADD2.F32 R64, -RZ, R14.H1_H1 ;  /* 0x3000000eff407230 */ /* 0x020fe40000004100 */
[----:B------:R-:W-:-:S03]  /*1550*/  @P1 HADD2.F32 R66, -RZ, R10.H1_H1 ;  /* 0x3000000aff421230 */ /* 0x000fc60000004100 */
[----:B------:R-:W-:-:S04]  /*1560*/  FADD.FTZ R83, R64, R83 ;  /* 0x0000005340537221 */ /* 0x000fc80000010000 */
[----:B------:R-:W-:-:S05]  /*1570*/  @P1 FADD.FTZ R83, R66, R83 ;  /* 0x0000005342531221 */ /* 0x000fca0000010000 */
.L_x_10212:
[----:B------:R-:W-:-:S04]  /*1580*/  F2FP.PACK_AB R64, RZ, R83 ;  /* 0x00000053ff40723e */ /* 0x000fc800000000ff */
[----:B------:R-:W-:Y:S02]  /*1590*/  PRMT R6, R6, 0x5410, R64 ;  /* 0x0000541006067816 */ /* 0x000fe40000000040 */
.L_x_10213:
[----:B------:R-:W-:Y:S01]  /*15a0*/  HADD2.F32 R84, -RZ, R67.H0_H0 ;  /* 0x20000043ff547230 */ /* 0x000fe20000004100 */
[----:B------:R-:W-:Y:S05]  /*15b0*/  @P2 BRA `(.L_x_10214) ;  /* 0x0000008000002947 */ /* 0x000fea0003800000 */
[----:B------:R-:W-:-:S04]  /*15c0*/  ISETP.NE.U32.AND P6, PT, RZ, c[0x0][0x180], PT ;  /* 0x00006000ff007a0c */ /* 0x000fc80003fc5070 */
[----:B------:R-:W-:-:S13]  /*15d0*/  ISETP.NE.AND.EX P6, PT, RZ, c[0x0][0x184], PT, P6 ;  /* 0x00006100ff007a0c */ /* 0x000fda0003fc5360 */
[----:B------:R-:W-:Y:S05]  /*15e0*/  @P6 BRA `(.L_x_10215) ;  /* 0x0000002000006947 */ /* 0x000fea0003800000 */
[----:B------:R-:W-:Y:S05]  /*15f0*/  @P0 BRA `(.L_x_10216) ;  /* 0x0000008000000947 */ /* 0x000fea0003800000 */
[----:B------:R-:W-:Y:S05]  /*1600*/  BRA `(.L_x_10217) ;  /* 0x0000009000007947 */ /* 0x000fea0003800000 */
.L_x_10215:
[----:B-----5:R-:W-:-:S05]  /*1610*/  HADD2.F32 R65, -RZ, R11.H0_H0 ;  /* 0x2000000bff417230 */ /* 0x020fca0000004100 */
[----:B------:R-:W-:Y:S01]  /*1620*/  FADD.FTZ R84, R65, R84 ;  /* 0x0000005441547221 */ /* 0x000fe20000010000 */
[----:B------:R-:W-:Y:S05]  /*1630*/  BRA `(.L_x_10216) ;  /* 0x0000004000007947 */ /* 0x000fea0003800000 */
.L_x_10214:
[----:B-----5:R-:W-:Y:S02]  /*1640*/  HADD2.F32 R65, -RZ, R15.H0_H0 ;  /* 0x2000000fff417230 */ /* 0x020fe40000004100 */
[----:B------:R-:W-:-:S03]  /*1650*/  @P1 HADD2.F32 R95, -RZ, R11.H0_H0 ;  /* 0x2000000bff5f1230 */ /* 0x000fc60000004100 */
[----:B------:R-:W-:-:S04]  /*1660*/  FADD.FTZ R84, R65, R84 ;  /* 0x0000005441547221 */ /* 0x000fc80000010000 */
[----:B------:R-:W-:-:S05]  /*1670*/  @P1 FADD.FTZ R84, R95, R84 ;  /* 0x000000545f541221 */ /* 0x000fca0000010000 */
.L_x_10216:
[----:B------:R-:W-:-:S04]  /*1680*/  F2FP.PACK_AB R64, RZ, R84 ;  /* 0x00000054ff40723e */ /* 0x000fc800000000ff */
[----:B------:R-:W-:Y:S02]  /*1690*/  PRMT R7, R64, 0x7610, R7 ;  /* 0x0000761040077816 */ /* 0x000fe40000000007 */
.L_x_10217:
[----:B------:R-:W-:Y:S01]  /*16a0*/  HADD2.F32 R90, -RZ, R67.H1_H1 ;  /* 0x30000043ff5a7230 */ /* 0x000fe20000004100 */
[----:B------:R-:W-:Y:S05]  /*16b0*/  @P2 BRA `(.L_x_10218) ;  /* 0x0000008000002947 */ /* 0x000fea0003800000 */
[----:B------:R-:W-:-:S04]  /*16c0*/  ISETP.NE.U32.AND P1, PT, RZ, c[0x0][0x180], PT ;  /* 0x00006000ff007a0c */ /* 0x000fc80003f25070 */
[----:B------:R-:W-:-:S13]  /*16d0*/  ISETP.NE.AND.EX P1, PT, RZ, c[0x0][0x184], PT, P1 ;  /* 0x00006100ff007a0c */ /* 0x000fda0003f25310 */
[----:B------:R-:W-:Y:S05]  /*16e0*/  @P1 BRA `(.L_x_10219) ;  /* 0x0000002000001947 */ /* 0x000fea0003800000 */
[----:B------:R-:W-:Y:S05]  /*16f0*/  @P0 BRA `(.L_x_10220) ;  /* 0x0000008000000947 */ /* 0x000fea0003800000 */
[----:B------:R-:W-:Y:S05]  /*1700*/  BRA `(.L_x_10221) ;  /* 0x0000009000007947 */ /* 0x000fea0003800000 */
.L_x_10219:
[----:B-----5:R-:W-:-:S05]  /*1710*/  HADD2.F32 R65, -RZ, R11.H1_H1 ;  /* 0x3000000bff417230 */ /* 0x020fca0000004100 */
[----:B------:R-:W-:Y:S01]  /*1720*/  FADD.FTZ R90, R65, R90 ;  /* 0x0000005a415a7221 */ /* 0x000fe20000010000 */
[----:B------:R-:W-:Y:S05]  /*1730*/  BRA `(.L_x_10220) ;  /* 0x0000004000007947 */ /* 0x000fea0003800000 */
.L_x_10218:
[----:B-----5:R-:W-:Y:S02]  /*1740*/  HADD2.F32 R65, -RZ, R15.H1_H1 ;  /* 0x3000000fff417230 */ /* 0x020fe40000004100 */
[----:B------:R-:W-:-:S03]  /*1750*/  @P1 HADD2.F32 R67, -RZ, R11.H1_H1 ;  /* 0x3000000bff431230 */ /* 0x000fc60000004100 */
[----:B------:R-:W-:-:S04]  /*1760*/  FADD.FTZ R90, R65, R90 ;  /* 0x0000005a415a7221 */ /* 0x000fc80000010000 */
[----:B------:R-:W-:-:S05]  /*1770*/  @P1 FADD.FTZ R90, R67, R90 ;  /* 0x0000005a435a1221 */ /* 0x000fca0000010000 */
.L_x_10220:
[----:B------:R-:W-:-:S04]  /*1780*/  F2FP.PACK_AB R64, RZ, R90 ;  /* 0x0000005aff40723e */ /* 0x000fc800000000ff */
[----:B------:R-:W-:Y:S02]  /*1790*/  PRMT R7, R7, 0x5410, R64 ;  /* 0x0000541007077816 */ /* 0x000fe40000000040 */
.L_x_10221:
[----:B------:R-:W-:-:S04]  /*17a0*/  @P0 LEA R64, P1, R93, c[0x0][0x188], 0x4 ;  /* 0x000062005d400a11 */ /* 0x000fc800078220ff */
[C---:B------:R-:W-:Y:S02]  /*17b0*/  @P0 LEA.HI.X R65, R93.reuse, c[0x0][0x18c], RZ, 0x4, P1 ;  /* 0x000063005d410a11 */ /* 0x040fe400008f24ff */
[----:B------:R-:W-:-:S03]  /*17c0*/  IADD3 R93, R93, 0x20, RZ ;  /* 0x000000205d5d7810 */ /* 0x000fc60007ffe0ff */
[----:B------:R0:W-:Y:S04]  /*17d0*/  @P0 STG.E.128 [R64.64], R4 ;  /* 0x0000000440000986 */ /* 0x0001e8000c101d04 */
.L_x_10189:
[----:B------:R-:W-:Y:S05]  /*17e0*/  BSYNC B0 ;  /* 0x0000000000007941 */ /* 0x000fea0003800000 */
.L_x_10188:
        /* <DEDUP_REMOVED lines=24> */
.L_x_10225:
[----:B-----5:R-:W-:-:S05]  /*1970*/  HADD2.F32 R75, -RZ, R8.H0_H0 ;  /* 0x20000008ff4b7230 */ /* 0x020fca0000004100 */
[----:B------:R-:W-:Y:S01]  /*1980*/  FADD.FTZ R74, R75, R74 ;  /* 0x0000004a4b4a7221 */ /* 0x000fe20000010000 */
[----:B------:R-:W-:Y:S05]  /*1990*/  BRA `(.L_x_10226) ;  /* 0x0000004000007947 */ /* 0x000fea0003800000 */
.L_x_10224:
[----:B0----5:R-:W-:Y:S02]  /*19a0*/  HADD2.F32 R75, -RZ, R12.H0_H0 ;  /* 0x2000000cff4b7230 */ /* 0x021fe40000004100 */
[----:B------:R-:W-:-:S03]  /*19b0*/  @P1 HADD2.F32 R85, -RZ, R8.H0_H0 ;  /* 0x20000008ff551230 */ /* 0x000fc60000004100 */
[----:B------:R-:W-:-:S04]  /*19c0*/  FADD.FTZ R74, R75, R74 ;  /* 0x0000004a4b4a7221 */ /* 0x000fc80000010000 */
[----:B------:R-:W-:-:S05]  /*19d0*/  @P1 FADD.FTZ R74, R85, R74 ;  /* 0x0000004a554a1221 */ /* 0x000fca0000010000 */
.L_x_10226:
[----:B------:R-:W-:-:S04]  /*19e0*/  F2FP.PACK_AB R75, RZ, R74 ;  /* 0x0000004aff4b723e */ /* 0x000fc800000000ff */
[----:B------:R-:W-:Y:S02]  /*19f0*/  PRMT R4, R75, 0x7610, R4 ;  /* 0x000076104b047816 */ /* 0x000fe40000000004 */
.L_x_10227:
[----:B------:R-:W-:Y:S01]  /*1a00*/  HADD2.F32 R75, -RZ, R64.H1_H1 ;  /* 0x30000040ff4b7230 */ /* 0x000fe20000004100 */
[----:B------:R-:W-:Y:S05]  /*1a10*/  @P2 BRA `(.L_x_10228) ;  /* 0x0000008000002947 */ /* 0x000fea0003800000 */
[----:B------:R-:W-:-:S04]  /*1a20*/  ISETP.NE.U32.AND P6, PT, RZ, c[0x0][0x180], PT ;  /* 0x00006000ff007a0c */ /* 0x000fc80003fc5070 */
[----:B------:R-:W-:-:S13]  /*1a30*/  ISETP.NE.AND.EX P6, PT, RZ, c[0x0][0x184], PT, P6 ;  /* 0x00006100ff007a0c */ /* 0x000fda0003fc5360 */
[----:B------:R-:W-:Y:S05]  /*1a40*/  @P6 BRA `(.L_x_10229) ;  /* 0x0000002000006947 */ /* 0x000fea0003800000 */
[----:B------:R-:W-:Y:S05]  /*1a50*/  @P0 BRA `(.L_x_10230) ;  /* 0x0000008000000947 */ /* 0x000fea0003800000 */
[----:B------:R-:W-:Y:S05]  /*1a60*/  BRA `(.L_x_10231) ;  /* 0x0000009000007947 */ /* 0x000fea0003800000 */
.L_x_10229:
[----:B-----5:R-:W-:-:S05]  /*1a70*/  HADD2.F32 R64, -RZ, R8.H1_H1 ;  /* 0x30000008ff407230 */ /* 0x020fca0000004100 */
[----:B------:R-:W-:Y:S01]  /*1a80*/  FADD.FTZ R75, R64, R75 ;  /* 0x0000004b404b7221 */ /* 0x000fe20000010000 */
[----:B------:R-:W-:Y:S05]  /*1a90*/  BRA `(.L_x_10230) ;  /* 0x0000004000007947 */ /* 0x000fea0003800000 */
.L_x_10228:
[----:B-----5:R-:W-:Y:S02]  /*1aa0*/  HADD2.F32 R64, -RZ, R12.H1_H1 ;  /* 0x3000000cff407230 */ /* 0x020fe40000004100 */
[----:B------:R-:W-:-:S03]  /*1ab0*/  @P1 HADD2.F32 R76, -RZ, R8.H1_H1 ;  /* 0x30000008ff4c1230 */ /* 0x000fc60000004100 */
[----:B------:R-:W-:-:S04]  /*1ac0*/  FADD.FTZ R75, R64, R75 ;  /* 0x0000004b404b7221 */ /* 0x000fc80000010000 */
[----:B------:R-:W-:-:S05]  /*1ad0*/  @P1 FADD.FTZ R75, R76, R75 ;  /* 0x0000004b4c4b1221 */ /* 0x000fca0000010000 */
.L_x_10230:
[----:B------:R-:W-:-:S04]  /*1ae0*/  F2FP.PACK_AB R64, RZ, R75 ;  /* 0x0000004bff40723e */ /* 0x000fc800000000ff */
[----:B------:R-:W-:Y:S02]  /*1af0*/  PRMT R4, R4, 0x5410, R64 ;  /* 0x0000541004047816 */ /* 0x000fe40000000040 */
.L_x_10231:
[----:B------:R-:W-:Y:S01]  /*1b00*/  HADD2.F32 R76, -RZ, R65.H0_H0 ;  /* 0x20000041ff4c7230 */ /* 0x000fe20000004100 */
[----:B------:R-:W-:Y:S05]  /*1b10*/  @P2 BRA `(.L_x_10232) ;  /* 0x0000008000002947 */ /* 0x000fea0003800000 */
[----:B------:R-:W-:-:S04]  /*1b20*/  ISETP.NE.U32.AND P6, PT, RZ, c[0x0][0x180], PT ;  /* 0x00006000ff007a0c */ /* 0x000fc80003fc5070 */
[----:B------:R-:W-:-:S13]  /*1b30*/  ISETP.NE.AND.EX P6, PT, RZ, c[0x0][0x184], PT, P6 ;  /* 0x00006100ff007a0c */ /* 0x000fda0003fc5360 */
[----:B------:R-:W-:Y:S05]  /*1b40*/  @P6 BRA `(.L_x_10233) ;  /* 0x0000002000006947 */ /* 0x000fea0003800000 */
[----:B------:R-:W-:Y:S05]  /*1b50*/  @P0 BRA `(.L_x_10234) ;  /* 0x0000008000000947 */ /* 0x000fea0003800000 */
[----:B------:R-:W-:Y:S05]  /*1b60*/  BRA `(.L_x_10235) ;  /* 0x0000009000007947 */ /* 0x000fea0003800000 */
.L_x_10233:
[----:B-----5:R-:W-:-:S05]  /*1b70*/  HADD2.F32 R85, -RZ, R9.H0_H0 ;  /* 0x20000009ff557230 */ /* 0x020fca0000004100 */
[----:B------:R-:W-:Y:S01]  /*1b80*/  FADD.FTZ R76, R85, R76 ;  /* 0x0000004c554c7221 */ /* 0x000fe20000010000 */
[----:B------:R-:W-:Y:S05]  /*1b90*/  BRA `(.L_x_10234) ;  /* 0x0000004000007947 */ /* 0x000fea0003800000 */
.L_x_10232:
[----:B-----5:R-:W-:Y:S02]  /*1ba0*/  HADD2.F32 R85, -RZ, R13.H0_H0 ;  /* 0x2000000dff557230 */ /* 0x020fe40000004100 */
[----:B------:R-:W-:-:S03]  /*1bb0*/  @P1 HADD2.F32 R87, -RZ, R9.H0_H0 ;  /* 0x20000009ff571230 */ /* 0x000fc60000004100 */
[----:B------:R-:W-:-:S04]  /*1bc0*/  FADD.FTZ R76, R85, R76 ;  /* 0x0000004c554c7221 */ /* 0x000fc80000010000 */
[----:B------:R-:W-:-:S05]  /*1bd0*/  @P1 FADD.FTZ R76, R87, R76 ;  /* 0x0000004c574c1221 */ /* 0x000fca0000010000 */
.L_x_10234:
[----:B------:R-:W-:-:S04]  /*1be0*/  F2FP.PACK_AB R64, RZ, R76 ;  /* 0x0000004cff40723e */ /* 0x000fc800000000ff */
[----:B------:R-:W-:Y:S02]  /*1bf0*/  PRMT R5, R64, 0x7610, R5 ;  /* 0x0000761040057816 */ /* 0x000fe40000000005 */
.L_x_10235:
[----:B------:R-:W-:Y:S01]  /*1c00*/  HADD2.F32 R85, -RZ, R65.H1_H1 ;  /* 0x30000041ff557230 */ /* 0x000fe20000004100 */
[----:B------:R-:W-:Y:S05]  /*1c10*/  @P2 BRA `(.L_x_10236) ;  /* 0x0000008000002947 */ /* 0x000fea0003800000 */
[----:B------:R-:W-:-:S04]  /*1c20*/  ISETP.NE.U32.AND P6, PT, RZ, c[0x0][0x180], PT ;  /* 0x00006000ff007a0c */ /* 0x000fc80003fc5070 */
[----:B------:R-:W-:-:S13]  /*1c30*/  ISETP.NE.AND.EX P6, PT, RZ, c[0x0][0x184], PT, P6 ;  /* 0x00006100ff007a0c */ /* 0x000fda0003fc5360 */
[----:B------:R-:W-:Y:S05]  /*1c40*/  @P6 BRA `(.L_x_10237) ;  /* 0x0000002000006947 */ /* 0x000fea0003800000 */
[----:B------:R-:W-:Y:S05]  /*1c50*/  @P0 BRA `(.L_x_10238) ;  /* 0x0000008000000947 */ /* 0x000fea0003800000 */
[----:B------:R-:W-:Y:S05]  /*1c60*/  BRA `(.L_x_10239) ;  /* 0x0000009000007947 */ /* 0x000fea0003800000 */
.L_x_10237:
[----:B-----5:R-:W-:-:S05]  /*1c70*/  HADD2.F32 R64, -RZ, R9.H1_H1 ;  /* 0x30000009ff407230 */ /* 0x020fca0000004100 */
[----:B------:R-:W-:Y:S01]  /*1c80*/  FADD.FTZ R85, R64, R85 ;  /* 0x0000005540557221 */ /* 0x000fe20000010000 */
[----:B------:R-:W-:Y:S05]  /*1c90*/  BRA `(.L_x_10238) ;  /* 0x0000004000007947 */ /* 0x000fea0003800000 */
.L_x_10236:
[----:B-----5:R-:W-:Y:S02]  /*1ca0*/  HADD2.F32 R64, -RZ, R13.H1_H1 ;  /* 0x3000000dff407230 */ /* 0x020fe40000004100 */
[----:B------:R-:W-:-:S03]  /*1cb0*/  @P1 HADD2.F32 R86, -RZ, R9.H1_H1 ;  /* 0x30000009ff561230 */ /* 0x000fc60000004100 */
[----:B------:R-:W-:-:S04]  /*1cc0*/  FADD.FTZ R85, R64, R85 ;  /* 0x0000005540557221 */ /* 0x000fc80000010000 */
[----:B------:R-:W-:-:S05]  /*1cd0*/  @P1 FADD.FTZ R85, R86, R85 ;  /* 0x0000005556551221 */ /* 0x000fca0000010000 */
.L_x_10238:
[----:B------:R-:W-:-:S04]  /*1ce0*/  F2FP.PACK_AB R64, RZ, R85 ;  /* 0x00000055ff40723e */ /* 0x000fc800000000ff */
[----:B------:R-:W-:Y:S02]  /*1cf0*/  PRMT R5, R5, 0x5410, R64 ;  /* 0x0000541005057816 */ /* 0x000fe40000000040 */
.L_x_10239:
[----:B------:R-:W-:Y:S01]  /*1d00*/  HADD2.F32 R86, -RZ, R66.H0_H0 ;  /* 0x20000042ff567230 */ /* 0x000fe20000004100 */
[----:B------:R-:W-:Y:S05]  /*1d10*/  @P2 BRA `(.L_x_10240) ;  /* 0x0000008000002947 */ /* 0x000fea0003800000 */
[----:B------:R-:W-:-:S04]  /*1d20*/  ISETP.NE.U32.AND P6, PT, RZ, c[0x0][0x180], PT ;  /* 0x00006000ff007a0c */ /* 0x000fc80003fc5070 */
[----:B------:R-:W-:-:S13]  /*1d30*/  ISETP.NE.AND.EX P6, PT, RZ, c[0x0][0x184], PT, P6 ;  /* 0x00006100ff007a0c */ /* 0x000fda0003fc5360 */
[----:B------:R-:W-:Y:S05]  /*1d40*/  @P6 BRA `(.L_x_10241) ;  /* 0x0000002000006947 */ /* 0x000fea0003800000 */
[----:B------:R-:W-:Y:S05]  /*1d50*/  @P0 BRA `(.L_x_10242) ;  /* 0x0000008000000947 */ /* 0x000fea0003800000 */
[----:B------:R-:W-:Y:S05]  /*1d60*/  BRA `(.L_x_10243) ;  /* 0x0000009000007947 */ /* 0x000fea0003800000 */
.L_x_10241:
[----:B-----5:R-:W-:-:S05]  /*1d70*/  HADD2.F32 R65, -RZ, R10.H0_H0 ;  /* 0x2000000aff417230 */ /* 0x020fca0000004100 */
[----:B------:R-:W-:Y:S01]  /*1d80*/  FADD.FTZ R86, R65, R86 ;  /* 0x0000005641567221 */ /* 0x000fe20000010000 */
[----:B------:R-:W-:Y:S05]  /*1d90*/  BRA `(.L_x_10242) ;  /* 0x0000004000007947 */ /* 0x000fea0003800000 */
.L_x_10240:
[----:B-----5:R-:W-:Y:S02]  /*1da0*/  HADD2.F32 R65, -RZ, R14.H0_H0 ;  /* 0x2000000eff417230 */ /* 0x020fe40000004100 */
[----:B------:R-:W-:-:S03]  /*1db0*/  @P1 HADD2.F32 R87, -RZ, R10.H0_H0 ;  /* 0x2000000aff571230 */ /* 0x000fc60000004100 */
[----:B------:R-:W-:-:S04]  /*1dc0*/  FADD.FTZ R86, R65, R86 ;  /* 0x0000005641567221 */ /* 0x000fc80000010000 */
[----:B------:R-:W-:-:S05]  /*1dd0*/  @P1 FADD.FTZ R86, R87, R86 ;  /* 0x0000005657561221 */ /* 0x000fca0000010000 */
.L_x_10242:
[----:B------:R-:W-:-:S04]  /*1de0*/  F2FP.PACK_AB R64, RZ, R86 ;  /* 0x00000056ff40723e */ /* 0x000fc800000000ff */
[----:B------:R-:W-:Y:S02]  /*1df0*/  PRMT R6, R64, 0x7610, R6 ;  /* 0x0000761040067816 */ /* 0x000fe40000000006 */
.L_x_10243:
[----:B------:R-:W-:Y:S01]  /*1e00*/  HADD2.F32 R87, -RZ, R66.H1_H1 ;  /* 0x30000042ff577230 */ /* 0x000fe20000004100 */
[----:B------:R-:W-:Y:S05]  /*1e10*/  @P2 BRA `(.L_x_10244) ;  /* 0x0000008000002947 */ /* 0x000fea0003800000 */
[----:B------:R-:W-:-:S04]  /*1e20*/  ISETP.NE.U32.AND P6, PT, RZ, c[0x0][0x180], PT ;  /* 0x00006000ff007a0c */ /* 0x000fc80003fc5070 */
[----:B------:R-:W-:-:S13]  /*1e30*/  ISETP.NE.AND.EX P6, PT, RZ, c[0x0][0x184], PT, P6 ;  /* 0x00006100ff007a0c */ /* 0x000fda0003fc5360 */
[----:B------:R-:W-:Y:S05]  /*1e40*/  @P6 BRA `(.L_x_10245) ;  /* 0x0000002000006947 */ /* 0x000fea0003800000 */
[----:B------:R-:W-:Y:S05]  /*1e50*/  @P0 BRA `(.L_x_10246) ;  /* 0x0000008000000947 */ /* 0x000fea0003800000 */
[----:B------:R-:W-:Y:S05]  /*1e60*/  BRA `(.L_x_10247) ;  /* 0x0000009000007947 */ /* 0x000fea0003800000 */
.L_x_10245:
[----:B-----5:R-:W-:-:S05]  /*1e70*/  HADD2.F32 R64, -RZ, R10.H1_H1 ;  /* 0x3000000aff407230 */ /* 0x020fca0000004100 */
[----:B------:R-:W-:Y:S01]  /*1e80*/  FADD.FTZ R87, R64, R87 ;  /* 0x0000005740577221 */ /* 0x000fe20000010000 */
[----:B------:R-:W-:Y:S05]  /*1e90*/  BRA `(.L_x_10246) ;  /* 0x0000004000007947 */ /* 0x000fea0003800000 */
.L_x_10244:
[----:B-----5:R-:W-:Y:S02]  /*1ea0*/  HADD2.F32 R64, -RZ, R14.H1_H1 ;  /* 0x3000000eff407230 */ /* 0x020fe40000004100 */
[----:B------:R-:W-:-:S03]  /*1eb0*/  @P1 HADD2.F32 R66, -RZ, R10.H1_H1 ;  /* 0x3000000aff421230 */ /* 0x000fc60000004100 */
[----:B------:R-:W-:-:S04]  /*1ec0*/  FADD.FTZ R87, R64, R87 ;  /* 0x0000005740577221 */ /* 0x000fc80000010000 */
[----:B------:R-:W-:-:S05]  /*1ed0*/  @P1 FADD.FTZ R87, R66, R87 ;  /* 0x0000005742571221 */ /* 0x000fca0000010000 */
.L_x_10246:
[----:B------:R-:W-:-:S04]  /*1ee0*/  F2FP.PACK_AB R64, RZ, R87 ;  /* 0x00000057ff40723e */ /* 0x000fc800000000ff */
[----:B------:R-:W-:Y:S02]  /*1ef0*/  PRMT R6, R6, 0x5410, R64 ;  /* 0x0000541006067816 */ /* 0x000fe40000000040 */
.L_x_10247:
[----:B------:R-:W-:Y:S01]  /*1f00*/  HADD2.F32 R88, -RZ, R67.H0_H0 ;  /* 0x20000043ff587230 */ /* 0x000fe20000004100 */
[----:B------:R-:W-:Y:S05]  /*1f10*/  @P2 BRA `(.L_x_10248) ;  /* 0x0000008000002947 */ /* 0x000fea0003800000 */
[----:B------:R-:W-:-:S04]  /*1f20*/  ISETP.NE.U32.AND P6, PT, RZ, c[0x0][0x180], PT ;  /* 0x00006000ff007a0c */ /* 0x000fc80003fc5070 */
[----:B------:R-:W-:-:S13]  /*1f30*/  ISETP.NE.AND.EX P6, PT, RZ, c[0x0][0x184], PT, P6 ;  /* 0x00006100ff007a0c */ /* 0x000fda0003fc5360 */
[----:B------:R-:W-:Y:S05]  /*1f40*/  @P6 BRA `(.L_x_10249) ;  /* 0x0000002000006947 */ /* 0x000fea0003800000 */
[----:B------:R-:W-:Y:S05]  /*1f50*/  @P0 BRA `(.L_x_10250) ;  /* 0x0000008000000947 */ /* 0x000fea0003800000 */
[----:B------:R-:W-:Y:S05]  /*1f60*/  BRA `(.L_x_10251) ;  /* 0x0000009000007947 */ /* 0x000fea0003800000 */
.L_x_10249:
[----:B-----5:R-:W-:-:S05]  /*1f70*/  HADD2.F32 R65, -RZ, R11.H0_H0 ;  /* 0x2000000bff417230 */ /* 0x020fca0000004100 */
[----:B------:R-:W-:Y:S01]  /*1f80*/  FADD.FTZ R88, R65, R88 ;  /* 0x0000005841587221 */ /* 0x000fe20000010000 */
[----:B------:R-:W-:Y:S05]  /*1f90*/  BRA `(.L_x_10250) ;  /* 0x0000004000007947 */ /* 0x000fea0003800000 */
.L_x_10248:
[----:B-----5:R-:W-:Y:S02]  /*1fa0*/  HADD2.F32 R65, -RZ, R15.H0_H0 ;  /* 0x2000000fff417230 */ /* 0x020fe40000004100 */
[----:B------:R-:W-:-:S03]  /*1fb0*/  @P1 HADD2.F32 R91, -RZ, R11.H0_H0 ;  /* 0x2000000bff5b1230 */ /* 0x000fc60000004100 */
[----:B------:R-:W-:-:S04]  /*1fc0*/  FADD.FTZ R88, R65, R88 ;  /* 0x0000005841587221 */ /* 0x000fc80000010000 */
[----:B------:R-:W-:-:S05]  /*1fd0*/  @P1 FADD.FTZ R88, R91, R88 ;  /* 0x000000585b581221 */ /* 0x000fca0000010000 */
.L_x_10250:
[----:B------:R-:W-:-:S04]  /*1fe0*/  F2FP.PACK_AB R64, RZ, R88 ;  /* 0x00000058ff40723e */ /* 0x000fc800000000ff */
[----:B------:R-:W-:Y:S02]  /*1ff0*/  PRMT R7, R64, 0x7610, R7 ;  /* 0x0000761040077816 */ /* 0x000fe40000000007 */
.L_x_10251:
[----:B------:R-:W-:Y:S01]  /*2000*/  HADD2.F32 R91, -RZ, R67.H1_H1 ;  /* 0x30000043ff5b7230 */ /* 0x000fe20000004100 */
[----:B------:R-:W-:Y:S05]  /*2010*/  @P2 BRA `(.L_x_10252) ;  /* 0x0000008000002947 */ /* 0x000fea0003800000 */
[----:B------:R-:W-:-:S04]  /*2020*/  ISETP.NE.U32.AND P1, PT, RZ, c[0x0][0x180], PT ;  /* 0x00006000ff007a0c */ /* 0x000fc80003f25070 */
[----:B------:R-:W-:-:S13]  /*2030*/  ISETP.NE.AND.EX P1, PT, RZ, c[0x0][0x184], PT, P1 ;  /* 0x00006100ff007a0c */ /* 0x000fda0003f25310 */
[----:B------:R-:W-:Y:S05]  /*2040*/  @P1 BRA `(.L_x_10253) ;  /* 0x0000002000001947 */ /* 0x000fea0003800000 */
[----:B------:R-:W-:Y:S05]  /*2050*/  @P0 BRA `(.L_x_10254) ;  /* 0x0000008000000947 */ /* 0x000fea0003800000 */
[----:B------:R-:W-:Y:S05]  /*2060*/  BRA `(.L_x_10255) ;  /* 0x0000009000007947 */ /* 0x000fea0003800000 */
.L_x_10253:
[----:B-----5:R-:W-:-:S05]  /*2070*/  HADD2.F32 R64, -RZ, R11.H1_H1 ;  /* 0x3000000bff407230 */ /* 0x020fca0000004100 */
[----:B------:R-:W-:Y:S01]  /*2080*/  FADD.FTZ R91, R64, R91 ;  /* 0x0000005b405b7221 */ /* 0x000fe20000010000 */
[----:B------:R-:W-:Y:S05]  /*2090*/  BRA `(.L_x_10254) ;  /* 0x0000004000007947 */ /* 0x000fea0003800000 */
.L_x_10252:
[----:B-----5:R-:W-:Y:S02]  /*20a0*/  HADD2.F32 R64, -RZ, R15.H1_H1 ;  /* 0x3000000fff407230 */ /* 0x020fe40000004100 */
[----:B------:R-:W-:-:S03]  /*20b0*/  @P1 HADD2.F32 R66, -RZ, R11.H1_H1 ;  /* 0x3000000bff421230 */ /* 0x000fc60000004100 */
[----:B------:R-:W-:-:S04]  /*20c0*/  FADD.FTZ R91, R64, R91 ;  /* 0x0000005b405b7221 */ /* 0x000fc80000010000 */
[----:B------:R-:W-:-:S05]  /*20d0*/  @P1 FADD.FTZ R91, R66, R91 ;  /* 0x0000005b425b1221 */ /* 0x000fca0000010000 */
.L_x_10254:
[----:B------:R-:W-:-:S04]  /*20e0*/  F2FP.PACK_AB R64, RZ, R91 ;  /* 0x0000005bff40723e */ /* 0x000fc800000000ff */
[----:B------:R-:W-:Y:S02]  /*20f0*/  PRMT R7, R7, 0x5410, R64 ;  /* 0x0000541007077816 */ /* 0x000fe40000000040 */
.L_x_10255:
[----:B------:R-:W-:-:S04]  /*2100*/  @P0 LEA R64, P1, R93, c[0x0][0x188], 0x4 ;  /* 0x000062005d400a11 */ /* 0x000fc800078220ff */
[----:B------:R-:W-:-:S05]  /*2110*/  @P0 LEA.HI.X R65, R93, c[0x0][0x18c], RZ, 0x4, P1 ;  /* 0x000063005d410a11 */ /* 0x000fca00008f24ff */
[----:B------:R0:W-:Y:S04]  /*2120*/  @P0 STG.E.128 [R64.64], R4 ;  /* 0x0000000440000986 */ /* 0x0001e8000c101d04 */
.L_x_10223:
[----:B------:R-:W-:Y:S05]  /*2130*/  BSYNC B0 ;  /* 0x0000000000007941 */ /* 0x000fea0003800000 */
.L_x_10222:
        /* <DEDUP_REMOVED lines=30> */
.L_x_10266:
        /* <DEDUP_REMOVED lines=69> */
.L_x_10267:
        /* <DEDUP_REMOVED lines=39> */
[----:B------:R-:W-:Y:S01]  /*29e0*/  F2FP.PACK_AB R64, R65, R64 ;  /* 0x000000404140723e */ /* 0x000fe200000000ff */
[----:B------:R-:W-:Y:S02]  /*29f0*/  FFMA.FTZ R66, R48, R99, R56 ;  /* 0x0000006330427223 */ /* 0x000fe40000010038 */
[----:B------:R-:W-:Y:S01]  /*2a00*/  FFMA.FTZ R103, R50, R103, R58 ;  /* 0x0000006732677223 */ /* 0x000fe2000001003a */
[----:B------:R-:W-:Y:S01]  /*2a10*/  F2FP.PACK_AB R65, R94, R95 ;  /* 0x0000005f5e41723e */ /* 0x000fe200000000ff */
[----:B------:R-:W-:Y:S01]  /*2a20*/  FFMA.FTZ R98, R51, R98, R59 ;  /* 0x0000006233627223 */ /* 0x000fe2000001003b */
[----:B------:R-:W-:Y:S01]  /*2a30*/  F2FP.PACK_AB R66, R67, R66 ;  /* 0x000000424342723e */ /* 0x000fe200000000ff */
[C---:B------:R-:W-:Y:S01]  /*2a40*/  IMAD.WIDE.U32 R94, R3.reuse, R96, c[0x0][0x208] ;  /* 0x00008200035e7625 */ /* 0x040fe200078e0060 */
[----:B------:R-:W-:Y:S02]  /*2a50*/  IADD3 R3, R3, 0x20, RZ ;  /* 0x0000002003037810 */ /* 0x000fe40007ffe0ff */
[----:B------:R-:W-:-:S05]  /*2a60*/  F2FP.PACK_AB R67, R98, R103 ;  /* 0x000000676243723e */ /* 0x000fca00000000ff */
[----:B------:R0:W-:Y:S02]  /*2a70*/  STG.E.128 [R94.64], R64 ;  /* 0x000000405e007986 */ /* 0x0001e4000c101d04 */
.L_x_10259:
[----:B------:R-:W-:Y:S05]  /*2a80*/  BSYNC B0 ;  /* 0x0000000000007941 */ /* 0x000fea0003800000 */
.L_x_10258:
        /* <DEDUP_REMOVED lines=22> */
[----:B------:R-:W-:Y:S01]  /*2bf0*/  F2FP.PACK_AB R64, R65, R64 ;  /* 0x000000404140723e */ /* 0x000fe200000000ff */
[----:B------:R-:W-:Y:S02]  /*2c00*/  FFMA.FTZ R66, R32, R99, R40 ;  /* 0x0000006320427223 */ /* 0x000fe40000010028 */
[----:B------:R-:W-:Y:S01]  /*2c10*/  FFMA.FTZ R67, R33, R96, R41 ;  /* 0x0000006021437223 */ /* 0x000fe20000010029 */
[----:B------:R-:W-:Y:S01]  /*2c20*/  MOV R96, 0x10 ;  /* 0x0000001000607802 */ /* 0x000fe20000000f00 */
[----:B------:R-:W-:Y:S01]  /*2c30*/  FFMA.FTZ R103, R34, R103, R42 ;  /* 0x0000006722677223 */ /* 0x000fe2000001002a */
[----:B------:R-:W-:Y:S01]  /*2c40*/  F2FP.PACK_AB R65, R94, R95 ;  /* 0x0000005f5e41723e */ /* 0x000fe200000000ff */
[----:B------:R-:W-:Y:S01]  /*2c50*/  FFMA.FTZ R98, R35, R98, R43 ;  /* 0x0000006223627223 */ /* 0x000fe2000001002b */
[----:B------:R-:W-:Y:S01]  /*2c60*/  F2FP.PACK_AB R66, R67, R66 ;  /* 0x000000424342723e */ /* 0x000fe200000000ff */
[C---:B------:R-:W-:Y:S01]  /*2c70*/  IMAD.WIDE.U32 R94, R3.reuse, R96, c[0x0][0x208] ;  /* 0x00008200035e7625 */ /* 0x040fe200078e0060 */
[----:B------:R-:W-:-:S02]  /*2c80*/  IADD3 R3, R3, 0x20, RZ ;  /* 0x0000002003037810 */ /* 0x000fc40007ffe0ff */
[----:B------:R-:W-:-:S05]  /*2c90*/  F2FP.PACK_AB R67, R98, R103 ;  /* 0x000000676243723e */ /* 0x000fca00000000ff */
[----:B------:R0:W-:Y:S02]  /*2ca0*/  STG.E.128 [R94.64], R64 ;  /* 0x000000405e007986 */ /* 0x0001e4000c101d04 */
.L_x_10261:
[----:B------:R-:W-:Y:S05]  /*2cb0*/  BSYNC B0 ;  /* 0x0000000000007941 */ /* 0x000fea0003800000 */
.L_x_10260:
        /* <DEDUP_REMOVED lines=24> */
[----:B------:R-:W-:Y:S01]  /*2e40*/  F2FP.PACK_AB R67, R92, R67 ;  /* 0x000000435c43723e */ /* 0x000fe200000000ff */
[----:B------:R-:W-:Y:S01]  /*2e50*/  FFMA.FTZ R99, R16, R99, R24 ;  /* 0x0000006310637223 */ /* 0x000fe20000010018 */
[----:B------:R-:W-:Y:S01]  /*2e60*/  F2FP.PACK_AB R64, R93, R64 ;  /* 0x000000405d40723e */ /* 0x000fe200000000ff */
[----:B------:R-:W-:Y:S02]  /*2e70*/  FFMA.FTZ R96, R17, R96, R25 ;  /* 0x0000006011607223 */ /* 0x000fe40000010019 */
[----:B------:R-:W-:-:S02]  /*2e80*/  FFMA.FTZ R94, R23, R94, R31 ;  /* 0x0000005e175e7223 */ /* 0x000fc4000001001f */
[----:B------:R-:W-:Y:S01]  /*2e90*/  IMAD.WIDE.U32 R92, R3, R98, c[0x0][0x208] ;  /* 0x00008200035c7625 */ /* 0x000fe200078e0062 */
[----:B------:R-:W-:Y:S02]  /*2ea0*/  F2FP.PACK_AB R66, R96, R99 ;  /* 0x000000636042723e */ /* 0x000fe400000000ff */
[----:B------:R-:W-:-:S05]  /*2eb0*/  F2FP.PACK_AB R65, R94, R65 ;  /* 0x000000415e41723e */ /* 0x000fca00000000ff */
[----:B------:R0:W-:Y:S02]  /*2ec0*/  STG.E.128 [R92.64], R64 ;  /* 0x000000405c007986 */ /* 0x0001e4000c101d04 */
.L_x_10263:
[----:B------:R-:W-:Y:S05]  /*2ed0*/  BSYNC B0 ;  /* 0x0000000000007941 */ /* 0x000fea0003800000 */
.L_x_10262:
[----:B------:R-:W-:-:S05]  /*2ee0*/  MOV R3, 0x4 ;  /* 0x0000000400037802 */ /* 0x000fca0000000f00 */
[----:B------:R-:W-:-:S05]  /*2ef0*/  IMAD R2, R3, c[0x0][0x160], R2 ;  /* 0x0000580003027a24 */ /* 0x000fca00078e0202 */
[----:B------:R-:W-:-:S13]  /*2f00*/  ISETP.GE.AND P1, PT, R2, c[0x0][0x164], PT ;  /* 0x0000590002007a0c */ /* 0x000fda0003f26270 */
[----:B01---5:R-:W-:Y:S01]  /*2f10*/  @P1 CALL.REL.NOINC `(.L_x_10264) ;  /* 0x0000001000001944 */ /* 0x023fe20003c00000 */
[----:B------:R-:W-:Y:S05]  /*2f20*/  BRA `(.L_x_10265) ;  /* 0xffffd59000007947 */ /* 0x000fea000383ffff */
.L_x_10264:
[----:B------:R-:W-:Y:S05]  /*2f30*/  EXIT ;  /* 0x000000000000794d */ /* 0x000fea0003800000 */
.L_x_10256:
[----:B------:R-:W-:Y:S01]  /*2f40*/  HFMA2.MMA R92, -RZ, RZ, 0, 5.9604644775390625e-08 ;  /* 0x00000001ff5c7435 */ /* 0x000fe200000001ff */
[----:B------:R-:W-:Y:S02]  /*2f50*/  MOV R65, R64 ;  /* 0x0000004000417202 */ /* 0x000fe40000000f00 */
[----:B------:R-:W-:Y:S02]  /*2f60*/  MOV R93, 0x1f ;  /* 0x0000001f005d7802 */ /* 0x000fe40000000f00 */
[----:B------:R-:W-:Y:S02]  /*2f70*/  MOV R96, 0xffffffff ;  /* 0xffffffff00607802 */ /* 0x000fe40000000f00 */
[----:B------:R-:W-:Y:S02]  /*2f80*/  MOV R66, 0x2fa0 ;  /* 0x00002fa000427802 */ /* 0x000fe40000000f00 */
[----:B-----5:R-:W-:Y:S05]  /*2f90*/  CALL.REL.NOINC `($__internal_42_$__cuda_sm70_shflsync_bfly_p) ;  /* 0x000006b000007944 */ /* 0x020fea0003c00000 */
[----:B01----:R-:W-:Y:S01]  /*2fa0*/  MOV R65, R93 ;  /* 0x0000005d00417202 */ /* 0x003fe20000000f00 */
[----:B------:R-:W-:Y:S05]  /*2fb0*/  BRA `(.L_x_10266) ;  /* 0xfffff36000007947 */ /* 0x000fea000383ffff */
.L_x_10257:
[----:B------:R-:W-:Y:S01]  /*2fc0*/  HFMA2.MMA R92, -RZ, RZ, 0, 1.1920928955078125e-07 ;  /* 0x00000002ff5c7435 */ /* 0x000fe200000001ff */
[----:B------:R-:W-:Y:S02]  /*2fd0*/  MOV R93, 0x1f ;  /* 0x0000001f005d7802 */ /* 0x000fe40000000f00 */
[----:B------:R-:W-:-:S02]  /*2fe0*/  MOV R96, 0xffffffff ;  /* 0xffffffff00607802 */ /* 0x000fc40000000f00 */
[----:B------:R-:W-:Y:S02]  /*2ff0*/  MOV R66, 0x3010 ;  /* 0x0000301000427802 */ /* 0x000fe40000000f00 */
[----:B0----5:R-:W-:Y:S05]  /*3000*/  CALL.REL.NOINC `($__internal_42_$__cuda_sm70_shflsync_bfly_p) ;  /* 0x0000064000007944 */ /* 0x021fea0003c00000 */
[----:B0-----:R-:W-:Y:S01]  /*3010*/  HFMA2.MMA R92, -RZ, RZ, 0, 2.384185791015625e-07 ;  /* 0x00000004ff5c7435 */ /* 0x001fe200000001ff */
[----:B-1----:R-:W-:Y:S01]  /*3020*/  FADD.FTZ R65, R65, R93 ;  /* 0x0000005d41417221 */ /* 0x002fe20000010000 */
[----:B------:R-:W-:Y:S02]  /*3030*/  MOV R93, 0x1f ;  /* 0x0000001f005d7802 */ /* 0x000fe40000000f00 */
[----:B------:R-:W-:Y:S02]  /*3040*/  MOV R96, 0xffffffff ;  /* 0xffffffff00607802 */ /* 0x000fe40000000f00 */
[----:B------:R-:W-:Y:S02]  /*3050*/  MOV R66, 0x3070 ;  /* 0x0000307000427802 */ /* 0x000fe40000000f00 */
[----:B------:R-:W-:Y:S05]  /*3060*/  CALL.REL.NOINC `($__internal_42_$__cuda_sm70_shflsync_bfly_p) ;  /* 0x000005e000007944 */ /* 0x000fea0003c00000 */
[----:B0-----:R-:W-:Y:S01]  /*3070*/  HFMA2.MMA R92, -RZ, RZ, 0, 4.76837158203125e-07 ;  /* 0x00000008ff5c7435 */ /* 0x001fe200000001ff */
[----:B-1----:R-:W-:Y:S01]  /*3080*/  FADD.FTZ R65, R65, R93 ;  /* 0x0000005d41417221 */ /* 0x002fe20000010000 */
[----:B------:R-:W-:Y:S02]  /*3090*/  MOV R93, 0x1f ;  /* 0x0000001f005d7802 */ /* 0x000fe40000000f00 */
[----:B------:R-:W-:-:S02]  /*30a0*/  MOV R96, 0xffffffff ;  /* 0xffffffff00607802 */ /* 0x000fc40000000f00 */
[----:B------:R-:W-:Y:S02]  /*30b0*/  MOV R66, 0x30d0 ;  /* 0x000030d000427802 */ /* 0x000fe40000000f00 */
[----:B------:R-:W-:Y:S05]  /*30c0*/  CALL.REL.NOINC `($__internal_42_$__cuda_sm70_shflsync_bfly_p) ;  /* 0x0000058000007944 */ /* 0x000fea0003c00000 */
[----:B0-----:R-:W-:Y:S01]  /*30d0*/  HFMA2.MMA R92, -RZ, RZ, 0, 9.5367431640625e-07 ;  /* 0x00000010ff5c7435 */ /* 0x001fe200000001ff */
[----:B-1----:R-:W-:Y:S01]  /*30e0*/  FADD.FTZ R65, R65, R93 ;  /* 0x0000005d41417221 */ /* 0x002fe20000010000 */
[----:B------:R-:W-:Y:S02]  /*30f0*/  MOV R93, 0x1f ;  /* 0x0000001f005d7802 */ /* 0x000fe40000000f00 */
[----:B------:R-:W-:Y:S02]  /*3100*/  MOV R96, 0xffffffff ;  /* 0xffffffff00607802 */ /* 0x000fe40000000f00 */
[----:B------:R-:W-:Y:S02]  /*3110*/  MOV R66, 0x3130 ;  /* 0x0000313000427802 */ /* 0x000fe40000000f00 */
[----:B------:R-:W-:Y:S05]  /*3120*/  CALL.REL.NOINC `($__internal_42_$__cuda_sm70_shflsync_bfly_p) ;  /* 0x0000052000007944 */ /* 0x000fea0003c00000 */
        /* <DEDUP_REMOVED lines=55> */
[----:B------:R-:W-:Y:S05]  /*34a0*/  CALL.REL.NOINC `($__internal_42_$__cuda_sm70_shflsync_bfly_p) ;  /* 0x000001a000007944 */ /* 0x000fea0003c00000 */
[----:B0-----:R-:W-:Y:S01]  /*34b0*/  HFMA2.MMA R92, -RZ, RZ, 0, 1.1920928955078125e-07 ;  /* 0x00000002ff5c7435 */ /* 0x001fe200000001ff */
[----:B-1----:R-:W-:Y:S01]  /*34c0*/  FADD.FTZ R65, R65, R93 ;  /* 0x0000005d41417221 */ /* 0x002fe20000010000 */
[----:B------:R-:W-:Y:S02]  /*34d0*/  MOV R93, 0x1f ;  /* 0x0000001f005d7802 */ /* 0x000fe40000000f00 */
[----:B------:R-:W-:Y:S02]  /*34e0*/  MOV R96, 0xffffffff ;  /* 0xffffffff00607802 */ /* 0x000fe40000000f00 */
[----:B------:R-:W-:Y:S02]  /*34f0*/  MOV R66, 0x3510 ;  /* 0x0000351000427802 */ /* 0x000fe40000000f00 */
[----:B------:R-:W-:Y:S05]  /*3500*/  CALL.REL.NOINC `($__internal_42_$__cuda_sm70_shflsync_bfly_p) ;  /* 0x0000014000007944 */ /* 0x000fea0003c00000 */
[----:B0-----:R-:W-:Y:S01]  /*3510*/  HFMA2.MMA R92, -RZ, RZ, 0, 2.384185791015625e-07 ;  /* 0x00000004ff5c7435 */ /* 0x001fe200000001ff */
[----:B-1----:R-:W-:Y:S01]  /*3520*/  FADD.FTZ R65, R65, R93 ;  /* 0x0000005d41417221 */ /* 0x002fe20000010000 */
[----:B------:R-:W-:Y:S02]  /*3530*/  MOV R93, 0x1f ;  /* 0x0000001f005d7802 */ /* 0x000fe40000000f00 */
[----:B------:R-:W-:-:S02]  /*3540*/  MOV R96, 0xffffffff ;  /* 0xffffffff00607802 */ /* 0x000fc40000000f00 */
[----:B------:R-:W-:Y:S02]  /*3550*/  MOV R66, 0x3570 ;  /* 0x0000357000427802 */ /* 0x000fe40000000f00 */
[----:B------:R-:W-:Y:S05]  /*3560*/  CALL.REL.NOINC `($__internal_42_$__cuda_sm70_shflsync_bfly_p) ;  /* 0x000000e000007944 */ /* 0x000fea0003c00000 */
[----:B0-----:R-:W-:Y:S01]  /*3570*/  HFMA2.MMA R92, -RZ, RZ, 0, 4.76837158203125e-07 ;  /* 0x00000008ff5c7435 */ /* 0x001fe200000001ff */
[----:B-1----:R-:W-:Y:S01]  /*3580*/  FADD.FTZ R65, R65, R93 ;  /* 0x0000005d41417221 */ /* 0x002fe20000010000 */
[----:B------:R-:W-:Y:S02]  /*3590*/  MOV R93, 0x1f ;  /* 0x0000001f005d7802 */ /* 0x000fe40000000f00 */
[----:B------:R-:W-:Y:S02]  /*35a0*/  MOV R96, 0xffffffff ;  /* 0xffffffff00607802 */ /* 0x000fe40000000f00 */
[----:B------:R-:W-:Y:S02]  /*35b0*/  MOV R66, 0x35d0 ;  /* 0x000035d000427802 */ /* 0x000fe40000000f00 */
[----:B------:R-:W-:Y:S05]  /*35c0*/  CALL.REL.NOINC `($__internal_42_$__cuda_sm70_shflsync_bfly_p) ;  /* 0x0000008000007944 */ /* 0x000fea0003c00000 */
[----:B-1----:R-:W-:Y:S01]  /*35d0*/  FADD.FTZ R94, R65, R93 ;  /* 0x0000005d415e7221 */ /* 0x002fe20000010000 */
[----:B0-----:R-:W-:Y:S01]  /*35e0*/  HFMA2.MMA R92, -RZ, RZ, 0, 9.5367431640625e-07 ;  /* 0x00000010ff5c7435 */ /* 0x001fe200000001ff */
[----:B------:R-:W-:Y:S02]  /*35f0*/  MOV R93, 0x1f ;  /* 0x0000001f005d7802 */ /* 0x000fe40000000f00 */
[----:B------:R-:W-:-:S02]  /*3600*/  MOV R96, 0xffffffff ;  /* 0xffffffff00607802 */ /* 0x000fc40000000f00 */
[----:B------:R-:W-:Y:S02]  /*3610*/  MOV R65, R94 ;  /* 0x0000005e00417202 */ /* 0x000fe40000000f00 */
[----:B------:R-:W-:Y:S02]  /*3620*/  MOV R66, 0x3640 ;  /* 0x0000364000427802 */ /* 0x000fe40000000f00 */
[----:B------:R-:W-:Y:S05]  /*3630*/  CALL.REL.NOINC `($__internal_42_$__cuda_sm70_shflsync_bfly_p) ;  /* 0x0000001000007944 */ /* 0x000fea0003c00000 */
[----:B01----:R-:W-:Y:S05]  /*3640*/  BRA `(.L_x_10267) ;  /* 0xfffff12000007947 */ /* 0x003fea000383ffff */
        .weak           $__internal_42_$__cuda_sm70_shflsync_bfly_p
        .type           $__internal_42_$__cuda_sm70_shflsync_bfly_p,@function
        .size           $__internal_42_$__cuda_sm70_shflsync_bfly_p,(.L_x_20058 - $__internal_42_$__cuda_sm70_shflsync_bfly_p)
$__internal_42_$__cuda_sm70_shflsync_bfly_p:
[----:B------:R-:W-:Y:S01]  /*3650*/  HFMA2.MMA R67, -RZ, RZ, 0, 0 ;  /* 0x00000000ff437435 */ /* 0x000fe200000001ff */
[----:B------:R-:W-:Y:S04]  /*3660*/  WARPSYNC R96 ;  /* 0x0000006000007348 */ /* 0x000fe80003800000 */
[----:B------:R0:W1:Y:S01]  /*3670*/  SHFL.BFLY PT, R93, R65, R92, R93 ;  /* 0x0c00005c415d7389 */ /* 0x00006200000e005d */
[----:B------:R-:W-:Y:S05]  /*3680*/  RET.REL.NODEC R66 `(_ZN10layer_norm31ln_parallel_residual_fwd_kernelINS_13Kernel_traitsIf6__halfS2_S2_fjLj768ELj1ELj4ELj1ELj16ENS_18Kernel_traits_baseILj768EfS2_S2_S2_fjLj128EEEEELb0ELb1ELb0EEEvNS_9FwdParamsE) ;  /* 0xffffc97042007950 */ /* 0x000fea0003c3ffff */
.L_x_10268:
        /* <DEDUP_REMOVED lines=15> */
.L_x_20058:


//--------------------- .text._ZN10layer_norm31ln_parallel_residual_fwd_kernelINS_13Kernel_traitsIf6__halfS2_S2_fjLj768ELj1ELj4ELj1ELj16ENS_18Kernel_traits_baseILj768EfS2_S2_S2_fjLj128EEEEELb0ELb1ELb1EEEvNS_9FwdParamsE --------------------------
	.section	.text._ZN10layer_norm31ln_parallel_residual_fwd_kernelINS_13Kernel_traitsIf6__halfS2_S2_fjLj768ELj1ELj4ELj1ELj16ENS_18Kernel_traits_baseILj768EfS2_S2_S2_fjLj128EEEEELb0ELb1ELb1EEEvNS_9FwdParamsE,"ax",@progbits
	.sectioninfo	@"SHI_REGISTERS=123"
	.align	128
        .global         _ZN10layer_norm31ln_parallel_residual_fwd_kernelINS_13Kernel_traitsIf6__halfS2_S2_fjLj768ELj1ELj4ELj1ELj16ENS_18Kernel_traits_baseILj768EfS2_S2_S2_fjLj128EEEEELb0ELb1ELb1EEEvNS_9FwdParamsE
        .type           _ZN10layer_norm31ln_parallel_residual_fwd_kernelINS_13Kernel_traitsIf6__halfS2_S2_fjLj768ELj1ELj4ELj1ELj16ENS_18Kernel_traits_baseILj768EfS2_S2_S2_fjLj128EEEEELb0ELb1ELb1EEEvNS_9FwdParamsE,@function
        .size           _ZN10layer_norm31ln_parallel_residual_fwd_kernelINS_13Kernel_traitsIf6__halfS2_S2_fjLj768ELj1ELj4ELj1ELj16ENS_18Kernel_traits_baseILj768EfS2_S2_S2_fjLj128EEEEELb0ELb1ELb1EEEvNS_9FwdParamsE,(.L_x_20059 - _ZN10layer_norm31ln_parallel_residual_fwd_kernelINS_13Kernel_traitsIf6__halfS2_S2_fjLj768ELj1ELj4ELj1ELj16ENS_18Kernel_traits_baseILj768EfS2_S2_S2_fjLj128EEEEELb0ELb1ELb1EEEvNS_9FwdParamsE)
        .other          _ZN10layer_norm31ln_parallel_residual_fwd_kernelINS_13Kernel_traitsIf6__halfS2_S2_fjLj768ELj1ELj4ELj1ELj16ENS_18Kernel_traits_baseILj768EfS2_S2_S2_fjLj128EEEEELb0ELb1ELb1EEEvNS_9FwdParamsE,@"STO_CUDA_ENTRY STV_DEFAULT"
_ZN10layer_norm31ln_parallel_residual_fwd_kernelINS_13Kernel_traitsIf6__halfS2_S2_fjLj768ELj1ELj4ELj1ELj16ENS_18Kernel_traits_baseILj768EfS2_S2_S2_fjLj128EEEEELb0ELb1ELb1EEEvNS_9FwdParamsE:
.text._ZN10layer_norm31ln_parallel_residual_fwd_kernelINS_13Kernel_traitsIf6__halfS2_S2_fjLj768ELj1ELj4ELj1ELj16ENS_18Kernel_traits_baseILj768EfS2_S2_S2_fjLj128EEEEELb0ELb1ELb1EEEvNS_9FwdParamsE:
        /* <DEDUP_REMOVED lines=46> */
.L_x_10368:
        /* <DEDUP_REMOVED lines=18> */
[----:B------:R-:W-:Y:S01]  /*0400*/  ISETP.NE.AND.EX P3, PT, RZ, c[0x0][0x17c], PT, P3 ;  /* 0x00005f00ff007a0c */ /* 0x000fe20003f65330 */
[----:B--2---:R-:W-:-:S12]  /*0410*/  HADD2.F32 R70, -RZ, R64.H0_H0 ;  /* 0x20000040ff467230 */ /* 0x004fd80000004100 */
[----:B------:R-:W-:Y:S05]  /*0420*/  @P3 BRA `(.L_x_10269) ;  /* 0x0000008000003947 */ /* 0x000fea0003800000 */
[----:B-1----:R-:W-:-:S04]  /*0430*/  ISETP.NE.U32.AND P4, PT, RZ, c[0x0][0x180], PT ;  /* 0x00006000ff007a0c */ /* 0x002fc80003f85070 */
[----:B------:R-:W-:-:S13]  /*0440*/  ISETP.NE.AND.EX P4, PT, RZ, c[0x0][0x184], PT, P4 ;  /* 0x00006100ff007a0c */ /* 0x000fda0003f85340 */
[----:B------:R-:W-:Y:S05]  /*0450*/  @P4 BRA `(.L_x_10270) ;  /* 0x0000002000004947 */ /* 0x000fea0003800000 */
[----:B------:R-:W-:Y:S05]  /*0460*/  @P0 BRA `(.L_x_10271) ;  /* 0x0000008000000947 */ /* 0x000fea0003800000 */
[----:B------:R-:W-:Y:S05]  /*0470*/  BRA `(.L_x_10272) ;  /* 0x0000009000007947 */ /* 0x000fea0003800000 */
.L_x_10270:
[----:B-----5:R-:W-:-:S05]  /*0480*/  HADD2.F32 R3, -RZ, R4.H0_H0 ;  /* 0x20000004ff037230 */ /* 0x020fca0000004100 */
[----:B------:R-:W-:Y:S01]  /*0490*/  FADD.FTZ R70, R70, R3 ;  /* 0x0000000346467221 */ /* 0x000fe20000010000 */
[----:B------:R-:W-:Y:S05]  /*04a0*/  BRA `(.L_x_10271) ;  /* 0x0000004000007947 */ /* 0x000fea0003800000 */
.L_x_10269:
[----:B-1---5:R-:W-:Y:S02]  /*04b0*/  HADD2.F32 R3, -RZ, R8.H0_H0 ;  /* 0x20000008ff037230 */ /* 0x022fe40000004100 */
[----:B------:R-:W-:-:S03]  /*04c0*/  @P2 HADD2.F32 R73, -RZ, R4.H0_H0 ;  /* 0x20000004ff492230 */ /* 0x000fc60000004100 */
[----:B------:R-:W-:-:S04]  /*04d0*/  FADD.FTZ R70, R70, R3 ;  /* 0x0000000346467221 */ /* 0x000fc80000010000 */
[----:B------:R-:W-:-:S05]  /*04e0*/  @P2 FADD.FTZ R70, R70, R73 ;  /* 0x0000004946462221 */ /* 0x000fca0000010000 */
.L_x_10271:
[----:B------:R-:W-:-:S04]  /*04f0*/  F2FP.PACK_AB R3, RZ, R70 ;  /* 0x00000046ff03723e */ /* 0x000fc800000000ff */
[----:B------:R-:W-:Y:S02]  /*0500*/  PRMT R60, R3, 0x7610, R60 ;  /* 0x00007610033c7816 */ /* 0x000fe4000000003c */
.L_x_10272:
[----:B------:R-:W-:Y:S01]  /*0510*/  HADD2.F32 R72, -RZ, R64.H1_H1 ;  /* 0x30000040ff487230 */ /* 0x000fe20000004100 */
[----:B------:R-:W-:Y:S05]  /*0520*/  @P3 BRA `(.L_x_10273) ;  /* 0x0000008000003947 */ /* 0x000fea0003800000 */
[----:B------:R-:W-:-:S04]  /*0530*/  ISETP.NE.U32.AND P4, PT, RZ, c[0x0][0x180], PT ;  /* 0x00006000ff007a0c */ /* 0x000fc80003f85070 */
[----:B------:R-:W-:-:S13]  /*0540*/  ISETP.NE.AND.EX P4, PT, RZ, c[0x0][0x184], PT, P4 ;  /* 0x00006100ff007a0c */ /* 0x000fda0003f85340 */
[----:B------:R-:W-:Y:S05]  /*0550*/  @P4 BRA `(.L_x_10274) ;  /* 0x0000002000004947 */ /* 0x000fea0003800000 */
[----:B------:R-:W-:Y:S05]  /*0560*/  @P0 BRA `(.L_x_10275) ;  /* 0x0000008000000947 */ /* 0x000fea0003800000 */
[----:B------:R-:W-:Y:S05]  /*0570*/  BRA `(.L_x_10276) ;  /* 0x0000009000007947 */ /* 0x000fea0003800000 */
.L_x_10274:
[----:B-----5:R-:W-:-:S05]  /*0580*/  HADD2.F32 R3, -RZ, R4.H1_H1 ;  /* 0x30000004ff037230 */ /* 0x020fca0000004100 */
[----:B------:R-:W-:Y:S01]  /*0590*/  FADD.FTZ R72, R72, R3 ;  /* 0x0000000348487221 */ /* 0x000fe20000010000 */
[----:B------:R-:W-:Y:S05]  /*05a0*/  BRA `(.L_x_10275) ;  /* 0x0000004000007947 */ /* 0x000fea0003800000 */
.L_x_10273:
[----:B-----5:R-:W-:Y:S02]  /*05b0*/  HADD2.F32 R3, -RZ, R8.H1_H1 ;  /* 0x30000008ff037230 */ /* 0x020fe40000004100 */
[----:B------:R-:W-:-:S03]  /*05c0*/  @P2 HADD2.F32 R73, -RZ, R4.H1_H1 ;  /* 0x30000004ff492230 */ /* 0x000fc60000004100 */
[----:B------:R-:W-:-:S04]  /*05d0*/  FADD.FTZ R72, R72, R3 ;  /* 0x0000000348487221 */ /* 0x000fc80000010000 */
[----:B------:R-:W-:-:S05]  /*05e0*/  @P2 FADD.FTZ R72, R72, R73 ;  /* 0x0000004948482221 */ /* 0x000fca0000010000 */
.L_x_10275:
[----:B------:R-:W-:-:S04]  /*05f0*/  F2FP.PACK_AB R3, RZ, R72 ;  /* 0x00000048ff03723e */ /* 0x000fc800000000ff */
[----:B------:R-:W-:Y:S02]  /*0600*/  PRMT R60, R60, 0x5410, R3 ;  /* 0x000054103c3c7816 */ /* 0x000fe40000000003 */
.L_x_10276:
[----:B------:R-:W-:Y:S01]  /*0610*/  HADD2.F32 R74, -RZ, R65.H0_H0 ;  /* 0x20000041ff4a7230 */ /* 0x000fe20000004100 */
[----:B------:R-:W-:Y:S05]  /*0620*/  @P3 BRA `(.L_x_10277) ;  /* 0x0000008000003947 */ /* 0x000fea0003800000 */
[----:B------:R-:W-:-:S04]  /*0630*/  ISETP.NE.U32.AND P4, PT, RZ, c[0x0][0x180], PT ;  /* 0x00006000ff007a0c */ /* 0x000fc80003f85070 */
[----:B------:R-:W-:-:S13]  /*0640*/  ISETP.NE.AND.EX P4, PT, RZ, c[0x0][0x184], PT, P4 ;  /* 0x00006100ff007a0c */ /* 0x000fda0003f85340 */
[----:B------:R-:W-:Y:S05]  /*0650*/  @P4 BRA `(.L_x_10278) ;  /* 0x0000002000004947 */ /* 0x000fea0003800000 */
[----:B------:R-:W-:Y:S05]  /*0660*/  @P0 BRA `(.L_x_10279) ;  /* 0x0000008000000947 */ /* 0x000fea0003800000 */
[----:B------:R-:W-:Y:S05]  /*0670*/  BRA `(.L_x_10280) ;  /* 0x0000009000007947 */ /* 0x000fea0003800000 */
.L_x_10278:
[----:B-----5:R-:W-:-:S05]  /*0680*/  HADD2.F32 R3, -RZ, R5.H0_H0 ;  /* 0x20000005ff037230 */ /* 0x020fca0000004100 */
[----:B------:R-:W-:Y:S01]  /*0690*/  FADD.FTZ R74, R74, R3 ;  /* 0x000000034a4a7221 */ /* 0x000fe20000010000 */
[----:B------:R-:W-:Y:S05]  /*06a0*/  BRA `(.L_x_10279) ;  /* 0x0000004000007947 */ /* 0x000fea0003800000 */
.L_x_10277:
[----:B-----5:R-:W-:Y:S02]  /*06b0*/  HADD2.F32 R3, -RZ, R9.H0_H0 ;  /* 0x20000009ff037230 */ /* 0x020fe40000004100 */
[----:B------:R-:W-:-:S03]  /*06c0*/  @P2 HADD2.F32 R73, -RZ, R5.H0_H0 ;  /* 0x20000005ff492230 */ /* 0x000fc60000004100 */
[----:B------:R-:W-:-:S04]  /*06d0*/  FADD.FTZ R74, R74, R3 ;  /* 0x000000034a4a7221 */ /* 0x000fc80000010000 */
[----:B------:R-:W-:-:S05]  /*06e0*/  @P2 FADD.FTZ R74, R74, R73 ;  /* 0x000000494a4a2221 */ /* 0x000fca0000010000 */
.L_x_10279:
[----:B------:R-:W-:-:S04]  /*06f0*/  F2FP.PACK_AB R3, RZ, R74 ;  /* 0x0000004aff03723e */ /* 0x000fc800000000ff */
[----:B------:R-:W-:Y:S02]  /*0700*/  PRMT R61, R3, 0x7610, R61 ;  /* 0x00007610033d7816 */ /* 0x000fe4000000003d */
.L_x_10280:
[----:B------:R-:W-:Y:S01]  /*0710*/  HADD2.F32 R76, -RZ, R65.H1_H1 ;  /* 0x30000041ff4c7230 */ /* 0x000fe20000004100 */
[----:B------:R-:W-:Y:S05]  /*0720*/  @P3 BRA `(.L_x_10281) ;  /* 0x0000008000003947 */ /* 0x000fea0003800000 */
[----:B------:R-:W-:-:S04]  /*0730*/  ISETP.NE.U32.AND P4, PT, RZ, c[0x0][0x180], PT ;  /* 0x00006000ff007a0c */ /* 0x000fc80003f85070 */
[----:B------:R-:W-:-:S13]  /*0740*/  ISETP.NE.AND.EX P4, PT, RZ, c[0x0][0x184], PT, P4 ;  /* 0x00006100ff007a0c */ /* 0x000fda0003f85340 */
[----:B------:R-:W-:Y:S05]  /*0750*/  @P4 BRA `(.L_x_10282) ;  /* 0x0000002000004947 */ /* 0x000fea0003800000 */
[----:B------:R-:W-:Y:S05]  /*0760*/  @P0 BRA `(.L_x_10283) ;  /* 0x0000008000000947 */ /* 0x000fea0003800000 */
[----:B------:R-:W-:Y:S05]  /*0770*/  BRA `(.L_x_10284) ;  /* 0x0000009000007947 */ /* 0x000fea0003800000 */
.L_x_10282:
[----:B-----5:R-:W-:-:S05]  /*0780*/  HADD2.F32 R3, -RZ, R5.H1_H1 ;  /* 0x30000005ff037230 */ /* 0x020fca0000004100 */
[----:B------:R-:W-:Y:S01]  /*0790*/  FADD.FTZ R76, R76, R3 ;  /* 0x000000034c4c7221 */ /* 0x000fe20000010000 */
[----:B------:R-:W-:Y:S05]  /*07a0*/  BRA `(.L_x_10283) ;  /* 0x0000004000007947 */ /* 0x000fea0003800000 */
.L_x_10281:
[----:B-----5:R-:W-:Y:S02]  /*07b0*/  HADD2.F32 R3, -RZ, R9.H1_H1 ;  /* 0x30000009ff037230 */ /* 0x020fe40000004100 */
[----:B------:R-:W-:-:S03]  /*07c0*/  @P2 HADD2.F32 R65, -RZ, R5.H1_H1 ;  /* 0x30000005ff412230 */ /* 0x000fc60000004100 */
[----:B------:R-:W-:-:S04]  /*07d0*/  FADD.FTZ R76, R76, R3 ;  /* 0x000000034c4c7221 */ /* 0x000fc80000010000 */
[----:B------:R-:W-:-:S05]  /*07e0*/  @P2 FADD.FTZ R76, R76, R65 ;  /* 0x000000414c4c2221 */ /* 0x000fca0000010000 */
.L_x_10283:
[----:B------:R-:W-:-:S04]  /*07f0*/  F2FP.PACK_AB R3, RZ, R76 ;  /* 0x0000004cff03723e */ /* 0x000fc800000000ff */
[----:B------:R-:W-:Y:S02]  /*0800*/  PRMT R61, R61, 0x5410, R3 ;  /* 0x000054103d3d7816 */ /* 0x000fe40000000003 */
.L_x_10284:
[----:B------:R-:W-:Y:S01]  /*0810*/  HADD2.F32 R78, -RZ, R66.H0_H0 ;  /* 0x20000042ff4e7230 */ /* 0x000fe20000004100 */
[----:B------:R-:W-:Y:S05]  /*0820*/  @P3 BRA `(.L_x_10285) ;  /* 0x0000008000003947 */ /* 0x000fea0003800000 */
[----:B------:R-:W-:-:S04]  /*0830*/  ISETP.NE.U32.AND P4, PT, RZ, c[0x0][0x180], PT ;  /* 0x00006000ff007a0c */ /* 0x000fc80003f85070 */
[----:B------:R-:W-:-:S13]  /*0840*/  ISETP.NE.AND.EX P4, PT, RZ, c[0x0][0x184], PT, P4 ;  /* 0x00006100ff007a0c */ /* 0x000fda0003f85340 */
[----:B------:R-:W-:Y:S05]  /*0850*/  @P4 BRA `(.L_x_10286) ;  /* 0x0000002000004947 */ /* 0x000fea0003800000 */
[----:B------:R-:W-:Y:S05]  /*0860*/  @P0 BRA `(.L_x_10287) ;  /* 0x0000008000000947 */ /* 0x000fea0003800000 */
[----:B------:R-:W-:Y:S05]  /*0870*/  BRA `(.L_x_10288) ;  /* 0x0000009000007947 */ /* 0x000fea0003800000 */
.L_x_10286:
[----:B-----5:R-:W-:-:S05]  /*0880*/  HADD2.F32 R3, -RZ, R6.H0_H0 ;  /* 0x20000006ff037230 */ /* 0x020fca0000004100 */
[----:B------:R-:W-:Y:S01]  /*0890*/  FADD.FTZ R78, R78, R3 ;  /* 0x000000034e4e7221 */ /* 0x000fe20000010000 */
[----:B------:R-:W-:Y:S05]  /*08a0*/  BRA `(.L_x_10287) ;  /* 0x0000004000007947 */ /* 0x000fea0003800000 */
.L_x_10285:
[----:B-----5:R-:W-:Y:S02]  /*08b0*/  HADD2.F32 R3, -RZ, R10.H0_H0 ;  /* 0x2000000aff037230 */ /* 0x020fe40000004100 */
[----:B------:R-:W-:-:S03]  /*08c0*/  @P2 HADD2.F32 R65, -RZ, R6.H0_H0 ;  /* 0x20000006ff412230 */ /* 0x000fc60000004100 */
[----:B------:R-:W-:-:S04]  /*08d0*/  FADD.FTZ R78, R78, R3 ;  /* 0x000000034e4e7221 */ /* 0x000fc80000010000 */
[----:B------:R-:W-:-:S05]  /*08e0*/  @P2 FADD.FTZ R78, R78, R65 ;  /* 0x000000414e4e2221 */ /* 0x000fca0000010000 */
.L_x_10287:
[----:B------:R-:W-:-:S04]  /*08f0*/  F2FP.PACK_AB R3, RZ, R78 ;  /* 0x0000004eff03723e */ /* 0x000fc800000000ff */
[----:B------:R-:W-:Y:S02]  /*0900*/  PRMT R62, R3, 0x7610, R62 ;  /* 0x00007610033e7816 */ /* 0x000fe4000000003e */
.L_x_10288:
[----:B------:R-:W-:Y:S01]  /*0910*/  HADD2.F32 R80, -RZ, R66.H1_H1 ;  /* 0x30000042ff507230 */ /* 0x000fe20000004100 */
[----:B------:R-:W-:Y:S05]  /*0920*/  @P3 BRA `(.L_x_10289) ;  /* 0x0000008000003947 */ /* 0x000fea0003800000 */
[----:B------:R-:W-:-:S04]  /*0930*/  ISETP.NE.U32.AND P4, PT, RZ, c[0x0][0x180], PT ;  /* 0x00006000ff007a0c */ /* 0x000fc80003f85070 */
[----:B------:R-:W-:-:S13]  /*0940*/  ISETP.NE.AND.EX P4, PT, RZ, c[0x0][0x184], PT, P4 ;  /* 0x00006100ff007a0c */ /* 0x000fda0003f85340 */
[----:B------:R-:W-:Y:S05]  /*0950*/  @P4 BRA `(.L_x_10290) ;  /* 0x0000002000004947 */ /* 0x000fea0003800000 */
[----:B------:R-:W-:Y:S05]  /*0960*/  @P0 BRA `(.L_x_10291) ;  /* 0x0000008000000947 */ /* 0x000fea0003800000 */
[----:B------:R-:W-:Y:S05]  /*0970*/  BRA `(.L_x_10292) ;  /* 0x0000009000007947 */ /* 0x000fea0003800000 */
.L_x_10290:
[----:B-----5:R-:W-:-:S05]  /*0980*/  HADD2.F32 R3, -RZ, R6.H1_H1 ;  /* 0x30000006ff037230 */ /* 0x020fca0000004100 */
[----:B------:R-:W-:Y:S01]  /*0990*/  FADD.FTZ R80, R80, R3 ;  /* 0x0000000350507221 */ /* 0x000fe20000010000 */
[----:B------:R-:W-:Y:S05]  /*09a0*/  BRA `(.L_x_10291) ;  /* 0x0000004000007947 */ /* 0x000fea0003800000 */
.L_x_10289:
[----:B-----5:R-:W-:Y:S02]  /*09b0*/  HADD2.F32 R3, -RZ, R10.H1_H1 ;  /* 0x3000000aff037230 */ /* 0x020fe40000004100 */
[----:B------:R-:W-:-:S03]  /*09c0*/  @P2 HADD2.F32 R65, -RZ, R6.H1_H1 ;  /* 0x30000006ff412230 */ /* 0x000fc60000004100 */
[----:B------:R-:W-:-:S04]  /*09d0*/  FADD.FTZ R80, R80, R3 ;  /* 0x0000000350507221 */ /* 0x000fc80000010000 */
[----:B------:R-:W-:-:S05]  /*09e0*/  @P2 FADD.FTZ R80, R80, R65 ;  /* 0x0000004150502221 */ /* 0x000fca0000010000 */
.L_x_10291:
[----:B------:R-:W-:-:S04]  /*09f0*/  F2FP.PACK_AB R3, RZ, R80 ;  /* 0x00000050ff03723e */ /* 0x000fc800000000ff */
[----:B------:R-:W-:Y:S02]  /*0a00*/  PRMT R62, R62, 0x5410, R3 ;  /* 0x000054103e3e7816 */ /* 0x000fe40000000003 */
.L_x_10292:
[----:B------:R-:W-:Y:S01]  /*0a10*/  HADD2.F32 R82, -RZ, R67.H0_H0 ;  /* 0x20000043ff527230 */ /* 0x000fe20000004100 */
[----:B------:R-:W-:Y:S05]  /*0a20*/  @P3 BRA `(.L_x_10293) ;  /* 0x0000008000003947 */ /* 0x000fea0003800000 */
[----:B------:R-:W-:-:S04]  /*0a30*/  ISETP.NE.U32.AND P4, PT, RZ, c[0x0][0x180], PT ;  /* 0x00006000ff007a0c */ /* 0x000fc80003f85070 */
[----:B------:R-:W-:-:S13]  /*0a40*/  ISETP.NE.AND.EX P4, PT, RZ, c[0x0][0x184], PT, P4 ;  /* 0x00006100ff007a0c */ /* 0x000fda0003f85340 */
[----:B------:R-:W-:Y:S05]  /*0a50*/  @P4 BRA `(.L_x_10294) ;  /* 0x0000002000004947 */ /* 0x000fea0003800000 */
[----:B------:R-:W-:Y:S05]  /*0a60*/  @P0 BRA `(.L_x_10295) ;  /* 0x0000008000000947 */ /* 0x000fea0003800000 */
[----:B------:R-:W-:Y:S05]  /*0a70*/  BRA `(.L_x_10296) ;  /* 0x0000009000007947 */ /* 0x000fea0003800000 */
.L_x_10294:
[----:B-----5:R-:W-:-:S05]  /*0a80*/  HADD2.F32 R3, -RZ, R7.H0_H0 ;  /* 0x20000007ff037230 */ /* 0x020fca0000004100 */
[----:B------:R-:W-:Y:S01]  /*0a90*/  FADD.FTZ R82, R82, R3 ;  /* 0x0000000352527221 */ /* 0x000fe20000010000 */
[----:B------:R-:W-:Y:S05]  /*0aa0*/  BRA `(.L_x_10295) ;  /* 0x0000004000007947 */ /* 0x000fea0003800000 */
.L_x_10293:
[----:B-----5:R-:W-:Y:S02]  /*0ab0*/  HADD2.F32 R3, -RZ, R11.H0_H0 ;  /* 0x2000000bff037230 */ /* 0x020fe40000004100 */
[----:B------:R-:W-:-:S03]  /*0ac0*/  @P2 HADD2.F32 R65, -RZ, R7.H0_H0 ;  /* 0x20000007ff412230 */ /* 0x000fc60000004100 */
[----:B------:R-:W-:-:S04]  /*0ad0*/  FADD.FTZ R82, R82, R3 ;  /* 0x0000000352527221 */ /* 0x000fc80000010000 */
[----:B------:R-:W-:-:S05]  /*0ae0*/  @P2 FADD.FTZ R82, R82, R65 ;  /* 0x0000004152522221 */ /* 0x000fca0000010000 */
.L_x_10295:
[----:B------:R-:W-:-:S04]  /*0af0*/  F2FP.PACK_AB R3, RZ, R82 ;  /* 0x00000052ff03723e */ /* 0x000fc800000000ff */
[----:B------:R-:W-:Y:S02]  /*0b00*/  PRMT R63, R3, 0x7610, R63 ;  /* 0x00007610033f7816 */ /* 0x000fe4000000003f */
.L_x_10296:
[----:B------:R-:W-:Y:S01]  /*0b10*/  HADD2.F32 R84, -RZ, R67.H1_H1 ;  /* 0x30000043ff547230 */ /* 0x000fe20000004100 */
[----:B------:R-:W-:Y:S05]  /*0b20*/  @P3 BRA `(.L_x_10297) ;  /* 0x0000008000003947 */ /* 0x000fea0003800000 */
[----:B------:R-:W-:-:S04]  /*0b30*/  ISETP.NE.U32.AND P4, PT, RZ, c[0x0][0x180], PT ;  /* 0x00006000ff007a0c */ /* 0x000fc80003f85070 */
[----:B------:R-:W-:-:S13]  /*0b40*/  ISETP.NE.AND.EX P4, PT, RZ, c[0x0][0x184], PT, P4 ;  /* 0x00006100ff007a0c */ /* 0x000fda0003f85340 */
[----:B------:R-:W-:Y:S05]  /*0b50*/  @P4 BRA `(.L_x_10298) ;  /* 0x0000002000004947 */ /* 0x000fea0003800000 */
[----:B------:R-:W-:Y:S05]  /*0b60*/  @P0 BRA `(.L_x_10299) ;  /* 0x0000008000000947 */ /* 0x000fea0003800000 */
[----:B------:R-:W-:Y:S05]  /*0b70*/  BRA `(.L_x_10300) ;  /* 0x0000009000007947 */ /* 0x000fea0003800000 */
.L_x_10298:
[----:B-----5:R-:W-:-:S05]  /*0b80*/  HADD2.F32 R3, -RZ, R7.H1_H1 ;  /* 0x30000007ff037230 */ /* 0x020fca0000004100 */
[----:B------:R-:W-:Y:S01]  /*0b90*/  FADD.FTZ R84, R84, R3 ;  /* 0x0000000354547221 */ /* 0x000fe20000010000 */
[----:B------:R-:W-:Y:S05]  /*0ba0*/  BRA `(.L_x_10299) ;  /* 0x0000004000007947 */ /* 0x000fea0003800000 */
.L_x_10297:
[----:B-----5:R-:W-:Y:S02]  /*0bb0*/  HADD2.F32 R3, -RZ, R11.H1_H1 ;  /* 0x3000000bff037230 */ /* 0x020fe40000004100 */
[----:B------:R-:W-:-:S03]  /*0bc0*/  @P2 HADD2.F32 R65, -RZ, R7.H1_H1 ;  /* 0x30000007ff412230 */ /* 0x000fc60000004100 */
[----:B------:R-:W-:-:S04]  /*0bd0*/  FADD.FTZ R84, R84, R3 ;  /* 0x0000000354547221 */ /* 0x000fc80000010000 */
[----:B------:R-:W-:-:S05]  /*0be0*/  @P2 FADD.FTZ R84, R84, R65 ;  /* 0x0000004154542221 */ /* 0x000fca0000010000 */
.L_x_10299:
[----:B------:R-:W-:-:S04]  /*0bf0*/  F2FP.PACK_AB R3, RZ, R84 ;  /* 0x00000054ff03723e */ /* 0x000fc800000000ff */
[----:B------:R-:W-:Y:S02]  /*0c00*/  PRMT R63, R63, 0x5410, R3 ;  /* 0x000054103f3f7816 */ /* 0x000fe40000000003 */
.L_x_10300:
[C---:B------:R-:W-:Y:S01]  /*0c10*/  IADD3 R3, R2.reuse, 0x20, RZ ;  /* 0x0000002002037810 */ /* 0x040fe20007ffe0ff */
[----:B------:R-:W-:-:S04]  /*0c20*/  @P0 IMAD.WIDE.U32 R88, R2, R71, c[0x0][0x188] ;  /* 0x0000620002580625 */ /* 0x000fc800078e0047 */
[----:B------:R-:W-:Y:S01]  /*0c30*/  IMAD.WIDE.U32 R64, R3, R71, c[0x0][0x170] ;  /* 0x00005c0003407625 */ /* 0x000fe200078e0047 */
[----:B------:R0:W-:Y:S03]  /*0c40*/  @P0 STG.E.128 [R88.64], R60 ;  /* 0x0000003c58000986 */ /* 0x0001e6000c101d04 */
[CC--:B------:R-:W-:Y:S02]  /*0c50*/  @P1 IMAD.WIDE.U32 R90, R71.reuse, R3.reuse, c[0x0][0x178] ;  /* 0x00005e00475a1625 */ /* 0x0c0fe400078e0003 */
[----:B------:R-:W2:Y:S02]  /*0c60*/  LDG.E.128 R64, [R64.64] ;  /* 0x0000000440407981 */ /* 0x000ea4000c1e1d00 */
[----:B------:R-:W-:Y:S02]  /*0c70*/  @P2 IMAD.WIDE.U32 R92, R71, R3, c[0x0][0x180] ;  /* 0x00006000475c2625 */ /* 0x000fe400078e0003 */
        /* <DEDUP_REMOVED lines=9> */
.L_x_10302:
[----:B-----5:R-:W-:-:S05]  /*0d10*/  HADD2.F32 R73, -RZ, R4.H0_H0 ;  /* 0x20000004ff497230 */ /* 0x020fca0000004100 */
[----:B------:R-:W-:Y:S01]  /*0d20*/  FADD.FTZ R86, R73, R86 ;  /* 0x0000005649567221 */ /* 0x000fe20000010000 */
[----:B------:R-:W-:Y:S05]  /*0d30*/  BRA `(.L_x_10303) ;  /* 0x0000004000007947 */ /* 0x000fea0003800000 */
.L_x_10301:
[----:B0----5:R-:W-:Y:S02]  /*0d40*/  HADD2.F32 R73, -RZ, R8.H0_H0 ;  /* 0x20000008ff497230 */ /* 0x021fe40000004100 */
[----:B------:R-:W-:-:S03]  /*0d50*/  @P2 HADD2.F32 R75, -RZ, R4.H0_H0 ;  /* 0x20000004ff4b2230 */ /* 0x000fc60000004100 */
[----:B------:R-:W-:-:S04]  /*0d60*/  FADD.FTZ R86, R73, R86 ;  /* 0x0000005649567221 */ /* 0x000fc80000010000 */
[----:B------:R-:W-:-:S05]  /*0d70*/  @P2 FADD.FTZ R86, R75, R86 ;  /* 0x000000564b562221 */ /* 0x000fca0000010000 */
.L_x_10303:
[----:B------:R-:W-:-:S04]  /*0d80*/  F2FP.PACK_AB R68, RZ, R86 ;  /* 0x00000056ff44723e */ /* 0x000fc800000000ff */
[----:B------:R-:W-:Y:S02]  /*0d90*/  PRMT R60, R68, 0x7610, R60 ;  /* 0x00007610443c7816 */ /* 0x000fe4000000003c */
.L_x_10304:
[----:B------:R-:W-:Y:S01]  /*0da0*/  HADD2.F32 R88, -RZ, R64.H1_H1 ;  /* 0x30000040ff587230 */ /* 0x000fe20000004100 */
[----:B------:R-:W-:Y:S05]  /*0db0*/  @P3 BRA `(.L_x_10305) ;  /* 0x0000008000003947 */ /* 0x000fea0003800000 */
[----:B------:R-:W-:-:S04]  /*0dc0*/  ISETP.NE.U32.AND P4, PT, RZ, c[0x0][0x180], PT ;  /* 0x00006000ff007a0c */ /* 0x000fc80003f85070 */
[----:B------:R-:W-:-:S13]  /*0dd0*/  ISETP.NE.AND.EX P4, PT, RZ, c[0x0][0x184], PT, P4 ;  /* 0x00006100ff007a0c */ /* 0x000fda0003f85340 */
[----:B------:R-:W-:Y:S05]  /*0de0*/  @P4 BRA `(.L_x_10306) ;  /* 0x0000002000004947 */ /* 0x000fea0003800000 */
[----:B------:R-:W-:Y:S05]  /*0df0*/  @P0 BRA `(.L_x_10307) ;  /* 0x0000008000000947 */ /* 0x000fea0003800000 */
[----:B------:R-:W-:Y:S05]  /*0e00*/  BRA `(.L_x_10308) ;  /* 0x0000009000007947 */ /* 0x000fea0003800000 */
.L_x_10306:
[----:B-----5:R-:W-:-:S05]  /*0e10*/  HADD2.F32 R73, -RZ, R4.H1_H1 ;  /* 0x30000004ff497230 */ /* 0x020fca0000004100 */
[----:B------:R-:W-:Y:S01]  /*0e20*/  FADD.FTZ R88, R73, R88 ;  /* 0x0000005849587221 */ /* 0x000fe20000010000 */
[----:B------:R-:W-:Y:S05]  /*0e30*/  BRA `(.L_x_10307) ;  /* 0x0000004000007947 */ /* 0x000fea0003800000 */
.L_x_10305:
[----:B-----5:R-:W-:Y:S02]  /*0e40*/  HADD2.F32 R73, -RZ, R8.H1_H1 ;  /* 0x30000008ff497230 */ /* 0x020fe40000004100 */
[----:B------:R-:W-:-:S03]  /*0e50*/  @P2 HADD2.F32 R75, -RZ, R4.H1_H1 ;  /* 0x30000004ff4b2230 */ /* 0x000fc60000004100 */
[----:B------:R-:W-:-:S04]  /*0e60*/  FADD.FTZ R88, R73, R88 ;  /* 0x0000005849587221 */ /* 0x000fc80000010000 */
[----:B------:R-:W-:-:S05]  /*0e70*/  @P2 FADD.FTZ R88, R75, R88 ;  /* 0x000000584b582221 */ /* 0x000fca0000010000 */
.L_x_10307:
[----:B------:R-:W-:-:S04]  /*0e80*/  F2FP.PACK_AB R64, RZ, R88 ;  /* 0x00000058ff40723e */ /* 0x000fc800000000ff */
[----:B------:R-:W-:Y:S02]  /*0e90*/  PRMT R60, R60, 0x5410, R64 ;  /* 0x000054103c3c7816 */ /* 0x000fe40000000040 */
.L_x_10308:
[----:B------:R-:W-:Y:S01]  /*0ea0*/  HADD2.F32 R90, -RZ, R65.H0_H0 ;  /* 0x20000041ff5a7230 */ /* 0x000fe20000004100 */
[----:B------:R-:W-:Y:S05]  /*0eb0*/  @P3 BRA `(.L_x_10309) ;  /* 0x0000008000003947 */ /* 0x000fea0003800000 */
[----:B------:R-:W-:-:S04]  /*0ec0*/  ISETP.NE.U32.AND P4, PT, RZ, c[0x0][0x180], PT ;  /* 0x00006000ff007a0c */ /* 0x000fc80003f85070 */
[----:B------:R-:W-:-:S13]  /*0ed0*/  ISETP.NE.AND.EX P4, PT, RZ, c[0x0][0x184], PT, P4 ;  /* 0x00006100ff007a0c */ /* 0x000fda0003f85340 */
[----:B------:R-:W-:Y:S05]  /*0ee0*/  @P4 BRA `(.L_x_10310) ;  /* 0x0000002000004947 */ /* 0x000fea0003800000 */
[----:B------:R-:W-:Y:S05]  /*0ef0*/  @P0 BRA `(.L_x_10311) ;  /* 0x0000008000000947 */ /* 0x000fea0003800000 */
[----:B------:R-:W-:Y:S05]  /*0f00*/  BRA `(.L_x_10312) ;  /* 0x0000009000007947 */ /* 0x000fea0003800000 */
.L_x_10310:
[----:B-----5:R-:W-:-:S05]  /*0f10*/  HADD2.F32 R73, -RZ, R5.H0_H0 ;  /* 0x20000005ff497230 */ /* 0x020fca0000004100 */
[----:B------:R-:W-:Y:S01]  /*0f20*/  FADD.FTZ R90, R73, R90 ;  /* 0x0000005a495a7221 */ /* 0x000fe20000010000 */
[----:B------:R-:W-:Y:S05]  /*0f30*/  BRA `(.L_x_10311) ;  /* 0x0000004000007947 */ /* 0x000fea0003800000 */
.L_x_10309:
[----:B-----5:R-:W-:Y:S02]  /*0f40*/  HADD2.F32 R73, -RZ, R9.H0_H0 ;  /* 0x20000009ff497230 */ /* 0x020fe40000004100 */
[----:B------:R-:W-:-:S03]  /*0f50*/  @P2 HADD2.F32 R75, -RZ, R5.H0_H0 ;  /* 0x20000005ff4b2230 */ /* 0x000fc60000004100 */
[----:B------:R-:W-:-:S04]  /*0f60*/  FADD.FTZ R90, R73, R90 ;  /* 0x0000005a495a7221 */ /* 0x000fc80000010000 */
[----:B------:R-:W-:-:S05]  /*0f70*/  @P2 FADD.FTZ R90, R75, R90 ;  /* 0x0000005a4b5a2221 */ /* 0x000fca0000010000 */
.L_x_10311:
[----:B------:R-:W-:-:S04]  /*0f80*/  F2FP.PACK_AB R64, RZ, R90 ;  /* 0x0000005aff40723e */ /* 0x000fc800000000ff */
[----:B------:R-:W-:Y:S02]  /*0f90*/  PRMT R61, R64, 0x7610, R61 ;  /* 0x00007610403d7816 */ /* 0x000fe4000000003d */
.L_x_10312:
[----:B------:R-:W-:Y:S01]  /*0fa0*/  HADD2.F32 R92, -RZ, R65.H1_H1 ;  /* 0x30000041ff5c7230 */ /* 0x000fe20000004100 */
[----:B------:R-:W-:Y:S05]  /*0fb0*/  @P3 BRA `(.L_x_10313) ;  /* 0x0000008000003947 */ /* 0x000fea0003800000 */
[----:B------:R-:W-:-:S04]  /*0fc0*/  ISETP.NE.U32.AND P4, PT, RZ, c[0x0][0x180], PT ;  /* 0x00006000ff007a0c */ /* 0x000fc80003f85070 */
[----:B------:R-:W-:-:S13]  /*0fd0*/  ISETP.NE.AND.EX P4, PT, RZ, c[0x0][0x184], PT, P4 ;  /* 0x00006100ff007a0c */ /* 0x000fda0003f85340 */
[----:B------:R-:W-:Y:S05]  /*0fe0*/  @P4 BRA `(.L_x_10314) ;  /* 0x0000002000004947 */ /* 0x000fea0003800000 */
[----:B------:R-:W-:Y:S05]  /*0ff0*/  @P0 BRA `(.L_x_10315) ;  /* 0x0000008000000947 */ /* 0x000fea0003800000 */
[----:B------:R-:W-:Y:S05]  /*1000*/  BRA `(.L_x_10316) ;  /* 0x0000009000007947 */ /* 0x000fea0003800000 */
.L_x_10314:
[----:B-----5:R-:W-:-:S05]  /*1010*/  HADD2.F32 R65, -RZ, R5.H1_H1 ;  /* 0x30000005ff417230 */ /* 0x020fca0000004100 */
[----:B------:R-:W-:Y:S01]  /*1020*/  FADD.FTZ R92, R65, R92 ;  /* 0x0000005c415c7221 */ /* 0x000fe20000010000 */
[----:B------:R-:W-:Y:S05]  /*1030*/  BRA `(.L_x_10315) ;  /* 0x0000004000007947 */ /* 0x000fea0003800000 */
.L_x_10313:
[----:B-----5:R-:W-:Y:S02]  /*1040*/  HADD2.F32 R65, -RZ, R9.H1_H1 ;  /* 0x30000009ff417230 */ /* 0x020fe40000004100 */
[----:B------:R-:W-:-:S03]  /*1050*/  @P2 HADD2.F32 R73, -RZ, R5.H1_H1 ;  /* 0x30000005ff492230 */ /* 0x000fc60000004100 */
[----:B------:R-:W-:-:S04]  /*1060*/  FADD.FTZ R92, R65, R92 ;  /* 0x0000005c415c7221 */ /* 0x000fc80000010000 */
[----:B------:R-:W-:-:S05]  /*1070*/  @P2 FADD.FTZ R92, R73, R92 ;  /* 0x0000005c495c2221 */ /* 0x000fca0000010000 */
.L_x_10315:
[----:B------:R-:W-:-:S04]  /*1080*/  F2FP.PACK_AB R64, RZ, R92 ;  /* 0x0000005cff40723e */ /* 0x000fc800000000ff */
[----:B------:R-:W-:Y:S02]  /*1090*/  PRMT R61, R61, 0x5410, R64 ;  /* 0x000054103d3d7816 */ /* 0x000fe40000000040 */
.L_x_10316:
[----:B------:R-:W-:Y:S01]  /*10a0*/  HADD2.F32 R94, -RZ, R66.H0_H0 ;  /* 0x20000042ff5e7230 */ /* 0x000fe20000004100 */
[----:B------:R-:W-:Y:S05]  /*10b0*/  @P3 BRA `(.L_x_10317) ;  /* 0x0000008000003947 */ /* 0x000fea0003800000 */
[----:B------:R-:W-:-:S04]  /*10c0*/  ISETP.NE.U32.AND P4, PT, RZ, c[0x0][0x180], PT ;  /* 0x00006000ff007a0c */ /* 0x000fc80003f85070 */
[----:B------:R-:W-:-:S13]  /*10d0*/  ISETP.NE.AND.EX P4, PT, RZ, c[0x0][0x184], PT, P4 ;  /* 0x00006100ff007a0c */ /* 0x000fda0003f85340 */
[----:B------:R-:W-:Y:S05]  /*10e0*/  @P4 BRA `(.L_x_10318) ;  /* 0x0000002000004947 */ /* 0x000fea0003800000 */
[----:B------:R-:W-:Y:S05]  /*10f0*/  @P0 BRA `(.L_x_10319) ;  /* 0x0000008000000947 */ /* 0x000fea0003800000 */
[----:B------:R-:W-:Y:S05]  /*1100*/  BRA `(.L_x_10320) ;  /* 0x0000009000007947 */ /* 0x000fea0003800000 */
.L_x_10318:
[----:B-----5:R-:W-:-:S05]  /*1110*/  HADD2.F32 R65, -RZ, R6.H0_H0 ;  /* 0x20000006ff417230 */ /* 0x020fca0000004100 */
[----:B------:R-:W-:Y:S01]  /*1120*/  FADD.FTZ R94, R65, R94 ;  /* 0x0000005e415e7221 */ /* 0x000fe20000010000 */
[----:B------:R-:W-:Y:S05]  /*1130*/  BRA `(.L_x_10319) ;  /* 0x0000004000007947 */ /* 0x000fea0003800000 */
.L_x_10317:
[----:B-----5:R-:W-:Y:S02]  /*1140*/  HADD2.F32 R65, -RZ, R10.H0_H0 ;  /* 0x2000000aff417230 */ /* 0x020fe40000004100 */
[----:B------:R-:W-:-:S03]  /*1150*/  @P2 HADD2.F32 R73, -RZ, R6.H0_H0 ;  /* 0x20000006ff492230 */ /* 0x000fc60000004100 */
[----:B------:R-:W-:-:S04]  /*1160*/  FADD.FTZ R94, R65, R94 ;  /* 0x0000005e415e7221 */ /* 0x000fc80000010000 */
[----:B------:R-:W-:-:S05]  /*1170*/  @P2 FADD.FTZ R94, R73, R94 ;  /* 0x0000005e495e2221 */ /* 0x000fca0000010000 */
.L_x_10319:
[----:B------:R-:W-:-:S04]  /*1180*/  F2FP.PACK_AB R64, RZ, R94 ;  /* 0x0000005eff40723e */ /* 0x000fc800000000ff */
[----:B------:R-:W-:Y:S02]  /*1190*/  PRMT R62, R64, 0x7610, R62 ;  /* 0x00007610403e7816 */ /* 0x000fe4000000003e */
.L_x_10320:
[----:B------:R-:W-:Y:S01]  /*11a0*/  HADD2.F32 R96, -RZ, R66.H1_H1 ;  /* 0x30000042ff607230 */ /* 0x000fe20000004100 */
[----:B------:R-:W-:Y:S05]  /*11b0*/  @P3 BRA `(.L_x_10321) ;  /* 0x0000008000003947 */ /* 0x000fea0003800000 */
[----:B------:R-:W-:-:S04]  /*11c0*/  ISETP.NE.U32.AND P4, PT, RZ, c[0x0][0x180], PT ;  /* 0x00006000ff007a0c */ /* 0x000fc80003f85070 */
[----:B------:R-:W-:-:S13]  /*11d0*/  ISETP.NE.AND.EX P4, PT, RZ, c[0x0][0x184], PT, P4 ;  /* 0x00006100ff007a0c */ /* 0x000fda0003f85340 */
[----:B------:R-:W-:Y:S05]  /*11e0*/  @P4 BRA `(.L_x_10322) ;  /* 0x0000002000004947 */ /* 0x000fea0003800000 */
[----:B------:R-:W-:Y:S05]  /*11f0*/  @P0 BRA `(.L_x_10323) ;  /* 0x0000008000000947 */ /* 0x000fea0003800000 */
[----:B------:R-:W-:Y:S05]  /*1200*/  BRA `(.L_x_10324) ;  /* 0x0000009000007947 */ /* 0x000fea0003800000 */
.L_x_10322:
[----:B-----5:R-:W-:-:S05]  /*1210*/  HADD2.F32 R65, -RZ, R6.H1_H1 ;  /* 0x30000006ff417230 */ /* 0x020fca0000004100 */
[----:B------:R-:W-:Y:S01]  /*1220*/  FADD.FTZ R96, R65, R96 ;  /* 0x0000006041607221 */ /* 0x000fe20000010000 */
[----:B------:R-:W-:Y:S05]  /*1230*/  BRA `(.L_x_10323) ;  /* 0x0000004000007947 */ /* 0x000fea0003800000 */
.L_x_10321:
[----:B-----5:R-:W-:Y:S02]  /*1240*/  HADD2.F32 R65, -RZ, R10.H1_H1 ;  /* 0x3000000aff417230 */ /* 0x020fe40000004100 */
[----:B------:R-:W-:-:S03]  /*1250*/  @P2 HADD2.F32 R73, -RZ, R6.H1_H1 ;  /* 0x30000006ff492230 */ /* 0x000fc60000004100 */
[----:B------:R-:W-:-:S04]  /*1260*/  FADD.FTZ R96, R65, R96 ;  /* 0x0000006041607221 */ /* 0x000fc80000010000 */
[----:B------:R-:W-:-:S05]  /*1270*/  @P2 FADD.FTZ R96, R73, R96 ;  /* 0x0000006049602221 */ /* 0x000fca0000010000 */
.L_x_10323:
[----:B------:R-:W-:-:S04]  /*1280*/  F2FP.PACK_AB R64, RZ, R96 ;  /* 0x00000060ff40723e */ /* 0x000fc800000000ff */
[----:B------:R-:W-:Y:S02]  /*1290*/  PRMT R62, R62, 0x5410, R64 ;  /* 0x000054103e3e7816 */ /* 0x000fe40000000040 */
.L_x_10324:
[----:B------:R-:W-:Y:S01]  /*12a0*/  HADD2.F32 R98, -RZ, R67.H0_H0 ;  /* 0x20000043ff627230 */ /* 0x000fe20000004100 */
[----:B------:R-:W-:Y:S05]  /*12b0*/  @P3 BRA `(.L_x_10325) ;  /* 0x0000008000003947 */ /* 0x000fea0003800000 */
[----:B------:R-:W-:-:S04]  /*12c0*/  ISETP.NE.U32.AND P4, PT, RZ, c[0x0][0x180], PT ;  /* 0x00006000ff007a0c */ /* 0x000fc80003f85070 */
[----:B------:R-:W-:-:S13]  /*12d0*/  ISETP.NE.AND.EX P4, PT, RZ, c[0x0][0x184], PT, P4 ;  /* 0x00006100ff007a0c */ /* 0x000fda0003f85340 */
[----:B------:R-:W-:Y:S05]  /*12e0*/  @P4 BRA `(.L_x_10326) ;  /* 0x0000002000004947 */ /* 0x000fea0003800000 */
[----:B------:R-:W-:Y:S05]  /*12f0*/  @P0 BRA `(.L_x_10327) ;  /* 0x0000008000000947 */ /* 0x000fea0003800000 */
[----:B------:R-:W-:Y:S05]  /*1300*/  BRA `(.L_x_10328) ;  /* 0x0000009000007947 */ /* 0x000fea0003800000 */
.L_x_10326:
[----:B-----5:R-:W-:-:S05]  /*1310*/  HADD2.F32 R65, -RZ, R7.H0_H0 ;  /* 0x20000007ff417230 */ /* 0x020fca0000004100 */
[----:B------:R-:W-:Y:S01]  /*1320*/  FADD.FTZ R98, R65, R98 ;  /* 0x0000006241627221 */ /* 0x000fe20000010000 */
[----:B------:R-:W-:Y:S05]  /*1330*/  BRA `(.L_x_10327) ;  /* 0x0000004000007947 */ /* 0x000fea0003800000 */
.L_x_10325:
[----:B-----5:R-:W-:Y:S02]  /*1340*/  HADD2.F32 R65, -RZ, R11.H0_H0 ;  /* 0x2000000bff417230 */ /* 0x020fe40000004100 */
[----:B------:R-:W-:-:S03]  /*1350*/  @P2 HADD2.F32 R73, -RZ, R7.H0_H0 ;  /* 0x20000007ff492230 */ /* 0x000fc60000004100 */
[----:B------:R-:W-:-:S04]  /*1360*/  FADD.FTZ R98, R65, R98 ;  /* 0x0000006241627221 */ /* 0x000fc80000010000 */
[----:B------:R-:W-:-:S05]  /*1370*/  @P2 FADD.FTZ R98, R73, R98 ;  /* 0x0000006249622221 */ /* 0x000fca0000010000 */
.L_x_10327:
[----:B------:R-:W-:-:S04]  /*1380*/  F2FP.PACK_AB R64, RZ, R98 ;  /* 0x00000062ff40723e */ /* 0x000fc800000000ff */
[----:B------:R-:W-:Y:S02]  /*1390*/  PRMT R63, R64, 0x7610, R63 ;  /* 0x00007610403f7816 */ /* 0x000fe4000000003f */
.L_x_10328:
[----:B------:R-:W-:Y:S01]  /*13a0*/  HADD2.F32 R100, -RZ, R67.H1_H1 ;  /* 0x30000043ff647230 */ /* 0x000fe20000004100 */
[----:B------:R-:W-:Y:S05]  /*13b0*/  @P3 BRA `(.L_x_10329) ;  /* 0x0000008000003947 */ /* 0x000fea0003800000 */
[----:B------:R-:W-:-:S04]  /*13c0*/  ISETP.NE.U32.AND P4, PT, RZ, c[0x0][0x180], PT ;  /* 0x00006000ff007a0c */ /* 0x000fc80003f85070 */
[----:B------:R-:W-:-:S13]  /*13d0*/  ISETP.NE.AND.EX P4, PT, RZ, c[0x0][0x184], PT, P4 ;  /* 0x00006100ff007a0c */ /* 0x000fda0003f85340 */
[----:B------:R-:W-:Y:S05]  /*13e0*/  @P4 BRA `(.L_x_10330) ;  /* 0x0000002000004947 */ /* 0x000fea0003800000 */
[----:B------:R-:W-:Y:S05]  /*13f0*/  @P0 BRA `(.L_x_10331) ;  /* 0x0000008000000947 */ /* 0x000fea0003800000 */
[----:B------:R-:W-:Y:S05]  /*1400*/  BRA `(.L_x_10332) ;  /* 0x0000009000007947 */ /* 0x000fea0003800000 */
.L_x_10330:
[----:B-----5:R-:W-:-:S05]  /*1410*/  HADD2.F32 R65, -RZ, R7.H1_H1 ;  /* 0x30000007ff417230 */ /* 0x020fca0000004100 */
[----:B------:R-:W-:Y:S01]  /*1420*/  FADD.FTZ R100, R65, R100 ;  /* 0x0000006441647221 */ /* 0x000fe20000010000 */
[----:B------:R-:W-:Y:S05]  /*1430*/  BRA `(.L_x_10331) ;  /* 0x0000004000007947 */ /* 0x000fea0003800000 */
.L_x_10329:
[----:B-----5:R-:W-:Y:S02]  /*1440*/  HADD2.F32 R65, -RZ, R11.H1_H1 ;  /* 0x3000000bff417230 */ /* 0x020fe40000004100 */
[----:B------:R-:W-:-:S03]  /*1450*/  @P2 HADD2.F32 R67, -RZ, R7.H1_H1 ;  /* 0x30000007ff432230 */ /* 0x000fc60000004100 */
[----:B------:R-:W-:-:S04]  /*1460*/  FADD.FTZ R100, R65, R100 ;  /* 0x0000006441647221 */ /* 0x000fc80000010000 */
[----:B------:R-:W-:-:S05]  /*1470*/  @P2 FADD.FTZ R100, R67, R100 ;  /* 0x0000006443642221 */ /* 0x000fca0000010000 */
.L_x_10331:
[----:B------:R-:W-:-:S04]  /*1480*/  F2FP.PACK_AB R64, RZ, R100 ;  /* 0x00000064ff40723e */ /* 0x000fc800000000ff */
[----:B------:R-:W-:Y:S02]  /*1490*/  PRMT R63, R63, 0x5410, R64 ;  /* 0x000054103f3f7816 */ /* 0x000fe40000000040 */
.L_x_10332:
[----:B------:R-:W-:Y:S01]  /*14a0*/  IADD3 R68, R2, 0x40, RZ ;  /* 0x0000004002447810 */ /* 0x000fe20007ffe0ff */
        /* <DEDUP_REMOVED lines=15> */
.L_x_10334:
[----:B-----5:R-:W-:-:S05]  /*15a0*/  HADD2.F32 R73, -RZ, R4.H0_H0 ;  /* 0x20000004ff497230 */ /* 0x020fca0000004100 */
[----:B------:R-:W-:Y:S01]  /*15b0*/  FADD.FTZ R102, R73, R102 ;  /* 0x0000006649667221 */ /* 0x000fe20000010000 */
[----:B------:R-:W-:Y:S05]  /*15c0*/  BRA `(.L_x_10335) ;  /* 0x0000004000007947 */ /* 0x000fea0003800000 */
.L_x_10333:
[----:B0----5:R-:W-:Y:S02]  /*15d0*/  HADD2.F32 R73, -RZ, R8.H0_H0 ;  /* 0x20000008ff497230 */ /* 0x021fe40000004100 */
[----:B------:R-:W-:-:S03]  /*15e0*/  @P2 HADD2.F32 R75, -RZ, R4.H0_H0 ;  /* 0x20000004ff4b2230 */ /* 0x000fc60000004100 */
[----:B------:R-:W-:-:S04]  /*15f0*/  FADD.FTZ R102, R73, R102 ;  /* 0x0000006649667221 */ /* 0x000fc80000010000 */
[----:B------:R-:W-:-:S05]  /*1600*/  @P2 FADD.FTZ R102, R75, R102 ;  /* 0x000000664b662221 */ /* 0x000fca0000010000 */
.L_x_10335:
[----:B------:R-:W-:-:S04]  /*1610*/  F2FP.PACK_AB R73, RZ, R102 ;  /* 0x00000066ff49723e */ /* 0x000fc800000000ff */
[----:B------:R-:W-:Y:S02]  /*1620*/  PRMT R60, R73, 0x7610, R60 ;  /* 0x00007610493c7816 */ /* 0x000fe4000000003c */
.L_x_10336:
[----:B------:R-:W-:Y:S01]  /*1630*/  HADD2.F32 R64, -RZ, R64.H1_H1 ;  /* 0x30000040ff407230 */ /* 0x000fe20000004100 */
[----:B------:R-:W-:Y:S05]  /*1640*/  @P3 BRA `(.L_x_10337) ;  /* 0x0000008000003947 */ /* 0x000fea0003800000 */
[----:B------:R-:W-:-:S04]  /*1650*/  ISETP.NE.U32.AND P1, PT, RZ, c[0x0][0x180], PT ;  /* 0x00006000ff007a0c */ /* 0x000fc80003f25070 */
[----:B------:R-:W-:-:S13]  /*1660*/  ISETP.NE.AND.EX P1, PT, RZ, c[0x0][0x184], PT, P1 ;  /* 0x00006100ff007a0c */ /* 0x000fda0003f25310 */
[----:B------:R-:W-:Y:S05]  /*1670*/  @P1 BRA `(.L_x_10338) ;  /* 0x0000002000001947 */ /* 0x000fea0003800000 */
[----:B------:R-:W-:Y:S05]  /*1680*/  @P0 BRA `(.L_x_10339) ;  /* 0x0000008000000947 */ /* 0x000fea0003800000 */
[----:B------:R-:W-:Y:S05]  /*1690*/  BRA `(.L_x_10340) ;  /* 0x0000009000007947 */ /* 0x000fea0003800000 */
.L_x_10338:
[----:B-----5:R-:W-:-:S05]  /*16a0*/  HADD2.F32 R73, -RZ, R4.H1_H1 ;  /* 0x30000004ff497230 */ /* 0x020fca0000004100 */
[----:B------:R-:W-:Y:S01]  /*16b0*/  FADD.FTZ R64, R73, R64 ;  /* 0x0000004049407221 */ /* 0x000fe20000010000 */
[----:B------:R-:W-:Y:S05]  /*16c0*/  BRA `(.L_x_10339) ;  /* 0x0000004000007947 */ /* 0x000fea0003800000 */
.L_x_10337:
[----:B-----5:R-:W-:Y:S02]  /*16d0*/  HADD2.F32 R73, -RZ, R8.H1_H1 ;  /* 0x30000008ff497230 */ /* 0x020fe40000004100 */
[----:B------:R-:W-:-:S03]  /*16e0*/  @P2 HADD2.F32 R75, -RZ, R4.H1_H1 ;  /* 0x30000004ff4b2230 */ /* 0x000fc60000004100 */
[----:B------:R-:W-:-:S04]  /*16f0*/  FADD.FTZ R64, R73, R64 ;  /* 0x0000004049407221 */ /* 0x000fc80000010000 */
[----:B------:R-:W-:-:S05]  /*1700*/  @P2 FADD.FTZ R64, R75, R64 ;  /* 0x000000404b402221 */ /* 0x000fca0000010000 */
.L_x_10339:
[----:B------:R-:W-:-:S04]  /*1710*/  F2FP.PACK_AB R73, RZ, R64 ;  /* 0x00000040ff49723e */ /* 0x000fc800000000ff */
[----:B------:R-:W-:Y:S02]  /*1720*/  PRMT R60, R60, 0x5410, R73 ;  /* 0x000054103c3c7816 */ /* 0x000fe40000000049 */
.L_x_10340:
[----:B------:R-:W-:Y:S01]  /*1730*/  HADD2.F32 R104, -RZ, R65.H0_H0 ;  /* 0x20000041ff687230 */ /* 0x000fe20000004100 */
[----:B------:R-:W-:Y:S05]  /*1740*/  @P3 BRA `(.L_x_10341) ;  /* 0x0000008000003947 */ /* 0x000fea0003800000 */
[----:B------:R-:W-:-:S04]  /*1750*/  ISETP.NE.U32.AND P1, PT, RZ, c[0x0][0x180], PT ;  /* 0x00006000ff007a0c */ /* 0x000fc80003f25070 */
[----:B------:R-:W-:-:S13]  /*1760*/  ISETP.NE.AND.EX P1, PT, RZ, c[0x0][0x184], PT, P1 ;  /* 0x00006100ff007a0c */ /* 0x000fda0003f25310 */
[----:B------:R-:W-:Y:S05]  /*1770*/  @P1 BRA `(.L_x_10342) ;  /* 0x0000002000001947 */ /* 0x000fea0003800000 */
[----:B------:R-:W-:Y:S05]  /*1780*/  @P0 BRA `(.L_x_10343) ;  /* 0x0000008000000947 */ /* 0x000fea0003800000 */
[----:B------:R-:W-:Y:S05]  /*1790*/  BRA `(.L_x_10344) ;  /* 0x0000009000007947 */ /* 0x000fea0003800000 */
.L_x_10342:
[----:B-----5:R-:W-:-:S05]  /*17a0*/  HADD2.F32 R73, -RZ, R5.H0_H0 ;  /* 0x20000005ff497230 */ /* 0x020fca0000004100 */
[----:B------:R-:W-:Y:S01]  /*17b0*/  FADD.FTZ R104, R73, R104 ;  /* 0x0000006849687221 */ /* 0x000fe20000010000 */
[----:B------:R-:W-:Y:S05]  /*17c0*/  BRA `(.L_x_10343) ;  /* 0x0000004000007947 */ /* 0x000fea0003800000 */
.L_x_10341:
[----:B-----5:R-:W-:Y:S02]  /*17d0*/  HADD2.F32 R73, -RZ, R9.H0_H0 ;  /* 0x20000009ff497230 */ /* 0x020fe40000004100 */
[----:B------:R-:W-:-:S03]  /*17e0*/  @P2 HADD2.F32 R75, -RZ, R5.H0_H0 ;  /* 0x20000005ff4b2230 */ /* 0x000fc60000004100 */
[----:B------:R-:W-:-:S04]  /*17f0*/  FADD.FTZ R104, R73, R104 ;  /* 0x0000006849687221 */ /* 0x000fc80000010000 */
[----:B------:R-:W-:-:S05]  /*1800*/  @P2 FADD.FTZ R104, R75, R104 ;  /* 0x000000684b682221 */ /* 0x000fca0000010000 */
.L_x_10343:
[----:B------:R-:W-:-:S04]  /*1810*/  F2FP.PACK_AB R73, RZ, R104 ;  /* 0x00000068ff49723e */ /* 0x000fc800000000ff */
[----:B------:R-:W-:Y:S02]  /*1820*/  PRMT R61, R73, 0x7610, R61 ;  /* 0x00007610493d7816 */ /* 0x000fe4000000003d */
.L_x_10344:
[----:B------:R-:W-:Y:S01]  /*1830*/  HADD2.F32 R106, -RZ, R65.H1_H1 ;  /* 0x30000041ff6a7230 */ /* 0x000fe20000004100 */
[----:B------:R-:W-:Y:S05]  /*1840*/  @P3 BRA `(.L_x_10345) ;  /* 0x0000008000003947 */ /* 0x000fea0003800000 */
[----:B------:R-:W-:-:S04]  /*1850*/  ISETP.NE.U32.AND P1, PT, RZ, c[0x0][0x180], PT ;  /* 0x00006000ff007a0c */ /* 0x000fc80003f25070 */
[----:B------:R-:W-:-:S13]  /*1860*/  ISETP.NE.AND.EX P1, PT, RZ, c[0x0][0x184], PT, P1 ;  /* 0x00006100ff007a0c */ /* 0x000fda0003f25310 */
[----:B------:R-:W-:Y:S05]  /*1870*/  @P1 BRA `(.L_x_10346) ;  /* 0x0000002000001947 */ /* 0x000fea0003800000 */
[----:B------:R-:W-:Y:S05]  /*1880*/  @P0 BRA `(.L_x_10347) ;  /* 0x0000008000000947 */ /* 0x000fea0003800000 */
[----:B------:R-:W-:Y:S05]  /*1890*/  BRA `(.L_x_10348) ;  /* 0x0000009000007947 */ /* 0x000fea0003800000 */
.L_x_10346:
[----:B-----5:R-:W-:-:S05]  /*18a0*/  HADD2.F32 R65, -RZ, R5.H1_H1 ;  /* 0x30000005ff417230 */ /* 0x020fca0000004100 */
[----:B------:R-:W-:Y:S01]  /*18b0*/  FADD.FTZ R106, R65, R106 ;  /* 0x0000006a416a7221 */ /* 0x000fe20000010000 */
[----:B------:R-:W-:Y:S05]  /*18c0*/  BRA `(.L_x_10347) ;  /* 0x0000004000007947 */ /* 0x000fea0003800000 */
.L_x_10345:
[----:B-----5:R-:W-:Y:S02]  /*18d0*/  HADD2.F32 R65, -RZ, R9.H1_H1 ;  /* 0x30000009ff417230 */ /* 0x020fe40000004100 */
[----:B------:R-:W-:-:S03]  /*18e0*/  @P2 HADD2.F32 R73, -RZ, R5.H1_H1 ;  /* 0x30000005ff492230 */ /* 0x000fc60000004100 */
[----:B------:R-:W-:-:S04]  /*18f0*/  FADD.FTZ R106, R65, R106 ;  /* 0x0000006a416a7221 */ /* 0x000fc80000010000 */
[----:B------:R-:W-:-:S05]  /*1900*/  @P2 FADD.FTZ R106, R73, R106 ;  /* 0x0000006a496a2221 */ /* 0x000fca0000010000 */
.L_x_10347:
[----:B------:R-:W-:-:S04]  /*1910*/  F2FP.PACK_AB R65, RZ, R106 ;  /* 0x0000006aff41723e */ /* 0x000fc800000000ff */
[----:B------:R-:W-:Y:S02]  /*1920*/  PRMT R61, R61, 0x5410, R65 ;  /* 0x000054103d3d7816 */ /* 0x000fe40000000041 */
.L_x_10348:
[----:B------:R-:W-:Y:S01]  /*1930*/  HADD2.F32 R108, -RZ, R66.H0_H0 ;  /* 0x20000042ff6c7230 */ /* 0x000fe20000004100 */
[----:B------:R-:W-:Y:S05]  /*1940*/  @P3 BRA `(.L_x_10349) ;  /* 0x0000008000003947 */ /* 0x000fea0003800000 */
[----:B------:R-:W-:-:S04]  /*1950*/  ISETP.NE.U32.AND P1, PT, RZ, c[0x0][0x180], PT ;  /* 0x00006000ff007a0c */ /* 0x000fc80003f25070 */
[----:B------:R-:W-:-:S13]  /*1960*/  ISETP.NE.AND.EX P1, PT, RZ, c[0x0][0x184], PT, P1 ;  /* 0x00006100ff007a0c */ /* 0x000fda0003f25310 */
[----:B------:R-:W-:Y:S05]  /*1970*/  @P1 BRA `(.L_x_10350) ;  /* 0x0000002000001947 */ /* 0x000fea0003800000 */
[----:B------:R-:W-:Y:S05]  /*1980*/  @P0 BRA `(.L_x_10351) ;  /* 0x0000008000000947 */ /* 0x000fea0003800000 */
[----:B------:R-:W-:Y:S05]  /*1990*/  BRA `(.L_x_10352) ;  /* 0x0000009000007947 */ /* 0x000fea0003800000 */
.L_x_10350:
[----:B-----5:R-:W-:-:S05]  /*19a0*/  HADD2.F32 R65, -RZ, R6.H0_H0 ;  /* 0x20000006ff417230 */ /* 0x020fca0000004100 */
[----:B------:R-:W-:Y:S01]  /*19b0*/  FADD.FTZ R108, R65, R108 ;  /* 0x0000006c416c7221 */ /* 0x000fe20000010000 */
[----:B------:R-:W-:Y:S05]  /*19c0*/  BRA `(.L_x_10351) ;  /* 0x0000004000007947 */ /* 0x000fea0003800000 */
.L_x_10349:
[----:B-----5:R-:W-:Y:S02]  /*19d0*/  HADD2.F32 R65, -RZ, R10.H0_H0 ;  /* 0x2000000aff417230 */ /* 0x020fe40000004100 */
[----:B------:R-:W-:-:S03]  /*19e0*/  @P2 HADD2.F32 R73, -RZ, R6.H0_H0 ;  /* 0x20000006ff492230 */ /* 0x000fc60000004100 */
[----:B------:R-:W-:-:S04]  /*19f0*/  FADD.FTZ R108, R65, R108 ;  /* 0x0000006c416c7221 */ /* 0x000fc80000010000 */
[----:B------:R-:W-:-:S05]  /*1a00*/  @P2 FADD.FTZ R108, R73, R108 ;  /* 0x0000006c496c2221 */ /* 0x000fca0000010000 */
.L_x_10351:
[----:B------:R-:W-:-:S04]  /*1a10*/  F2FP.PACK_AB R65, RZ, R108 ;  /* 0x0000006cff41723e */ /* 0x000fc800000000ff */
[----:B------:R-:W-:Y:S02]  /*1a20*/  PRMT R62, R65, 0x7610, R62 ;  /* 0x00007610413e7816 */ /* 0x000fe4000000003e */
.L_x_10352:
[----:B------:R-:W-:Y:S01]  /*1a30*/  HADD2.F32 R66, -RZ, R66.H1_H1 ;  /* 0x30000042ff427230 */ /* 0x000fe20000004100 */
[----:B------:R-:W-:Y:S05]  /*1a40*/  @P3 BRA `(.L_x_10353) ;  /* 0x0000008000003947 */ /* 0x000fea0003800000 */
[----:B------:R-:W-:-:S04]  /*1a50*/  ISETP.NE.U32.AND P1, PT, RZ, c[0x0][0x180], PT ;  /* 0x00006000ff007a0c */ /* 0x000fc80003f25070 */
[----:B------:R-:W-:-:S13]  /*1a60*/  ISETP.NE.AND.EX P1, PT, RZ, c[0x0][0x184], PT, P1 ;  /* 0x00006100ff007a0c */ /* 0x000fda0003f25310 */
[----:B------:R-:W-:Y:S05]  /*1a70*/  @P1 BRA `(.L_x_10354) ;  /* 0x0000002000001947 */ /* 0x000fea0003800000 */
[----:B------:R-:W-:Y:S05]  /*1a80*/  @P0 BRA `(.L_x_10355) ;  /* 0x0000008000000947 */ /* 0x000fea0003800000 */
[----:B------:R-:W-:Y:S05]  /*1a90*/  BRA `(.L_x_10356) ;  /* 0x0000009000007947 */ /* 0x000fea0003800000 */
.L_x_10354:
[----:B-----5:R-:W-:-:S05]  /*1aa0*/  HADD2.F32 R65, -RZ, R6.H1_H1 ;  /* 0x30000006ff417230 */ /* 0x020fca0000004100 */
[----:B------:R-:W-:Y:S01]  /*1ab0*/  FADD.FTZ R66, R65, R66 ;  /* 0x0000004241427221 */ /* 0x000fe20000010000 */
[----:B------:R-:W-:Y:S05]  /*1ac0*/  BRA `(.L_x_10355) ;  /* 0x0000004000007947 */ /* 0x000fea0003800000 */
.L_x_10353:
[----:B-----5:R-:W-:Y:S02]  /*1ad0*/  HADD2.F32 R65, -RZ, R10.H1_H1 ;  /* 0x3000000aff417230 */ /* 0x020fe40000004100 */
[----:B------:R-:W-:-:S03]  /*1ae0*/  @P2 HADD2.F32 R73, -RZ, R6.H1_H1 ;  /* 0x30000006ff492230 */ /* 0x000fc60000004100 */
[----:B------:R-:W-:-:S04]  /*1af0*/  FADD.FTZ R66, R65, R66 ;  /* 0x0000004241427221 */ /* 0x000fc80000010000 */
[----:B------:R-:W-:-:S05]  /*1b00*/  @P2 FADD.FTZ R66, R73, R66 ;  /* 0x0000004249422221 */ /* 0x000fca0000010000 */
.L_x_10355:
[----:B------:R-:W-:-:S04]  /*1b10*/  F2FP.PACK_AB R65, RZ, R66 ;  /* 0x00000042ff41723e */ /* 0x000fc800000000ff */
[----:B------:R-:W-:Y:S02]  /*1b20*/  PRMT R62, R62, 0x5410, R65 ;  /* 0x000054103e3e7816 */ /* 0x000fe40000000041 */
.L_x_10356:
[----:B------:R-:W-:Y:S01]  /*1b30*/  HADD2.F32 R110, -RZ, R67.H0_H0 ;  /* 0x20000043ff6e7230 */ /* 0x000fe20000004100 */
[----:B------:R-:W-:Y:S05]  /*1b40*/  @P3 BRA `(.L_x_10357) ;  /* 0x0000008000003947 */ /* 0x000fea0003800000 */
[----:B------:R-:W-:-:S04]  /*1b50*/  ISETP.NE.U32.AND P1, PT, RZ, c[0x0][0x180], PT ;  /* 0x00006000ff007a0c */ /* 0x000fc80003f25070 */
[----:B------:R-:W-:-:S13]  /*1b60*/  ISETP.NE.AND.EX P1, PT, RZ, c[0x0][0x184], PT, P1 ;  /* 0x00006100ff007a0c */ /* 0x000fda0003f25310 */
[----:B------:R-:W-:Y:S05]  /*1b70*/  @P1 BRA `(.L_x_10358) ;  /* 0x0000002000001947 */ /* 0x000fea0003800000 */
[----:B------:R-:W-:Y:S05]  /*1b80*/  @P0 BRA `(.L_x_10359) ;  /* 0x0000008000000947 */ /* 0x000fea0003800000 */
[----:B------:R-:W-:Y:S05]  /*1b90*/  BRA `(.L_x_10360) ;  /* 0x0000009000007947 */ /* 0x000fea0003800000 */
.L_x_10358:
[----:B-----5:R-:W-:-:S05]  /*1ba0*/  HADD2.F32 R65, -RZ, R7.H0_H0 ;  /* 0x20000007ff417230 */ /* 0x020fca0000004100 */
[----:B------:R-:W-:Y:S01]  /*1bb0*/  FADD.FTZ R110, R65, R110 ;  /* 0x0000006e416e7221 */ /* 0x000fe20000010000 */
[----:B------:R-:W-:Y:S05]  /*1bc0*/  BRA `(.L_x_10359) ;  /* 0x0000004000007947 */ /* 0x000fea0003800000 */
.L_x_10357:
[----:B-----5:R-:W-:Y:S02]  /*1bd0*/  HADD2.F32 R65, -RZ, R11.H0_H0 ;  /* 0x2000000bff417230 */ /* 0x020fe40000004100 */
[----:B------:R-:W-:-:S03]  /*1be0*/  @P2 HADD2.F32 R73, -RZ, R7.H0_H0 ;  /* 0x20000007ff492230 */ /* 0x000fc60000004100 */
[----:B------:R-:W-:-:S04]  /*1bf0*/  FADD.FTZ R110, R65, R110 ;  /* 0x0000006e416e7221 */ /* 0x000fc80000010000 */
[----:B------:R-:W-:-:S05]  /*1c00*/  @P2 FADD.FTZ R110, R73, R110 ;  /* 0x0000006e496e2221 */ /* 0x000fca0000010000 */
.L_x_10359:
[----:B------:R-:W-:-:S04]  /*1c10*/  F2FP.PACK_AB R65, RZ, R110 ;  /* 0x0000006eff41723e */ /* 0x000fc800000000ff */
[----:B------:R-:W-:Y:S02]  /*1c20*/  PRMT R63, R65, 0x7610, R63 ;  /* 0x00007610413f7816 */ /* 0x000fe4000000003f */
.L_x_10360:
[----:B------:R-:W-:Y:S01]  /*1c30*/  HADD2.F32 R112, -RZ, R67.H1_H1 ;  /* 0x30000043ff707230 */ /* 0x000fe20000004100 */
[----:B------:R-:W-:Y:S05]  /*1c40*/  @P3 BRA `(.L_x_10361) ;  /* 0x0000008000003947 */ /* 0x000fea0003800000 */
[----:B------:R-:W-:-:S04]  /*1c50*/  ISETP.NE.U32.AND P1, PT, RZ, c[0x0][0x180], PT ;  /* 0x00006000ff007a0c */ /* 0x000fc80003f25070 */
[----:B------:R-:W-:-:S13]  /*1c60*/  ISETP.NE.AND.EX P1, PT, RZ, c[0x0][0x184], PT, P1 ;  /* 0x00006100ff007a0c */ /* 0x000fda0003f25310 */
[----:B------:R-:W-:Y:S05]  /*1c70*/  @P1 BRA `(.L_x_10362) ;  /* 0x0000002000001947 */ /* 0x000fea0003800000 */
[----:B------:R-:W-:Y:S05]  /*1c80*/  @P0 BRA `(.L_x_10363) ;  /* 0x0000008000000947 */ /* 0x000fea0003800000 */
[----:B------:R-:W-:Y:S05]  /*1c90*/  BRA `(.L_x_10364) ;  /* 0x0000009000007947 */ /* 0x000fea0003800000 */
.L_x_10362:
[----:B-----5:R-:W-:-:S05]  /*1ca0*/  HADD2.F32 R65, -RZ, R7.H1_H1 ;  /* 0x30000007ff417230 */ /* 0x020fca0000004100 */
[----:B------:R-:W-:Y:S01]  /*1cb0*/  FADD.FTZ R112, R65, R112 ;  /* 0x0000007041707221 */ /* 0x000fe20000010000 */
[----:B------:R-:W-:Y:S05]  /*1cc0*/  BRA `(.L_x_10363) ;  /* 0x0000004000007947 */ /* 0x000fea0003800000 */
.L_x_10361:
[----:B-----5:R-:W-:Y:S02]  /*1cd0*/  HADD2.F32 R65, -RZ, R11.H1_H1 ;  /* 0x3000000bff417230 */ /* 0x020fe40000004100 */
[----:B------:R-:W-:-:S03]  /*1ce0*/  @P2 HADD2.F32 R67, -RZ, R7.H1_H1 ;  /* 0x30000007ff432230 */ /* 0x000fc60000004100 */
[----:B------:R-:W-:-:S04]  /*1cf0*/  FADD.FTZ R112, R65, R112 ;  /* 0x0000007041707221 */ /* 0x000fc80000010000 */
[----:B------:R-:W-:-:S05]  /*1d00*/  @P2 FADD.FTZ R112, R67, R112 ;  /* 0x0000007043702221 */ /* 0x000fca0000010000 */
.L_x_10363:
[----:B------:R-:W-:-:S04]  /*1d10*/  F2FP.PACK_AB R65, RZ, R112 ;  /* 0x00000070ff41723e */ /* 0x000fc800000000ff */
[----:B------:R-:W-:Y:S02]  /*1d20*/  PRMT R63, R63, 0x5410, R65 ;  /* 0x000054103f3f7816 */ /* 0x000fe40000000041 */
.L_x_10364:
        /* <DEDUP_REMOVED lines=29> */
.L_x_10369:
        /* <DEDUP_REMOVED lines=68> */
.L_x_10370:
        /* <DEDUP_REMOVED lines=40> */
[----:B------:R-:W-:Y:S01]  /*25c0*/  F2FP.PACK_AB R67, R76, R67 ;  /* 0x000000434c43723e */ /* 0x000fe200000000ff */
[----:B------:R-:W-:Y:S01]  /*25d0*/  FFMA.FTZ R99, R33, R66, R57 ;  /* 0x0000004221637223 */ /* 0x000fe20000010039 */
[----:B------:R-:W-:Y:S01]  /*25e0*/  F2FP.PACK_AB R66, R74, R107 ;  /* 0x0000006b4a42723e */ /* 0x000fe200000000ff */
[C---:B------:R-:W-:Y:S02]  /*25f0*/  FADD.FTZ R75, -R65.reuse, R98 ;  /* 0x00000062414b7221 */ /* 0x040fe40000010100 */
[----:B------:R-:W-:Y:S01]  /*2600*/  FADD.FTZ R97, -R65, R100 ;  /* 0x0000006441617221 */ /* 0x000fe20000010100 */
[----:B------:R-:W-:Y:S01]  /*2610*/  F2FP.PACK_AB R64, R99, R64 ;  /* 0x000000406340723e */ /* 0x000fe200000000ff */
[----:B------:R-:W-:-:S02]  /*2620*/  FMUL.FTZ R89, R70, R89 ;  /* 0x0000005946597220 */ /* 0x000fc40000410000 */
[C---:B------:R-:W-:Y:S02]  /*2630*/  FADD.FTZ R71, -R65.reuse, R102 ;  /* 0x0000006641477221 */ /* 0x040fe40000010100 */
[C---:B------:R-:W-:Y:S02]  /*2640*/  FADD.FTZ R81, -R65.reuse, R104 ;  /* 0x0000006841517221 */ /* 0x040fe40000010100 */
[C---:B------:R-:W-:Y:S02]  /*2650*/  FADD.FTZ R83, -R65.reuse, R106 ;  /* 0x0000006a41537221 */ /* 0x040fe40000010100 */
[C---:B------:R-:W-:Y:S02]  /*2660*/  FADD.FTZ R85, -R65.reuse, R108 ;  /* 0x0000006c41557221 */ /* 0x040fe40000010100 */
[C---:B------:R-:W-:Y:S02]  /*2670*/  FADD.FTZ R115, -R65.reuse, R110 ;  /* 0x0000006e41737221 */ /* 0x040fe40000010100 */
[----:B------:R-:W-:Y:S01]  /*2680*/  FADD.FTZ R101, -R65, R112 ;  /* 0x0000007041657221 */ /* 0x000fe20000010100 */
[----:B------:R-:W-:Y:S01]  /*2690*/  F2FP.PACK_AB R65, R72, R103 ;  /* 0x000000674841723e */ /* 0x000fe200000000ff */
        /* <DEDUP_REMOVED lines=13> */
[----:B------:R-:W-:Y:S01]  /*2770*/  F2FP.PACK_AB R78, R89, R78 ;  /* 0x0000004e594e723e */ /* 0x000fe200000000ff */
[----:B------:R-:W-:Y:S01]  /*2780*/  FFMA.FTZ R82, R23, R82, R47 ;  /* 0x0000005217527223 */ /* 0x000fe2000001002f */
[----:B------:R-:W-:Y:S01]  /*2790*/  F2FP.PACK_AB R77, R74, R77 ;  /* 0x0000004d4a4d723e */ /* 0x000fe200000000ff */
[C---:B------:R-:W-:Y:S01]  /*27a0*/  FMUL.FTZ R80, R70.reuse, R87 ;  /* 0x0000005746507220 */ /* 0x040fe20000410000 */
[----:B------:R-:W-:Y:S01]  /*27b0*/  HFMA2.MMA R89, -RZ, RZ, 0, 2.384185791015625e-07 ;  /* 0x00000004ff597435 */ /* 0x000fe200000001ff */
[----:B------:R-:W-:Y:S01]  /*27c0*/  FMUL.FTZ R81, R70, R81 ;  /* 0x0000005146517220 */ /* 0x000fe20000410000 */
[----:B------:R-:W-:Y:S01]  /*27d0*/  F2FP.PACK_AB R79, R82, R79 ;  /* 0x0000004f524f723e */ /* 0x000fe200000000ff */
        /* <DEDUP_REMOVED lines=8> */
[----:B------:R-:W-:Y:S01]  /*2860*/  F2FP.PACK_AB R76, R75, R76 ;  /* 0x0000004c4b4c723e */ /* 0x000fe200000000ff */
[----:B------:R-:W-:-:S02]  /*2870*/  FFMA.FTZ R73, R18, R81, R42 ;  /* 0x0000005112497223 */ /* 0x000fc4000001002a */
[----:B------:R-:W-:Y:S02]  /*2880*/  FFMA.FTZ R80, R19, R74, R43 ;  /* 0x0000004a13507223 */ /* 0x000fe4000001002b */
[----:B------:R-:W-:Y:S02]  /*2890*/  FMUL.FTZ R71, R70, R71 ;  /* 0x0000004746477220 */ /* 0x000fe40000410000 */
        /* <DEDUP_REMOVED lines=8> */
[----:B------:R-:W-:-:S03]  /*2920*/  @!P2 IMAD.WIDE R80, R0, R89, c[0x0][0x1a0] ;  /* 0x000068000050a625 */ /* 0x000fc600078e0259 */
[----:B------:R-:W-:Y:S01]  /*2930*/  F2FP.PACK_AB R72, R72, R71 ;  /* 0x000000474848723e */ /* 0x000fe200000000ff */
        /* <DEDUP_REMOVED lines=13> */
.L_x_10367:
[----:B------:R-:W-:Y:S05]  /*2a10*/  EXIT ;  /* 0x000000000000794d */ /* 0x000fea0003800000 */
.L_x_10365:
[----:B0-----:R-:W-:Y:S01]  /*2a20*/  HFMA2.MMA R116, -RZ, RZ, 0, 5.9604644775390625e-08 ;  /* 0x00000001ff747435 */ /* 0x001fe200000001ff */
[----:B------:R-:W-:Y:S02]  /*2a30*/  MOV R65, 0x1f ;  /* 0x0000001f00417802 */ /* 0x000fe40000000f00 */
[----:B------:R-:W-:Y:S02]  /*2a40*/  MOV R118, 0xffffffff ;  /* 0xffffffff00767802 */ /* 0x000fe40000000f00 */
[----:B------:R-:W-:Y:S02]  /*2a50*/  MOV R114, 0x2a70 ;  /* 0x00002a7000727802 */ /* 0x000fe40000000f00 */
[----:B-----5:R-:W-:Y:S05]  /*2a60*/  CALL.REL.NOINC `($__internal_43_$__cuda_sm70_shflsync_bfly_p) ;  /* 0x000006a000007944 */ /* 0x020fea0003c00000 */
[----:B01----:R-:W-:Y:S05]  /*2a70*/  BRA `(.L_x_10369) ;  /* 0xfffff48000007947 */ /* 0x003fea000383ffff */
.L_x_10366:
[----:B------:R-:W-:Y:S01]  /*2a80*/  HFMA2.MMA R116, -RZ, RZ, 0, 1.1920928955078125e-07 ;  /* 0x00000002ff747435 */ /* 0x000fe200000001ff */
[----:B0-----:R-:W-:Y:S02]  /*2a90*/  MOV R67, R120 ;  /* 0x0000007800437202 */ /* 0x001fe40000000f00 */
[----:B------:R-:W-:Y:S02]  /*2aa0*/  MOV R65, 0x1f ;  /* 0x0000001f00417802 */ /* 0x000fe40000000f00 */
[----:B------:R-:W-:-:S02]  /*2ab0*/  MOV R118, 0xffffffff ;  /* 0xffffffff00767802 */ /* 0x000fc40000000f00 */
[----:B------:R-:W-:Y:S02]  /*2ac0*/  MOV R114, 0x2ae0 ;  /* 0x00002ae000727802 */ /* 0x000fe40000000f00 */
[----:B-----5:R-:W-:Y:S05]  /*2ad0*/  CALL.REL.NOINC `($__internal_43_$__cuda_sm70_shflsync_bfly_p) ;  /* 0x0000063000007944 */ /* 0x020fea0003c00000 */
[----:B0-----:R-:W-:Y:S01]  /*2ae0*/  HFMA2.MMA R116, -RZ, RZ, 0, 2.384185791015625e-07 ;  /* 0x00000004ff747435 */ /* 0x001fe200000001ff */
[----:B-1----:R-:W-:Y:S01]  /*2af0*/  FADD.FTZ R67, R120, R65 ;  /* 0x0000004178437221 */ /* 0x002fe20000010000 */
[----:B------:R-:W-:Y:S02]  /*2b00*/  MOV R65, 0x1f ;  /* 0x0000001f00417802 */ /* 0x000fe40000000f00 */
[----:B------:R-:W-:Y:S02]  /*2b10*/  MOV R118, 0xffffffff ;  /* 0xffffffff00767802 */ /* 0x000fe40000000f00 */
[----:B------:R-:W-:Y:S02]  /*2b20*/  MOV R114, 0x2b40 ;  /* 0x00002b4000727802 */ /* 0x000fe40000000f00 */
[----:B------:R-:W-:Y:S05]  /*2b30*/  CALL.REL.NOINC `($__internal_43_$__cuda_sm70_shflsync_bfly_p) ;  /* 0x000005d000007944 */ /* 0x000fea0003c00000 */
[----:B0-----:R-:W-:Y:S01]  /*2b40*/  HFMA2.MMA R116, -RZ, RZ, 0, 4.76837158203125e-07 ;  /* 0x00000008ff747435 */ /* 0x001fe200000001ff */
[----:B-1----:R-:W-:Y:S01]  /*2b50*/  FADD.FTZ R67, R67, R65 ;  /* 0x0000004143437221 */ /* 0x002fe20000010000 */
[----:B------:R-:W-:Y:S02]  /*2b60*/  MOV R65, 0x1f ;  /* 0x0000001f00417802 */ /* 0x000fe40000000f00 */
[----:B------:R-:W-:-:S02]  /*2b70*/  MOV R118, 0xffffffff ;  /* 0xffffffff00767802 */ /* 0x000fc40000000f00 */
[----:B------:R-:W-:Y:S02]  /*2b80*/  MOV R114, 0x2ba0 ;  /* 0x00002ba000727802 */ /* 0x000fe40000000f00 */
[----:B------:R-:W-:Y:S05]  /*2b90*/  CALL.REL.NOINC `($__internal_43_$__cuda_sm70_shflsync_bfly_p) ;  /* 0x0000057000007944 */ /* 0x000fea0003c00000 */
[----:B0-----:R-:W-:Y:S01]  /*2ba0*/  HFMA2.MMA R116, -RZ, RZ, 0, 9.5367431640625e-07 ;  /* 0x00000010ff747435 */ /* 0x001fe200000001ff */
[----:B-1----:R-:W-:Y:S01]  /*2bb0*/  FADD.FTZ R67, R67, R65 ;  /* 0x0000004143437221 */ /* 0x002fe20000010000 */
[----:B------:R-:W-:Y:S02]  /*2bc0*/  MOV R65, 0x1f ;  /* 0x0000001f00417802 */ /* 0x000fe40000000f00 */
[----:B------:R-:W-:Y:S02]  /*2bd0*/  MOV R118, 0xffffffff ;  /* 0xffffffff00767802 */ /* 0x000fe40000000f00 */
[----:B------:R-:W-:Y:S02]  /*2be0*/  MOV R114, 0x2c00 ;  /* 0x00002c0000727802 */ /* 0x000fe40000000f00 */
[----:B------:R-:W-:Y:S05]  /*2bf0*/  CALL.REL.NOINC `($__internal_43_$__cuda_sm70_shflsync_bfly_p) ;  /* 0x0000051000007944 */ /* 0x000fea0003c00000 */
        /* <DEDUP_REMOVED lines=54> */
[----:B------:R-:W-:Y:S05]  /*2f60*/  CALL.REL.NOINC `($__internal_43_$__cuda_sm70_shflsync_bfly_p) ;  /* 0x000001a000007944 */ /* 0x000fea0003c00000 */
[----:B0-----:R-:W-:Y:S01]  /*2f70*/  HFMA2.MMA R116, -RZ, RZ, 0, 1.1920928955078125e-07 ;  /* 0x00000002ff747435 */ /* 0x001fe200000001ff */
[----:B-1----:R-:W-:Y:S01]  /*2f80*/  FADD.FTZ R67, R67, R65 ;  /* 0x0000004143437221 */ /* 0x002fe20000010000 */
[----:B------:R-:W-:Y:S02]  /*2f90*/  MOV R65, 0x1f ;  /* 0x0000001f00417802 */ /* 0x000fe40000000f00 */
[----:B------:R-:W-:Y:S02]  /*2fa0*/  MOV R118, 0xffffffff ;  /* 0xffffffff00767802 */ /* 0x000fe40000000f00 */
[----:B------:R-:W-:Y:S02]  /*2fb0*/  MOV R114, 0x2fd0 ;  /* 0x00002fd000727802 */ /* 0x000fe40000000f00 */
[----:B------:R-:W-:Y:S05]  /*2fc0*/  CALL.REL.NOINC `($__internal_43_$__cuda_sm70_shflsync_bfly_p) ;  /* 0x0000014000007944 */ /* 0x000fea0003c00000 */
[----:B0-----:R-:W-:Y:S01]  /*2fd0*/  HFMA2.MMA R116, -RZ, RZ, 0, 2.384185791015625e-07 ;  /* 0x00000004ff747435 */ /* 0x001fe200000001ff */
[----:B-1----:R-:W-:Y:S01]  /*2fe0*/  FADD.FTZ R67, R67, R65 ;  /* 0x0000004143437221 */ /* 0x002fe20000010000 */
[----:B------:R-:W-:-:S02]  /*2ff0*/  MOV R65, 0x1f ;  /* 0x0000001f00417802 */ /* 0x000fc40000000f00 */
[----:B------:R-:W-:Y:S02]  /*3000*/  MOV R118, 0xffffffff ;  /* 0xffffffff00767802 */ /* 0x000fe40000000f00 */
[----:B------:R-:W-:Y:S02]  /*3010*/  MOV R114, 0x3030 ;  /* 0x0000303000727802 */ /* 0x000fe40000000f00 */
[----:B------:R-:W-:Y:S05]  /*3020*/  CALL.REL.NOINC `($__internal_43_$__cuda_sm70_shflsync_bfly_p) ;  /* 0x000000e000007944 */ /* 0x000fea0003c00000 */
[----:B0-----:R-:W-:Y:S01]  /*3030*/  HFMA2.MMA R116, -RZ, RZ, 0, 4.76837158203125e-07 ;  /* 0x00000008ff747435 */ /* 0x001fe200000001ff */
[----:B-1----:R-:W-:Y:S01]  /*3040*/  FADD.FTZ R67, R67, R65 ;  /* 0x0000004143437221 */ /* 0x002fe20000010000 */
[----:B------:R-:W-:Y:S02]  /*3050*/  MOV R65, 0x1f ;  /* 0x0000001f00417802 */ /* 0x000fe40000000f00 */
[----:B------:R-:W-:Y:S02]  /*3060*/  MOV R118, 0xffffffff ;  /* 0xffffffff00767802 */ /* 0x000fe40000000f00 */
[----:B------:R-:W-:Y:S02]  /*3070*/  MOV R114, 0x3090 ;  /* 0x0000309000727802 */ /* 0x000fe40000000f00 */
[----:B------:R-:W-:Y:S05]  /*3080*/  CALL.REL.NOINC `($__internal_43_$__cuda_sm70_shflsync_bfly_p) ;  /* 0x0000008000007944 */ /* 0x000fea0003c00000 */
[----:B0-----:R-:W-:Y:S01]  /*3090*/  HFMA2.MMA R116, -RZ, RZ, 0, 9.5367431640625e-07 ;  /* 0x00000010ff747435 */ /* 0x001fe200000001ff */
[----:B-1----:R-:W-:Y:S01]  /*30a0*/  FADD.FTZ R67, R67, R65 ;  /* 0x0000004143437221 */ /* 0x002fe20000010000 */
[----:B------:R-:W-:-:S02]  /*30b0*/  MOV R65, 0x1f ;  /* 0x0000001f00417802 */ /* 0x000fc40000000f00 */
[----:B------:R-:W-:Y:S02]  /*30c0*/  MOV R118, 0xffffffff ;  /* 0xffffffff00767802 */ /* 0x000fe40000000f00 */
[----:B------:R-:W-:Y:S02]  /*30d0*/  MOV R114, 0x30f0 ;  /* 0x000030f000727802 */ /* 0x000fe40000000f00 */
[----:B------:R-:W-:Y:S05]  /*30e0*/  CALL.REL.NOINC `($__internal_43_$__cuda_sm70_shflsync_bfly_p) ;  /* 0x0000002000007944 */ /* 0x000fea0003c00000 */
[----:B01----:R-:W-:Y:S01]  /*30f0*/  MOV R118, R65 ;  /* 0x0000004100767202 */ /* 0x003fe20000000f00 */
[----:B------:R-:W-:Y:S05]  /*3100*/  BRA `(.L_x_10370) ;  /* 0xfffff23000007947 */ /* 0x000fea000383ffff */
        .weak           $__internal_43_$__cuda_sm70_shflsync_bfly_p
        .type           $__internal_43_$__cuda_sm70_shflsync_bfly_p,@function
        .size           $__internal_43_$__cuda_sm70_shflsync_bfly_p,(.L_x_20059 - $__internal_43_$__cuda_sm70_shflsync_bfly_p)
$__internal_43_$__cuda_sm70_shflsync_bfly_p:
[----:B------:R-:W-:Y:S01]  /*3110*/  HFMA2.MMA R115, -RZ, RZ, 0, 0 ;  /* 0x00000000ff737435 */ /* 0x000fe200000001ff */
[----:B------:R-:W-:Y:S04]  /*3120*/  WARPSYNC R118 ;  /* 0x0000007600007348 */ /* 0x000fe80003800000 */
[----:B------:R0:W1:Y:S01]  /*3130*/  SHFL.BFLY PT, R65, R67, R116, R65 ;  /* 0x0c00007443417389 */ /* 0x00006200000e0041 */
[----:B------:R-:W-:Y:S05]  /*3140*/  RET.REL.NODEC R114 `(_ZN10layer_norm31ln_parallel_residual_fwd_kernelINS_13Kernel_traitsIf6__halfS2_S2_fjLj768ELj1ELj4ELj1ELj16ENS_18Kernel_traits_baseILj768EfS2_S2_S2_fjLj128EEEEELb0ELb1ELb1EEEvNS_9FwdParamsE) ;  /* 0xffffceb072007950 */ /* 0x000fea0003c3ffff */
.L_x_10371:
        /* <DEDUP_REMOVED lines=11> */
.L_x_20059:


//--------------------- .text._ZN10layer_norm31ln_parallel_residual_fwd_kernelINS_13Kernel_traitsIf6__halfS2_S2_fjLj768ELj1ELj4ELj1ELj16ENS_18Kernel_traits_baseILj768EfS2_S2_S2_fjLj128EEEEELb1ELb0ELb0EEEvNS_9FwdParamsE --------------------------
	.section	.text._ZN10layer_norm31ln_parallel_residual_fwd_kernelINS_13Kernel_traitsIf6__halfS2_S2_fjLj768ELj1ELj4ELj1ELj16ENS_18Kernel_traits_baseILj768EfS2_S2_S2_fjLj128EEEEELb1ELb0ELb0EEEvNS_9FwdParamsE,"ax",@progbits
	.sectioninfo	@"SHI_REGISTERS=168"
	.align	128
        .global         _ZN10layer_norm31ln_parallel_residual_fwd_kernelINS_13Kernel_traitsIf6__halfS2_S2_fjLj768ELj1ELj4ELj1ELj16ENS_18Kernel_traits_baseILj768EfS2_S2_S2_fjLj128EEEEELb1ELb0ELb0EEEvNS_9FwdParamsE
        .type           _ZN10layer_norm31ln_parallel_residual_fwd_kernelINS_13Kernel_traitsIf6__halfS2_S2_fjLj768ELj1ELj4ELj1ELj16ENS_18Kernel_traits_baseILj768EfS2_S2_S2_fjLj128EEEEELb1ELb0ELb0EEEvNS_9FwdParamsE,@function
        .size           _ZN10layer_norm31ln_parallel_residual_fwd_kernelINS_13Kernel_traitsIf6__halfS2_S2_fjLj768ELj1ELj4ELj1ELj16ENS_18Kernel_traits_baseILj768EfS2_S2_S2_fjLj128EEEEELb1ELb0ELb0EEEvNS_9FwdParamsE,(.L_x_20060 - _ZN10layer_norm31ln_parallel_residual_fwd_kernelINS_13Kernel_traitsIf6__halfS2_S2_fjLj768ELj1ELj4ELj1ELj16ENS_18Kernel_traits_baseILj768EfS2_S2_S2_fjLj128EEEEELb1ELb0ELb0EEEvNS_9FwdParamsE)
        .other          _ZN10layer_norm31ln_parallel_residual_fwd_kernelINS_13Kernel_traitsIf6__halfS2_S2_fjLj768ELj1ELj4ELj1ELj16ENS_18Kernel_traits_baseILj768EfS2_S2_S2_fjLj128EEEEELb1ELb0ELb0EEEvNS_9FwdParamsE,@"STO_CUDA_ENTRY STV_DEFAULT"
_ZN10layer_norm31ln_parallel_residual_fwd_kernelINS_13Kernel_traitsIf6__halfS2_S2_fjLj768ELj1ELj4ELj1ELj16ENS_18Kernel_traits_baseILj768EfS2_S2_S2_fjLj128EEEEELb1ELb0ELb0EEEvNS_9FwdParamsE:
.text._ZN10layer_norm31ln_parallel_residual_fwd_kernelINS_13Kernel_traitsIf6__halfS2_S2_fjLj768ELj1ELj4ELj1ELj16ENS_18Kernel_traits_baseILj768EfS2_S2_S2_fjLj128EEEEELb1ELb0ELb0EEEvNS_9FwdParamsE:
        /* <DEDUP_REMOVED lines=99> */
[----:B------:R-:W-:Y:S01]  /*0630*/  IMAD.SHL.U32 R16, R5, 0x20, RZ ;  /* 0x0000002005107824 */ /* 0x000fe200078e00ff */
[----:B------:R-:W-:-:S08]  /*0640*/  HFMA2.MMA R10, -RZ, RZ, 0, 1.9073486328125e-06 ;  /* 0x00000020ff0a7435 */ /* 0x000fd000000001ff */
[----:B------:R-:W-:-:S04]  /*0650*/  @P0 LEA R14, P2, R5, c[0x0][0x218], 0x5 ;  /* 0x00008600050e0a11 */ /* 0x000fc800078428ff */
[C---:B------:R-:W-:Y:S02]  /*0660*/  @P0 LEA.HI.X R15, R5.reuse, c[0x0][0x21c], RZ, 0x5, P2 ;  /* 0x00008700050f0a11 */ /* 0x040fe400010f2cff */
        /* <DEDUP_REMOVED lines=19> */
.L_x_10373:
[----:B------:R-:W-:Y:S05]  /*07a0*/  BSYNC B0 ;  /* 0x0000000000007941 */ /* 0x000fea0003800000 */
.L_x_10372:
        /* <DEDUP_REMOVED lines=33> */
.L_x_10375:
[----:B------:R-:W-:Y:S05]  /*09c0*/  BSYNC B0 ;  /* 0x0000000000007941 */ /* 0x000fea0003800000 */
.L_x_10374:
        /* <DEDUP_REMOVED lines=32> */
.L_x_10377:
[----:B------:R-:W-:Y:S05]  /*0bd0*/  BSYNC B0 ;  /* 0x0000000000007941 */ /* 0x000fea0003800000 */
.L_x_10376:
        /* <DEDUP_REMOVED lines=16> */
.L_x_10780:
        /* <DEDUP_REMOVED lines=37> */
.L_x_10382:
[----:B-1----:R-:W-:Y:S02]  /*0f30*/  IMAD.MOV.U32 R13, RZ, RZ, R9 ;  /* 0x000000ffff0d7224 */ /* 0x002fe400078e0009 */
.L_x_10383:
[----:B------:R-:W-:Y:S05]  /*0f40*/  BSYNC B2 ;  /* 0x0000000000027941 */ /* 0x000fea0003800000 */
.L_x_10381:
        /* <DEDUP_REMOVED lines=16> */
.L_x_10387:
[----:B------:R-:W-:Y:S05]  /*1050*/  BSYNC B3 ;  /* 0x0000000000037941 */ /* 0x000fea0003800000 */
.L_x_10386:
        /* <DEDUP_REMOVED lines=44> */
.L_x_10385:
[----:B------:R-:W-:Y:S05]  /*1320*/  BSYNC B2 ;  /* 0x0000000000027941 */ /* 0x000fea0003800000 */
.L_x_10384:
[----:B------:R-:W1:Y:S01]  /*1330*/  I2F.U32 R8, R13 ;  /* 0x0000000d00087306 */ /* 0x000e620000201000 */
[----:B------:R-:W-:Y:S01]  /*1340*/  IMAD.MOV.U32 R117, RZ, RZ, 0x2f800000 ;  /* 0x2f800000ff757424 */ /* 0x000fe200078e00ff */
[----:B------:R-:W-:Y:S01]  /*1350*/  ISETP.NE.U32.AND P1, PT, RZ, c[0x0][0x178], PT ;  /* 0x00005e00ff007a0c */ /* 0x000fe20003f25070 */
[----:B-----5:R-:W-:Y:S01]  /*1360*/  HADD2.F32 R96, -RZ, R92.H0_H0 ;  /* 0x2000005cff607230 */ /* 0x020fe20000004100 */
[----:B------:R-:W-:Y:S02]  /*1370*/  LOP3.LUT R11, R11, 0xfffffff7, RZ, 0xc0, !PT ;  /* 0xfffffff70b0b7812 */ /* 0x000fe400078ec0ff */
[----:B------:R-:W-:Y:S02]  /*1380*/  ISETP.NE.AND.EX P1, PT, RZ, c[0x0][0x17c], PT, P1 ;  /* 0x00005f00ff007a0c */ /* 0x000fe40003f25310 */
[----:B------:R-:W-:-:S02]  /*1390*/  FMUL.FTZ R96, R96, c[0x0][0x1e8] ;  /* 0x00007a0060607a20 */ /* 0x000fc40000410000 */
[----:B-1----:R-:W-:-:S05]  /*13a0*/  FFMA.FTZ R8, R8, R117, 1.1641532182693481445e-10 ;  /* 0x2f00000008087423 */ /* 0x002fca0000010075 */
        /* <DEDUP_REMOVED lines=10> */
.L_x_10388:
        /* <DEDUP_REMOVED lines=12> */
.L_x_10391:
[----:B------:R-:W-:Y:S02]  /*1510*/  IMAD.MOV.U32 R8, RZ, RZ, R9 ;  /* 0x000000ffff087224 */ /* 0x000fe400078e0009 */
.L_x_10392:
[----:B------:R-:W-:Y:S05]  /*1520*/  BSYNC B2 ;  /* 0x0000000000027941 */ /* 0x000fea0003800000 */
.L_x_10390:
        /* <DEDUP_REMOVED lines=16> */
.L_x_10396:
[----:B------:R-:W-:Y:S05]  /*1630*/  BSYNC B3 ;  /* 0x0000000000037941 */ /* 0x000fea0003800000 */
.L_x_10395:
        /* <DEDUP_REMOVED lines=44> */
.L_x_10394:
[----:B------:R-:W-:Y:S05]  /*1900*/  BSYNC B2 ;  /* 0x0000000000027941 */ /* 0x000fea0003800000 */
.L_x_10393:
[----:B------:R-:W1:Y:S01]  /*1910*/  I2F.U32 R8, R8 ;  /* 0x0000000800087306 */ /* 0x000e620000201000 */
[----:B------:R-:W-:Y:S02]  /*1920*/  HADD2.F32 R97, -RZ, R28.H0_H0 ;  /* 0x2000001cff617230 */ /* 0x000fe40000004100 */
[----:B------:R-:W-:-:S03]  /*1930*/  @P0 HADD2.F32 R108, -RZ, R24.H0_H0 ;  /* 0x20000018ff6c0230 */ /* 0x000fc60000004100 */
[----:B------:R-:W-:Y:S02]  /*1940*/  FMUL.FTZ R97, R97, c[0x0][0x1e8] ;  /* 0x00007a0061617a20 */ /* 0x000fe40000410000 */
[----:B01----:R-:W-:-:S05]  /*1950*/  FFMA.FTZ R14, R8, R117, 1.1641532182693481445e-10 ;  /* 0x2f000000080e7423 */ /* 0x003fca0000010075 */
[----:B------:R-:W-:-:S04]  /*1960*/  FSETP.GTU.FTZ.AND P2, PT, R14, c[0x0][0x1e4], PT ;  /* 0x000079000e007a0b */ /* 0x000fc80003f5c000 */
[----:B------:R-:W-:Y:S02]  /*1970*/  FSEL R102, R97, RZ, !P2 ;  /* 0x000000ff61667208 */ /* 0x000fe40005000000 */
[----:B------:R-:W-:-:S03]  /*1980*/  SEL R14, RZ, 0x1, P2 ;  /* 0x00000001ff0e7807 */ /* 0x000fc60001000000 */
[----:B------:R-:W-:-:S04]  /*1990*/  FADD.FTZ R13, R102, R13 ;  /* 0x0000000d660d7221 */ /* 0x000fc80000010000 */
[----:B------:R-:W-:Y:S02]  /*19a0*/  @P0 FADD.FTZ R13, R108, R13 ;  /* 0x0000000d6c0d0221 */ /* 0x000fe40000010000 */
.L_x_10389:
        /* <DEDUP_REMOVED lines=12> */
.L_x_10398:
[----:B------:R-:W-:Y:S02]  /*1a70*/  IMAD.MOV.U32 R108, RZ, RZ, R9 ;  /* 0x000000ffff6c7224 */ /* 0x000fe400078e0009 */
.L_x_10399:
[----:B------:R-:W-:Y:S05]  /*1a80*/  BSYNC B2 ;  /* 0x0000000000027941 */ /* 0x000fea0003800000 */
.L_x_10397:
        /* <DEDUP_REMOVED lines=16> */
.L_x_10403:
[----:B------:R-:W-:Y:S05]  /*1b90*/  BSYNC B3 ;  /* 0x0000000000037941 */ /* 0x000fea0003800000 */
.L_x_10402:
        /* <DEDUP_REMOVED lines=44> */
.L_x_10401:
[----:B------:R-:W-:Y:S05]  /*1e60*/  BSYNC B2 ;  /* 0x0000000000027941 */ /* 0x000fea0003800000 */
.L_x_10400:
[----:B------:R-:W1:Y:S01]  /*1e70*/  I2F.U32 R96, R108 ;  /* 0x0000006c00607306 */ /* 0x000e620000201000 */
[----:B------:R-:W-:Y:S01]  /*1e80*/  HADD2.F32 R92, -RZ, R92.H1_H1 ;  /* 0x3000005cff5c7230 */ /* 0x000fe20000004100 */
[----:B------:R-:W-:-:S04]  /*1e90*/  LOP3.LUT R11, R11, 0xfffffffb, RZ, 0xc0, !PT ;  /* 0xfffffffb0b0b7812 */ /* 0x000fc800078ec0ff */
        /* <DEDUP_REMOVED lines=12> */
.L_x_10404:
        /* <DEDUP_REMOVED lines=12> */
.L_x_10407:
[----:B0-----:R-:W-:Y:S02]  /*2020*/  IMAD.MOV.U32 R15, RZ, RZ, R9 ;  /* 0x000000ffff0f7224 */ /* 0x001fe400078e0009 */
.L_x_10408:
[----:B------:R-:W-:Y:S05]  /*2030*/  BSYNC B2 ;  /* 0x0000000000027941 */ /* 0x000fea0003800000 */
.L_x_10406:
        /* <DEDUP_REMOVED lines=16> */
.L_x_10412:
[----:B------:R-:W-:Y:S05]  /*2140*/  BSYNC B3 ;  /* 0x0000000000037941 */ /* 0x000fea0003800000 */
.L_x_10411:
        /* <DEDUP_REMOVED lines=44> */
.L_x_10410:
[----:B------:R-:W-:Y:S05]  /*2410*/  BSYNC B2 ;  /* 0x0000000000027941 */ /* 0x000fea0003800000 */
.L_x_10409:
        /* <DEDUP_REMOVED lines=11> */
.L_x_10405:
        /* <DEDUP_REMOVED lines=12> */
.L_x_10414:
[----:B------:R-:W-:Y:S02]  /*2590*/  IMAD.MOV.U32 R92, RZ, RZ, R9 ;  /* 0x000000ffff5c7224 */ /* 0x000fe400078e0009 */
.L_x_10415:
[----:B------:R-:W-:Y:S05]  /*25a0*/  BSYNC B2 ;  /* 0x0000000000027941 */ /* 0x000fea0003800000 */
.L_x_10413:
        /* <DEDUP_REMOVED lines=16> */
.L_x_10419:
[----:B------:R-:W-:Y:S05]  /*26b0*/  BSYNC B3 ;  /* 0x0000000000037941 */ /* 0x000fea0003800000 */
.L_x_10418:
        /* <DEDUP_REMOVED lines=44> */
.L_x_10417:
[----:B------:R-:W-:Y:S05]  /*2980*/  BSYNC B2 ;  /* 0x0000000000027941 */ /* 0x000fea0003800000 */
.L_x_10416:
[----:B------:R-:W1:Y:S01]  /*2990*/  I2F.U32 R92, R92 ;  /* 0x0000005c005c7306 */ /* 0x000e620000201000 */
[----:B------:R-:W-:Y:S01]  /*29a0*/  HADD2.F32 R102, -RZ, R93.H0_H0 ;  /* 0x2000005dff667230 */ /* 0x000fe20000004100 */
        /* <DEDUP_REMOVED lines=13> */
.L_x_10420:
        /* <DEDUP_REMOVED lines=12> */
.L_x_10423:
[----:B0-----:R-:W-:Y:S02]  /*2b40*/  IMAD.MOV.U32 R16, RZ, RZ, R9 ;  /* 0x000000ffff107224 */ /* 0x001fe400078e0009 */
.L_x_10424:
[----:B------:R-:W-:Y:S05]  /*2b50*/  BSYNC B2 ;  /* 0x0000000000027941 */ /* 0x000fea0003800000 */
.L_x_10422:
        /* <DEDUP_REMOVED lines=16> */
.L_x_10428:
[----:B------:R-:W-:Y:S05]  /*2c60*/  BSYNC B3 ;  /* 0x0000000000037941 */ /* 0x000fea0003800000 */
.L_x_10427:
        /* <DEDUP_REMOVED lines=44> */
.L_x_10426:
[----:B------:R-:W-:Y:S05]  /*2f30*/  BSYNC B2 ;  /* 0x0000000000027941 */ /* 0x000fea0003800000 */
.L_x_10425:
        /* <DEDUP_REMOVED lines=11> */
.L_x_10421:
        /* <DEDUP_REMOVED lines=12> */
.L_x_10430:
[----:B------:R-:W-:Y:S02]  /*30b0*/  IMAD.MOV.U32 R92, RZ, RZ, R9 ;  /* 0x000000ffff5c7224 */ /* 0x000fe400078e0009 */
.L_x_10431:
[----:B------:R-:W-:Y:S05]  /*30c0*/  BSYNC B2 ;  /* 0x0000000000027941 */ /* 0x000fea0003800000 */
.L_x_10429:
        /* <DEDUP_REMOVED lines=16> */
.L_x_10435:
[----:B------:R-:W-:Y:S05]  /*31d0*/  BSYNC B3 ;  /* 0x0000000000037941 */ /* 0x000fea0003800000 */
.L_x_10434:
        /* <DEDUP_REMOVED lines=44> */
.L_x_10433:
[----:B------:R-:W-:Y:S05]  /*34a0*/  BSYNC B2 ;  /* 0x0000000000027941 */ /* 0x000fea0003800000 */
.L_x_10432:
        /* <DEDUP_REMOVED lines=15> */
.L_x_10436:
        /* <DEDUP_REMOVED lines=12> */
.L_x_10439:
[----:B0-----:R-:W-:Y:S02]  /*3660*/  IMAD.MOV.U32 R17, RZ, RZ, R9 ;  /* 0x000000ffff117224 */ /* 0x001fe400078e0009 */
.L_x_10440:
[----:B------:R-:W-:Y:S05]  /*3670*/  BSYNC B2 ;  /* 0x0000000000027941 */ /* 0x000fea0003800000 */
.L_x_10438:
        /* <DEDUP_REMOVED lines=16> */
.L_x_10444:
[----:B------:R-:W-:Y:S05]  /*3780*/  BSYNC B3 ;  /* 0x0000000000037941 */ /* 0x000fea0003800000 */
.L_x_10443:
        /* <DEDUP_REMOVED lines=44> */
.L_x_10442:
[----:B------:R-:W-:Y:S05]  /*3a50*/  BSYNC B2 ;  /* 0x0000000000027941 */ /* 0x000fea0003800000 */
.L_x_10441:
        /* <DEDUP_REMOVED lines=11> */
.L_x_10437:
        /* <DEDUP_REMOVED lines=12> */
.L_x_10446:
[----:B------:R-:W-:Y:S02]  /*3bd0*/  IMAD.MOV.U32 R103, RZ, RZ, R9 ;  /* 0x000000ffff677224 */ /* 0x000fe400078e0009 */
.L_x_10447:
[----:B------:R-:W-:Y:S05]  /*3be0*/  BSYNC B2 ;  /* 0x0000000000027941 */ /* 0x000fea0003800000 */
.L_x_10445:
        /* <DEDUP_REMOVED lines=16> */
.L_x_10451:
[----:B------:R-:W-:Y:S05]  /*3cf0*/  BSYNC B3 ;  /* 0x0000000000037941 */ /* 0x000fea0003800000 */
.L_x_10450:
        /* <DEDUP_REMOVED lines=44> */
.L_x_10449:
[----:B------:R-:W-:Y:S05]  /*3fc0*/  BSYNC B2 ;  /* 0x0000000000027941 */ /* 0x000fea0003800000 */
.L_x_10448:
[----:B------:R-:W1:Y:S01]  /*3fd0*/  I2F.U32 R92, R103 ;  /* 0x00000067005c7306 */ /* 0x000e620000201000 */
[----:B------:R-:W-:-:S05]  /*3fe0*/  HADD2.F32 R93, -RZ, R94.H0_H0 ;  /* 0x2000005eff5d7230 */ /* 0x000fca0000004100 */
[----:B------:R-:W-:Y:S02]  /*3ff0*/  FMUL.FTZ R93, R93, c[0x0][0x1e8] ;  /* 0x00007a005d5d7a20 */ /* 0x000fe40000410000 */
[----:B-1----:R-:W-:-:S05]  /*4000*/  FFMA.FTZ R92, R92, R117, 1.1641532182693481445e-10 ;  /* 0x2f0000005c5c7423 */ /* 0x002fca0000010075 */
        /* <DEDUP_REMOVED lines=9> */
.L_x_10452:
        /* <DEDUP_REMOVED lines=12> */
.L_x_10455:
[----:B0-----:R-:W-:Y:S02]  /*4160*/  IMAD.MOV.U32 R18, RZ, RZ, R9 ;  /* 0x000000ffff127224 */ /* 0x001fe400078e0009 */
.L_x_10456:
[----:B------:R-:W-:Y:S05]  /*4170*/  BSYNC B2 ;  /* 0x0000000000027941 */ /* 0x000fea0003800000 */
.L_x_10454:
        /* <DEDUP_REMOVED lines=16> */
.L_x_10460:
[----:B------:R-:W-:Y:S05]  /*4280*/  BSYNC B3 ;  /* 0x0000000000037941 */ /* 0x000fea0003800000 */
.L_x_10459:
        /* <DEDUP_REMOVED lines=44> */
.L_x_10458:
[----:B------:R-:W-:Y:S05]  /*4550*/  BSYNC B2 ;  /* 0x0000000000027941 */ /* 0x000fea0003800000 */
.L_x_10457:
        /* <DEDUP_REMOVED lines=11> */
.L_x_10453:
        /* <DEDUP_REMOVED lines=12> */
.L_x_10462:
[----:B------:R-:W-:Y:S02]  /*46d0*/  IMAD.MOV.U32 R108, RZ, RZ, R9 ;  /* 0x000000ffff6c7224 */ /* 0x000fe400078e0009 */
.L_x_10463:
[----:B------:R-:W-:Y:S05]  /*46e0*/  BSYNC B2 ;  /* 0x0000000000027941 */ /* 0x000fea0003800000 */
.L_x_10461:
        /* <DEDUP_REMOVED lines=16> */
.L_x_10467:
[----:B------:R-:W-:Y:S05]  /*47f0*/  BSYNC B3 ;  /* 0x0000000000037941 */ /* 0x000fea0003800000 */
.L_x_10466:
        /* <DEDUP_REMOVED lines=44> */
.L_x_10465:
[----:B------:R-:W-:Y:S05]  /*4ac0*/  BSYNC B2 ;  /* 0x0000000000027941 */ /* 0x000fea0003800000 */
.L_x_10464:
[----:B------:R-:W1:Y:S01]  /*4ad0*/  I2F.U32 R92, R108 ;  /* 0x0000006c005c7306 */ /* 0x000e620000201000 */
[----:B------:R-:W-:-:S05]  /*4ae0*/  HADD2.F32 R94, -RZ, R94.H1_H1 ;  /* 0x3000005eff5e7230 */ /* 0x000fca0000004100 */
[----:B------:R-:W-:Y:S02]  /*4af0*/  FMUL.FTZ R94, R94, c[0x0][0x1e8] ;  /* 0x00007a005e5e7a20 */ /* 0x000fe40000410000 */
[----:B-1----:R-:W-:-:S05]  /*4b00*/  FFMA.FTZ R92, R92, R117, 1.1641532182693481445e-10 ;  /* 0x2f0000005c5c7423 */ /* 0x002fca0000010075 */
        /* <DEDUP_REMOVED lines=9> */
.L_x_10468:
        /* <DEDUP_REMOVED lines=12> */
.L_x_10471:
[----:B0-----:R-:W-:Y:S02]  /*4c60*/  IMAD.MOV.U32 R19, RZ, RZ, R9 ;  /* 0x000000ffff137224 */ /* 0x001fe400078e0009 */
.L_x_10472:
[----:B------:R-:W-:Y:S05]  /*4c70*/  BSYNC B2 ;  /* 0x0000000000027941 */ /* 0x000fea0003800000 */
.L_x_10470:
        /* <DEDUP_REMOVED lines=16> */
.L_x_10476:
[----:B------:R-:W-:Y:S05]  /*4d80*/  BSYNC B3 ;  /* 0x0000000000037941 */ /* 0x000fea0003800000 */
.L_x_10475:
        /* <DEDUP_REMOVED lines=41> */
[----:B------:R-:W-:Y:S01]  /*5020*/  MOV R7, R92 ;  /* 0x0000005c00077202 */ /* 0x000fe20000000f00 */
[----:B------:R-:W-:Y:S01]  /*5030*/  IMAD.MOV.U32 R92, RZ, RZ, RZ ;  /* 0x000000ffff5c7224 */ /* 0x000fe200078e00ff */
[----:B------:R-:W-:Y:S02]  /*5040*/  LOP3.LUT R6, R93, UR26, R6, 0x96, !PT ;  /* 0x0000001a5d067c12 */ /* 0x000fe4000f8e9606 */
.L_x_10474:
[----:B------:R-:W-:Y:S05]  /*5050*/  BSYNC B2 ;  /* 0x0000000000027941 */ /* 0x000fea0003800000 */
.L_x_10473:
        /* <DEDUP_REMOVED lines=11> */
.L_x_10469:
        /* <DEDUP_REMOVED lines=12> */
.L_x_10478:
[----:B------:R-:W-:Y:S02]  /*51d0*/  IMAD.MOV.U32 R94, RZ, RZ, R9 ;  /* 0x000000ffff5e7224 */ /* 0x000fe400078e0009 */
.L_x_10479:
[----:B------:R-:W-:Y:S05]  /*51e0*/  BSYNC B2 ;  /* 0x0000000000027941 */ /* 0x000fea0003800000 */
.L_x_10477:
        /* <DEDUP_REMOVED lines=16> */
.L_x_10483:
[----:B------:R-:W-:Y:S05]  /*52f0*/  BSYNC B3 ;  /* 0x0000000000037941 */ /* 0x000fea0003800000 */
.L_x_10482:
        /* <DEDUP_REMOVED lines=44> */
.L_x_10481:
[----:B------:R-:W-:Y:S05]  /*55c0*/  BSYNC B2 ;  /* 0x0000000000027941 */ /* 0x000fea0003800000 */
.L_x_10480:
        /* <DEDUP_REMOVED lines=13> */
.L_x_10484:
        /* <DEDUP_REMOVED lines=12> */
.L_x_10487:
[----:B------:R-:W-:Y:S02]  /*5760*/  IMAD.MOV.U32 R20, RZ, RZ, R9 ;  /* 0x000000ffff147224 */ /* 0x000fe400078e0009 */
.L_x_10488:
[----:B------:R-:W-:Y:S05]  /*5770*/  BSYNC B2 ;  /* 0x0000000000027941 */ /* 0x000fea0003800000 */
.L_x_10486:
        /* <DEDUP_REMOVED lines=16> */
.L_x_10492:
[----:B------:R-:W-:Y:S05]  /*5880*/  BSYNC B3 ;  /* 0x0000000000037941 */ /* 0x000fea0003800000 */
.L_x_10491:
        /* <DEDUP_REMOVED lines=44> */
.L_x_10490:
[----:B------:R-:W-:Y:S05]  /*5b50*/  BSYNC B2 ;  /* 0x0000000000027941 */ /* 0x000fea0003800000 */
.L_x_10489:
[----:B------:R-:W1:Y:S01]  /*5b60*/  I2F.U32 R8, R20 ;  /* 0x0000001400087306 */ /* 0x000e620000201000 */
[----:B------:R-:W-:-:S05]  /*5b70*/  HADD2.F32 R93, -RZ, R31.H0_H0 ;  /* 0x2000001fff5d7230 */ /* 0x000fca0000004100 */
[----:B------:R-:W-:Y:S02]  /*5b80*/  FMUL.FTZ R93, R93, c[0x0][0x1e8] ;  /* 0x00007a005d5d7a20 */ /* 0x000fe40000410000 */
[----:B-1----:R-:W-:-:S05]  /*5b90*/  FFMA.FTZ R8, R8, R117, 1.1641532182693481445e-10 ;  /* 0x2f00000008087423 */ /* 0x002fca0000010075 */
[----:B------:R-:W-:-:S04]  /*5ba0*/  FSETP.GTU.FTZ.AND P5, PT, R8, c[0x0][0x1e4], PT ;  /* 0x0000790008007a0b */ /* 0x000fc80003fbc000 */
[----:B------:R-:W-:Y:S02]  /*5bb0*/  FSEL R94, R93, RZ, !P5 ;  /* 0x000000ff5d5e7208 */ /* 0x000fe40006800000 */
[----:B------:R-:W-:-:S03]  /*5bc0*/  SEL R8, RZ, 0x1, P5 ;  /* 0x00000001ff087807 */ /* 0x000fc60002800000 */
[----:B------:R-:W-:Y:S01]  /*5bd0*/  FADD.FTZ R109, R94, R109 ;  /* 0x0000006d5e6d7221 */ /* 0x000fe20000010000 */
[----:B------:R-:W-:Y:S01]  /*5be0*/  @P0 HADD2.F32 R94, -RZ, R27.H0_H0 ;  /* 0x2000001bff5e0230 */ /* 0x000fe20000004100 */
[----:B------:R-:W-:-:S04]  /*5bf0*/  PRMT R20, R8, 0x7610, R20 ;  /* 0x0000761008147816 */ /* 0x000fc80000000014 */
[----:B------:R-:W-:Y:S02]  /*5c00*/  @P0 FADD.FTZ R109, R94, R109 ;  /* 0x0000006d5e6d0221 */ /* 0x000fe40000010000 */
.L_x_10485:
        /* <DEDUP_REMOVED lines=12> */
.L_x_10494:
[----:B------:R-:W-:Y:S02]  /*5cd0*/  IMAD.MOV.U32 R94, RZ, RZ, R9 ;  /* 0x000000ffff5e7224 */ /* 0x000fe400078e0009 */
.L_x_10495:
[----:B------:R-:W-:Y:S05]  /*5ce0*/  BSYNC B2 ;  /* 0x0000000000027941 */ /* 0x000fea0003800000 */
.L_x_10493:
        /* <DEDUP_REMOVED lines=16> */
.L_x_10499:
[----:B------:R-:W-:Y:S05]  /*5df0*/  BSYNC B3 ;  /* 0x0000000000037941 */ /* 0x000fea0003800000 */
.L_x_10498:
        /* <DEDUP_REMOVED lines=44> */
.L_x_10497:
[----:B------:R-:W-:Y:S05]  /*60c0*/  BSYNC B2 ;  /* 0x0000000000027941 */ /* 0x000fea0003800000 */
.L_x_10496:
[----:B------:R-:W1:Y:S01]  /*60d0*/  I2F.U32 R8, R94 ;  /* 0x0000005e00087306 */ /* 0x000e620000201000 */
[----:B------:R-:W-:-:S05]  /*60e0*/  HADD2.F32 R95, -RZ, R95.H1_H1 ;  /* 0x3000005fff5f7230 */ /* 0x000fca0000004100 */
[----:B------:R-:W-:Y:S02]  /*60f0*/  FMUL.FTZ R95, R95, c[0x0][0x1e8] ;  /* 0x00007a005f5f7a20 */ /* 0x000fe40000410000 */
[----:B-1----:R-:W-:-:S05]  /*6100*/  FFMA.FTZ R8, R8, R117, 1.1641532182693481445e-10 ;  /* 0x2f00000008087423 */ /* 0x002fca0000010075 */
        /* <DEDUP_REMOVED lines=9> */
.L_x_10500:
        /* <DEDUP_REMOVED lines=12> */
.L_x_10503:
[----:B------:R-:W-:Y:S02]  /*6260*/  IMAD.MOV.U32 R21, RZ, RZ, R9 ;  /* 0x000000ffff157224 */ /* 0x000fe400078e0009 */
.L_x_10504:
[----:B------:R-:W-:Y:S05]  /*6270*/  BSYNC B2 ;  /* 0x0000000000027941 */ /* 0x000fea0003800000 */
.L_x_10502:
        /* <DEDUP_REMOVED lines=16> */
.L_x_10508:
[----:B------:R-:W-:Y:S05]  /*6380*/  BSYNC B3 ;  /* 0x0000000000037941 */ /* 0x000fea0003800000 */
.L_x_10507:
        /* <DEDUP_REMOVED lines=44> */
.L_x_10506:
[----:B------:R-:W-:Y:S05]  /*6650*/  BSYNC B2 ;  /* 0x0000000000027941 */ /* 0x000fea0003800000 */
.L_x_10505:
[----:B------:R-:W1:Y:S01]  /*6660*/  I2F.U32 R92, R21 ;  /* 0x00000015005c7306 */ /* 0x000e620000201000 */
[----:B------:R-:W-:-:S05]  /*6670*/  HADD2.F32 R93, -RZ, R31.H1_H1 ;  /* 0x3000001fff5d7230 */ /* 0x000fca0000004100 */
[----:B------:R-:W-:Y:S02]  /*6680*/  FMUL.FTZ R93, R93, c[0x0][0x1e8] ;  /* 0x00007a005d5d7a20 */ /* 0x000fe40000410000 */
[----:B-1----:R-:W-:-:S05]  /*6690*/  FFMA.FTZ R92, R92, R117, 1.1641532182693481445e-10 ;  /* 0x2f0000005c5c7423 */ /* 0x002fca0000010075 */
[----:B------:R-:W-:-:S04]  /*66a0*/  FSETP.GTU.FTZ.AND P1, PT, R92, c[0x0][0x1e4], PT ;  /* 0x000079005c007a0b */ /* 0x000fc80003f3c000 */
[----:B------:R-:W-:Y:S02]  /*66b0*/  FSEL R93, R93, RZ, !P1 ;  /* 0x000000ff5d5d7208 */ /* 0x000fe40004800000 */
[----:B------:R-:W-:-:S03]  /*66c0*/  SEL R92, RZ, 0x1, P1 ;  /* 0x00000001ff5c7807 */ /* 0x000fc60000800000 */
[----:B------:R-:W-:Y:S01]  /*66d0*/  FADD.FTZ R114, R93, R114 ;  /* 0x000000725d727221 */ /* 0x000fe20000010000 */
[----:B------:R-:W-:Y:S01]  /*66e0*/  @P0 HADD2.F32 R93, -RZ, R27.H1_H1 ;  /* 0x3000001bff5d0230 */ /* 0x000fe20000004100 */
[----:B------:R-:W-:-:S04]  /*66f0*/  PRMT R21, R92, 0x7610, R21 ;  /* 0x000076105c157816 */ /* 0x000fc80000000015 */
[----:B------:R-:W-:-:S03]  /*6700*/  @P0 FADD.FTZ R114, R93, R114 ;  /* 0x000000725d720221 */ /* 0x000fc60000010000 */
.L_x_10501:
        /* <DEDUP_REMOVED lines=54> */
.L_x_10509:
[----:B------:R-:W-:Y:S02]  /*6a70*/  IADD3 R117, R12, 0x20, RZ ;  /* 0x000000200c757810 */ /* 0x000fe40007ffe0ff */
.L_x_10380:
[----:B------:R-:W-:Y:S05]  /*6a80*/  BSYNC B1 ;  /* 0x0000000000017941 */ /* 0x000fea0003800000 */
.L_x_10379:
        /* <DEDUP_REMOVED lines=25> */
[----:B------:R-:W-:Y:S02]  /*6c20*/  ISETP.NE.AND P1, PT, R8, 0x3, PT ;  /* 0x000000030800780c */ /* 0x000fe40003f25270 */
[----:B------:R-:W-:-:S11]  /*6c30*/  MOV R22, R5 ;  /* 0x0000000500167202 */ /* 0x000fd60000000f00 */
[----:B------:R-:W-:Y:S05]  /*6c40*/  @P1 BRA `(.L_x_10514) ;  /* 0x0000003000001947 */ /* 0x000fea0003800000 */
[----:B------:R-:W-:Y:S01]  /*6c50*/  IMAD.MOV.U32 R22, RZ, RZ, R7 ;  /* 0x000000ffff167224 */ /* 0x000fe200078e0007 */
[----:B------:R-:W-:Y:S05]  /*6c60*/  BRA `(.L_x_10514) ;  /* 0x0000001000007947 */ /* 0x000fea0003800000 */
.L_x_10513:
[----:B--2---:R-:W-:Y:S02]  /*6c70*/  IMAD.MOV.U32 R22, RZ, RZ, R9 ;  /* 0x000000ffff167224 */ /* 0x004fe400078e0009 */
.L_x_10514:
[----:B------:R-:W-:Y:S05]  /*6c80*/  BSYNC B2 ;  /* 0x0000000000027941 */ /* 0x000fea0003800000 */
.L_x_10512:
        /* <DEDUP_REMOVED lines=16> */
.L_x_10518:
[----:B------:R-:W-:Y:S05]  /*6d90*/  BSYNC B3 ;  /* 0x0000000000037941 */ /* 0x000fea0003800000 */
.L_x_10517:
        /* <DEDUP_REMOVED lines=44> */
.L_x_10516:
[----:B------:R-:W-:Y:S05]  /*7060*/  BSYNC B2 ;  /* 0x0000000000027941 */ /* 0x000fea0003800000 */
.L_x_10515:
[----:B------:R-:W1:Y:S01]  /*7070*/  I2F.U32 R99, R22 ;  /* 0x0000001600637306 */ /* 0x000e620000201000 */
[----:B------:R-:W-:Y:S01]  /*7080*/  IMAD.MOV.U32 R118, RZ, RZ, 0x2f800000 ;  /* 0x2f800000ff767424 */ /* 0x000fe200078e00ff */
[----:B------:R-:W-:Y:S01]  /*7090*/  ISETP.NE.U32.AND P1, PT, RZ, c[0x0][0x178], PT ;  /* 0x00005e00ff007a0c */ /* 0x000fe20003f25070 */
[----:B-----5:R-:W-:Y:S01]  /*70a0*/  HADD2.F32 R8, -RZ, R92.H0_H0 ;  /* 0x2000005cff087230 */ /* 0x020fe20000004100 */
[----:B------:R-:W-:Y:S02]  /*70b0*/  LOP3.LUT R11, R11, 0xfffffff7, RZ, 0xc0, !PT ;  /* 0xfffffff70b0b7812 */ /* 0x000fe400078ec0ff */
[----:B------:R-:W-:-:S02]  /*70c0*/  ISETP.NE.AND.EX P1, PT, RZ, c[0x0][0x17c], PT, P1 ;  /* 0x00005f00ff007a0c */ /* 0x000fc40003f25310 */
        /* <DEDUP_REMOVED lines=12> */
.L_x_10519:
        /* <DEDUP_REMOVED lines=12> */
.L_x_10522:
[----:B0-----:R-:W-:Y:S02]  /*7250*/  IMAD.MOV.U32 R14, RZ, RZ, R9 ;  /* 0x000000ffff0e7224 */ /* 0x001fe400078e0009 */
.L_x_10523:
[----:B------:R-:W-:Y:S05]  /*7260*/  BSYNC B2 ;  /* 0x0000000000027941 */ /* 0x000fea0003800000 */
.L_x_10521:
        /* <DEDUP_REMOVED lines=16> */
.L_x_10527:
[----:B------:R-:W-:Y:S05]  /*7370*/  BSYNC B3 ;  /* 0x0000000000037941 */ /* 0x000fea0003800000 */
.L_x_10526:
        /* <DEDUP_REMOVED lines=44> */
.L_x_10525:
[----:B------:R-:W-:Y:S05]  /*7640*/  BSYNC B2 ;  /* 0x0000000000027941 */ /* 0x000fea0003800000 */
.L_x_10524:
        /* <DEDUP_REMOVED lines=11> */
.L_x_10520:
        /* <DEDUP_REMOVED lines=12> */
.L_x_10529:
[----:B------:R-:W-:Y:S02]  /*77c0*/  IMAD.MOV.U32 R8, RZ, RZ, R9 ;  /* 0x000000ffff087224 */ /* 0x000fe400078e0009 */
.L_x_10530:
[----:B------:R-:W-:Y:S05]  /*77d0*/  BSYNC B2 ;  /* 0x0000000000027941 */ /* 0x000fea0003800000 */
.L_x_10528:
        /* <DEDUP_REMOVED lines=16> */
.L_x_10534:
[----:B------:R-:W-:Y:S05]  /*78e0*/  BSYNC B3 ;  /* 0x0000000000037941 */ /* 0x000fea0003800000 */
.L_x_10533:
        /* <DEDUP_REMOVED lines=44> */
.L_x_10532:
[----:B------:R-:W-:Y:S05]  /*7bb0*/  BSYNC B2 ;  /* 0x0000000000027941 */ /* 0x000fea0003800000 */
.L_x_10531:
        /* <DEDUP_REMOVED lines=15> */
.L_x_10535:
        /* <DEDUP_REMOVED lines=12> */
.L_x_10538:
[----:B0-----:R-:W-:Y:S02]  /*7d70*/  IMAD.MOV.U32 R15, RZ, RZ, R9 ;  /* 0x000000ffff0f7224 */ /* 0x001fe400078e0009 */
.L_x_10539:
[----:B------:R-:W-:Y:S05]  /*7d80*/  BSYNC B2 ;  /* 0x0000000000027941 */ /* 0x000fea0003800000 */
.L_x_10537:
        /* <DEDUP_REMOVED lines=16> */
.L_x_10543:
[----:B------:R-:W-:Y:S05]  /*7e90*/  BSYNC B3 ;  /* 0x0000000000037941 */ /* 0x000fea0003800000 */
.L_x_10542:
        /* <DEDUP_REMOVED lines=44> */
.L_x_10541:
[----:B------:R-:W-:Y:S05]  /*8160*/  BSYNC B2 ;  /* 0x0000000000027941 */ /* 0x000fea0003800000 */
.L_x_10540:
        /* <DEDUP_REMOVED lines=11> */
.L_x_10536:
        /* <DEDUP_REMOVED lines=12> */
.L_x_10545:
[----:B------:R-:W-:Y:S02]  /*82e0*/  IMAD.MOV.U32 R92, RZ, RZ, R9 ;  /* 0x000000ffff5c7224 */ /* 0x000fe400078e0009 */
.L_x_10546:
[----:B------:R-:W-:Y:S05]  /*82f0*/  BSYNC B2 ;  /* 0x0000000000027941 */ /* 0x000fea0003800000 */
.L_x_10544:
        /* <DEDUP_REMOVED lines=16> */
.L_x_10550:
[----:B------:R-:W-:Y:S05]  /*8400*/  BSYNC B3 ;  /* 0x0000000000037941 */ /* 0x000fea0003800000 */
.L_x_10549:
        /* <DEDUP_REMOVED lines=44> */
.L_x_10548:
[----:B------:R-:W-:Y:S05]  /*86d0*/  BSYNC B2 ;  /* 0x0000000000027941 */ /* 0x000fea0003800000 */
.L_x_10547:
        /* <DEDUP_REMOVED lines=15> */
.L_x_10551:
        /* <DEDUP_REMOVED lines=12> */
.L_x_10554:
[----:B0-----:R-:W-:Y:S02]  /*8890*/  IMAD.MOV.U32 R16, RZ, RZ, R9 ;  /* 0x000000ffff107224 */ /* 0x001fe400078e0009 */
.L_x_10555:
[----:B------:R-:W-:Y:S05]  /*88a0*/  BSYNC B2 ;  /* 0x0000000000027941 */ /* 0x000fea0003800000 */
.L_x_10553:
        /* <DEDUP_REMOVED lines=16> */
.L_x_10559:
[----:B------:R-:W-:Y:S05]  /*89b0*/  BSYNC B3 ;  /* 0x0000000000037941 */ /* 0x000fea0003800000 */
.L_x_10558:
        /* <DEDUP_REMOVED lines=44> */
.L_x_10557:
[----:B------:R-:W-:Y:S05]  /*8c80*/  BSYNC B2 ;  /* 0x0000000000027941 */ /* 0x000fea0003800000 */
.L_x_10556:
        /* <DEDUP_REMOVED lines=11> */
.L_x_10552:
        /* <DEDUP_REMOVED lines=12> */
.L_x_10561:
[----:B------:R-:W-:Y:S02]  /*8e00*/  IMAD.MOV.U32 R92, RZ, RZ, R9 ;  /* 0x000000ffff5c7224 */ /* 0x000fe400078e0009 */
.L_x_10562:
[----:B------:R-:W-:Y:S05]  /*8e10*/  BSYNC B2 ;  /* 0x0000000000027941 */ /* 0x000fea0003800000 */
.L_x_10560:
        /* <DEDUP_REMOVED lines=16> */
.L_x_10566:
[----:B------:R-:W-:Y:S05]  /*8f20*/  BSYNC B3 ;  /* 0x0000000000037941 */ /* 0x000fea0003800000 */
.L_x_10565:
        /* <DEDUP_REMOVED lines=44> */
.L_x_10564:
[----:B------:R-:W-:Y:S05]  /*91f0*/  BSYNC B2 ;  /* 0x0000000000027941 */ /* 0x000fea0003800000 */
.L_x_10563:
        /* <DEDUP_REMOVED lines=15> */
.L_x_10567:
        /* <DEDUP_REMOVED lines=12> */
.L_x_10570:
[----:B0-----:R-:W-:Y:S02]  /*93b0*/  IMAD.MOV.U32 R17, RZ, RZ, R9 ;  /* 0x000000ffff117224 */ /* 0x001fe400078e0009 */
.L_x_10571:
[----:B------:R-:W-:Y:S05]  /*93c0*/  BSYNC B2 ;  /* 0x0000000000027941 */ /* 0x000fea0003800000 */
.L_x_10569:
        /* <DEDUP_REMOVED lines=16> */
.L_x_10575:
[----:B------:R-:W-:Y:S05]  /*94d0*/  BSYNC B3 ;  /* 0x0000000000037941 */ /* 0x000fea0003800000 */
.L_x_10574:
        /* <DEDUP_REMOVED lines=44> */
.L_x_10573:
[----:B------:R-:W-:Y:S05]  /*97a0*/  BSYNC B2 ;  /* 0x0000000000027941 */ /* 0x000fea0003800000 */
.L_x_10572:
        /* <DEDUP_REMOVED lines=11> */
.L_x_10568:
        /* <DEDUP_REMOVED lines=12> */
.L_x_10577:
[----:B------:R-:W-:Y:S02]  /*9920*/  IMAD.MOV.U32 R105, RZ, RZ, R9 ;  /* 0x000000ffff697224 */ /* 0x000fe400078e0009 */
.L_x_10578:
[----:B------:R-:W-:Y:S05]  /*9930*/  BSYNC B2 ;  /* 0x0000000000027941 */ /* 0x000fea0003800000 */
.L_x_10576:
        /* <DEDUP_REMOVED lines=16> */
.L_x_10582:
[----:B------:R-:W-:Y:S05]  /*9a40*/  BSYNC B3 ;  /* 0x0000000000037941 */ /* 0x000fea0003800000 */
.L_x_10581:
        /* <DEDUP_REMOVED lines=44> */
.L_x_10580:
[----:B------:R-:W-:Y:S05]  /*9d10*/  BSYNC B2 ;  /* 0x0000000000027941 */ /* 0x000fea0003800000 */
.L_x_10579:
        /* <DEDUP_REMOVED lines=13> */
.L_x_10583:
        /* <DEDUP_REMOVED lines=12> */
.L_x_10586:
[----:B0-----:R-:W-:Y:S02]  /*9eb0*/  IMAD.MOV.U32 R18, RZ, RZ, R9 ;  /* 0x000000ffff127224 */ /* 0x001fe400078e0009 */
.L_x_10587:
[----:B------:R-:W-:Y:S05]  /*9ec0*/  BSYNC B2 ;  /* 0x0000000000027941 */ /* 0x000fea0003800000 */
.L_x_10585:
        /* <DEDUP_REMOVED lines=16> */
.L_x_10591:
[----:B------:R-:W-:Y:S05]  /*9fd0*/  BSYNC B3 ;  /* 0x0000000000037941 */ /* 0x000fea0003800000 */
.L_x_10590:
        /* <DEDUP_REMOVED lines=44> */
.L_x_10589:
[----:B------:R-:W-:Y:S05]  /*a2a0*/  BSYNC B2 ;  /* 0x0000000000027941 */ /* 0x000fea0003800000 */
.L_x_10588:
        /* <DEDUP_REMOVED lines=11> */
.L_x_10584:
        /* <DEDUP_REMOVED lines=12> */
.L_x_10593:
[----:B------:R-:W-:Y:S02]  /*a420*/  IMAD.MOV.U32 R110, RZ, RZ, R9 ;  /* 0x000000ffff6e7224 */ /* 0x000fe400078e0009 */
.L_x_10594:
[----:B------:R-:W-:Y:S05]  /*a430*/  BSYNC B2 ;  /* 0x0000000000027941 */ /* 0x000fea0003800000 */
.L_x_10592:
        /* <DEDUP_REMOVED lines=16> */
.L_x_10598:
[----:B------:R-:W-:Y:S05]  /*a540*/  BSYNC B3 ;  /* 0x0000000000037941 */ /* 0x000fea0003800000 */
.L_x_10597:
        /* <DEDUP_REMOVED lines=44> */
.L_x_10596:
[----:B------:R-:W-:Y:S05]  /*a810*/  BSYNC B2 ;  /* 0x0000000000027941 */ /* 0x000fea0003800000 */
.L_x_10595:
        /* <DEDUP_REMOVED lines=13> */
.L_x_10599:
        /* <DEDUP_REMOVED lines=12> */
.L_x_10602:
[----:B0-----:R-:W-:Y:S02]  /*a9b0*/  IMAD.MOV.U32 R19, RZ, RZ, R9 ;  /* 0x000000ffff137224 */ /* 0x001fe400078e0009 */
.L_x_10603:
[----:B------:R-:W-:Y:S05]  /*a9c0*/  BSYNC B2 ;  /* 0x0000000000027941 */ /* 0x000fea0003800000 */
.L_x_10601:
        /* <DEDUP_REMOVED lines=16> */
.L_x_10607:
[----:B------:R-:W-:Y:S05]  /*aad0*/  BSYNC B3 ;  /* 0x0000000000037941 */ /* 0x000fea0003800000 */
.L_x_10606:
        /* <DEDUP_REMOVED lines=44> */
.L_x_10605:
[----:B------:R-:W-:Y:S05]  /*ada0*/  BSYNC B2 ;  /* 0x0000000000027941 */ /* 0x000fea0003800000 */
.L_x_10604:
        /* <DEDUP_REMOVED lines=11> */
.L_x_10600:
        /* <DEDUP_REMOVED lines=12> */
.L_x_10609:
[----:B------:R-:W-:Y:S02]  /*af20*/  IMAD.MOV.U32 R94, RZ, RZ, R9 ;  /* 0x000000ffff5e7224 */ /* 0x000fe400078e0009 */
.L_x_10610:
[----:B------:R-:W-:Y:S05]  /*af30*/  BSYNC B2 ;  /* 0x0000000000027941 */ /* 0x000fea0003800000 */
.L_x_10608:
        /* <DEDUP_REMOVED lines=16> */
.L_x_10614:
[----:B------:R-:W-:Y:S05]  /*b040*/  BSYNC B3 ;  /* 0x0000000000037941 */ /* 0x000fea0003800000 */
.L_x_10613:
        /* <DEDUP_REMOVED lines=44> */
.L_x_10612:
[----:B------:R-:W-:Y:S05]  /*b310*/  BSYNC B2 ;  /* 0x0000000000027941 */ /* 0x000fea0003800000 */
.L_x_10611:
        /* <DEDUP_REMOVED lines=13> */
.L_x_10615:
        /* <DEDUP_REMOVED lines=12> */
.L_x_10618:
[----:B------:R-:W-:Y:S02]  /*b4b0*/  IMAD.MOV.U32 R20, RZ, RZ, R9 ;  /* 0x000000ffff147224 */ /* 0x000fe400078e0009 */
.L_x_10619:
[----:B------:R-:W-:Y:S05]  /*b4c0*/  BSYNC B2 ;  /* 0x0000000000027941 */ /* 0x000fea0003800000 */
.L_x_10617:
        /* <DEDUP_REMOVED lines=16> */
.L_x_10623:
[----:B------:R-:W-:Y:S05]  /*b5d0*/  BSYNC B3 ;  /* 0x0000000000037941 */ /* 0x000fea0003800000 */
.L_x_10622:
        /* <DEDUP_REMOVED lines=44> */
.L_x_10621:
[----:B------:R-:W-:Y:S05]  /*b8a0*/  BSYNC B2 ;  /* 0x0000000000027941 */ /* 0x000fea0003800000 */
.L_x_10620:
        /* <DEDUP_REMOVED lines=11> */
.L_x_10616:
        /* <DEDUP_REMOVED lines=12> */
.L_x_10625:
[----:B------:R-:W-:Y:S02]  /*ba20*/  IMAD.MOV.U32 R94, RZ, RZ, R9 ;  /* 0x000000ffff5e7224 */ /* 0x000fe400078e0009 */
.L_x_10626:
[----:B------:R-:W-:Y:S05]  /*ba30*/  BSYNC B2 ;  /* 0x0000000000027941 */ /* 0x000fea0003800000 */
.L_x_10624:
        /* <DEDUP_REMOVED lines=16> */
.L_x_10630:
[----:B------:R-:W-:Y:S05]  /*bb40*/  BSYNC B3 ;  /* 0x0000000000037941 */ /* 0x000fea0003800000 */
.L_x_10629:
        /* <DEDUP_REMOVED lines=44> */
.L_x_10628:
[----:B------:R-:W-:Y:S05]  /*be10*/  BSYNC B2 ;  /* 0x0000000000027941 */ /* 0x000fea0003800000 */
.L_x_10627:
        /* <DEDUP_REMOVED lines=13> */
.L_x_10631:
        /* <DEDUP_REMOVED lines=12> */
.L_x_10634:
[----:B------:R-:W-:Y:S02]  /*bfb0*/  IMAD.MOV.U32 R21, RZ, RZ, R9 ;  /* 0x000000ffff157224 */ /* 0x000fe400078e0009 */
.L_x_10635:
[----:B------:R-:W-:Y:S05]  /*bfc0*/  BSYNC B2 ;  /* 0x0000000000027941 */ /* 0x000fea0003800000 */
.L_x_10633:
        /* <DEDUP_REMOVED lines=16> */
.L_x_10639:
[----:B------:R-:W-:Y:S05]  /*c0d0*/  BSYNC B3 ;  /* 0x0000000000037941 */ /* 0x000fea0003800000 */
.L_x_10638:
        /* <DEDUP_REMOVED lines=44> */
.L_x_10637:
[----:B------:R-:W-:Y:S05]  /*c3a0*/  BSYNC B2 ;  /* 0x0000000000027941 */ /* 0x000fea0003800000 */
.L_x_10636:
        /* <DEDUP_REMOVED lines=11> */
.L_x_10632:
        /* <DEDUP_REMOVED lines=54> */
.L_x_10640:
[----:B------:R-:W-:Y:S02]  /*c7c0*/  IADD3 R117, R117, 0x20, RZ ;  /* 0x0000002075757810 */ /* 0x000fe40007ffe0ff */
.L_x_10511:
[----:B------:R-:W-:Y:S05]  /*c7d0*/  BSYNC B1 ;  /* 0x0000000000017941 */ /* 0x000fea0003800000 */
.L_x_10510:
        /* <DEDUP_REMOVED lines=30> */
.L_x_10644:
[----:B--2---:R-:W-:Y:S02]  /*c9c0*/  IMAD.MOV.U32 R23, RZ, RZ, R9 ;  /* 0x000000ffff177224 */ /* 0x004fe400078e0009 */
.L_x_10645:
[----:B------:R-:W-:Y:S05]  /*c9d0*/  BSYNC B2 ;  /* 0x0000000000027941 */ /* 0x000fea0003800000 */
.L_x_10643:
        /* <DEDUP_REMOVED lines=16> */
.L_x_10649:
[----:B------:R-:W-:Y:S05]  /*cae0*/  BSYNC B3 ;  /* 0x0000000000037941 */ /* 0x000fea0003800000 */
.L_x_10648:
        /* <DEDUP_REMOVED lines=44> */
.L_x_10647:
[----:B------:R-:W-:Y:S05]  /*cdb0*/  BSYNC B2 ;  /* 0x0000000000027941 */ /* 0x000fea0003800000 */
.L_x_10646:
        /* <DEDUP_REMOVED lines=18> */
.L_x_10650:
        /* <DEDUP_REMOVED lines=12> */
.L_x_10653:
[----:B0-----:R-:W-:Y:S02]  /*cfa0*/  IMAD.MOV.U32 R14, RZ, RZ, R9 ;  /* 0x000000ffff0e7224 */ /* 0x001fe400078e0009 */
.L_x_10654:
[----:B------:R-:W-:Y:S05]  /*cfb0*/  BSYNC B2 ;  /* 0x0000000000027941 */ /* 0x000fea0003800000 */
.L_x_10652:
        /* <DEDUP_REMOVED lines=16> */
.L_x_10658:
[----:B------:R-:W-:Y:S05]  /*d0c0*/  BSYNC B3 ;  /* 0x0000000000037941 */ /* 0x000fea0003800000 */
.L_x_10657:
        /* <DEDUP_REMOVED lines=44> */
.L_x_10656:
[----:B------:R-:W-:Y:S05]  /*d390*/  BSYNC B2 ;  /* 0x0000000000027941 */ /* 0x000fea0003800000 */
.L_x_10655:
        /* <DEDUP_REMOVED lines=11> */
.L_x_10651:
        /* <DEDUP_REMOVED lines=12> */
.L_x_10660:
[----:B------:R-:W-:Y:S02]  /*d510*/  IMAD.MOV.U32 R8, RZ, RZ, R9 ;  /* 0x000000ffff087224 */ /* 0x000fe400078e0009 */
.L_x_10661:
[----:B------:R-:W-:Y:S05]  /*d520*/  BSYNC B2 ;  /* 0x0000000000027941 */ /* 0x000fea0003800000 */
.L_x_10659:
        /* <DEDUP_REMOVED lines=16> */
.L_x_10665:
[----:B------:R-:W-:Y:S05]  /*d630*/  BSYNC B3 ;  /* 0x0000000000037941 */ /* 0x000fea0003800000 */
.L_x_10664:
        /* <DEDUP_REMOVED lines=44> */
.L_x_10663:
[----:B------:R-:W-:Y:S05]  /*d900*/  BSYNC B2 ;  /* 0x0000000000027941 */ /* 0x000fea0003800000 */
.L_x_10662:
        /* <DEDUP_REMOVED lines=15> */
.L_x_10666:
        /* <DEDUP_REMOVED lines=12> */
.L_x_10669:
[----:B0-----:R-:W-:Y:S02]  /*dac0*/  IMAD.MOV.U32 R15, RZ, RZ, R9 ;  /* 0x000000ffff0f7224 */ /* 0x001fe400078e0009 */
.L_x_10670:
[----:B------:R-:W-:Y:S05]  /*dad0*/  BSYNC B2 ;  /* 0x0000000000027941 */ /* 0x000fea0003800000 */
.L_x_10668:
        /* <DEDUP_REMOVED lines=16> */
.L_x_10674:
[----:B------:R-:W-:Y:S05]  /*dbe0*/  BSYNC B3 ;  /* 0x0000000000037941 */ /* 0x000fea0003800000 */
.L_x_10673:
        /* <DEDUP_REMOVED lines=44> */
.L_x_10672:
[----:B------:R-:W-:Y:S05]  /*deb0*/  BSYNC B2 ;  /* 0x0000000000027941 */ /* 0x000fea0003800000 */
.L_x_10671:
        /* <DEDUP_REMOVED lines=11> */
.L_x_10667:
        /* <DEDUP_REMOVED lines=12> */
.L_x_10676:
[----:B------:R-:W-:Y:S02]  /*e030*/  IMAD.MOV.U32 R92, RZ, RZ, R9 ;  /* 0x000000ffff5c7224 */ /* 0x000fe400078e0009 */
.L_x_10677:
[----:B------:R-:W-:Y:S05]  /*e040*/  BSYNC B2 ;  /* 0x0000000000027941 */ /* 0x000fea0003800000 */
.L_x_10675:
        /* <DEDUP_REMOVED lines=16> */
.L_x_10681:
[----:B------:R-:W-:Y:S05]  /*e150*/  BSYNC B3 ;  /* 0x0000000000037941 */ /* 0x000fea0003800000 */
.L_x_10680:
        /* <DEDUP_REMOVED lines=44> */
.L_x_10679:
[----:B------:R-:W-:Y:S05]  /*e420*/  BSYNC B2 ;  /* 0x0000000000027941 */ /* 0x000fea0003800000 */
.L_x_10678:
        /* <DEDUP_REMOVED lines=15> */
.L_x_10682:
        /* <DEDUP_REMOVED lines=12> */
.L_x_10685:
[----:B0-----:R-:W-:Y:S02]  /*e5e0*/  IMAD.MOV.U32 R16, RZ, RZ, R9 ;  /* 0x000000ffff107224 */ /* 0x001fe400078e0009 */
.L_x_10686:
[----:B------:R-:W-:Y:S05]  /*e5f0*/  BSYNC B2 ;  /* 0x0000000000027941 */ /* 0x000fea0003800000 */
.L_x_10684:
        /* <DEDUP_REMOVED lines=16> */
.L_x_10690:
[----:B------:R-:W-:Y:S05]  /*e700*/  BSYNC B3 ;  /* 0x0000000000037941 */ /* 0x000fea0003800000 */
.L_x_10689:
        /* <DEDUP_REMOVED lines=44> */
.L_x_10688:
[----:B------:R-:W-:Y:S05]  /*e9d0*/  BSYNC B2 ;  /* 0x0000000000027941 */ /* 0x000fea0003800000 */
.L_x_10687:
        /* <DEDUP_REMOVED lines=11> */
.L_x_10683:
        /* <DEDUP_REMOVED lines=12> */
.L_x_10692:
[----:B------:R-:W-:Y:S02]  /*eb50*/  IMAD.MOV.U32 R92, RZ, RZ, R9 ;  /* 0x000000ffff5c7224 */ /* 0x000fe400078e0009 */
.L_x_10693:
[----:B------:R-:W-:Y:S05]  /*eb60*/  BSYNC B2 ;  /* 0x0000000000027941 */ /* 0x000fea0003800000 */
.L_x_10691:
        /* <DEDUP_REMOVED lines=16> */
.L_x_10697:
[----:B------:R-:W-:Y:S05]  /*ec70*/  BSYNC B3 ;  /* 0x0000000000037941 */ /* 0x000fea0003800000 */
.L_x_10696:
        /* <DEDUP_REMOVED lines=44> */
.L_x_10695:
[----:B------:R-:W-:Y:S05]  /*ef40*/  BSYNC B2 ;  /* 0x0000000000027941 */ /* 0x000fea0003800000 */
.L_x_10694:
        /* <DEDUP_REMOVED lines=15> */
.L_x_10698:
        /* <DEDUP_REMOVED lines=12> */
.L_x_10701:
[----:B0-----:R-:W-:Y:S02]  /*f100*/  IMAD.MOV.U32 R17, RZ, RZ, R9 ;  /* 0x000000ffff117224 */ /* 0x001fe400078e0009 */
.L_x_10702:
[----:B------:R-:W-:Y:S05]  /*f110*/  BSYNC B2 ;  /* 0x0000000000027941 */ /* 0x000fea0003800000 */
.L_x_10700:
        /* <DEDUP_REMOVED lines=16> */
.L_x_10706:
[----:B------:R-:W-:Y:S05]  /*f220*/  BSYNC B3 ;  /* 0x0000000000037941 */ /* 0x000fea0003800000 */
.L_x_10705:
        /* <DEDUP_REMOVED lines=44> */
.L_x_10704:
[----:B------:R-:W-:Y:S05]  /*f4f0*/  BSYNC B2 ;  /* 0x0000000000027941 */ /* 0x000fea0003800000 */
.L_x_10703:
        /* <DEDUP_REMOVED lines=11> */
.L_x_10699:
        /* <DEDUP_REMOVED lines=12> */
.L_x_10708:
[----:B------:R-:W-:Y:S02]  /*f670*/  IMAD.MOV.U32 R107, RZ, RZ, R9 ;  /* 0x000000ffff6b7224 */ /* 0x000fe400078e0009 */
.L_x_10709:
[----:B------:R-:W-:Y:S05]  /*f680*/  BSYNC B2 ;  /* 0x0000000000027941 */ /* 0x000fea0003800000 */
.L_x_10707:
        /* <DEDUP_REMOVED lines=16> */
.L_x_10713:
[----:B------:R-:W-:Y:S05]  /*f790*/  BSYNC B3 ;  /* 0x0000000000037941 */ /* 0x000fea0003800000 */
.L_x_10712:
        /* <DEDUP_REMOVED lines=44> */
.L_x_10711:
[----:B------:R-:W-:Y:S05]  /*fa60*/  BSYNC B2 ;  /* 0x0000000000027941 */ /* 0x000fea0003800000 */
.L_x_10710:
        /* <DEDUP_REMOVED lines=13> */
.L_x_10714:
        /* <DEDUP_REMOVED lines=12> */
.L_x_10717:
[----:B0-----:R-:W-:Y:S02]  /*fc00*/  IMAD.MOV.U32 R18, RZ, RZ, R9 ;  /* 0x000000ffff127224 */ /* 0x001fe400078e0009 */
.L_x_10718:
[----:B------:R-:W-:Y:S05]  /*fc10*/  BSYNC B2 ;  /* 0x0000000000027941 */ /* 0x000fea0003800000 */
.L_x_10716:
        /* <DEDUP_REMOVED lines=16> */
.L_x_10722:
[----:B------:R-:W-:Y:S05]  /*fd20*/  BSYNC B3 ;  /* 0x0000000000037941 */ /* 0x000fea0003800000 */
.L_x_10721:
        /* <DEDUP_REMOVED lines=44> */
.L_x_10720:
[----:B------:R-:W-:Y:S05]  /*fff0*/  BSYNC B2 ;  /* 0x0000000000027941 */ /* 0x000fea0003800000 */
.L_x_10719:
        /* <DEDUP_REMOVED lines=11> */
.L_x_10715:
        /* <DEDUP_REMOVED lines=12> */
.L_x_10724:
[----:B------:R-:W-:Y:S02]  /*10170*/  IMAD.MOV.U32 R112, RZ, RZ, R9 ;  /* 0x000000ffff707224 */ /* 0x000fe400078e0009 */
.L_x_10725:
[----:B------:R-:W-:Y:S05]  /*10180*/  BSYNC B2 ;  /* 0x0000000000027941 */ /* 0x000fea0003800000 */
.L_x_10723:
        /* <DEDUP_REMOVED lines=16> */
.L_x_10729:
[----:B------:R-:W-:Y:S05]  /*10290*/  BSYNC B3 ;  /* 0x0000000000037941 */ /* 0x000fea0003800000 */
.L_x_10728:
        /* <DEDUP_REMOVED lines=44> */
.L_x_10727:
[----:B------:R-:W-:Y:S05]  /*10560*/  BSYNC B2 ;  /* 0x0000000000027941 */ /* 0x000fea0003800000 */
.L_x_10726:
        /* <DEDUP_REMOVED lines=13> */
.L_x_10730:
        /* <DEDUP_REMOVED lines=12> */
.L_x_10733:
[----:B0-----:R-:W-:Y:S02]  /*10700*/  IMAD.MOV.U32 R19, RZ, RZ, R9 ;  /* 0x000000ffff137224 */ /* 0x001fe400078e0009 */
.L_x_10734:
[----:B------:R-:W-:Y:S05]  /*10710*/  BSYNC B2 ;  /* 0x0000000000027941 */ /* 0x000fea0003800000 */
.L_x_10732:
        /* <DEDUP_REMOVED lines=16> */
.L_x_10738:
[----:B------:R-:W-:Y:S05]  /*10820*/  BSYNC B3 ;  /* 0x0000000000037941 */ /* 0x000fea0003800000 */
.L_x_10737:
        /* <DEDUP_REMOVED lines=44> */
.L_x_10736:
[----:B------:R-:W-:Y:S05]  /*10af0*/  BSYNC B2 ;  /* 0x0000000000027941 */ /* 0x000fea0003800000 */
.L_x_10735:
        /* <DEDUP_REMOVED lines=11> */
.L_x_10731:
        /* <DEDUP_REMOVED lines=12> */
.L_x_10740:
[----:B------:R-:W-:Y:S02]  /*10c70*/  IMAD.MOV.U32 R94, RZ, RZ, R9 ;  /* 0x000000ffff5e7224 */ /* 0x000fe400078e0009 */
.L_x_10741:
[----:B------:R-:W-:Y:S05]  /*10c80*/  BSYNC B2 ;  /* 0x0000000000027941 */ /* 0x000fea0003800000 */
.L_x_10739:
        /* <DEDUP_REMOVED lines=16> */
.L_x_10745:
[----:B------:R-:W-:Y:S05]  /*10d90*/  BSYNC B3 ;  /* 0x0000000000037941 */ /* 0x000fea0003800000 */
.L_x_10744:
        /* <DEDUP_REMOVED lines=44> */
.L_x_10743:
[----:B------:R-:W-:Y:S05]  /*11060*/  BSYNC B2 ;  /* 0x0000000000027941 */ /* 0x000fea0003800000 */
.L_x_10742:
        /* <DEDUP_REMOVED lines=13> */
.L_x_10746:
        /* <DEDUP_REMOVED lines=12> */
.L_x_10749:
[----:B------:R-:W-:Y:S02]  /*11200*/  IMAD.MOV.U32 R20, RZ, RZ, R9 ;  /* 0x000000ffff147224 */ /* 0x000fe400078e0009 */
.L_x_10750:
[----:B------:R-:W-:Y:S05]  /*11210*/  BSYNC B2 ;  /* 0x0000000000027941 */ /* 0x000fea0003800000 */
.L_x_10748:
        /* <DEDUP_REMOVED lines=16> */
.L_x_10754:
[----:B------:R-:W-:Y:S05]  /*11320*/  BSYNC B3 ;  /* 0x0000000000037941 */ /* 0x000fea0003800000 */
.L_x_10753:
        /* <DEDUP_REMOVED lines=44> */
.L_x_10752:
[----:B------:R-:W-:Y:S05]  /*115f0*/  BSYNC B2 ;  /* 0x0000000000027941 */ /* 0x000fea0003800000 */
.L_x_10751:
        /* <DEDUP_REMOVED lines=11> */
.L_x_10747:
        /* <DEDUP_REMOVED lines=12> */
.L_x_10756:
[----:B------:R-:W-:Y:S02]  /*11770*/  IMAD.MOV.U32 R94, RZ, RZ, R9 ;  /* 0x000000ffff5e7224 */ /* 0x000fe400078e0009 */
.L_x_10757:
[----:B------:R-:W-:Y:S05]  /*11780*/  BSYNC B2 ;  /* 0x0000000000027941 */ /* 0x000fea0003800000 */
.L_x_10755:
        /* <DEDUP_REMOVED lines=16> */
.L_x_10761:
[----:B------:R-:W-:Y:S05]  /*11890*/  BSYNC B3 ;  /* 0x0000000000037941 */ /* 0x000fea0003800000 */
.L_x_10760:
        /* <DEDUP_REMOVED lines=44> */
.L_x_10759:
[----:B------:R-:W-:Y:S05]  /*11b60*/  BSYNC B2 ;  /* 0x0000000000027941 */ /* 0x000fea0003800000 */
.L_x_10758:
        /* <DEDUP_REMOVED lines=13> */
.L_x_10762:
        /* <DEDUP_REMOVED lines=12> */
.L_x_10765:
[----:B------:R-:W-:Y:S02]  /*11d00*/  IMAD.MOV.U32 R21, RZ, RZ, R9 ;  /* 0x000000ffff157224 */ /* 0x000fe400078e0009 */
.L_x_10766:
[----:B------:R-:W-:Y:S05]  /*11d10*/  BSYNC B2 ;  /* 0x0000000000027941 */ /* 0x000fea0003800000 */
.L_x_10764:
        /* <DEDUP_REMOVED lines=16> */
.L_x_10770:
[----:B------:R-:W-:Y:S05]  /*11e20*/  BSYNC B3 ;  /* 0x0000000000037941 */ /* 0x000fea0003800000 */
.L_x_10769:
        /* <DEDUP_REMOVED lines=44> */
.L_x_10768:
[----:B------:R-:W-:Y:S05]  /*120f0*/  BSYNC B2 ;  /* 0x0000000000027941 */ /* 0x000fea0003800000 */
.L_x_10767:
        /* <DEDUP_REMOVED lines=11> */
.L_x_10763:
        /* <DEDUP_REMOVED lines=54> */
.L_x_10642:
[----:B------:R-:W-:Y:S05]  /*12510*/  BSYNC B1 ;  /* 0x0000000000017941 */ /* 0x000fea0003800000 */
.L_x_10641:
        /* <DEDUP_REMOVED lines=31> */
.L_x_10781:
        /* <DEDUP_REMOVED lines=70> */
.L_x_10782:
        /* <DEDUP_REMOVED lines=30> */
[----:B-1----:R-:W-:-:S02]  /*12d50*/  FADD.FTZ R118, R108, -R144 ;  /* 0x800000906c767221 */ /* 0x002fc40000010000 */
        /* <DEDUP_REMOVED lines=14> */
[----:B------:R-:W-:Y:S02]  /*12e40*/  IMAD.MOV.U32 R119, RZ, RZ, 0x10 ;  /* 0x00000010ff777424 */ /* 0x000fe400078e00ff */
        /* <DEDUP_REMOVED lines=12> */
[----:B------:R-:W-:Y:S02]  /*12f10*/  F2FP.PACK_AB R95, R164, R165 ;  /* 0x000000a5a45f723e */ /* 0x000fe400000000ff */
[----:B------:R-:W-:Y:S01]  /*12f20*/  F2FP.PACK_AB R94, R163, R162 ;  /* 0x000000a2a35e723e */ /* 0x000fe200000000ff */
[----:B------:R-:W-:Y:S01]  /*12f30*/  IMAD.WIDE.U32 R118, R12, R119, c[0x0][0x210] ;  /* 0x000084000c767625 */ /* 0x000fe200078e0077 */
[----:B------:R-:W-:Y:S02]  /*12f40*/  F2FP.PACK_AB R93, R146, R161 ;  /* 0x000000a1925d723e */ /* 0x000fe400000000ff */
[----:B------:R-:W-:Y:S02]  /*12f50*/  F2FP.PACK_AB R92, R147, R160 ;  /* 0x000000a0935c723e */ /* 0x000fe400000000ff */
[----:B------:R-:W-:-:S03]  /*12f60*/  IADD3 R12, R12, 0x20, RZ ;  /* 0x000000200c0c7810 */ /* 0x000fc60007ffe0ff */
[----:B------:R1:W-:Y:S04]  /*12f70*/  STG.E.128 [R118.64], R92 ;  /* 0x0000005c76007986 */ /* 0x0003e8000c101d06 */
.L_x_10774:
[----:B------:R-:W-:Y:S05]  /*12f80*/  BSYNC B1 ;  /* 0x0000000000017941 */ /* 0x000fea0003800000 */
.L_x_10773:
        /* <DEDUP_REMOVED lines=50> */
.L_x_10776:
[----:B------:R-:W-:Y:S05]  /*132b0*/  BSYNC B1 ;  /* 0x0000000000017941 */ /* 0x000fea0003800000 */
.L_x_10775:
        /* <DEDUP_REMOVED lines=22> */
[----:B------:R-:W-:Y:S01]  /*13420*/  F2FP.PACK_AB R92, R93, R92 ;  /* 0x0000005c5d5c723e */ /* 0x000fe200000000ff */
[----:B------:R-:W-:Y:S01]  /*13430*/  FMUL.FTZ R165, R117, R164 ;  /* 0x000000a475a57220 */ /* 0x000fe20000410000 */
[----:B------:R-:W-:Y:S01]  /*13440*/  HFMA2.MMA R117, -RZ, RZ, 0, 9.5367431640625e-07 ;  /* 0x00000010ff757435 */ /* 0x000fe200000001ff */
[----:B------:R-:W-:Y:S01]  /*13450*/  FFMA.FTZ R118, R127, R162, R47 ;  /* 0x000000a27f767223 */ /* 0x000fe2000001002f */
[----:B------:R-:W-:Y:S01]  /*13460*/  F2FP.PACK_AB R93, R95, R94 ;  /* 0x0000005e5f5d723e */ /* 0x000fe200000000ff */
[----:B------:R-:W-:Y:S02]  /*13470*/  FFMA.FTZ R94, R124, R163, R44 ;  /* 0x000000a37c5e7223 */ /* 0x000fe4000001002c */
[----:B------:R-:W-:Y:S02]  /*13480*/  FFMA.FTZ R95, R125, R160, R45 ;  /* 0x000000a07d5f7223 */ /* 0x000fe4000001002d */
[----:B------:R-:W-:-:S02]  /*13490*/  FFMA.FTZ R162, R35, R162, R39 ;  /* 0x000000a223a27223 */ /* 0x000fc40000010027 */
[----:B------:R-:W-:Y:S01]  /*134a0*/  FFMA.FTZ R147, R120, R147, R40 ;  /* 0x0000009378937223 */ /* 0x000fe20000010028 */
[----:B------:R-:W-:Y:S01]  /*134b0*/  F2FP.PACK_AB R94, R95, R94 ;  /* 0x0000005e5f5e723e */ /* 0x000fe200000000ff */
        /* <DEDUP_REMOVED lines=10> */
[----:B-1----:R-:W-:Y:S01]  /*13560*/  F2FP.PACK_AB R95, R162, R165 ;  /* 0x000000a5a25f723e */ /* 0x002fe200000000ff */
[----:B------:R-:W-:Y:S01]  /*13570*/  IMAD.WIDE.U32 R118, R12, R117, c[0x0][0x210] ;  /* 0x000084000c767625 */ /* 0x000fe200078e0075 */
[----:B------:R-:W-:Y:S02]  /*13580*/  F2FP.PACK_AB R94, R160, R163 ;  /* 0x000000a3a05e723e */ /* 0x000fe400000000ff */
[----:B------:R-:W-:-:S02]  /*13590*/  F2FP.PACK_AB R93, R144, R161 ;  /* 0x000000a1905d723e */ /* 0x000fc400000000ff */
[----:B------:R-:W-:-:S05]  /*135a0*/  F2FP.PACK_AB R92, R146, R147 ;  /* 0x00000093925c723e */ /* 0x000fca00000000ff */
[----:B------:R1:W-:Y:S02]  /*135b0*/  STG.E.128 [R118.64], R92 ;  /* 0x0000005c76007986 */ /* 0x0003e4000c101d06 */
.L_x_10778:
[----:B------:R-:W-:Y:S05]  /*135c0*/  BSYNC B1 ;  /* 0x0000000000017941 */ /* 0x000fea0003800000 */
.L_x_10777:
[----:B-12---:R-:W-:-:S04]  /*135d0*/  IMAD.MOV.U32 R93, RZ, RZ, 0x4 ;  /* 0x00000004ff5d7424 */ /* 0x006fc800078e00ff */
[----:B------:R-:W-:-:S05]  /*135e0*/  IMAD R4, R93, c[0x0][0x160], R4 ;  /* 0x000058005d047a24 */ /* 0x000fca00078e0204 */
[----:B------:R-:W-:-:S13]  /*135f0*/  ISETP.GE.AND P0, PT, R4, c[0x0][0x164], PT ;  /* 0x0000590004007a0c */ /* 0x000fda0003f06270 */
[----:B0----5:R-:W-:Y:S01]  /*13600*/  @P0 CALL.REL.NOINC `(.L_x_10779) ;  /* 0x0000001000000944 */ /* 0x021fe20003c00000 */
[----:B------:R-:W-:Y:S05]  /*13610*/  BRA `(.L_x_10780) ;  /* 0xfffed6c000007947 */ /* 0x000fea000383ffff */
.L_x_10779:
[----:B------:R-:W-:Y:S05]  /*13620*/  BSYNC B0 ;  /* 0x0000000000007941 */ /* 0x000fea0003800000 */
.L_x_10378:
[----:B------:R-:W-:Y:S05]  /*13630*/  EXIT ;  /* 0x000000000000794d */ /* 0x000fea0003800000 */
.L_x_10771:
[----:B------:R-:W-:Y:S01]  /*13640*/  IMAD.MOV.U32 R117, RZ, RZ, 0x1 ;  /* 0x00000001ff757424 */ /* 0x000fe200078e00ff */
[----:B------:R-:W-:Y:S01]  /*13650*/  MOV R92, 0x13690 ;  /* 0x00013690005c7802 */ /* 0x000fe20000000f00 */
[----:B------:R-:W-:Y:S02]  /*13660*/  IMAD.MOV.U32 R119, RZ, RZ, 0x1f ;  /* 0x0000001fff777424 */ /* 0x000fe400078e00ff */
[----:B------:R-:W-:Y:S02]  /*13670*/  IMAD.MOV.U32 R144, RZ, RZ, -0x1 ;  /* 0xffffffffff907424 */ /* 0x000fe400078e00ff */
[----:B0----5:R-:W-:Y:S05]  /*13680*/  CALL.REL.NOINC `($__internal_44_$__cuda_sm70_shflsync_bfly_p) ;  /* 0x000006c000007944 */ /* 0x021fea0003c00000 */
[----:B01----:R-:W-:Y:S05]  /*13690*/  BRA `(.L_x_10781) ;  /* 0xfffff07000007947 */ /* 0x003fea000383ffff */
.L_x_10772:
[----:B-1----:R-:W-:Y:S01]  /*136a0*/  IMAD.MOV.U32 R94, RZ, RZ, R118 ;  /* 0x000000ffff5e7224 */ /* 0x002fe200078e0076 */
[----:B------:R-:W-:Y:S01]  /*136b0*/  MOV R92, 0x13700 ;  /* 0x00013700005c7802 */ /* 0x000fe20000000f00 */
[----:B------:R-:W-:Y:S02]  /*136c0*/  IMAD.MOV.U32 R117, RZ, RZ, 0x2 ;  /* 0x00000002ff757424 */ /* 0x000fe400078e00ff */
[----:B------:R-:W-:Y:S02]  /*136d0*/  IMAD.MOV.U32 R119, RZ, RZ, 0x1f ;  /* 0x0000001fff777424 */ /* 0x000fe400078e00ff */
[----:B------:R-:W-:-:S02]  /*136e0*/  IMAD.MOV.U32 R144, RZ, RZ, -0x1 ;  /* 0xffffffffff907424 */ /* 0x000fc400078e00ff */
[----:B0----5:R-:W-:Y:S05]  /*136f0*/  CALL.REL.NOINC `($__internal_44_$__cuda_sm70_shflsync_bfly_p) ;  /* 0x0000065000007944 */ /* 0x021fea0003c00000 */
[----:B01----:R-:W-:Y:S01]  /*13700*/  FADD.FTZ R94, R118, R117 ;  /* 0x00000075765e7221 */ /* 0x003fe20000010000 */
[----:B------:R-:W-:Y:S01]  /*13710*/  MOV R117, 0x4 ;  /* 0x0000000400757802 */ /* 0x000fe20000000f00 */
[----:B------:R-:W-:Y:S01]  /*13720*/  IMAD.MOV.U32 R119, RZ, RZ, 0x1f ;  /* 0x0000001fff777424 */ /* 0x000fe200078e00ff */
[----:B------:R-:W-:Y:S01]  /*13730*/  MOV R92, 0x13760 ;  /* 0x00013760005c7802 */ /* 0x000fe20000000f00 */
[----:B------:R-:W-:-:S02]  /*13740*/  IMAD.MOV.U32 R144, RZ, RZ, -0x1 ;  /* 0xffffffffff907424 */ /* 0x000fc400078e00ff */
[----:B------:R-:W-:Y:S05]  /*13750*/  CALL.REL.NOINC `($__internal_44_$__cuda_sm70_shflsync_bfly_p) ;  /* 0x000005f000007944 */ /* 0x000fea0003c00000 */
[----:B01----:R-:W-:Y:S01]  /*13760*/  FADD.FTZ R94, R94, R117 ;  /* 0x000000755e5e7221 */ /* 0x003fe20000010000 */
[----:B------:R-:W-:Y:S01]  /*13770*/  MOV R92, 0x137c0 ;  /* 0x000137c0005c7802 */ /* 0x000fe20000000f00 */
[----:B------:R-:W-:-:S02]  /*13780*/  IMAD.MOV.U32 R117, RZ, RZ, 0x8 ;  /* 0x00000008ff757424 */ /* 0x000fc400078e00ff */
[----:B------:R-:W-:Y:S02]  /*13790*/  IMAD.MOV.U32 R119, RZ, RZ, 0x1f ;  /* 0x0000001fff777424 */ /* 0x000fe400078e00ff */
[----:B------:R-:W-:Y:S02]  /*137a0*/  IMAD.MOV.U32 R144, RZ, RZ, -0x1 ;  /* 0xffffffffff907424 */ /* 0x000fe400078e00ff */
[----:B------:R-:W-:Y:S05]  /*137b0*/  CALL.REL.NOINC `($__internal_44_$__cuda_sm70_shflsync_bfly_p) ;  /* 0x0000059000007944 */ /* 0x000fea0003c00000 */
[----:B01----:R-:W-:Y:S01]  /*137c0*/  FADD.FTZ R94, R94, R117 ;  /* 0x000000755e5e7221 */ /* 0x003fe20000010000 */
[----:B------:R-:W-:Y:S01]  /*137d0*/  MOV R92, 0x13820 ;  /* 0x00013820005c7802 */ /* 0x000fe20000000f00 */
[----:B------:R-:W-:Y:S02]  /*137e0*/  IMAD.MOV.U32 R117, RZ, RZ, 0x10 ;  /* 0x00000010ff757424 */ /* 0x000fe400078e00ff */
[----:B------:R-:W-:Y:S02]  /*137f0*/  IMAD.MOV.U32 R119, RZ, RZ, 0x1f ;  /* 0x0000001fff777424 */ /* 0x000fe400078e00ff */
[----:B------:R-:W-:Y:S02]  /*13800*/  IMAD.MOV.U32 R144, RZ, RZ, -0x1 ;  /* 0xffffffffff907424 */ /* 0x000fe400078e00ff */
[----:B------:R-:W-:Y:S05]  /*13810*/  CALL.REL.NOINC `($__internal_44_$__cuda_sm70_shflsync_bfly_p) ;  /* 0x0000053000007944 */ /* 0x000fea0003c00000 */
[----:B-1----:R-:W-:Y:S01]  /*13820*/  FADD.FTZ R95, R94, R117 ;  /* 0x000000755e5f7221 */ /* 0x002fe20000010000 */
[----:B------:R-:W-:Y:S01]  /*13830*/  LOP3.LUT P3, RZ, R11, 0x20, RZ, 0xc0, !PT ;  /* 0x000000200bff7812 */ /* 0x000fe2000786c0ff */
[----:B------:R-:W-:Y:S01]  /*13840*/  HFMA2.MMA R117, -RZ, RZ, 0, 5.9604644775390625e-08 ;  /* 0x00000001ff757435 */ /* 0x000fe200000001ff */
[----:B0-----:R-:W-:-:S02]  /*13850*/  IMAD.MOV.U32 R119, RZ, RZ, 0x1f ;  /* 0x0000001fff777424 */ /* 0x001fc400078e00ff */
[----:B------:R-:W-:Y:S02]  /*13860*/  FMUL.FTZ R95, R95, c[0x0][0x1e0] ;  /* 0x000078005f5f7a20 */ /* 0x000fe40000410000 */
[----:B------:R-:W-:Y:S02]  /*13870*/  IMAD.MOV.U32 R144, RZ, RZ, -0x1 ;  /* 0xffffffffff907424 */ /* 0x000fe400078e00ff */
[--C-:B------:R-:W-:Y:S02]  /*13880*/  FADD.FTZ R92, R13, -R95.reuse ;  /* 0x8000005f0d5c7221 */ /* 0x100fe40000010000 */
[----:B------:R-:W-:Y:S02]  /*13890*/  FADD.FTZ R93, R96, -R95 ;  /* 0x8000005f605d7221 */ /* 0x000fe40000010000 */
[----:B------:R-:W-:-:S04]  /*138a0*/  FFMA.FTZ R92, R92, R92, RZ ;  /* 0x0000005c5c5c7223 */ /* 0x000fc800000100ff */
        /* <DEDUP_REMOVED lines=47> */
[----:B------:R-:W-:Y:S05]  /*13ba0*/  CALL.REL.NOINC `($__internal_44_$__cuda_sm70_shflsync_bfly_p) ;  /* 0x000001a000007944 */ /* 0x000fea0003c00000 */
[----:B01----:R-:W-:Y:S01]  /*13bb0*/  FADD.FTZ R94, R94, R117 ;  /* 0x000000755e5e7221 */ /* 0x003fe20000010000 */
[----:B------:R-:W-:Y:S01]  /*13bc0*/  MOV R92, 0x13c10 ;  /* 0x00013c10005c7802 */ /* 0x000fe20000000f00 */
[----:B------:R-:W-:Y:S02]  /*13bd0*/  IMAD.MOV.U32 R117, RZ, RZ, 0x2 ;  /* 0x00000002ff757424 */ /* 0x000fe400078e00ff */
[----:B------:R-:W-:Y:S02]  /*13be0*/  IMAD.MOV.U32 R119, RZ, RZ, 0x1f ;  /* 0x0000001fff777424 */ /* 0x000fe400078e00ff */
[----:B------:R-:W-:Y:S02]  /*13bf0*/  IMAD.MOV.U32 R144, RZ, RZ, -0x1 ;  /* 0xffffffffff907424 */ /* 0x000fe400078e00ff */
[----:B------:R-:W-:Y:S05]  /*13c00*/  CALL.REL.NOINC `($__internal_44_$__cuda_sm70_shflsync_bfly_p) ;  /* 0x0000014000007944 */ /* 0x000fea0003c00000 */
[----:B01----:R-:W-:Y:S01]  /*13c10*/  FADD.FTZ R94, R94, R117 ;  /* 0x000000755e5e7221 */ /* 0x003fe20000010000 */
[----:B------:R-:W-:Y:S01]  /*13c20*/  MOV R92, 0x13c70 ;  /* 0x00013c70005c7802 */ /* 0x000fe20000000f00 */
[----:B------:R-:W-:Y:S02]  /*13c30*/  IMAD.MOV.U32 R117, RZ, RZ, 0x4 ;  /* 0x00000004ff757424 */ /* 0x000fe400078e00ff */
[----:B------:R-:W-:-:S02]  /*13c40*/  IMAD.MOV.U32 R119, RZ, RZ, 0x1f ;  /* 0x0000001fff777424 */ /* 0x000fc400078e00ff */
[----:B------:R-:W-:Y:S02]  /*13c50*/  IMAD.MOV.U32 R144, RZ, RZ, -0x1 ;  /* 0xffffffffff907424 */ /* 0x000fe400078e00ff */
[----:B------:R-:W-:Y:S05]  /*13c60*/  CALL.REL.NOINC `($__internal_44_$__cuda_sm70_shflsync_bfly_p) ;  /* 0x000000e000007944 */ /* 0x000fea0003c00000 */
[----:B01----:R-:W-:Y:S01]  /*13c70*/  FADD.FTZ R94, R94, R117 ;  /* 0x000000755e5e7221 */ /* 0x003fe20000010000 */
[----:B------:R-:W-:Y:S01]  /*13c80*/  MOV R117, 0x8 ;  /* 0x0000000800757802 */ /* 0x000fe20000000f00 */
[----:B------:R-:W-:Y:S01]  /*13c90*/  IMAD.MOV.U32 R119, RZ, RZ, 0x1f ;  /* 0x0000001fff777424 */ /* 0x000fe200078e00ff */
[----:B------:R-:W-:Y:S01]  /*13ca0*/  MOV R92, 0x13cd0 ;  /* 0x00013cd0005c7802 */ /* 0x000fe20000000f00 */
[----:B------:R-:W-:Y:S02]  /*13cb0*/  IMAD.MOV.U32 R144, RZ, RZ, -0x1 ;  /* 0xffffffffff907424 */ /* 0x000fe400078e00ff */
[----:B------:R-:W-:Y:S05]  /*13cc0*/  CALL.REL.NOINC `($__internal_44_$__cuda_sm70_shflsync_bfly_p) ;  /* 0x0000008000007944 */ /* 0x000fea0003c00000 */
[----:B-1----:R-:W-:Y:S01]  /*13cd0*/  FADD.FTZ R118, R94, R117 ;  /* 0x000000755e767221 */ /* 0x002fe20000010000 */
[----:B------:R-:W-:Y:S01]  /*13ce0*/  MOV R92, 0x13d40 ;  /* 0x00013d40005c7802 */ /* 0x000fe20000000f00 */
[----:B------:R-:W-:Y:S02]  /*13cf0*/  IMAD.MOV.U32 R117, RZ, RZ, 0x10 ;  /* 0x00000010ff757424 */ /* 0x000fe400078e00ff */
[----:B0-----:R-:W-:Y:S02]  /*13d00*/  IMAD.MOV.U32 R119, RZ, RZ, 0x1f ;  /* 0x0000001fff777424 */ /* 0x001fe400078e00ff */
[----:B------:R-:W-:-:S02]  /*13d10*/  IMAD.MOV.U32 R144, RZ, RZ, -0x1 ;  /* 0xffffffffff907424 */ /* 0x000fc400078e00ff */
[----:B------:R-:W-:Y:S02]  /*13d20*/  IMAD.MOV.U32 R94, RZ, RZ, R118 ;  /* 0x000000ffff5e7224 */ /* 0x000fe400078e0076 */
[----:B------:R-:W-:Y:S05]  /*13d30*/  CALL.REL.NOINC `($__internal_44_$__cuda_sm70_shflsync_bfly_p) ;  /* 0x0000001000007944 */ /* 0x000fea0003c00000 */
[----:B01----:R-:W-:Y:S05]  /*13d40*/  BRA `(.L_x_10782) ;  /* 0xffffee2000007947 */ /* 0x003fea000383ffff */
        .weak           $__internal_44_$__cuda_sm70_shflsync_bfly_p
        .type           $__internal_44_$__cuda_sm70_shflsync_bfly_p,@function
        .size           $__internal_44_$__cuda_sm70_shflsync_bfly_p,(.L_x_20060 - $__internal_44_$__cuda_sm70_shflsync_bfly_p)
$__internal_44_$__cuda_sm70_shflsync_bfly_p:
[----:B------:R-:W-:Y:S01]  /*13d50*/  IMAD.MOV.U32 R93, RZ, RZ, 0x0 ;  /* 0x00000000ff5d7424 */ /* 0x000fe200078e00ff */
[----:B------:R-:W-:Y:S04]  /*13d60*/  WARPSYNC R144 ;  /* 0x0000009000007348 */ /* 0x000fe80003800000 */
[----:B------:R0:W1:Y:S01]  /*13d70*/  SHFL.BFLY PT, R117, R94, R117, R119 ;  /* 0x0c0000755e757389 */ /* 0x00006200000e0077 */
[----:B------:R-:W-:Y:S05]  /*13d80*/  RET.REL.NODEC R92 `(_ZN10layer_norm31ln_parallel_residual_fwd_kernelINS_13Kernel_traitsIf6__halfS2_S2_fjLj768ELj1ELj4ELj1ELj16ENS_18Kernel_traits_baseILj768EfS2_S2_S2_fjLj128EEEEELb1ELb0ELb0EEEvNS_9FwdParamsE) ;  /* 0xfffec2705c007950 */ /* 0x000fea0003c3ffff */
.L_x_10783:
        /* <DEDUP_REMOVED lines=15> */
.L_x_20060:


//--------------------- .text._ZN10layer_norm31ln_parallel_residual_fwd_kernelINS_13Kernel_traitsIf6__halfS2_S2_fjLj768ELj1ELj4ELj1ELj16ENS_18Kernel_traits_baseILj768EfS2_S2_S2_fjLj128EEEEELb1ELb0ELb1EEEvNS_9FwdParamsE --------------------------
	.section	.text._ZN10layer_norm31ln_parallel_residual_fwd_kernelINS_13Kernel_traitsIf6__halfS2_S2_fjLj768ELj1ELj4ELj1ELj16ENS_18Kernel_traits_baseILj768EfS2_S2_S2_fjLj128EEEEELb1ELb0ELb1EEEvNS_9FwdParamsE,"ax",@progbits
	.sectioninfo	@"SHI_REGISTERS=168"
	.align	128
        .global         _ZN10layer_norm31ln_parallel_residual_fwd_kernelINS_13Kernel_traitsIf6__halfS2_S2_fjLj768ELj1ELj4ELj1ELj16ENS_18Kernel_traits_baseILj768EfS2_S2_S2_fjLj128EEEEELb1ELb0ELb1EEEvNS_9FwdParamsE
        .type           _ZN10layer_norm31ln_parallel_residual_fwd_kernelINS_13Kernel_traitsIf6__halfS2_S2_fjLj768ELj1ELj4ELj1ELj16ENS_18Kernel_traits_baseILj768EfS2_S2_S2_fjLj128EEEEELb1ELb0ELb1EEEvNS_9FwdParamsE,@function
        .size           _ZN10layer_norm31ln_parallel_residual_fwd_kernelINS_13Kernel_traitsIf6__halfS2_S2_fjLj768ELj1ELj4ELj1ELj16ENS_18Kernel_traits_baseILj768EfS2_S2_S2_fjLj128EEEEELb1ELb0ELb1EEEvNS_9FwdParamsE,(.L_x_20061 - _ZN10layer_norm31ln_parallel_residual_fwd_kernelINS_13Kernel_traitsIf6__halfS2_S2_fjLj768ELj1ELj4ELj1ELj16ENS_18Kernel_traits_baseILj768EfS2_S2_S2_fjLj128EEEEELb1ELb0ELb1EEEvNS_9FwdParamsE)
        .other          _ZN10layer_norm31ln_parallel_residual_fwd_kernelINS_13Kernel_traitsIf6__halfS2_S2_fjLj768ELj1ELj4ELj1ELj16ENS_18Kernel_traits_baseILj768EfS2_S2_S2_fjLj128EEEEELb1ELb0ELb1EEEvNS_9FwdParamsE,@"STO_CUDA_ENTRY STV_DEFAULT"
_ZN10layer_norm31ln_parallel_residual_fwd_kernelINS_13Kernel_traitsIf6__halfS2_S2_fjLj768ELj1ELj4ELj1ELj16ENS_18Kernel_traits_baseILj768EfS2_S2_S2_fjLj128EEEEELb1ELb0ELb1EEEvNS_9FwdParamsE:
.text._ZN10layer_norm31ln_parallel_residual_fwd_kernelINS_13Kernel_traitsIf6__halfS2_S2_fjLj768ELj1ELj4ELj1ELj16ENS_18Kernel_traits_baseILj768EfS2_S2_S2_fjLj128EEEEELb1ELb0ELb1EEEvNS_9FwdParamsE:
[----:B------:R-:W-:Y:S02]  /*0000*/  IMAD.MOV.U32 R1, RZ, RZ, c[0x0][0x28] ;  /* 0x00000a00ff017624 */ /* 0x000fe400078e00ff */
[----:B------:R-:W-:Y:S01]  /*0010*/  ULDC.U8 UR4, c[0x0][0x244] ;  /* 0x0000910000047ab9 */ /* 0x000fe20000000000 */
[----:B------:R-:W-:Y:S01]  /*0020*/  IMAD.MOV.U32 R4, RZ, RZ, c[0x0][0x238] ;  /* 0x00008e00ff047624 */ /* 0x000fe200078e00ff */
[----:B------:R-:W-:Y:S01]  /*0030*/  ISETP.NE.AND P0, PT, RZ, UR4, PT ;  /* 0x00000004ff007c0c */ /* 0x000fe2000bf05270 */
[----:B------:R-:W-:Y:S02]  /*0040*/  ULDC.64 UR4, c[0x0][0x230] ;  /* 0x00008c0000047ab9 */ /* 0x000fe40000000a00 */
[----:B------:R-:W-:Y:S01]  /*0050*/  IMAD.U32 R2, RZ, RZ, UR4 ;  /* 0x00000004ff027e24 */ /* 0x000fe2000f8e00ff */
[----:B------:R-:W-:Y:S01]  /*0060*/  ULDC.64 UR6, c[0x0][0x118] ;  /* 0x0000460000067ab9 */ /* 0x000fe20000000a00 */
[----:B------:R-:W-:Y:S01]  /*0070*/  IMAD.U32 R3, RZ, RZ, UR5 ;  /* 0x00000005ff037e24 */ /* 0x000fe2000f8e00ff */
[----:B------:R-:W-:-:S07]  /*0080*/  MOV R5, c[0x0][0x23c] ;  /* 0x00008f0000057a02 */ /* 0x000fce0000000f00 */
        /* <DEDUP_REMOVED lines=94> */
[----:B------:R-:W-:-:S05]  /*0670*/  IADD3 R2, P1, R0, c[0x0][0x218], RZ ;  /* 0x0000860000027a10 */ /* 0x000fca0007f3e0ff */
[----:B------:R-:W-:Y:S01]  /*0680*/  IMAD.X R3, RZ, RZ, c[0x0][0x21c], P1 ;  /* 0x00008700ff037624 */ /* 0x000fe200008e06ff */
[----:B------:R-:W-:-:S04]  /*0690*/  SHF.L.U32 R6, R133, 0x5, RZ ;  /* 0x0000000585067819 */ /* 0x000fc800000006ff */
        /* <DEDUP_REMOVED lines=48> */
.L_x_11175:
[----:B------:R-:W-:Y:S01]  /*09a0*/  IMAD R116, R134, c[0x0][0x168], RZ ;  /* 0x00005a0086747a24 */ /* 0x000fe200078e02ff */
[----:B------:R-:W-:Y:S01]  /*09b0*/  ISETP.NE.U32.AND P0, PT, RZ, c[0x0][0x178], PT ;  /* 0x00005e00ff007a0c */ /* 0x000fe20003f05070 */
[----:B------:R-:W-:Y:S01]  /*09c0*/  HFMA2.MMA R149, -RZ, RZ, 0, 9.5367431640625e-07 ;  /* 0x00000010ff957435 */ /* 0x000fe200000001ff */
        /* <DEDUP_REMOVED lines=25> */
.L_x_10786:
[----:B-1----:R-:W-:Y:S02]  /*0b60*/  IMAD.MOV.U32 R120, RZ, RZ, R4 ;  /* 0x000000ffff787224 */ /* 0x002fe400078e0004 */
.L_x_10787:
[----:B------:R-:W-:Y:S05]  /*0b70*/  BSYNC B1 ;  /* 0x0000000000017941 */ /* 0x000fea0003800000 */
.L_x_10785:
        /* <DEDUP_REMOVED lines=16> */
.L_x_10791:
[----:B------:R-:W-:Y:S05]  /*0c80*/  BSYNC B2 ;  /* 0x0000000000027941 */ /* 0x000fea0003800000 */
.L_x_10790:
        /* <DEDUP_REMOVED lines=9> */
[----:B------:R-:W-:Y:S02]  /*0d20*/  LOP3.LUT R125, R127, UR10, R125, 0x96, !PT ;  /* 0x0000000a7f7d7c12 */ /* 0x000fe4000f8e967d */
[----:B------:R-:W-:Y:S02]  /*0d30*/  MOV R123, RZ ;  /* 0x000000ff007b7202 */ /* 0x000fe40000000f00 */
        /* <DEDUP_REMOVED lines=33> */
.L_x_10789:
[----:B------:R-:W-:Y:S05]  /*0f50*/  BSYNC B1 ;  /* 0x0000000000017941 */ /* 0x000fea0003800000 */
.L_x_10788:
[----:B------:R-:W1:Y:S01]  /*0f60*/  I2F.U32 R121, R120 ;  /* 0x0000007800797306 */ /* 0x000e620000201000 */
[----:B------:R-:W-:Y:S01]  /*0f70*/  ISETP.NE.U32.AND P1, PT, RZ, c[0x0][0x178], PT ;  /* 0x00005e00ff007a0c */ /* 0x000fe20003f25070 */
[----:B------:R-:W-:Y:S01]  /*0f80*/  IMAD.MOV.U32 R148, RZ, RZ, 0x2f800000 ;  /* 0x2f800000ff947424 */ /* 0x000fe200078e00ff */
[----:B-----5:R-:W-:Y:S02]  /*0f90*/  HADD2.F32 R125, -RZ, R116.H0_H0 ;  /* 0x20000074ff7d7230 */ /* 0x020fe40000004100 */
[----:B------:R-:W-:-:S03]  /*0fa0*/  ISETP.NE.AND.EX P1, PT, RZ, c[0x0][0x17c], PT, P1 ;  /* 0x00005f00ff007a0c */ /* 0x000fc60003f25310 */
        /* <DEDUP_REMOVED lines=12> */
.L_x_10792:
        /* <DEDUP_REMOVED lines=12> */
.L_x_10795:
[----:B------:R-:W-:Y:S02]  /*1130*/  IMAD.MOV.U32 R120, RZ, RZ, R4 ;  /* 0x000000ffff787224 */ /* 0x000fe400078e0004 */
.L_x_10796:
[----:B------:R-:W-:Y:S05]  /*1140*/  BSYNC B1 ;  /* 0x0000000000017941 */ /* 0x000fea0003800000 */
.L_x_10794:
        /* <DEDUP_REMOVED lines=16> */
.L_x_10800:
[----:B------:R-:W-:Y:S05]  /*1250*/  BSYNC B2 ;  /* 0x0000000000027941 */ /* 0x000fea0003800000 */
.L_x_10799:
        /* <DEDUP_REMOVED lines=43> */
.L_x_10798:
[----:B------:R-:W-:Y:S05]  /*1510*/  BSYNC B1 ;  /* 0x0000000000017941 */ /* 0x000fea0003800000 */
.L_x_10797:
[----:B------:R-:W1:Y:S01]  /*1520*/  I2F.U32 R5, R120 ;  /* 0x0000007800057306 */ /* 0x000e620000201000 */
[----:B------:R-:W-:Y:S02]  /*1530*/  HADD2.F32 R123, -RZ, R112.H0_H0 ;  /* 0x20000070ff7b7230 */ /* 0x000fe40000004100 */
[----:B------:R-:W-:-:S03]  /*1540*/  @P0 HADD2.F32 R136, -RZ, R108.H0_H0 ;  /* 0x2000006cff880230 */ /* 0x000fc60000004100 */
[----:B------:R-:W-:Y:S02]  /*1550*/  FMUL.FTZ R123, R123, c[0x0][0x1e8] ;  /* 0x00007a007b7b7a20 */ /* 0x000fe40000410000 */
[----:B-1----:R-:W-:-:S05]  /*1560*/  FFMA.FTZ R5, R5, R148, 1.1641532182693481445e-10 ;  /* 0x2f00000005057423 */ /* 0x002fca0000010094 */
[----:B------:R-:W-:-:S04]  /*1570*/  FSETP.GTU.FTZ.AND P2, PT, R5, c[0x0][0x1e4], PT ;  /* 0x0000790005007a0b */ /* 0x000fc80003f5c000 */
[----:B------:R-:W-:Y:S02]  /*1580*/  FSEL R126, R123, RZ, !P2 ;  /* 0x000000ff7b7e7208 */ /* 0x000fe40005000000 */
[----:B------:R-:W-:-:S03]  /*1590*/  SEL R5, RZ, 0x1, P2 ;  /* 0x00000001ff057807 */ /* 0x000fc60001000000 */
[----:B------:R-:W-:-:S04]  /*15a0*/  FADD.FTZ R121, R121, R126 ;  /* 0x0000007e79797221 */ /* 0x000fc80000010000 */
[----:B------:R-:W-:Y:S02]  /*15b0*/  @P0 FADD.FTZ R121, R121, R136 ;  /* 0x0000008879790221 */ /* 0x000fe40000010000 */
.L_x_10793:
        /* <DEDUP_REMOVED lines=12> */
.L_x_10802:
[----:B------:R-:W-:Y:S02]  /*1680*/  IMAD.MOV.U32 R120, RZ, RZ, R4 ;  /* 0x000000ffff787224 */ /* 0x000fe400078e0004 */
.L_x_10803:
[----:B------:R-:W-:Y:S05]  /*1690*/  BSYNC B1 ;  /* 0x0000000000017941 */ /* 0x000fea0003800000 */
.L_x_10801:
        /* <DEDUP_REMOVED lines=16> */
.L_x_10807:
[----:B------:R-:W-:Y:S05]  /*17a0*/  BSYNC B2 ;  /* 0x0000000000027941 */ /* 0x000fea0003800000 */
.L_x_10806:
        /* <DEDUP_REMOVED lines=44> */
.L_x_10805:
[----:B------:R-:W-:Y:S05]  /*1a70*/  BSYNC B1 ;  /* 0x0000000000017941 */ /* 0x000fea0003800000 */
.L_x_10804:
[----:B------:R-:W1:Y:S01]  /*1a80*/  I2F.U32 R125, R120 ;  /* 0x00000078007d7306 */ /* 0x000e620000201000 */
[----:B------:R-:W-:-:S05]  /*1a90*/  HADD2.F32 R116, -RZ, R116.H1_H1 ;  /* 0x30000074ff747230 */ /* 0x000fca0000004100 */
        /* <DEDUP_REMOVED lines=12> */
.L_x_10808:
        /* <DEDUP_REMOVED lines=12> */
.L_x_10811:
[----:B------:R-:W-:Y:S02]  /*1c20*/  IMAD.MOV.U32 R116, RZ, RZ, R4 ;  /* 0x000000ffff747224 */ /* 0x000fe400078e0004 */
.L_x_10812:
[----:B------:R-:W-:Y:S05]  /*1c30*/  BSYNC B1 ;  /* 0x0000000000017941 */ /* 0x000fea0003800000 */
.L_x_10810:
        /* <DEDUP_REMOVED lines=16> */
.L_x_10816:
[----:B------:R-:W-:Y:S05]  /*1d40*/  BSYNC B2 ;  /* 0x0000000000027941 */ /* 0x000fea0003800000 */
.L_x_10815:
        /* <DEDUP_REMOVED lines=44> */
.L_x_10814:
[----:B------:R-:W-:Y:S05]  /*2010*/  BSYNC B1 ;  /* 0x0000000000017941 */ /* 0x000fea0003800000 */
.L_x_10813:
[----:B------:R-:W1:Y:S01]  /*2020*/  I2F.U32 R7, R116 ;  /* 0x0000007400077306 */ /* 0x000e620000201000 */
[----:B------:R-:W-:Y:S02]  /*2030*/  HADD2.F32 R123, -RZ, R112.H1_H1 ;  /* 0x30000070ff7b7230 */ /* 0x000fe40000004100 */
[----:B------:R-:W-:-:S03]  /*2040*/  @P0 HADD2.F32 R125, -RZ, R108.H1_H1 ;  /* 0x3000006cff7d0230 */ /* 0x000fc60000004100 */
[----:B------:R-:W-:Y:S02]  /*2050*/  FMUL.FTZ R123, R123, c[0x0][0x1e8] ;  /* 0x00007a007b7b7a20 */ /* 0x000fe40000410000 */
[----:B-1----:R-:W-:-:S05]  /*2060*/  FFMA.FTZ R7, R7, R148, 1.1641532182693481445e-10 ;  /* 0x2f00000007077423 */ /* 0x002fca0000010094 */
[----:B------:R-:W-:-:S04]  /*2070*/  FSETP.GTU.FTZ.AND P2, PT, R7, c[0x0][0x1e4], PT ;  /* 0x0000790007007a0b */ /* 0x000fc80003f5c000 */
[----:B------:R-:W-:Y:S02]  /*2080*/  FSEL R123, R123, RZ, !P2 ;  /* 0x000000ff7b7b7208 */ /* 0x000fe40005000000 */
[----:B------:R-:W-:-:S03]  /*2090*/  SEL R7, RZ, 0x1, P2 ;  /* 0x00000001ff077807 */ /* 0x000fc60001000000 */
[----:B------:R-:W-:-:S04]  /*20a0*/  FADD.FTZ R138, R138, R123 ;  /* 0x0000007b8a8a7221 */ /* 0x000fc80000010000 */
[----:B------:R-:W-:Y:S02]  /*20b0*/  @P0 FADD.FTZ R138, R138, R125 ;  /* 0x0000007d8a8a0221 */ /* 0x000fe40000010000 */
.L_x_10809:
        /* <DEDUP_REMOVED lines=12> */
.L_x_10818:
[----:B------:R-:W-:Y:S02]  /*2180*/  IMAD.MOV.U32 R116, RZ, RZ, R4 ;  /* 0x000000ffff747224 */ /* 0x000fe400078e0004 */
.L_x_10819:
[----:B------:R-:W-:Y:S05]  /*2190*/  BSYNC B1 ;  /* 0x0000000000017941 */ /* 0x000fea0003800000 */
.L_x_10817:
        /* <DEDUP_REMOVED lines=16> */
.L_x_10823:
[----:B------:R-:W-:Y:S05]  /*22a0*/  BSYNC B2 ;  /* 0x0000000000027941 */ /* 0x000fea0003800000 */
.L_x_10822:
        /* <DEDUP_REMOVED lines=44> */
.L_x_10821:
[----:B------:R-:W-:Y:S05]  /*2570*/  BSYNC B1 ;  /* 0x0000000000017941 */ /* 0x000fea0003800000 */
.L_x_10820:
[----:B------:R-:W1:Y:S01]  /*2580*/  I2F.U32 R125, R116 ;  /* 0x00000074007d7306 */ /* 0x000e620000201000 */
[----:B------:R-:W-:-:S05]  /*2590*/  HADD2.F32 R120, -RZ, R117.H0_H0 ;  /* 0x20000075ff787230 */ /* 0x000fca0000004100 */
[----:B------:R-:W-:Y:S02]  /*25a0*/  FMUL.FTZ R120, R120, c[0x0][0x1e8] ;  /* 0x00007a0078787a20 */ /* 0x000fe40000410000 */
[----:B-1----:R-:W-:-:S05]  /*25b0*/  FFMA.FTZ R125, R125, R148, 1.1641532182693481445e-10 ;  /* 0x2f0000007d7d7423 */ /* 0x002fca0000010094 */
        /* <DEDUP_REMOVED lines=10> */
.L_x_10824:
        /* <DEDUP_REMOVED lines=12> */
.L_x_10827:
[----:B------:R-:W-:Y:S02]  /*2720*/  MOV R116, R4 ;  /* 0x0000000400747202 */ /* 0x000fe40000000f00 */
.L_x_10828:
[----:B------:R-:W-:Y:S05]  /*2730*/  BSYNC B1 ;  /* 0x0000000000017941 */ /* 0x000fea0003800000 */
.L_x_10826:
        /* <DEDUP_REMOVED lines=16> */
.L_x_10832:
[----:B------:R-:W-:Y:S05]  /*2840*/  BSYNC B2 ;  /* 0x0000000000027941 */ /* 0x000fea0003800000 */
.L_x_10831:
        /* <DEDUP_REMOVED lines=44> */
.L_x_10830:
[----:B------:R-:W-:Y:S05]  /*2b10*/  BSYNC B1 ;  /* 0x0000000000017941 */ /* 0x000fea0003800000 */
.L_x_10829:
[----:B------:R-:W1:Y:S01]  /*2b20*/  I2F.U32 R123, R116 ;  /* 0x00000074007b7306 */ /* 0x000e620000201000 */
[----:B0-----:R-:W-:Y:S02]  /*2b30*/  HADD2.F32 R8, -RZ, R113.H0_H0 ;  /* 0x20000071ff087230 */ /* 0x001fe40000004100 */
        /* <DEDUP_REMOVED lines=8> */
.L_x_10825:
        /* <DEDUP_REMOVED lines=12> */
.L_x_10834:
[----:B------:R-:W-:Y:S02]  /*2c80*/  MOV R116, R4 ;  /* 0x0000000400747202 */ /* 0x000fe40000000f00 */
.L_x_10835:
[----:B------:R-:W-:Y:S05]  /*2c90*/  BSYNC B1 ;  /* 0x0000000000017941 */ /* 0x000fea0003800000 */
.L_x_10833:
        /* <DEDUP_REMOVED lines=16> */
.L_x_10839:
[----:B------:R-:W-:Y:S05]  /*2da0*/  BSYNC B2 ;  /* 0x0000000000027941 */ /* 0x000fea0003800000 */
.L_x_10838:
        /* <DEDUP_REMOVED lines=44> */
.L_x_10837:
[----:B------:R-:W-:Y:S05]  /*3070*/  BSYNC B1 ;  /* 0x0000000000017941 */ /* 0x000fea0003800000 */
.L_x_10836:
        /* <DEDUP_REMOVED lines=14> */
.L_x_10840:
        /* <DEDUP_REMOVED lines=12> */
.L_x_10843:
[----:B------:R-:W-:Y:S02]  /*3220*/  IMAD.MOV.U32 R120, RZ, RZ, R4 ;  /* 0x000000ffff787224 */ /* 0x000fe400078e0004 */
.L_x_10844:
[----:B------:R-:W-:Y:S05]  /*3230*/  BSYNC B1 ;  /* 0x0000000000017941 */ /* 0x000fea0003800000 */
.L_x_10842:
        /* <DEDUP_REMOVED lines=16> */
.L_x_10848:
[----:B------:R-:W-:Y:S05]  /*3340*/  BSYNC B2 ;  /* 0x0000000000027941 */ /* 0x000fea0003800000 */
.L_x_10847:
        /* <DEDUP_REMOVED lines=44> */
.L_x_10846:
[----:B------:R-:W-:Y:S05]  /*3610*/  BSYNC B1 ;  /* 0x0000000000017941 */ /* 0x000fea0003800000 */
.L_x_10845:
[----:B0-----:R-:W0:Y:S01]  /*3620*/  I2F.U32 R9, R120 ;  /* 0x0000007800097306 */ /* 0x001e220000201000 */
        /* <DEDUP_REMOVED lines=9> */
.L_x_10841:
        /* <DEDUP_REMOVED lines=12> */
.L_x_10850:
[----:B------:R-:W-:Y:S02]  /*3780*/  IMAD.MOV.U32 R123, RZ, RZ, R4 ;  /* 0x000000ffff7b7224 */ /* 0x000fe400078e0004 */
.L_x_10851:
[----:B------:R-:W-:Y:S05]  /*3790*/  BSYNC B1 ;  /* 0x0000000000017941 */ /* 0x000fea0003800000 */
.L_x_10849:
        /* <DEDUP_REMOVED lines=16> */
.L_x_10855:
[----:B------:R-:W-:Y:S05]  /*38a0*/  BSYNC B2 ;  /* 0x0000000000027941 */ /* 0x000fea0003800000 */
.L_x_10854:
        /* <DEDUP_REMOVED lines=44> */
.L_x_10853:
[----:B------:R-:W-:Y:S05]  /*3b70*/  BSYNC B1 ;  /* 0x0000000000017941 */ /* 0x000fea0003800000 */
.L_x_10852:
        /* <DEDUP_REMOVED lines=13> */
.L_x_10856:
        /* <DEDUP_REMOVED lines=12> */
.L_x_10859:
[----:B------:R-:W-:Y:S02]  /*3d10*/  IMAD.MOV.U32 R123, RZ, RZ, R4 ;  /* 0x000000ffff7b7224 */ /* 0x000fe400078e0004 */
.L_x_10860:
[----:B------:R-:W-:Y:S05]  /*3d20*/  BSYNC B1 ;  /* 0x0000000000017941 */ /* 0x000fea0003800000 */
.L_x_10858:
        /* <DEDUP_REMOVED lines=16> */
.L_x_10864:
[----:B------:R-:W-:Y:S05]  /*3e30*/  BSYNC B2 ;  /* 0x0000000000027941 */ /* 0x000fea0003800000 */
.L_x_10863:
        /* <DEDUP_REMOVED lines=44> */
.L_x_10862:
[----:B------:R-:W-:Y:S05]  /*4100*/  BSYNC B1 ;  /* 0x0000000000017941 */ /* 0x000fea0003800000 */
.L_x_10861:
        /* <DEDUP_REMOVED lines=10> */
.L_x_10857:
        /* <DEDUP_REMOVED lines=12> */
.L_x_10866:
[----:B------:R-:W-:Y:S02]  /*4270*/  IMAD.MOV.U32 R123, RZ, RZ, R4 ;  /* 0x000000ffff7b7224 */ /* 0x000fe400078e0004 */
.L_x_10867:
[----:B------:R-:W-:Y:S05]  /*4280*/  BSYNC B1 ;  /* 0x0000000000017941 */ /* 0x000fea0003800000 */
.L_x_10865:
        /* <DEDUP_REMOVED lines=16> */
.L_x_10871:
[----:B------:R-:W-:Y:S05]  /*4390*/  BSYNC B2 ;  /* 0x0000000000027941 */ /* 0x000fea0003800000 */
.L_x_10870:
        /* <DEDUP_REMOVED lines=42> */
[----:B------:R-:W-:Y:S01]  /*4640*/  IMAD.MOV.U32 R6, RZ, RZ, R116 ;  /* 0x000000ffff067224 */ /* 0x000fe200078e0074 */
[----:B------:R-:W-:Y:S02]  /*4650*/  MOV R117, RZ ;  /* 0x000000ff00757202 */ /* 0x000fe40000000f00 */
.L_x_10869:
[----:B------:R-:W-:Y:S05]  /*4660*/  BSYNC B1 ;  /* 0x0000000000017941 */ /* 0x000fea0003800000 */
.L_x_10868:
        /* <DEDUP_REMOVED lines=13> */
.L_x_10872:
        /* <DEDUP_REMOVED lines=12> */
.L_x_10875:
[----:B------:R-:W-:Y:S02]  /*4800*/  IMAD.MOV.U32 R118, RZ, RZ, R4 ;  /* 0x000000ffff767224 */ /* 0x000fe400078e0004 */
.L_x_10876:
[----:B------:R-:W-:Y:S05]  /*4810*/  BSYNC B1 ;  /* 0x0000000000017941 */ /* 0x000fea0003800000 */
.L_x_10874:
        /* <DEDUP_REMOVED lines=16> */
.L_x_10880:
[----:B------:R-:W-:Y:S05]  /*4920*/  BSYNC B2 ;  /* 0x0000000000027941 */ /* 0x000fea0003800000 */
.L_x_10879:
        /* <DEDUP_REMOVED lines=44> */
.L_x_10878:
[----:B------:R-:W-:Y:S05]  /*4bf0*/  BSYNC B1 ;  /* 0x0000000000017941 */ /* 0x000fea0003800000 */
.L_x_10877:
        /* <DEDUP_REMOVED lines=10> */
.L_x_10873:
        /* <DEDUP_REMOVED lines=12> */
.L_x_10882:
[----:B------:R-:W-:Y:S02]  /*4d60*/  IMAD.MOV.U32 R118, RZ, RZ, R4 ;  /* 0x000000ffff767224 */ /* 0x000fe400078e0004 */
.L_x_10883:
[----:B------:R-:W-:Y:S05]  /*4d70*/  BSYNC B1 ;  /* 0x0000000000017941 */ /* 0x000fea0003800000 */
.L_x_10881:
        /* <DEDUP_REMOVED lines=16> */
.L_x_10887:
[----:B------:R-:W-:Y:S05]  /*4e80*/  BSYNC B2 ;  /* 0x0000000000027941 */ /* 0x000fea0003800000 */
.L_x_10886:
        /* <DEDUP_REMOVED lines=44> */
.L_x_10885:
[----:B------:R-:W-:Y:S05]  /*5150*/  BSYNC B1 ;  /* 0x0000000000017941 */ /* 0x000fea0003800000 */
.L_x_10884:
        /* <DEDUP_REMOVED lines=13> */
.L_x_10888:
        /* <DEDUP_REMOVED lines=12> */
.L_x_10891:
[----:B------:R-:W-:Y:S02]  /*52f0*/  IMAD.MOV.U32 R118, RZ, RZ, R4 ;  /* 0x000000ffff767224 */ /* 0x000fe400078e0004 */
.L_x_10892:
[----:B------:R-:W-:Y:S05]  /*5300*/  BSYNC B1 ;  /* 0x0000000000017941 */ /* 0x000fea0003800000 */
.L_x_10890:
        /* <DEDUP_REMOVED lines=16> */
.L_x_10896:
[----:B------:R-:W-:Y:S05]  /*5410*/  BSYNC B2 ;  /* 0x0000000000027941 */ /* 0x000fea0003800000 */
.L_x_10895:
        /* <DEDUP_REMOVED lines=44> */
.L_x_10894:
[----:B------:R-:W-:Y:S05]  /*56e0*/  BSYNC B1 ;  /* 0x0000000000017941 */ /* 0x000fea0003800000 */
.L_x_10893:
        /* <DEDUP_REMOVED lines=10> */
.L_x_10889:
        /* <DEDUP_REMOVED lines=12> */
.L_x_10898:
[----:B------:R-:W-:Y:S02]  /*5850*/  IMAD.MOV.U32 R118, RZ, RZ, R4 ;  /* 0x000000ffff767224 */ /* 0x000fe400078e0004 */
.L_x_10899:
[----:B------:R-:W-:Y:S05]  /*5860*/  BSYNC B1 ;  /* 0x0000000000017941 */ /* 0x000fea0003800000 */
.L_x_10897:
        /* <DEDUP_REMOVED lines=16> */
.L_x_10903:
[----:B------:R-:W-:Y:S05]  /*5970*/  BSYNC B2 ;  /* 0x0000000000027941 */ /* 0x000fea0003800000 */
.L_x_10902:
        /* <DEDUP_REMOVED lines=44> */
.L_x_10901:
[----:B------:R-:W-:Y:S05]  /*5c40*/  BSYNC B1 ;  /* 0x0000000000017941 */ /* 0x000fea0003800000 */
.L_x_10900:
        /* <DEDUP_REMOVED lines=13> */
.L_x_10904:
        /* <DEDUP_REMOVED lines=12> */
.L_x_10907:
[----:B------:R-:W-:Y:S02]  /*5de0*/  MOV R141, R4 ;  /* 0x00000004008d7202 */ /* 0x000fe40000000f00 */
.L_x_10908:
[----:B------:R-:W-:Y:S05]  /*5df0*/  BSYNC B1 ;  /* 0x0000000000017941 */ /* 0x000fea0003800000 */
.L_x_10906:
        /* <DEDUP_REMOVED lines=18> */
.L_x_10912:
[----:B------:R-:W-:Y:S05]  /*5f20*/  BSYNC B2 ;  /* 0x0000000000027941 */ /* 0x000fea0003800000 */
.L_x_10911:
        /* <DEDUP_REMOVED lines=44> */
.L_x_10910:
[----:B------:R-:W-:Y:S05]  /*61f0*/  BSYNC B1 ;  /* 0x0000000000017941 */ /* 0x000fea0003800000 */
.L_x_10909:
        /* <DEDUP_REMOVED lines=10> */
.L_x_10905:
        /* <DEDUP_REMOVED lines=20> */
[----:B------:R-:W-:Y:S02]  /*63e0*/  F2FP.PACK_AB R119, R140, R123 ;  /* 0x0000007b8c77723e */ /* 0x000fe400000000ff */
[----:B------:R-:W-:Y:S02]  /*63f0*/  LOP3.LUT R144, R150, R144, R126, 0xfe, !PT ;  /* 0x0000009096907212 */ /* 0x000fe400078efe7e */
[----:B------:R-:W-:Y:S02]  /*6400*/  F2FP.PACK_AB R118, R139, R120 ;  /* 0x000000788b76723e */ /* 0x000fe400000000ff */
        /* <DEDUP_REMOVED lines=31> */
.L_x_10913:
        /* <DEDUP_REMOVED lines=15> */
.L_x_10915:
[----:B--2---:R-:W-:Y:S02]  /*66f0*/  IMAD.MOV.U32 R135, RZ, RZ, R4 ;  /* 0x000000ffff877224 */ /* 0x004fe400078e0004 */
.L_x_10916:
[----:B------:R-:W-:Y:S05]  /*6700*/  BSYNC B1 ;  /* 0x0000000000017941 */ /* 0x000fea0003800000 */
.L_x_10914:
        /* <DEDUP_REMOVED lines=16> */
.L_x_10920:
[----:B------:R-:W-:Y:S05]  /*6810*/  BSYNC B2 ;  /* 0x0000000000027941 */ /* 0x000fea0003800000 */
.L_x_10919:
        /* <DEDUP_REMOVED lines=44> */
.L_x_10918:
[----:B------:R-:W-:Y:S05]  /*6ae0*/  BSYNC B1 ;  /* 0x0000000000017941 */ /* 0x000fea0003800000 */
.L_x_10917:
[----:B------:R-:W1:Y:S01]  /*6af0*/  I2F.U32 R125, R135 ;  /* 0x00000087007d7306 */ /* 0x000e620000201000 */
[----:B-----5:R-:W-:-:S05]  /*6b00*/  HADD2.F32 R126, -RZ, R116.H0_H0 ;  /* 0x20000074ff7e7230 */ /* 0x020fca0000004100 */
        /* <DEDUP_REMOVED lines=12> */
.L_x_10921:
        /* <DEDUP_REMOVED lines=12> */
.L_x_10924:
[----:B------:R-:W-:Y:S02]  /*6c90*/  IMAD.MOV.U32 R127, RZ, RZ, R4 ;  /* 0x000000ffff7f7224 */ /* 0x000fe400078e0004 */
.L_x_10925:
[----:B------:R-:W-:Y:S05]  /*6ca0*/  BSYNC B1 ;  /* 0x0000000000017941 */ /* 0x000fea0003800000 */
.L_x_10923:
        /* <DEDUP_REMOVED lines=16> */
.L_x_10929:
[----:B------:R-:W-:Y:S05]  /*6db0*/  BSYNC B2 ;  /* 0x0000000000027941 */ /* 0x000fea0003800000 */
.L_x_10928:
        /* <DEDUP_REMOVED lines=43> */
.L_x_10927:
[----:B------:R-:W-:Y:S05]  /*7070*/  BSYNC B1 ;  /* 0x0000000000017941 */ /* 0x000fea0003800000 */
.L_x_10926:
        /* <DEDUP_REMOVED lines=10> */
.L_x_10922:
        /* <DEDUP_REMOVED lines=12> */
.L_x_10931:
[----:B------:R-:W-:Y:S02]  /*71e0*/  IMAD.MOV.U32 R127, RZ, RZ, R4 ;  /* 0x000000ffff7f7224 */ /* 0x000fe400078e0004 */
.L_x_10932:
[----:B------:R-:W-:Y:S05]  /*71f0*/  BSYNC B1 ;  /* 0x0000000000017941 */ /* 0x000fea0003800000 */
.L_x_10930:
        /* <DEDUP_REMOVED lines=16> */
.L_x_10936:
[----:B------:R-:W-:Y:S05]  /*7300*/  BSYNC B2 ;  /* 0x0000000000027941 */ /* 0x000fea0003800000 */
.L_x_10935:
        /* <DEDUP_REMOVED lines=44> */
.L_x_10934:
[----:B------:R-:W-:Y:S05]  /*75d0*/  BSYNC B1 ;  /* 0x0000000000017941 */ /* 0x000fea0003800000 */
.L_x_10933:
        /* <DEDUP_REMOVED lines=14> */
.L_x_10937:
        /* <DEDUP_REMOVED lines=12> */
.L_x_10940:
[----:B------:R-:W-:Y:S02]  /*7780*/  MOV R116, R4 ;  /* 0x0000000400747202 */ /* 0x000fe40000000f00 */
.L_x_10941:
[----:B------:R-:W-:Y:S05]  /*7790*/  BSYNC B1 ;  /* 0x0000000000017941 */ /* 0x000fea0003800000 */
.L_x_10939:
        /* <DEDUP_REMOVED lines=16> */
.L_x_10945:
[----:B------:R-:W-:Y:S05]  /*78a0*/  BSYNC B2 ;  /* 0x0000000000027941 */ /* 0x000fea0003800000 */
.L_x_10944:
        /* <DEDUP_REMOVED lines=43> */
.L_x_10943:
[----:B------:R-:W-:Y:S05]  /*7b60*/  BSYNC B1 ;  /* 0x0000000000017941 */ /* 0x000fea0003800000 */
.L_x_10942:
        /* <DEDUP_REMOVED lines=10> */
.L_x_10938:
        /* <DEDUP_REMOVED lines=12> */
.L_x_10947:
[----:B------:R-:W-:Y:S02]  /*7cd0*/  IMAD.MOV.U32 R116, RZ, RZ, R4 ;  /* 0x000000ffff747224 */ /* 0x000fe400078e0004 */
.L_x_10948:
[----:B------:R-:W-:Y:S05]  /*7ce0*/  BSYNC B1 ;  /* 0x0000000000017941 */ /* 0x000fea0003800000 */
.L_x_10946:
        /* <DEDUP_REMOVED lines=16> */
.L_x_10952:
[----:B------:R-:W-:Y:S05]  /*7df0*/  BSYNC B2 ;  /* 0x0000000000027941 */ /* 0x000fea0003800000 */
.L_x_10951:
        /* <DEDUP_REMOVED lines=44> */
.L_x_10950:
[----:B------:R-:W-:Y:S05]  /*80c0*/  BSYNC B1 ;  /* 0x0000000000017941 */ /* 0x000fea0003800000 */
.L_x_10949:
        /* <DEDUP_REMOVED lines=14> */
.L_x_10953:
        /* <DEDUP_REMOVED lines=12> */
.L_x_10956:
[----:B------:R-:W-:Y:S02]  /*8270*/  IMAD.MOV.U32 R116, RZ, RZ, R4 ;  /* 0x000000ffff747224 */ /* 0x000fe400078e0004 */
.L_x_10957:
[----:B------:R-:W-:Y:S05]  /*8280*/  BSYNC B1 ;  /* 0x0000000000017941 */ /* 0x000fea0003800000 */
.L_x_10955:
        /* <DEDUP_REMOVED lines=16> */
.L_x_10961:
[----:B------:R-:W-:Y:S05]  /*8390*/  BSYNC B2 ;  /* 0x0000000000027941 */ /* 0x000fea0003800000 */
.L_x_10960:
        /* <DEDUP_REMOVED lines=44> */
.L_x_10959:
[----:B------:R-:W-:Y:S05]  /*8660*/  BSYNC B1 ;  /* 0x0000000000017941 */ /* 0x000fea0003800000 */
.L_x_10958:
        /* <DEDUP_REMOVED lines=10> */
.L_x_10954:
        /* <DEDUP_REMOVED lines=12> */
.L_x_10963:
[----:B------:R-:W-:Y:S02]  /*87d0*/  IMAD.MOV.U32 R116, RZ, RZ, R4 ;  /* 0x000000ffff747224 */ /* 0x000fe400078e0004 */
.L_x_10964:
[----:B------:R-:W-:Y:S05]  /*87e0*/  BSYNC B1 ;  /* 0x0000000000017941 */ /* 0x000fea0003800000 */
.L_x_10962:
        /* <DEDUP_REMOVED lines=16> */
.L_x_10968:
[----:B------:R-:W-:Y:S05]  /*88f0*/  BSYNC B2 ;  /* 0x0000000000027941 */ /* 0x000fea0003800000 */
.L_x_10967:
        /* <DEDUP_REMOVED lines=44> */
.L_x_10966:
[----:B------:R-:W-:Y:S05]  /*8bc0*/  BSYNC B1 ;  /* 0x0000000000017941 */ /* 0x000fea0003800000 */
.L_x_10965:
        /* <DEDUP_REMOVED lines=14> */
.L_x_10969:
        /* <DEDUP_REMOVED lines=12> */
.L_x_10972:
[----:B------:R-:W-:Y:S02]  /*8d70*/  IMAD.MOV.U32 R135, RZ, RZ, R4 ;  /* 0x000000ffff877224 */ /* 0x000fe400078e0004 */
.L_x_10973:
[----:B------:R-:W-:Y:S05]  /*8d80*/  BSYNC B1 ;  /* 0x0000000000017941 */ /* 0x000fea0003800000 */
.L_x_10971:
        /* <DEDUP_REMOVED lines=16> */
.L_x_10977:
[----:B------:R-:W-:Y:S05]  /*8e90*/  BSYNC B2 ;  /* 0x0000000000027941 */ /* 0x000fea0003800000 */
.L_x_10976:
        /* <DEDUP_REMOVED lines=44> */
.L_x_10975:
[----:B------:R-:W-:Y:S05]  /*9160*/  BSYNC B1 ;  /* 0x0000000000017941 */ /* 0x000fea0003800000 */
.L_x_10974:
        /* <DEDUP_REMOVED lines=10> */
.L_x_10970:
        /* <DEDUP_REMOVED lines=12> */
.L_x_10979:
[----:B------:R-:W-:Y:S02]  /*92d0*/  IMAD.MOV.U32 R135, RZ, RZ, R4 ;  /* 0x000000ffff877224 */ /* 0x000fe400078e0004 */
.L_x_10980:
[----:B------:R-:W-:Y:S05]  /*92e0*/  BSYNC B1 ;  /* 0x0000000000017941 */ /* 0x000fea0003800000 */
.L_x_10978:
        /* <DEDUP_REMOVED lines=16> */
.L_x_10984:
[----:B------:R-:W-:Y:S05]  /*93f0*/  BSYNC B2 ;  /* 0x0000000000027941 */ /* 0x000fea0003800000 */
.L_x_10983:
        /* <DEDUP_REMOVED lines=44> */
.L_x_10982:
[----:B------:R-:W-:Y:S05]  /*96c0*/  BSYNC B1 ;  /* 0x0000000000017941 */ /* 0x000fea0003800000 */
.L_x_10981:
[----:B------:R-:W1:Y:S01]  /*96d0*/  I2F.U32 R135, R135 ;  /* 0x0000008700877306 */ /* 0x000e620000201000 */
[----:B------:R-:W-:-:S05]  /*96e0*/  HADD2.F32 R144, -RZ, R118.H0_H0 ;  /* 0x20000076ff907230 */ /* 0x000fca0000004100 */
[----:B------:R-:W-:Y:S02]  /*96f0*/  FMUL.FTZ R144, R144, c[0x0][0x1e8] ;  /* 0x00007a0090907a20 */ /* 0x000fe40000410000 */
[----:B-1----:R-:W-:-:S05]  /*9700*/  FFMA.FTZ R116, R135, R148, 1.1641532182693481445e-10 ;  /* 0x2f00000087747423 */ /* 0x002fca0000010094 */
        /* <DEDUP_REMOVED lines=9> */
.L_x_10985:
        /* <DEDUP_REMOVED lines=12> */
.L_x_10988:
[----:B------:R-:W-:Y:S02]  /*9860*/  MOV R135, R4 ;  /* 0x0000000400877202 */ /* 0x000fe40000000f00 */
.L_x_10989:
[----:B------:R-:W-:Y:S05]  /*9870*/  BSYNC B1 ;  /* 0x0000000000017941 */ /* 0x000fea0003800000 */
.L_x_10987:
        /* <DEDUP_REMOVED lines=16> */
.L_x_10993:
[----:B------:R-:W-:Y:S05]  /*9980*/  BSYNC B2 ;  /* 0x0000000000027941 */ /* 0x000fea0003800000 */
.L_x_10992:
        /* <DEDUP_REMOVED lines=44> */
.L_x_10991:
[----:B------:R-:W-:Y:S05]  /*9c50*/  BSYNC B1 ;  /* 0x0000000000017941 */ /* 0x000fea0003800000 */
.L_x_10990:
        /* <DEDUP_REMOVED lines=10> */
.L_x_10986:
        /* <DEDUP_REMOVED lines=12> */
.L_x_10995:
[----:B------:R-:W-:Y:S02]  /*9dc0*/  MOV R135, R4 ;  /* 0x0000000400877202 */ /* 0x000fe40000000f00 */
.L_x_10996:
[----:B------:R-:W-:Y:S05]  /*9dd0*/  BSYNC B1 ;  /* 0x0000000000017941 */ /* 0x000fea0003800000 */
.L_x_10994:
        /* <DEDUP_REMOVED lines=16> */
.L_x_11000:
[----:B------:R-:W-:Y:S05]  /*9ee0*/  BSYNC B2 ;  /* 0x0000000000027941 */ /* 0x000fea0003800000 */
.L_x_10999:
        /* <DEDUP_REMOVED lines=44> */
.L_x_10998:
[----:B------:R-:W-:Y:S05]  /*a1b0*/  BSYNC B1 ;  /* 0x0000000000017941 */ /* 0x000fea0003800000 */
.L_x_10997:
        /* <DEDUP_REMOVED lines=13> */
.L_x_11001:
        /* <DEDUP_REMOVED lines=12> */
.L_x_11004:
[----:B------:R-:W-:Y:S02]  /*a350*/  IMAD.MOV.U32 R118, RZ, RZ, R4 ;  /* 0x000000ffff767224 */ /* 0x000fe400078e0004 */
.L_x_11005:
[----:B------:R-:W-:Y:S05]  /*a360*/  BSYNC B1 ;  /* 0x0000000000017941 */ /* 0x000fea0003800000 */
.L_x_11003:
        /* <DEDUP_REMOVED lines=16> */
.L_x_11009:
[----:B------:R-:W-:Y:S05]  /*a470*/  BSYNC B2 ;  /* 0x0000000000027941 */ /* 0x000fea0003800000 */
.L_x_11008:
        /* <DEDUP_REMOVED lines=44> */
.L_x_11007:
[----:B------:R-:W-:Y:S05]  /*a740*/  BSYNC B1 ;  /* 0x0000000000017941 */ /* 0x000fea0003800000 */
.L_x_11006:
        /* <DEDUP_REMOVED lines=10> */
.L_x_11002:
        /* <DEDUP_REMOVED lines=12> */
.L_x_11011:
[----:B------:R-:W-:Y:S02]  /*a8b0*/  IMAD.MOV.U32 R118, RZ, RZ, R4 ;  /* 0x000000ffff767224 */ /* 0x000fe400078e0004 */
.L_x_11012:
[----:B------:R-:W-:Y:S05]  /*a8c0*/  BSYNC B1 ;  /* 0x0000000000017941 */ /* 0x000fea0003800000 */
.L_x_11010:
        /* <DEDUP_REMOVED lines=16> */
.L_x_11016:
[----:B------:R-:W-:Y:S05]  /*a9d0*/  BSYNC B2 ;  /* 0x0000000000027941 */ /* 0x000fea0003800000 */
.L_x_11015:
        /* <DEDUP_REMOVED lines=44> */
.L_x_11014:
[----:B------:R-:W-:Y:S05]  /*aca0*/  BSYNC B1 ;  /* 0x0000000000017941 */ /* 0x000fea0003800000 */
.L_x_11013:
        /* <DEDUP_REMOVED lines=13> */
.L_x_11017:
        /* <DEDUP_REMOVED lines=12> */
.L_x_11020:
[----:B------:R-:W-:Y:S02]  /*ae40*/  IMAD.MOV.U32 R118, RZ, RZ, R4 ;  /* 0x000000ffff767224 */ /* 0x000fe400078e0004 */
.L_x_11021:
[----:B------:R-:W-:Y:S05]  /*ae50*/  BSYNC B1 ;  /* 0x0000000000017941 */ /* 0x000fea0003800000 */
.L_x_11019:
        /* <DEDUP_REMOVED lines=16> */
.L_x_11025:
[----:B------:R-:W-:Y:S05]  /*af60*/  BSYNC B2 ;  /* 0x0000000000027941 */ /* 0x000fea0003800000 */
.L_x_11024:
        /* <DEDUP_REMOVED lines=44> */
.L_x_11023:
[----:B------:R-:W-:Y:S05]  /*b230*/  BSYNC B1 ;  /* 0x0000000000017941 */ /* 0x000fea0003800000 */
.L_x_11022:
        /* <DEDUP_REMOVED lines=10> */
.L_x_11018:
        /* <DEDUP_REMOVED lines=12> */
.L_x_11027:
[----:B------:R-:W-:Y:S02]  /*b3a0*/  IMAD.MOV.U32 R118, RZ, RZ, R4 ;  /* 0x000000ffff767224 */ /* 0x000fe400078e0004 */
.L_x_11028:
[----:B------:R-:W-:Y:S05]  /*b3b0*/  BSYNC B1 ;  /* 0x0000000000017941 */ /* 0x000fea0003800000 */
.L_x_11026:
        /* <DEDUP_REMOVED lines=16> */
.L_x_11032:
[----:B------:R-:W-:Y:S05]  /*b4c0*/  BSYNC B2 ;  /* 0x0000000000027941 */ /* 0x000fea0003800000 */
.L_x_11031:
        /* <DEDUP_REMOVED lines=44> */
.L_x_11030:
[----:B------:R-:W-:Y:S05]  /*b790*/  BSYNC B1 ;  /* 0x0000000000017941 */ /* 0x000fea0003800000 */
.L_x_11029:
        /* <DEDUP_REMOVED lines=13> */
.L_x_11033:
        /* <DEDUP_REMOVED lines=12> */
.L_x_11036:
[----:B------:R-:W-:Y:S02]  /*b930*/  IMAD.MOV.U32 R156, RZ, RZ, R4 ;  /* 0x000000ffff9c7224 */ /* 0x000fe400078e0004 */
.L_x_11037:
[----:B------:R-:W-:Y:S05]  /*b940*/  BSYNC B1 ;  /* 0x0000000000017941 */ /* 0x000fea0003800000 */
.L_x_11035:
        /* <DEDUP_REMOVED lines=18> */
.L_x_11041:
[----:B------:R-:W-:Y:S05]  /*ba70*/  BSYNC B2 ;  /* 0x0000000000027941 */ /* 0x000fea0003800000 */
.L_x_11040:
        /* <DEDUP_REMOVED lines=44> */
.L_x_11039:
[----:B------:R-:W-:Y:S05]  /*bd40*/  BSYNC B1 ;  /* 0x0000000000017941 */ /* 0x000fea0003800000 */
.L_x_11038:
        /* <DEDUP_REMOVED lines=10> */
.L_x_11034:
        /* <DEDUP_REMOVED lines=14> */
[----:B------:R-:W-:Y:S01]  /*bed0*/  F2FP.PACK_AB R119, R147, R146 ;  /* 0x000000929377723e */ /* 0x000fe200000000ff */
[----:B------:R-:W-:Y:S01]  /*bee0*/  IMAD.WIDE.U32 R152, R152, 0x10000, RZ ;  /* 0x0001000098987825 */ /* 0x000fe200078e00ff */
[----:B------:R-:W-:Y:S02]  /*bef0*/  F2FP.PACK_AB R118, R145, R144 ;  /* 0x000000909176723e */ /* 0x000fe400000000ff */
[----:B------:R-:W-:Y:S02]  /*bf00*/  F2FP.PACK_AB R117, R142, R127 ;  /* 0x0000007f8e75723e */ /* 0x000fe400000000ff */
[----:B------:R-:W-:Y:S02]  /*bf10*/  F2FP.PACK_AB R116, R137, R126 ;  /* 0x0000007e8974723e */ /* 0x000fe400000000ff */
        /* <DEDUP_REMOVED lines=33> */
.L_x_11042:
        /* <DEDUP_REMOVED lines=16> */
.L_x_11044:
[----:B-1----:R-:W-:Y:S02]  /*c230*/  IMAD.MOV.U32 R156, RZ, RZ, R4 ;  /* 0x000000ffff9c7224 */ /* 0x002fe400078e0004 */
.L_x_11045:
[----:B------:R-:W-:Y:S05]  /*c240*/  BSYNC B1 ;  /* 0x0000000000017941 */ /* 0x000fea0003800000 */
.L_x_11043:
        /* <DEDUP_REMOVED lines=16> */
.L_x_11049:
[----:B------:R-:W-:Y:S05]  /*c350*/  BSYNC B2 ;  /* 0x0000000000027941 */ /* 0x000fea0003800000 */
.L_x_11048:
        /* <DEDUP_REMOVED lines=44> */
.L_x_11047:
[----:B------:R-:W-:Y:S05]  /*c620*/  BSYNC B1 ;  /* 0x0000000000017941 */ /* 0x000fea0003800000 */
.L_x_11046:
        /* <DEDUP_REMOVED lines=14> */
.L_x_11050:
        /* <DEDUP_REMOVED lines=12> */
.L_x_11053:
[----:B------:R-:W-:Y:S02]  /*c7d0*/  IMAD.MOV.U32 R135, RZ, RZ, R4 ;  /* 0x000000ffff877224 */ /* 0x000fe400078e0004 */
.L_x_11054:
[----:B------:R-:W-:Y:S05]  /*c7e0*/  BSYNC B1 ;  /* 0x0000000000017941 */ /* 0x000fea0003800000 */
.L_x_11052:
        /* <DEDUP_REMOVED lines=16> */
.L_x_11058:
[----:B------:R-:W-:Y:S05]  /*c8f0*/  BSYNC B2 ;  /* 0x0000000000027941 */ /* 0x000fea0003800000 */
.L_x_11057:
        /* <DEDUP_REMOVED lines=42> */
[----:B------:R-:W-:Y:S02]  /*cba0*/  IMAD.MOV.U32 R152, RZ, RZ, RZ ;  /* 0x000000ffff987224 */ /* 0x000fe400078e00ff */
.L_x_11056:
[----:B------:R-:W-:Y:S05]  /*cbb0*/  BSYNC B1 ;  /* 0x0000000000017941 */ /* 0x000fea0003800000 */
.L_x_11055:
[----:B------:R-:W1:Y:S01]  /*cbc0*/  I2F.U32 R5, R135 ;  /* 0x0000008700057306 */ /* 0x000e620000201000 */
[----:B------:R-:W-:Y:S01]  /*cbd0*/  HADD2.F32 R151, -RZ, R112.H0_H0 ;  /* 0x20000070ff977230 */ /* 0x000fe20000004100 */
[----:B-1----:R-:W-:-:S05]  /*cbe0*/  FFMA.FTZ R5, R5, R148, 1.1641532182693481445e-10 ;  /* 0x2f00000005057423 */ /* 0x002fca0000010094 */
[----:B------:R-:W-:Y:S01]  /*cbf0*/  FSETP.GTU.FTZ.AND P2, PT, R5, c[0x0][0x1e4], PT ;  /* 0x0000790005007a0b */ /* 0x000fe20003f5c000 */
[----:B------:R-:W-:Y:S01]  /*cc00*/  FMUL.FTZ R5, R151, c[0x0][0x1e8] ;  /* 0x00007a0097057a20 */ /* 0x000fe20000410000 */
[----:B------:R-:W-:-:S04]  /*cc10*/  @P0 HADD2.F32 R151, -RZ, R108.H0_H0 ;  /* 0x2000006cff970230 */ /* 0x000fc80000004100 */
[----:B------:R-:W-:-:S05]  /*cc20*/  FSEL R5, R5, RZ, !P2 ;  /* 0x000000ff05057208 */ /* 0x000fca0005000000 */
[----:B------:R-:W-:Y:S01]  /*cc30*/  FADD.FTZ R150, R150, R5 ;  /* 0x0000000596967221 */ /* 0x000fe20000010000 */
[----:B------:R-:W-:-:S03]  /*cc40*/  SEL R5, RZ, 0x1, P2 ;  /* 0x00000001ff057807 */ /* 0x000fc60001000000 */
[----:B------:R-:W-:Y:S02]  /*cc50*/  @P0 FADD.FTZ R150, R151, R150 ;  /* 0x0000009697960221 */ /* 0x000fe40000010000 */
.L_x_11051:
        /* <DEDUP_REMOVED lines=12> */
.L_x_11060:
[----:B------:R-:W-:Y:S02]  /*cd20*/  IMAD.MOV.U32 R135, RZ, RZ, R4 ;  /* 0x000000ffff877224 */ /* 0x000fe400078e0004 */
.L_x_11061:
[----:B------:R-:W-:Y:S05]  /*cd30*/  BSYNC B1 ;  /* 0x0000000000017941 */ /* 0x000fea0003800000 */
.L_x_11059:
        /* <DEDUP_REMOVED lines=16> */
.L_x_11065:
[----:B------:R-:W-:Y:S05]  /*ce40*/  BSYNC B2 ;  /* 0x0000000000027941 */ /* 0x000fea0003800000 */
.L_x_11064:
        /* <DEDUP_REMOVED lines=44> */
.L_x_11063:
[----:B------:R-:W-:Y:S05]  /*d110*/  BSYNC B1 ;  /* 0x0000000000017941 */ /* 0x000fea0003800000 */
.L_x_11062:
        /* <DEDUP_REMOVED lines=14> */
.L_x_11066:
        /* <DEDUP_REMOVED lines=12> */
.L_x_11069:
[----:B------:R-:W-:Y:S02]  /*d2c0*/  MOV R116, R4 ;  /* 0x0000000400747202 */ /* 0x000fe40000000f00 */
.L_x_11070:
[----:B------:R-:W-:Y:S05]  /*d2d0*/  BSYNC B1 ;  /* 0x0000000000017941 */ /* 0x000fea0003800000 */
.L_x_11068:
        /* <DEDUP_REMOVED lines=16> */
.L_x_11074:
[----:B------:R-:W-:Y:S05]  /*d3e0*/  BSYNC B2 ;  /* 0x0000000000027941 */ /* 0x000fea0003800000 */
.L_x_11073:
        /* <DEDUP_REMOVED lines=43> */
.L_x_11072:
[----:B------:R-:W-:Y:S05]  /*d6a0*/  BSYNC B1 ;  /* 0x0000000000017941 */ /* 0x000fea0003800000 */
.L_x_11071:
        /* <DEDUP_REMOVED lines=8> */
[----:B------:R-:W-:-:S05]  /*d730*/  @P0 HADD2.F32 R152, -RZ, R108.H1_H1 ;  /* 0x3000006cff980230 */ /* 0x000fca0000004100 */
[----:B------:R-:W-:Y:S02]  /*d740*/  @P0 FADD.FTZ R153, R152, R153 ;  /* 0x0000009998990221 */ /* 0x000fe40000010000 */
.L_x_11067:
        /* <DEDUP_REMOVED lines=12> */
.L_x_11076:
[----:B------:R-:W-:Y:S02]  /*d810*/  IMAD.MOV.U32 R116, RZ, RZ, R4 ;  /* 0x000000ffff747224 */ /* 0x000fe400078e0004 */
.L_x_11077:
[----:B------:R-:W-:Y:S05]  /*d820*/  BSYNC B1 ;  /* 0x0000000000017941 */ /* 0x000fea0003800000 */
.L_x_11075:
        /* <DEDUP_REMOVED lines=16> */
.L_x_11081:
[----:B------:R-:W-:Y:S05]  /*d930*/  BSYNC B2 ;  /* 0x0000000000027941 */ /* 0x000fea0003800000 */
.L_x_11080:
[----:B------:R-:W-:Y:S01]  /*d940*/  LOP3.LUT R0, R0, UR5, R3, 0x96, !PT ;  /* 0x0000000500007c12 */ /* 0x000fe2000f8e9603 */
[----:B------:R-:W-:Y:S01]  /*d950*/  IMAD.HI.U32 R135, R132, -0x326172a9, RZ ;  /* 0xcd9e8d5784877827 */ /* 0x000fe200078e00ff */
[----:B------:R-:W-:-:S03]  /*d960*/  MOV R152, RZ ;  /* 0x000000ff00987202 */ /* 0x000fc60000000f00 */
        /* <DEDUP_REMOVED lines=41> */
.L_x_11079:
[----:B------:R-:W-:Y:S05]  /*dc00*/  BSYNC B1 ;  /* 0x0000000000017941 */ /* 0x000fea0003800000 */
.L_x_11078:
        /* <DEDUP_REMOVED lines=14> */
.L_x_11082:
        /* <DEDUP_REMOVED lines=12> */
.L_x_11085:
[----:B------:R-:W-:Y:S02]  /*ddb0*/  IMAD.MOV.U32 R116, RZ, RZ, R4 ;  /* 0x000000ffff747224 */ /* 0x000fe400078e0004 */
.L_x_11086:
[----:B------:R-:W-:Y:S05]  /*ddc0*/  BSYNC B1 ;  /* 0x0000000000017941 */ /* 0x000fea0003800000 */
.L_x_11084:
        /* <DEDUP_REMOVED lines=16> */
.L_x_11090:
[----:B------:R-:W-:Y:S05]  /*ded0*/  BSYNC B2 ;  /* 0x0000000000027941 */ /* 0x000fea0003800000 */
.L_x_11089:
        /* <DEDUP_REMOVED lines=44> */
.L_x_11088:
[----:B------:R-:W-:Y:S05]  /*e1a0*/  BSYNC B1 ;  /* 0x0000000000017941 */ /* 0x000fea0003800000 */
.L_x_11087:
[----:B------:R-:W1:Y:S01]  /*e1b0*/  I2F.U32 R155, R116 ;  /* 0x00000074009b7306 */ /* 0x000e620000201000 */
[----:B0-----:R-:W-:Y:S02]  /*e1c0*/  HADD2.F32 R8, -RZ, R113.H0_H0 ;  /* 0x20000071ff087230 */ /* 0x001fe40000004100 */
[----:B------:R-:W-:-:S03]  /*e1d0*/  @P0 HADD2.F32 R152, -RZ, R109.H0_H0 ;  /* 0x2000006dff980230 */ /* 0x000fc60000004100 */
[----:B------:R-:W-:Y:S02]  /*e1e0*/  FMUL.FTZ R8, R8, c[0x0][0x1e8] ;  /* 0x00007a0008087a20 */ /* 0x000fe40000410000 */
[----:B-1----:R-:W-:-:S05]  /*e1f0*/  FFMA.FTZ R155, R155, R148, 1.1641532182693481445e-10 ;  /* 0x2f0000009b9b7423 */ /* 0x002fca0000010094 */
[----:B------:R-:W-:-:S04]  /*e200*/  FSETP.GTU.FTZ.AND P2, PT, R155, c[0x0][0x1e4], PT ;  /* 0x000079009b007a0b */ /* 0x000fc80003f5c000 */
[----:B------:R-:W-:-:S05]  /*e210*/  FSEL R8, R8, RZ, !P2 ;  /* 0x000000ff08087208 */ /* 0x000fca0005000000 */
[----:B------:R-:W-:Y:S01]  /*e220*/  FADD.FTZ R151, R151, R8 ;  /* 0x0000000897977221 */ /* 0x000fe20000010000 */
[----:B------:R-:W-:-:S03]  /*e230*/  SEL R8, RZ, 0x1, P2 ;  /* 0x00000001ff087807 */ /* 0x000fc60001000000 */
[----:B------:R-:W-:Y:S02]  /*e240*/  @P0 FADD.FTZ R151, R152, R151 ;  /* 0x0000009798970221 */ /* 0x000fe40000010000 */
.L_x_11083:
        /* <DEDUP_REMOVED lines=12> */
.L_x_11092:
[----:B------:R-:W-:Y:S02]  /*e310*/  IMAD.MOV.U32 R116, RZ, RZ, R4 ;  /* 0x000000ffff747224 */ /* 0x000fe400078e0004 */
.L_x_11093:
[----:B------:R-:W-:Y:S05]  /*e320*/  BSYNC B1 ;  /* 0x0000000000017941 */ /* 0x000fea0003800000 */
.L_x_11091:
        /* <DEDUP_REMOVED lines=16> */
.L_x_11097:
[----:B------:R-:W-:Y:S05]  /*e430*/  BSYNC B2 ;  /* 0x0000000000027941 */ /* 0x000fea0003800000 */
.L_x_11096:
        /* <DEDUP_REMOVED lines=44> */
.L_x_11095:
[----:B------:R-:W-:Y:S05]  /*e700*/  BSYNC B1 ;  /* 0x0000000000017941 */ /* 0x000fea0003800000 */
.L_x_11094:
        /* <DEDUP_REMOVED lines=14> */
.L_x_11098:
        /* <DEDUP_REMOVED lines=12> */
.L_x_11101:
[----:B------:R-:W-:Y:S02]  /*e8b0*/  IMAD.MOV.U32 R135, RZ, RZ, R4 ;  /* 0x000000ffff877224 */ /* 0x000fe400078e0004 */
.L_x_11102:
[----:B------:R-:W-:Y:S05]  /*e8c0*/  BSYNC B1 ;  /* 0x0000000000017941 */ /* 0x000fea0003800000 */
.L_x_11100:
        /* <DEDUP_REMOVED lines=16> */
.L_x_11106:
[----:B------:R-:W-:Y:S05]  /*e9d0*/  BSYNC B2 ;  /* 0x0000000000027941 */ /* 0x000fea0003800000 */
.L_x_11105:
        /* <DEDUP_REMOVED lines=44> */
.L_x_11104:
[----:B------:R-:W-:Y:S05]  /*eca0*/  BSYNC B1 ;  /* 0x0000000000017941 */ /* 0x000fea0003800000 */
.L_x_11103:
[----:B0-----:R-:W0:Y:S01]  /*ecb0*/  I2F.U32 R9, R135 ;  /* 0x0000008700097306 */ /* 0x001e220000201000 */
        /* <DEDUP_REMOVED lines=9> */
.L_x_11099:
        /* <DEDUP_REMOVED lines=12> */
.L_x_11108:
[----:B------:R-:W-:Y:S02]  /*ee10*/  IMAD.MOV.U32 R135, RZ, RZ, R4 ;  /* 0x000000ffff877224 */ /* 0x000fe400078e0004 */
.L_x_11109:
[----:B------:R-:W-:Y:S05]  /*ee20*/  BSYNC B1 ;  /* 0x0000000000017941 */ /* 0x000fea0003800000 */
.L_x_11107:
        /* <DEDUP_REMOVED lines=16> */
.L_x_11113:
[----:B------:R-:W-:Y:S05]  /*ef30*/  BSYNC B2 ;  /* 0x0000000000027941 */ /* 0x000fea0003800000 */
.L_x_11112:
        /* <DEDUP_REMOVED lines=44> */
.L_x_11111:
[----:B------:R-:W-:Y:S05]  /*f200*/  BSYNC B1 ;  /* 0x0000000000017941 */ /* 0x000fea0003800000 */
.L_x_11110:
        /* <DEDUP_REMOVED lines=13> */
.L_x_11114:
        /* <DEDUP_REMOVED lines=12> */
.L_x_11117:
[----:B------:R-:W-:Y:S02]  /*f3a0*/  MOV R135, R4 ;  /* 0x0000000400877202 */ /* 0x000fe40000000f00 */
.L_x_11118:
[----:B------:R-:W-:Y:S05]  /*f3b0*/  BSYNC B1 ;  /* 0x0000000000017941 */ /* 0x000fea0003800000 */
.L_x_11116:
        /* <DEDUP_REMOVED lines=16> */
.L_x_11122:
[----:B------:R-:W-:Y:S05]  /*f4c0*/  BSYNC B2 ;  /* 0x0000000000027941 */ /* 0x000fea0003800000 */
.L_x_11121:
        /* <DEDUP_REMOVED lines=44> */
.L_x_11120:
[----:B------:R-:W-:Y:S05]  /*f790*/  BSYNC B1 ;  /* 0x0000000000017941 */ /* 0x000fea0003800000 */
.L_x_11119:
        /* <DEDUP_REMOVED lines=8> */
[----:B------:R-:W-:-:S05]  /*f820*/  @P0 HADD2.F32 R117, -RZ, R110.H0_H0 ;  /* 0x2000006eff750230 */ /* 0x000fca0000004100 */
[----:B------:R-:W-:Y:S02]  /*f830*/  @P0 FADD.FTZ R152, R117, R152 ;  /* 0x0000009875980221 */ /* 0x000fe40000010000 */
.L_x_11115:
        /* <DEDUP_REMOVED lines=12> */
.L_x_11124:
[----:B------:R-:W-:Y:S02]  /*f900*/  MOV R135, R4 ;  /* 0x0000000400877202 */ /* 0x000fe40000000f00 */
.L_x_11125:
[----:B------:R-:W-:Y:S05]  /*f910*/  BSYNC B1 ;  /* 0x0000000000017941 */ /* 0x000fea0003800000 */
.L_x_11123:
        /* <DEDUP_REMOVED lines=16> */
.L_x_11129:
[----:B------:R-:W-:Y:S05]  /*fa20*/  BSYNC B2 ;  /* 0x0000000000027941 */ /* 0x000fea0003800000 */
.L_x_11128:
        /* <DEDUP_REMOVED lines=44> */
.L_x_11127:
[----:B------:R-:W-:Y:S05]  /*fcf0*/  BSYNC B1 ;  /* 0x0000000000017941 */ /* 0x000fea0003800000 */
.L_x_11126:
        /* <DEDUP_REMOVED lines=13> */
.L_x_11130:
        /* <DEDUP_REMOVED lines=12> */
.L_x_11133:
[----:B------:R-:W-:Y:S02]  /*fe90*/  IMAD.MOV.U32 R118, RZ, RZ, R4 ;  /* 0x000000ffff767224 */ /* 0x000fe400078e0004 */
.L_x_11134:
[----:B------:R-:W-:Y:S05]  /*fea0*/  BSYNC B1 ;  /* 0x0000000000017941 */ /* 0x000fea0003800000 */
.L_x_11132:
        /* <DEDUP_REMOVED lines=16> */
.L_x_11138:
[----:B------:R-:W-:Y:S05]  /*ffb0*/  BSYNC B2 ;  /* 0x0000000000027941 */ /* 0x000fea0003800000 */
.L_x_11137:
        /* <DEDUP_REMOVED lines=44> */
.L_x_11136:
[----:B------:R-:W-:Y:S05]  /*10280*/  BSYNC B1 ;  /* 0x0000000000017941 */ /* 0x000fea0003800000 */
.L_x_11135:
        /* <DEDUP_REMOVED lines=10> */
.L_x_11131:
        /* <DEDUP_REMOVED lines=12> */
.L_x_11140:
[----:B------:R-:W-:Y:S02]  /*103f0*/  IMAD.MOV.U32 R118, RZ, RZ, R4 ;  /* 0x000000ffff767224 */ /* 0x000fe400078e0004 */
.L_x_11141:
[----:B------:R-:W-:Y:S05]  /*10400*/  BSYNC B1 ;  /* 0x0000000000017941 */ /* 0x000fea0003800000 */
.L_x_11139:
        /* <DEDUP_REMOVED lines=16> */
.L_x_11145:
[----:B------:R-:W-:Y:S05]  /*10510*/  BSYNC B2 ;  /* 0x0000000000027941 */ /* 0x000fea0003800000 */
.L_x_11144:
        /* <DEDUP_REMOVED lines=44> */
.L_x_11143:
[----:B------:R-:W-:Y:S05]  /*107e0*/  BSYNC B1 ;  /* 0x0000000000017941 */ /* 0x000fea0003800000 */
.L_x_11142:
        /* <DEDUP_REMOVED lines=13> */
.L_x_11146:
        /* <DEDUP_REMOVED lines=12> */
.L_x_11149:
[----:B------:R-:W-:Y:S02]  /*10980*/  IMAD.MOV.U32 R118, RZ, RZ, R4 ;  /* 0x000000ffff767224 */ /* 0x000fe400078e0004 */
.L_x_11150:
[----:B------:R-:W-:Y:S05]  /*10990*/  BSYNC B1 ;  /* 0x0000000000017941 */ /* 0x000fea0003800000 */
.L_x_11148:
        /* <DEDUP_REMOVED lines=16> */
.L_x_11154:
[----:B------:R-:W-:Y:S05]  /*10aa0*/  BSYNC B2 ;  /* 0x0000000000027941 */ /* 0x000fea0003800000 */
.L_x_11153:
[----:B------:R-:W-:Y:S01]  /*10ab0*/  LOP3.LUT R0, R0, UR5, R3, 0x96, !PT ;  /* 0x0000000500007c12 */ /* 0x000fe2000f8e9603 */
[----:B------:R-:W-:-:S04]  /*10ac0*/  IMAD.HI.U32 R135, R132, -0x326172a9, RZ ;  /* 0xcd9e8d5784877827 */ /* 0x000fc800078e00ff */
[----:B------:R-:W-:Y:S01]  /*10ad0*/  IMAD R159, R132, -0x326172a9, RZ ;  /* 0xcd9e8d57849f7824 */ /* 0x000fe200078e02ff */
[----:B------:R-:W-:Y:S01]  /*10ae0*/  LOP3.LUT R135, R135, UR4, R130, 0x96, !PT ;  /* 0x0000000487877c12 */ /* 0x000fe2000f8e9682 */
[----:B------:R-:W-:-:S04]  /*10af0*/  IMAD.WIDE.U32 R116, R0, -0x326172a9, RZ ;  /* 0xcd9e8d5700747825 */ /* 0x000fc800078e00ff */
[----:B------:R-:W-:Y:S01]  /*10b00*/  IMAD.WIDE.U32 R164, R135, -0x2daee0ad, RZ ;  /* 0xd2511f5387a47825 */ /* 0x000fe200078e00ff */
[----:B------:R-:W-:Y:S01]  /*10b10*/  LOP3.LUT R159, R117, UR9, R159, 0x96, !PT ;  /* 0x00000009759f7c12 */ /* 0x000fe2000f8e969f */
[----:B------:R-:W-:Y:S02]  /*10b20*/  HFMA2.MMA R135, -RZ, RZ, 0, 0 ;  /* 0x00000000ff877435 */ /* 0x000fe400000001ff */
        /* <DEDUP_REMOVED lines=36> */
.L_x_11152:
[----:B------:R-:W-:Y:S05]  /*10d70*/  BSYNC B1 ;  /* 0x0000000000017941 */ /* 0x000fea0003800000 */
.L_x_11151:
        /* <DEDUP_REMOVED lines=10> */
.L_x_11147:
        /* <DEDUP_REMOVED lines=12> */
.L_x_11156:
[----:B------:R-:W-:Y:S02]  /*10ee0*/  IMAD.MOV.U32 R118, RZ, RZ, R4 ;  /* 0x000000ffff767224 */ /* 0x000fe400078e0004 */
.L_x_11157:
[----:B------:R-:W-:Y:S05]  /*10ef0*/  BSYNC B1 ;  /* 0x0000000000017941 */ /* 0x000fea0003800000 */
.L_x_11155:
        /* <DEDUP_REMOVED lines=16> */
.L_x_11161:
[----:B------:R-:W-:Y:S05]  /*11000*/  BSYNC B2 ;  /* 0x0000000000027941 */ /* 0x000fea0003800000 */
.L_x_11160:
        /* <DEDUP_REMOVED lines=44> */
.L_x_11159:
[----:B------:R-:W-:Y:S05]  /*112d0*/  BSYNC B1 ;  /* 0x0000000000017941 */ /* 0x000fea0003800000 */
.L_x_11158:
        /* <DEDUP_REMOVED lines=13> */
.L_x_11162:
        /* <DEDUP_REMOVED lines=12> */
.L_x_11165:
[----:B------:R-:W-:Y:S02]  /*11470*/  IMAD.MOV.U32 R164, RZ, RZ, R4 ;  /* 0x000000ffffa47224 */ /* 0x000fe400078e0004 */
.L_x_11166:
[----:B------:R-:W-:Y:S05]  /*11480*/  BSYNC B1 ;  /* 0x0000000000017941 */ /* 0x000fea0003800000 */
.L_x_11164:
        /* <DEDUP_REMOVED lines=16> */
.L_x_11170:
[----:B------:R-:W-:Y:S05]  /*11590*/  BSYNC B2 ;  /* 0x0000000000027941 */ /* 0x000fea0003800000 */
.L_x_11169:
        /* <DEDUP_REMOVED lines=44> */
.L_x_11168:
[----:B------:R-:W-:Y:S05]  /*11860*/  BSYNC B1 ;  /* 0x0000000000017941 */ /* 0x000fea0003800000 */
.L_x_11167:
        /* <DEDUP_REMOVED lines=9> */
[----:B------:R-:W-:-:S04]  /*11900*/  @P0 FADD.FTZ R156, R117, R156 ;  /* 0x0000009c759c0221 */ /* 0x000fc80000010000 */
.L_x_11163:
[----:B------:R-:W-:Y:S01]  /*11910*/  IMAD.WIDE.U32 R148, R125, R149, c[0x0][0x188] ;  /* 0x000062007d947625 */ /* 0x000fe200078e0095 */
[----:B------:R-:W-:Y:S02]  /*11920*/  F2FP.PACK_AB R119, R156, R155 ;  /* 0x0000009b9c77723e */ /* 0x000fe400000000ff */
[----:B------:R-:W-:Y:S02]  /*11930*/  F2FP.PACK_AB R118, R157, R152 ;  /* 0x000000989d76723e */ /* 0x000fe400000000ff */
[----:B------:R-:W-:Y:S02]  /*11940*/  F2FP.PACK_AB R117, R154, R151 ;  /* 0x000000979a75723e */ /* 0x000fe400000000ff */
[----:B------:R-:W-:Y:S02]  /*11950*/  F2FP.PACK_AB R116, R153, R150 ;  /* 0x000000969974723e */ /* 0x000fe400000000ff */
        /* <DEDUP_REMOVED lines=65> */
.L_x_11171:
[----:B------:R-:W-:Y:S01]  /*11d70*/  FADD.FTZ R122, R122, R157 ;  /* 0x0000009d7a7a7221 */ /* 0x000fe20000010000 */
[----:B------:R-:W-:-:S03]  /*11d80*/  ISETP.NE.AND P1, PT, R133, RZ, PT ;  /* 0x000000ff8500720c */ /* 0x000fc60003f25270 */
[----:B-1----:R-:W-:-:S04]  /*11d90*/  FADD.FTZ R117, R122, R155 ;  /* 0x0000009b7a757221 */ /* 0x002fc80000010000 */
[----:B------:R-:W-:Y:S01]  /*11da0*/  FADD.FTZ R141, R117, R156 ;  /* 0x0000009c758d7221 */ /* 0x000fe20000010000 */
[----:B------:R-:W-:Y:S05]  /*11db0*/  BRA.DIV ~URZ, `(.L_x_11172) ;  /* 0x00000e727f007947 */ /* 0x000fea000b800000 */
[----:B------:R1:W2:Y:S02]  /*11dc0*/  SHFL.BFLY PT, R118, R141, 0x1, 0x1f ;  /* 0x0c201f008d767f89 */ /* 0x0002a400000e0000 */
.L_x_11176:
        /* <DEDUP_REMOVED lines=68> */
.L_x_11177:
[----:B------:R-:W-:Y:S01]  /*12210*/  FMUL.FTZ R117, R159, R159 ;  /* 0x0000009f9f757220 */ /* 0x000fe20000410000 */
[----:B------:R-:W-:Y:S01]  /*12220*/  ISETP.NE.AND P0, PT, RZ, UR8, PT ;  /* 0x00000008ff007c0c */ /* 0x000fe2000bf05270 */
[----:B-12---:R-:W-:Y:S02]  /*12230*/  FADD.FTZ R141, R118, R141 ;  /* 0x0000008d768d7221 */ /* 0x006fe40000010000 */
[----:B------:R-:W-:Y:S01]  /*12240*/  IMAD.MOV.U32 R116, RZ, RZ, c[0x0][0x1e0] ;  /* 0x00007800ff747624 */ /* 0x000fe200078e00ff */
[----:B------:R-:W-:Y:S02]  /*12250*/  FSEL R117, R117, RZ, P0 ;  /* 0x000000ff75757208 */ /* 0x000fe40000000000 */
[----:B------:R-:W-:Y:S01]  /*12260*/  FSEL R148, R159, RZ, !P0 ;  /* 0x000000ff9f947208 */ /* 0x000fe20004000000 */
[----:B------:R-:W-:Y:S01]  /*12270*/  FFMA.FTZ R116, R141, R116, c[0x0][0x228] ;  /* 0x00008a008d747623 */ /* 0x000fe20000010074 */
[----:B------:R-:W-:-:S03]  /*12280*/  HFMA2.MMA R141, -RZ, RZ, 0, 2.384185791015625e-07 ;  /* 0x00000004ff8d7435 */ /* 0x000fc600000001ff */
        /* <DEDUP_REMOVED lines=21> */
[----:B------:R-:W-:Y:S01]  /*123e0*/  F2FP.PACK_AB R116, R119, R118 ;  /* 0x000000767774723e */ /* 0x000fe200000000ff */
[----:B------:R-:W-:-:S02]  /*123f0*/  FADD.FTZ R118, -R148, R139 ;  /* 0x0000008b94767221 */ /* 0x000fc40000010100 */
[----:B------:R-:W-:Y:S01]  /*12400*/  FADD.FTZ R158, -R148, R140 ;  /* 0x0000008c949e7221 */ /* 0x000fe20000010100 */
[----:B------:R-:W-:Y:S01]  /*12410*/  F2FP.PACK_AB R117, R138, R117 ;  /* 0x000000758a75723e */ /* 0x000fe200000000ff */
        /* <DEDUP_REMOVED lines=22> */
[----:B------:R-:W-:Y:S01]  /*12580*/  F2FP.PACK_AB R123, R158, R123 ;  /* 0x0000007b9e7b723e */ /* 0x000fe200000000ff */
[----:B------:R-:W-:Y:S01]  /*12590*/  FFMA.FTZ R136, R85, R136, R37 ;  /* 0x0000008855887223 */ /* 0x000fe20000010025 */
[----:B------:R-:W-:Y:S01]  /*125a0*/  F2FP.PACK_AB R122, R161, R160 ;  /* 0x000000a0a17a723e */ /* 0x000fe200000000ff */
[----:B------:R1:W-:Y:S01]  /*125b0*/  STG.E.128 [R138.64], R116 ;  /* 0x000000748a007986 */ /* 0x0003e2000c101d06 */
[----:B------:R-:W-:Y:S01]  /*125c0*/  F2FP.PACK_AB R121, R140, R121 ;  /* 0x000000798c79723e */ /* 0x000fe200000000ff */
        /* <DEDUP_REMOVED lines=10> */
[----:B------:R-:W-:Y:S01]  /*12670*/  F2FP.PACK_AB R120, R136, R143 ;  /* 0x0000008f8878723e */ /* 0x000fe200000000ff */
        /* <DEDUP_REMOVED lines=18> */
[----:B------:R-:W-:Y:S01]  /*127a0*/  F2FP.PACK_AB R120, R117, R120 ;  /* 0x000000787578723e */ /* 0x000fe200000000ff */
[----:B------:R-:W-:-:S02]  /*127b0*/  FFMA.FTZ R122, R71, R144, R23 ;  /* 0x00000090477a7223 */ /* 0x000fc40000010017 */
[----:B------:R-:W-:Y:S02]  /*127c0*/  FADD.FTZ R148, -R148, R156 ;  /* 0x0000009c94947221 */ /* 0x000fe40000010100 */
[----:B------:R-:W-:Y:S01]  /*127d0*/  FFMA.FTZ R117, R72, R147, R24 ;  /* 0x0000009348757223 */ /* 0x000fe20000010018 */
[----:B------:R-:W-:Y:S01]  /*127e0*/  F2FP.PACK_AB R121, R122, R121 ;  /* 0x000000797a79723e */ /* 0x000fe200000000ff */
[----:B------:R-:W-:Y:S02]  /*127f0*/  FFMA.FTZ R146, R73, R126, R25 ;  /* 0x0000007e49927223 */ /* 0x000fe40000010019 */
[----:B------:R-:W-:Y:S02]  /*12800*/  FFMA.FTZ R123, R74, R119, R26 ;  /* 0x000000774a7b7223 */ /* 0x000fe4000001001a */
[----:B------:R-:W-:Y:S01]  /*12810*/  FFMA.FTZ R156, R75, R154, R27 ;  /* 0x0000009a4b9c7223 */ /* 0x000fe2000001001b */
[----:B------:R-:W-:Y:S01]  /*12820*/  F2FP.PACK_AB R122, R146, R117 ;  /* 0x00000075927a723e */ /* 0x000fe200000000ff */
[----:B------:R-:W-:-:S02]  /*12830*/  IMAD.MOV.U32 R137, RZ, RZ, 0x10 ;  /* 0x00000010ff897424 */ /* 0x000fc400078e00ff */
[----:B------:R-:W-:Y:S01]  /*12840*/  FMUL.FTZ R143, R149, R116 ;  /* 0x00000074958f7220 */ /* 0x000fe20000410000 */
[----:B------:R-:W-:Y:S01]  /*12850*/  F2FP.PACK_AB R123, R156, R123 ;  /* 0x0000007b9c7b723e */ /* 0x000fe200000000ff */
        /* <DEDUP_REMOVED lines=12> */
[----:B-1----:R-:W-:Y:S01]  /*12920*/  F2FP.PACK_AB R116, R138, R127 ;  /* 0x0000007f8a74723e */ /* 0x002fe200000000ff */
[----:B------:R-:W-:Y:S02]  /*12930*/  FFMA.FTZ R147, R97, R126, R49 ;  /* 0x0000007e61937223 */ /* 0x000fe40000010031 */
[----:B------:R-:W-:-:S02]  /*12940*/  FFMA.FTZ R145, R94, R145, R46 ;  /* 0x000000915e917223 */ /* 0x000fc4000001002e */
[----:B------:R-:W-:Y:S01]  /*12950*/  FFMA.FTZ R144, R95, R144, R47 ;  /* 0x000000905f907223 */ /* 0x000fe2000001002f */
[----:B------:R-:W-:Y:S01]  /*12960*/  F2FP.PACK_AB R118, R147, R118 ;  /* 0x000000769376723e */ /* 0x000fe200000000ff */
[----:B------:R-:W-:Y:S01]  /*12970*/  FFMA.FTZ R126, R76, R139, R28 ;  /* 0x0000008b4c7e7223 */ /* 0x000fe2000001001c */
[----:B------:R-:W-:Y:S01]  /*12980*/  SHF.R.U32.HI R147, RZ, 0x1c, R125 ;  /* 0x0000001cff937819 */ /* 0x000fe2000001167d */
        /* <DEDUP_REMOVED lines=14> */
[----:B------:R-:W-:-:S02]  /*12a70*/  IMAD.SHL.U32 R138, R125, 0x10, RZ ;  /* 0x000000107d8a7824 */ /* 0x000fc400078e00ff */
[----:B------:R-:W-:Y:S01]  /*12a80*/  FFMA.FTZ R119, R98, R119, R50 ;  /* 0x0000007762777223 */ /* 0x000fe20000010032 */
[----:B------:R-:W-:Y:S01]  /*12a90*/  F2FP.PACK_AB R126, R145, R126 ;  /* 0x0000007e917e723e */ /* 0x000fe200000000ff */
[----:B------:R-:W-:Y:S01]  /*12aa0*/  FFMA.FTZ R154, R99, R154, R51 ;  /* 0x0000009a639a7223 */ /* 0x000fe20000010033 */
[----:B------:R-:W-:Y:S01]  /*12ab0*/  IADD3 R136, P0, R138, c[0x0][0x208], RZ ;  /* 0x000082008a887a10 */ /* 0x000fe20007f1e0ff */
[----:B------:R-:W-:Y:S01]  /*12ac0*/  FFMA.FTZ R153, R106, R153, R58 ;  /* 0x000000996a997223 */ /* 0x000fe2000001003a */
[----:B------:R-:W-:Y:S01]  /*12ad0*/  IADD3 R138, P1, R138, c[0x0][0x210], RZ ;  /* 0x000084008a8a7a10 */ /* 0x000fe20007f3e0ff */
[----:B------:R-:W-:Y:S01]  /*12ae0*/  FFMA.FTZ R148, R107, R148, R59 ;  /* 0x000000946b947223 */ /* 0x000fe2000001003b */
[----:B------:R-:W-:Y:S01]  /*12af0*/  F2FP.PACK_AB R119, R154, R119 ;  /* 0x000000779a77723e */ /* 0x000fe200000000ff */
[----:B------:R-:W-:Y:S02]  /*12b00*/  FFMA.FTZ R125, R102, R143, R54 ;  /* 0x0000008f667d7223 */ /* 0x000fe40000010036 */
[----:B------:R-:W-:Y:S01]  /*12b10*/  FFMA.FTZ R146, R103, R142, R55 ;  /* 0x0000008e67927223 */ /* 0x000fe20000010037 */
[----:B------:R-:W-:Y:S01]  /*12b20*/  F2FP.PACK_AB R127, R148, R153 ;  /* 0x00000099947f723e */ /* 0x000fe200000000ff */
[----:B------:R-:W-:Y:S01]  /*12b30*/  FFMA.FTZ R144, R100, R139, R52 ;  /* 0x0000008b64907223 */ /* 0x000fe20000010034 */
[----:B------:R-:W-:Y:S01]  /*12b40*/  IADD3.X R139, R147, c[0x0][0x214], RZ, P1, !PT ;  /* 0x00008500938b7a10 */ /* 0x000fe20000ffe4ff */
[----:B------:R-:W-:Y:S01]  /*12b50*/  FFMA.FTZ R145, R101, R140, R53 ;  /* 0x0000008c65917223 */ /* 0x000fe20000010035 */
[----:B------:R-:W-:Y:S01]  /*12b60*/  F2FP.PACK_AB R125, R146, R125 ;  /* 0x0000007d927d723e */ /* 0x000fe200000000ff */
[----:B------:R-:W-:Y:S01]  /*12b70*/  IMAD.WIDE.U32 R142, R124, R137, c[0x0][0x210] ;  /* 0x000084007c8e7625 */ /* 0x000fe200078e0089 */
[----:B------:R-:W-:-:S02]  /*12b80*/  IADD3.X R137, R147, c[0x0][0x20c], RZ, P0, !PT ;  /* 0x0000830093897a10 */ /* 0x000fc400007fe4ff */
[----:B------:R-:W-:Y:S01]  /*12b90*/  F2FP.PACK_AB R124, R145, R144 ;  /* 0x00000090917c723e */ /* 0x000fe200000000ff */
[----:B------:R-:W-:Y:S01]  /*12ba0*/  IMAD R134, R141, c[0x0][0x160], R134 ;  /* 0x000058008d867a24 */ /* 0x000fe200078e0286 */
[----:B------:R1:W-:Y:S04]  /*12bb0*/  STG.E.128 [R142.64], R116 ;  /* 0x000000748e007986 */ /* 0x0003e8000c101d06 */
[----:B------:R1:W-:Y:S01]  /*12bc0*/  STG.E.128 [R136.64], R120 ;  /* 0x0000007888007986 */ /* 0x0003e2000c101d06 */
[----:B------:R-:W-:-:S03]  /*12bd0*/  ISETP.GE.AND P0, PT, R134, c[0x0][0x164], PT ;  /* 0x0000590086007a0c */ /* 0x000fc60003f06270 */
[----:B------:R1:W-:Y:S10]  /*12be0*/  STG.E.128 [R138.64], R124 ;  /* 0x0000007c8a007986 */ /* 0x0003f4000c101d06 */
[----:B01----:R-:W-:Y:S01]  /*12bf0*/  @P0 CALL.REL.NOINC `(.L_x_11174) ;  /* 0x0000001000000944 */ /* 0x003fe20003c00000 */
[----:B------:R-:W-:Y:S05]  /*12c00*/  BRA `(.L_x_11175) ;  /* 0xfffedd9000007947 */ /* 0x000fea000383ffff */
.L_x_11174:
[----:B------:R-:W-:Y:S05]  /*12c10*/  BSYNC B0 ;  /* 0x0000000000007941 */ /* 0x000fea0003800000 */
.L_x_10784:
[----:B------:R-:W-:Y:S05]  /*12c20*/  EXIT ;  /* 0x000000000000794d */ /* 0x000fea0003800000 */
.L_x_11172:
[----:B------:R-:W-:Y:S01]  /*12c30*/  MOV R118, 0x1 ;  /* 0x0000000100767802 */ /* 0x000fe20000000f00 */
[----:B------:R-:W-:Y:S01]  /*12c40*/  IMAD.MOV.U32 R119, RZ, RZ, 0x1f ;  /* 0x0000001fff777424 */ /* 0x000fe200078e00ff */
[----:B------:R-:W-:Y:S01]  /*12c50*/  MOV R116, 0x12c80 ;  /* 0x00012c8000747802 */ /* 0x000fe20000000f00 */
[----:B------:R-:W-:-:S02]  /*12c60*/  IMAD.MOV.U32 R122, RZ, RZ, -0x1 ;  /* 0xffffffffff7a7424 */ /* 0x000fc400078e00ff */
[----:B0-----:R-:W-:Y:S05]  /*12c70*/  CALL.REL.NOINC `($__internal_45_$__cuda_sm70_shflsync_bfly_p) ;  /* 0x0000068000007944 */ /* 0x001fea0003c00000 */
[----:B01----:R-:W-:Y:S05]  /*12c80*/  BRA `(.L_x_11176) ;  /* 0xfffff14000007947 */ /* 0x003fea000383ffff */
.L_x_11173:
[----:B------:R-:W-:Y:S01]  /*12c90*/  HFMA2.MMA R119, -RZ, RZ, 0, 1.847743988037109375e-06 ;  /* 0x0000001fff777435 */ /* 0x000fe200000001ff */
[----:B------:R-:W-:Y:S01]  /*12ca0*/  IMAD.MOV.U32 R118, RZ, RZ, 0x2 ;  /* 0x00000002ff767424 */ /* 0x000fe200078e00ff */
[----:B------:R-:W-:Y:S01]  /*12cb0*/  MOV R116, 0x12ce0 ;  /* 0x00012ce000747802 */ /* 0x000fe20000000f00 */
[----:B------:R-:W-:-:S03]  /*12cc0*/  IMAD.MOV.U32 R122, RZ, RZ, -0x1 ;  /* 0xffffffffff7a7424 */ /* 0x000fc600078e00ff */
[----:B0-----:R-:W-:Y:S05]  /*12cd0*/  CALL.REL.NOINC `($__internal_45_$__cuda_sm70_shflsync_bfly_p) ;  /* 0x0000062000007944 */ /* 0x001fea0003c00000 */
[----:B01----:R-:W-:Y:S01]  /*12ce0*/  FADD.FTZ R141, R141, R118 ;  /* 0x000000768d8d7221 */ /* 0x003fe20000010000 */
[----:B------:R-:W-:Y:S01]  /*12cf0*/  MOV R122, 0xffffffff ;  /* 0xffffffff007a7802 */ /* 0x000fe20000000f00 */
[----:B------:R-:W-:Y:S01]  /*12d00*/  IMAD.MOV.U32 R118, RZ, RZ, 0x4 ;  /* 0x00000004ff767424 */ /* 0x000fe200078e00ff */
[----:B------:R-:W-:Y:S01]  /*12d10*/  MOV R116, 0x12d40 ;  /* 0x00012d4000747802 */ /* 0x000fe20000000f00 */
[----:B------:R-:W-:-:S02]  /*12d20*/  IMAD.MOV.U32 R119, RZ, RZ, 0x1f ;  /* 0x0000001fff777424 */ /* 0x000fc400078e00ff */
[----:B------:R-:W-:Y:S05]  /*12d30*/  CALL.REL.NOINC `($__internal_45_$__cuda_sm70_shflsync_bfly_p) ;  /* 0x000005c000007944 */ /* 0x000fea0003c00000 */
[----:B01----:R-:W-:Y:S01]  /*12d40*/  FADD.FTZ R141, R141, R118 ;  /* 0x000000768d8d7221 */ /* 0x003fe20000010000 */
[----:B------:R-:W-:Y:S01]  /*12d50*/  MOV R116, 0x12da0 ;  /* 0x00012da000747802 */ /* 0x000fe20000000f00 */
[----:B------:R-:W-:-:S02]  /*12d60*/  IMAD.MOV.U32 R118, RZ, RZ, 0x8 ;  /* 0x00000008ff767424 */ /* 0x000fc400078e00ff */
[----:B------:R-:W-:Y:S02]  /*12d70*/  IMAD.MOV.U32 R119, RZ, RZ, 0x1f ;  /* 0x0000001fff777424 */ /* 0x000fe400078e00ff */
[----:B------:R-:W-:Y:S02]  /*12d80*/  IMAD.MOV.U32 R122, RZ, RZ, -0x1 ;  /* 0xffffffffff7a7424 */ /* 0x000fe400078e00ff */
[----:B------:R-:W-:Y:S05]  /*12d90*/  CALL.REL.NOINC `($__internal_45_$__cuda_sm70_shflsync_bfly_p) ;  /* 0x0000056000007944 */ /* 0x000fea0003c00000 */
[----:B01----:R-:W-:Y:S01]  /*12da0*/  FADD.FTZ R141, R141, R118 ;  /* 0x000000768d8d7221 */ /* 0x003fe20000010000 */
[----:B------:R-:W-:Y:S01]  /*12db0*/  HFMA2.MMA R118, -RZ, RZ, 0, 9.5367431640625e-07 ;  /* 0x00000010ff767435 */ /* 0x000fe200000001ff */
[----:B------:R-:W-:Y:S01]  /*12dc0*/  IMAD.MOV.U32 R119, RZ, RZ, 0x1f ;  /* 0x0000001fff777424 */ /* 0x000fe200078e00ff */
[----:B------:R-:W-:Y:S01]  /*12dd0*/  MOV R116, 0x12e00 ;  /* 0x00012e0000747802 */ /* 0x000fe20000000f00 */
[----:B------:R-:W-:-:S03]  /*12de0*/  IMAD.MOV.U32 R122, RZ, RZ, -0x1 ;  /* 0xffffffffff7a7424 */ /* 0x000fc600078e00ff */
[----:B------:R-:W-:Y:S05]  /*12df0*/  CALL.REL.NOINC `($__internal_45_$__cuda_sm70_shflsync_bfly_p) ;  /* 0x0000050000007944 */ /* 0x000fea0003c00000 */
[----:B-1----:R-:W-:Y:S01]  /*12e00*/  FADD.FTZ R118, R141, R118 ;  /* 0x000000768d767221 */ /* 0x002fe20000010000 */
[----:B0-----:R-:W-:Y:S01]  /*12e10*/  MOV R119, 0x1f ;  /* 0x0000001f00777802 */ /* 0x001fe20000000f00 */
[----:B------:R-:W-:Y:S02]  /*12e20*/  IMAD.MOV.U32 R122, RZ, RZ, -0x1 ;  /* 0xffffffffff7a7424 */ /* 0x000fe400078e00ff */
[----:B------:R-:W-:-:S02]  /*12e30*/  FMUL.FTZ R159, R118, c[0x0][0x1e0] ;  /* 0x00007800769f7a20 */ /* 0x000fc40000410000 */
[----:B------:R-:W-:Y:S02]  /*12e40*/  IMAD.MOV.U32 R118, RZ, RZ, 0x1 ;  /* 0x00000001ff767424 */ /* 0x000fe400078e00ff */
        /* <DEDUP_REMOVED lines=49> */
[----:B------:R-:W-:Y:S05]  /*13160*/  CALL.REL.NOINC `($__internal_45_$__cuda_sm70_shflsync_bfly_p) ;  /* 0x0000019000007944 */ /* 0x000fea0003c00000 */
[----:B01----:R-:W-:Y:S01]  /*13170*/  FADD.FTZ R141, R141, R118 ;  /* 0x000000768d8d7221 */ /* 0x003fe20000010000 */
[----:B------:R-:W-:Y:S01]  /*13180*/  MOV R122, 0xffffffff ;  /* 0xffffffff007a7802 */ /* 0x000fe20000000f00 */
[----:B------:R-:W-:Y:S01]  /*13190*/  IMAD.MOV.U32 R118, RZ, RZ, 0x2 ;  /* 0x00000002ff767424 */ /* 0x000fe200078e00ff */
[----:B------:R-:W-:Y:S01]  /*131a0*/  MOV R116, 0x131d0 ;  /* 0x000131d000747802 */ /* 0x000fe20000000f00 */
[----:B------:R-:W-:Y:S02]  /*131b0*/  IMAD.MOV.U32 R119, RZ, RZ, 0x1f ;  /* 0x0000001fff777424 */ /* 0x000fe400078e00ff */
[----:B------:R-:W-:Y:S05]  /*131c0*/  CALL.REL.NOINC `($__internal_45_$__cuda_sm70_shflsync_bfly_p) ;  /* 0x0000013000007944 */ /* 0x000fea0003c00000 */
[----:B01----:R-:W-:Y:S01]  /*131d0*/  FADD.FTZ R141, R141, R118 ;  /* 0x000000768d8d7221 */ /* 0x003fe20000010000 */
[----:B------:R-:W-:Y:S01]  /*131e0*/  MOV R116, 0x13230 ;  /* 0x0001323000747802 */ /* 0x000fe20000000f00 */
[----:B------:R-:W-:Y:S02]  /*131f0*/  IMAD.MOV.U32 R118, RZ, RZ, 0x4 ;  /* 0x00000004ff767424 */ /* 0x000fe400078e00ff */
[----:B------:R-:W-:Y:S02]  /*13200*/  IMAD.MOV.U32 R119, RZ, RZ, 0x1f ;  /* 0x0000001fff777424 */ /* 0x000fe400078e00ff */
[----:B------:R-:W-:-:S02]  /*13210*/  IMAD.MOV.U32 R122, RZ, RZ, -0x1 ;  /* 0xffffffffff7a7424 */ /* 0x000fc400078e00ff */
[----:B------:R-:W-:Y:S05]  /*13220*/  CALL.REL.NOINC `($__internal_45_$__cuda_sm70_shflsync_bfly_p) ;  /* 0x000000d000007944 */ /* 0x000fea0003c00000 */
[----:B01----:R-:W-:Y:S01]  /*13230*/  FADD.FTZ R141, R141, R118 ;  /* 0x000000768d8d7221 */ /* 0x003fe20000010000 */
[----:B------:R-:W-:Y:S01]  /*13240*/  HFMA2.MMA R118, -RZ, RZ, 0, 4.76837158203125e-07 ;  /* 0x00000008ff767435 */ /* 0x000fe200000001ff */
[----:B------:R-:W-:Y:S01]  /*13250*/  IMAD.MOV.U32 R119, RZ, RZ, 0x1f ;  /* 0x0000001fff777424 */ /* 0x000fe200078e00ff */
[----:B------:R-:W-:Y:S01]  /*13260*/  MOV R116, 0x13290 ;  /* 0x0001329000747802 */ /* 0x000fe20000000f00 */
[----:B------:R-:W-:-:S03]  /*13270*/  IMAD.MOV.U32 R122, RZ, RZ, -0x1 ;  /* 0xffffffffff7a7424 */ /* 0x000fc600078e00ff */
[----:B------:R-:W-:Y:S05]  /*13280*/  CALL.REL.NOINC `($__internal_45_$__cuda_sm70_shflsync_bfly_p) ;  /* 0x0000007000007944 */ /* 0x000fea0003c00000 */
[----:B01----:R-:W-:Y:S01]  /*13290*/  FADD.FTZ R141, R141, R118 ;  /* 0x000000768d8d7221 */ /* 0x003fe20000010000 */
[----:B------:R-:W-:Y:S01]  /*132a0*/  MOV R119, 0x1f ;  /* 0x0000001f00777802 */ /* 0x000fe20000000f00 */
[----:B------:R-:W-:Y:S01]  /*132b0*/  IMAD.MOV.U32 R118, RZ, RZ, 0x10 ;  /* 0x00000010ff767424 */ /* 0x000fe200078e00ff */
[----:B------:R-:W-:Y:S01]  /*132c0*/  MOV R116, 0x132f0 ;  /* 0x000132f000747802 */ /* 0x000fe20000000f00 */
[----:B------:R-:W-:-:S02]  /*132d0*/  IMAD.MOV.U32 R122, RZ, RZ, -0x1 ;  /* 0xffffffffff7a7424 */ /* 0x000fc400078e00ff */
[----:B------:R-:W-:Y:S05]  /*132e0*/  CALL.REL.NOINC `($__internal_45_$__cuda_sm70_shflsync_bfly_p) ;  /* 0x0000001000007944 */ /* 0x000fea0003c00000 */
[----:B01----:R-:W-:Y:S05]  /*132f0*/  BRA `(.L_x_11177) ;  /* 0xffffef1000007947 */ /* 0x003fea000383ffff */
        .weak           $__internal_45_$__cuda_sm70_shflsync_bfly_p
        .type           $__internal_45_$__cuda_sm70_shflsync_bfly_p,@function
        .size           $__internal_45_$__cuda_sm70_shflsync_bfly_p,(.L_x_20061 - $__internal_45_$__cuda_sm70_shflsync_bfly_p)
$__internal_45_$__cuda_sm70_shflsync_bfly_p:
[----:B------:R-:W-:Y:S01]  /*13300*/  IMAD.MOV.U32 R117, RZ, RZ, 0x0 ;  /* 0x00000000ff757424 */ /* 0x000fe200078e00ff */
[----:B------:R-:W-:Y:S04]  /*13310*/  WARPSYNC R122 ;  /* 0x0000007a00007348 */ /* 0x000fe80003800000 */
[----:B------:R0:W1:Y:S01]  /*13320*/  SHFL.BFLY PT, R118, R141, R118, R119 ;  /* 0x0c0000768d767389 */ /* 0x00006200000e0077 */
[----:B------:R-:W-:Y:S05]  /*13330*/  RET.REL.NODEC R116 `(_ZN10layer_norm31ln_parallel_residual_fwd_kernelINS_13Kernel_traitsIf6__halfS2_S2_fjLj768ELj1ELj4ELj1ELj16ENS_18Kernel_traits_baseILj768EfS2_S2_S2_fjLj128EEEEELb1ELb0ELb1EEEvNS_9FwdParamsE) ;  /* 0xfffeccc074007950 */ /* 0x000fea0003c3ffff */
.L_x_11178:
        /* <DEDUP_REMOVED lines=12> */
.L_x_20061:


//--------------------- .text._ZN10layer_norm31ln_parallel_residual_fwd_kernelINS_13Kernel_traitsIf6__halfS2_S2_fjLj768ELj1ELj4ELj1ELj16ENS_18Kernel_traits_baseILj768EfS2_S2_S2_fjLj128EEEEELb1ELb1ELb0EEEvNS_9FwdParamsE --------------------------
	.section	.text._ZN10layer_norm31ln_parallel_residual_fwd_kernelINS_13Kernel_traitsIf6__halfS2_S2_fjLj768ELj1ELj4ELj1ELj16ENS_18Kernel_traits_baseILj768EfS2_S2_S2_fjLj128EEEEELb1ELb1ELb0EEEvNS_9FwdParamsE,"ax",@progbits
	.sectioninfo	@"SHI_REGISTERS=123"
	.align	128
        .global         _ZN10layer_norm31ln_parallel_residual_fwd_kernelINS_13Kernel_traitsIf6__halfS2_S2_fjLj768ELj1ELj4ELj1ELj16ENS_18Kernel_traits_baseILj768EfS2_S2_S2_fjLj128EEEEELb1ELb1ELb0EEEvNS_9FwdParamsE
        .type           _ZN10layer_norm31ln_parallel_residual_fwd_kernelINS_13Kernel_traitsIf6__halfS2_S2_fjLj768ELj1ELj4ELj1ELj16ENS_18Kernel_traits_baseILj768EfS2_S2_S2_fjLj128EEEEELb1ELb1ELb0EEEvNS_9FwdParamsE,@function
        .size           _ZN10layer_norm31ln_parallel_residual_fwd_kernelINS_13Kernel_traitsIf6__halfS2_S2_fjLj768ELj1ELj4ELj1ELj16ENS_18Kernel_traits_baseILj768EfS2_S2_S2_fjLj128EEEEELb1ELb1ELb0EEEvNS_9FwdParamsE,(.L_x_20062 - _ZN10layer_norm31ln_parallel_residual_fwd_kernelINS_13Kernel_traitsIf6__halfS2_S2_fjLj768ELj1ELj4ELj1ELj16ENS_18Kernel_traits_baseILj768EfS2_S2_S2_fjLj128EEEEELb1ELb1ELb0EEEvNS_9FwdParamsE)
        .other          _ZN10layer_norm31ln_parallel_residual_fwd_kernelINS_13Kernel_traitsIf6__halfS2_S2_fjLj768ELj1ELj4ELj1ELj16ENS_18Kernel_traits_baseILj768EfS2_S2_S2_fjLj128EEEEELb1ELb1ELb0EEEvNS_9FwdParamsE,@"STO_CUDA_ENTRY STV_DEFAULT"
_ZN10layer_norm31ln_parallel_residual_fwd_kernelINS_13Kernel_traitsIf6__halfS2_S2_fjLj768ELj1ELj4ELj1ELj16ENS_18Kernel_traits_baseILj768EfS2_S2_S2_fjLj128EEEEELb1ELb1ELb0EEEvNS_9FwdParamsE:
.text._ZN10layer_norm31ln_parallel_residual_fwd_kernelINS_13Kernel_traitsIf6__halfS2_S2_fjLj768ELj1ELj4ELj1ELj16ENS_18Kernel_traits_baseILj768EfS2_S2_S2_fjLj128EEEEELb1ELb1ELb0EEEvNS_9FwdParamsE:
        /* <DEDUP_REMOVED lines=104> */
.L_x_11180:
[----:B------:R-:W-:Y:S05]  /*0680*/  BSYNC B0 ;  /* 0x0000000000007941 */ /* 0x000fea0003800000 */
.L_x_11179:
        /* <DEDUP_REMOVED lines=17> */
.L_x_11182:
[----:B------:R-:W-:Y:S05]  /*07a0*/  BSYNC B0 ;  /* 0x0000000000007941 */ /* 0x000fea0003800000 */
.L_x_11181:
        /* <DEDUP_REMOVED lines=16> */
.L_x_11184:
[----:B------:R-:W-:Y:S05]  /*08b0*/  BSYNC B0 ;  /* 0x0000000000007941 */ /* 0x000fea0003800000 */
.L_x_11183:
        /* <DEDUP_REMOVED lines=16> */
.L_x_11587:
        /* <DEDUP_REMOVED lines=36> */
.L_x_11189:
[----:B0-----:R-:W-:Y:S02]  /*0c00*/  MOV R87, R10 ;  /* 0x0000000a00577202 */ /* 0x001fe40000000f00 */
.L_x_11190:
[----:B------:R-:W-:Y:S05]  /*0c10*/  BSYNC B2 ;  /* 0x0000000000027941 */ /* 0x000fea0003800000 */
.L_x_11188:
        /* <DEDUP_REMOVED lines=16> */
.L_x_11194:
[----:B------:R-:W-:Y:S05]  /*0d20*/  BSYNC B3 ;  /* 0x0000000000037941 */ /* 0x000fea0003800000 */
.L_x_11193:
        /* <DEDUP_REMOVED lines=43> */
.L_x_11192:
[----:B------:R-:W-:Y:S05]  /*0fe0*/  BSYNC B2 ;  /* 0x0000000000027941 */ /* 0x000fea0003800000 */
.L_x_11191:
        /* <DEDUP_REMOVED lines=17> */
.L_x_11195:
        /* <DEDUP_REMOVED lines=12> */
.L_x_11198:
[----:B------:R-:W-:Y:S02]  /*11c0*/  IMAD.MOV.U32 R9, RZ, RZ, R10 ;  /* 0x000000ffff097224 */ /* 0x000fe400078e000a */
.L_x_11199:
[----:B------:R-:W-:Y:S05]  /*11d0*/  BSYNC B2 ;  /* 0x0000000000027941 */ /* 0x000fea0003800000 */
.L_x_11197:
        /* <DEDUP_REMOVED lines=16> */
.L_x_11203:
[----:B------:R-:W-:Y:S05]  /*12e0*/  BSYNC B3 ;  /* 0x0000000000037941 */ /* 0x000fea0003800000 */
.L_x_11202:
        /* <DEDUP_REMOVED lines=43> */
.L_x_11201:
[----:B------:R-:W-:Y:S05]  /*15a0*/  BSYNC B2 ;  /* 0x0000000000027941 */ /* 0x000fea0003800000 */
.L_x_11200:
        /* <DEDUP_REMOVED lines=10> */
.L_x_11196:
        /* <DEDUP_REMOVED lines=12> */
.L_x_11205:
[----:B------:R-:W-:Y:S02]  /*1710*/  IMAD.MOV.U32 R9, RZ, RZ, R10 ;  /* 0x000000ffff097224 */ /* 0x000fe400078e000a */
.L_x_11206:
[----:B------:R-:W-:Y:S05]  /*1720*/  BSYNC B2 ;  /* 0x0000000000027941 */ /* 0x000fea0003800000 */
.L_x_11204:
        /* <DEDUP_REMOVED lines=16> */
.L_x_11210:
[----:B------:R-:W-:Y:S05]  /*1830*/  BSYNC B3 ;  /* 0x0000000000037941 */ /* 0x000fea0003800000 */
.L_x_11209:
        /* <DEDUP_REMOVED lines=43> */
.L_x_11208:
[----:B------:R-:W-:Y:S05]  /*1af0*/  BSYNC B2 ;  /* 0x0000000000027941 */ /* 0x000fea0003800000 */
.L_x_11207:
        /* <DEDUP_REMOVED lines=14> */
.L_x_11211:
        /* <DEDUP_REMOVED lines=12> */
.L_x_11214:
[----:B------:R-:W-:Y:S02]  /*1ca0*/  IMAD.MOV.U32 R9, RZ, RZ, R10 ;  /* 0x000000ffff097224 */ /* 0x000fe400078e000a */
.L_x_11215:
[----:B------:R-:W-:Y:S05]  /*1cb0*/  BSYNC B2 ;  /* 0x0000000000027941 */ /* 0x000fea0003800000 */
.L_x_11213:
        /* <DEDUP_REMOVED lines=16> */
.L_x_11219:
[----:B------:R-:W-:Y:S05]  /*1dc0*/  BSYNC B3 ;  /* 0x0000000000037941 */ /* 0x000fea0003800000 */
.L_x_11218:
        /* <DEDUP_REMOVED lines=43> */
.L_x_11217:
[----:B------:R-:W-:Y:S05]  /*2080*/  BSYNC B2 ;  /* 0x0000000000027941 */ /* 0x000fea0003800000 */
.L_x_11216:
        /* <DEDUP_REMOVED lines=10> */
.L_x_11212:
        /* <DEDUP_REMOVED lines=12> */
.L_x_11221:
[----:B------:R-:W-:Y:S02]  /*21f0*/  IMAD.MOV.U32 R9, RZ, RZ, R10 ;  /* 0x000000ffff097224 */ /* 0x000fe400078e000a */
.L_x_11222:
[----:B------:R-:W-:Y:S05]  /*2200*/  BSYNC B2 ;  /* 0x0000000000027941 */ /* 0x000fea0003800000 */
.L_x_11220:
        /* <DEDUP_REMOVED lines=16> */
.L_x_11226:
[----:B------:R-:W-:Y:S05]  /*2310*/  BSYNC B3 ;  /* 0x0000000000037941 */ /* 0x000fea0003800000 */
.L_x_11225:
        /* <DEDUP_REMOVED lines=43> */
.L_x_11224:
[----:B------:R-:W-:Y:S05]  /*25d0*/  BSYNC B2 ;  /* 0x0000000000027941 */ /* 0x000fea0003800000 */
.L_x_11223:
        /* <DEDUP_REMOVED lines=14> */
.L_x_11227:
        /* <DEDUP_REMOVED lines=12> */
.L_x_11230:
[----:B------:R-:W-:Y:S02]  /*2780*/  IMAD.MOV.U32 R9, RZ, RZ, R10 ;  /* 0x000000ffff097224 */ /* 0x000fe400078e000a */
.L_x_11231:
[----:B------:R-:W-:Y:S05]  /*2790*/  BSYNC B2 ;  /* 0x0000000000027941 */ /* 0x000fea0003800000 */
.L_x_11229:
        /* <DEDUP_REMOVED lines=16> */
.L_x_11235:
[----:B------:R-:W-:Y:S05]  /*28a0*/  BSYNC B3 ;  /* 0x0000000000037941 */ /* 0x000fea0003800000 */
.L_x_11234:
        /* <DEDUP_REMOVED lines=43> */
.L_x_11233:
[----:B------:R-:W-:Y:S05]  /*2b60*/  BSYNC B2 ;  /* 0x0000000000027941 */ /* 0x000fea0003800000 */
.L_x_11232:
        /* <DEDUP_REMOVED lines=10> */
.L_x_11228:
        /* <DEDUP_REMOVED lines=12> */
.L_x_11237:
[----:B------:R-:W-:Y:S02]  /*2cd0*/  IMAD.MOV.U32 R9, RZ, RZ, R10 ;  /* 0x000000ffff097224 */ /* 0x000fe400078e000a */
.L_x_11238:
[----:B------:R-:W-:Y:S05]  /*2ce0*/  BSYNC B2 ;  /* 0x0000000000027941 */ /* 0x000fea0003800000 */
.L_x_11236:
        /* <DEDUP_REMOVED lines=16> */
.L_x_11242:
[----:B------:R-:W-:Y:S05]  /*2df0*/  BSYNC B3 ;  /* 0x0000000000037941 */ /* 0x000fea0003800000 */
.L_x_11241:
        /* <DEDUP_REMOVED lines=43> */
.L_x_11240:
[----:B------:R-:W-:Y:S05]  /*30b0*/  BSYNC B2 ;  /* 0x0000000000027941 */ /* 0x000fea0003800000 */
.L_x_11239:
        /* <DEDUP_REMOVED lines=14> */
.L_x_11243:
        /* <DEDUP_REMOVED lines=12> */
.L_x_11246:
[----:B------:R-:W-:Y:S02]  /*3260*/  IMAD.MOV.U32 R9, RZ, RZ, R10 ;  /* 0x000000ffff097224 */ /* 0x000fe400078e000a */
.L_x_11247:
[----:B------:R-:W-:Y:S05]  /*3270*/  BSYNC B2 ;  /* 0x0000000000027941 */ /* 0x000fea0003800000 */
.L_x_11245:
        /* <DEDUP_REMOVED lines=16> */
.L_x_11251:
[----:B------:R-:W-:Y:S05]  /*3380*/  BSYNC B3 ;  /* 0x0000000000037941 */ /* 0x000fea0003800000 */
.L_x_11250:
        /* <DEDUP_REMOVED lines=43> */
.L_x_11249:
[----:B------:R-:W-:Y:S05]  /*3640*/  BSYNC B2 ;  /* 0x0000000000027941 */ /* 0x000fea0003800000 */
.L_x_11248:
        /* <DEDUP_REMOVED lines=10> */
.L_x_11244:
        /* <DEDUP_REMOVED lines=12> */
.L_x_11253:
[----:B------:R-:W-:Y:S02]  /*37b0*/  IMAD.MOV.U32 R9, RZ, RZ, R10 ;  /* 0x000000ffff097224 */ /* 0x000fe400078e000a */
.L_x_11254:
[----:B------:R-:W-:Y:S05]  /*37c0*/  BSYNC B2 ;  /* 0x0000000000027941 */ /* 0x000fea0003800000 */
.L_x_11252:
        /* <DEDUP_REMOVED lines=16> */
.L_x_11258:
[----:B------:R-:W-:Y:S05]  /*38d0*/  BSYNC B3 ;  /* 0x0000000000037941 */ /* 0x000fea0003800000 */
.L_x_11257:
        /* <DEDUP_REMOVED lines=43> */
.L_x_11256:
[----:B------:R-:W-:Y:S05]  /*3b90*/  BSYNC B2 ;  /* 0x0000000000027941 */ /* 0x000fea0003800000 */
.L_x_11255:
        /* <DEDUP_REMOVED lines=13> */
.L_x_11259:
        /* <DEDUP_REMOVED lines=12> */
.L_x_11262:
[----:B------:R-:W-:Y:S02]  /*3d30*/  IMAD.MOV.U32 R9, RZ, RZ, R10 ;  /* 0x000000ffff097224 */ /* 0x000fe400078e000a */
.L_x_11263:
[----:B------:R-:W-:Y:S05]  /*3d40*/  BSYNC B2 ;  /* 0x0000000000027941 */ /* 0x000fea0003800000 */
.L_x_11261:
        /* <DEDUP_REMOVED lines=16> */
.L_x_11267:
[----:B------:R-:W-:Y:S05]  /*3e50*/  BSYNC B3 ;  /* 0x0000000000037941 */ /* 0x000fea0003800000 */
.L_x_11266:
        /* <DEDUP_REMOVED lines=43> */
.L_x_11265:
[----:B------:R-:W-:Y:S05]  /*4110*/  BSYNC B2 ;  /* 0x0000000000027941 */ /* 0x000fea0003800000 */
.L_x_11264:
        /* <DEDUP_REMOVED lines=10> */
.L_x_11260:
        /* <DEDUP_REMOVED lines=12> */
.L_x_11269:
[----:B------:R-:W-:Y:S02]  /*4280*/  IMAD.MOV.U32 R9, RZ, RZ, R10 ;  /* 0x000000ffff097224 */ /* 0x000fe400078e000a */
.L_x_11270:
[----:B------:R-:W-:Y:S05]  /*4290*/  BSYNC B2 ;  /* 0x0000000000027941 */ /* 0x000fea0003800000 */
.L_x_11268:
        /* <DEDUP_REMOVED lines=16> */
.L_x_11274:
[----:B------:R-:W-:Y:S05]  /*43a0*/  BSYNC B3 ;  /* 0x0000000000037941 */ /* 0x000fea0003800000 */
.L_x_11273:
        /* <DEDUP_REMOVED lines=43> */
.L_x_11272:
[----:B------:R-:W-:Y:S05]  /*4660*/  BSYNC B2 ;  /* 0x0000000000027941 */ /* 0x000fea0003800000 */
.L_x_11271:
        /* <DEDUP_REMOVED lines=13> */
.L_x_11275:
        /* <DEDUP_REMOVED lines=12> */
.L_x_11278:
[----:B------:R-:W-:Y:S02]  /*4800*/  IMAD.MOV.U32 R9, RZ, RZ, R10 ;  /* 0x000000ffff097224 */ /* 0x000fe400078e000a */
.L_x_11279:
[----:B------:R-:W-:Y:S05]  /*4810*/  BSYNC B2 ;  /* 0x0000000000027941 */ /* 0x000fea0003800000 */
.L_x_11277:
        /* <DEDUP_REMOVED lines=16> */
.L_x_11283:
[----:B------:R-:W-:Y:S05]  /*4920*/  BSYNC B3 ;  /* 0x0000000000037941 */ /* 0x000fea0003800000 */
.L_x_11282:
        /* <DEDUP_REMOVED lines=41> */
[----:B------:R-:W-:Y:S01]  /*4bc0*/  IMAD.MOV.U32 R12, RZ, RZ, R72 ;  /* 0x000000ffff0c7224 */ /* 0x000fe200078e0048 */
[----:B------:R-:W-:-:S06]  /*4bd0*/  HFMA2.MMA R72, -RZ, RZ, 0, 0 ;  /* 0x00000000ff487435 */ /* 0x000fcc00000001ff */
.L_x_11281:
[----:B------:R-:W-:Y:S05]  /*4be0*/  BSYNC B2 ;  /* 0x0000000000027941 */ /* 0x000fea0003800000 */
.L_x_11280:
        /* <DEDUP_REMOVED lines=10> */
.L_x_11276:
        /* <DEDUP_REMOVED lines=12> */
.L_x_11285:
[----:B------:R-:W-:Y:S02]  /*4d50*/  IMAD.MOV.U32 R9, RZ, RZ, R10 ;  /* 0x000000ffff097224 */ /* 0x000fe400078e000a */
.L_x_11286:
[----:B------:R-:W-:Y:S05]  /*4d60*/  BSYNC B2 ;  /* 0x0000000000027941 */ /* 0x000fea0003800000 */
.L_x_11284:
        /* <DEDUP_REMOVED lines=16> */
.L_x_11290:
[----:B------:R-:W-:Y:S05]  /*4e70*/  BSYNC B3 ;  /* 0x0000000000037941 */ /* 0x000fea0003800000 */
.L_x_11289:
        /* <DEDUP_REMOVED lines=42> */
[----:B------:R-:W-:Y:S02]  /*5120*/  MOV R73, RZ ;  /* 0x000000ff00497202 */ /* 0x000fe40000000f00 */
.L_x_11288:
[----:B------:R-:W-:Y:S05]  /*5130*/  BSYNC B2 ;  /* 0x0000000000027941 */ /* 0x000fea0003800000 */
.L_x_11287:
        /* <DEDUP_REMOVED lines=13> */
.L_x_11291:
        /* <DEDUP_REMOVED lines=12> */
.L_x_11294:
[----:B------:R-:W-:Y:S02]  /*52d0*/  IMAD.MOV.U32 R9, RZ, RZ, R10 ;  /* 0x000000ffff097224 */ /* 0x000fe400078e000a */
.L_x_11295:
[----:B------:R-:W-:Y:S05]  /*52e0*/  BSYNC B2 ;  /* 0x0000000000027941 */ /* 0x000fea0003800000 */
.L_x_11293:
        /* <DEDUP_REMOVED lines=16> */
.L_x_11299:
[----:B------:R-:W-:Y:S05]  /*53f0*/  BSYNC B3 ;  /* 0x0000000000037941 */ /* 0x000fea0003800000 */
.L_x_11298:
        /* <DEDUP_REMOVED lines=43> */
.L_x_11297:
[----:B------:R-:W-:Y:S05]  /*56b0*/  BSYNC B2 ;  /* 0x0000000000027941 */ /* 0x000fea0003800000 */
.L_x_11296:
        /* <DEDUP_REMOVED lines=10> */
.L_x_11292:
        /* <DEDUP_REMOVED lines=12> */
.L_x_11301:
[----:B------:R-:W-:Y:S02]  /*5820*/  IMAD.MOV.U32 R9, RZ, RZ, R10 ;  /* 0x000000ffff097224 */ /* 0x000fe400078e000a */
.L_x_11302:
[----:B------:R-:W-:Y:S05]  /*5830*/  BSYNC B2 ;  /* 0x0000000000027941 */ /* 0x000fea0003800000 */
.L_x_11300:
        /* <DEDUP_REMOVED lines=16> */
.L_x_11306:
[----:B------:R-:W-:Y:S05]  /*5940*/  BSYNC B3 ;  /* 0x0000000000037941 */ /* 0x000fea0003800000 */
.L_x_11305:
        /* <DEDUP_REMOVED lines=43> */
.L_x_11304:
[----:B------:R-:W-:Y:S05]  /*5c00*/  BSYNC B2 ;  /* 0x0000000000027941 */ /* 0x000fea0003800000 */
.L_x_11303:
        /* <DEDUP_REMOVED lines=13> */
.L_x_11307:
        /* <DEDUP_REMOVED lines=12> */
.L_x_11310:
[----:B------:R-:W-:Y:S02]  /*5da0*/  IMAD.MOV.U32 R110, RZ, RZ, R10 ;  /* 0x000000ffff6e7224 */ /* 0x000fe400078e000a */
.L_x_11311:
[----:B------:R-:W-:Y:S05]  /*5db0*/  BSYNC B2 ;  /* 0x0000000000027941 */ /* 0x000fea0003800000 */
.L_x_11309:
        /* <DEDUP_REMOVED lines=16> */
.L_x_11315:
[----:B------:R-:W-:Y:S05]  /*5ec0*/  BSYNC B3 ;  /* 0x0000000000037941 */ /* 0x000fea0003800000 */
.L_x_11314:
        /* <DEDUP_REMOVED lines=43> */
.L_x_11313:
[----:B------:R-:W-:Y:S05]  /*6180*/  BSYNC B2 ;  /* 0x0000000000027941 */ /* 0x000fea0003800000 */
.L_x_11312:
        /* <DEDUP_REMOVED lines=10> */
.L_x_11308:
        /* <DEDUP_REMOVED lines=54> */
.L_x_11316:
[----:B------:R-:W-:Y:S02]  /*6590*/  IADD3 R109, R6, 0x20, RZ ;  /* 0x00000020066d7810 */ /* 0x000fe40007ffe0ff */
.L_x_11187:
[----:B------:R-:W-:Y:S05]  /*65a0*/  BSYNC B1 ;  /* 0x0000000000017941 */ /* 0x000fea0003800000 */
.L_x_11186:
        /* <DEDUP_REMOVED lines=24> */
[----:B------:R-:W-:Y:S02]  /*6730*/  ISETP.NE.AND P1, PT, R9, 0x3, PT ;  /* 0x000000030900780c */ /* 0x000fe40003f25270 */
[----:B------:R-:W-:-:S11]  /*6740*/  MOV R89, R13 ;  /* 0x0000000d00597202 */ /* 0x000fd60000000f00 */
[----:B------:R-:W-:Y:S05]  /*6750*/  @P1 BRA `(.L_x_11321) ;  /* 0x0000003000001947 */ /* 0x000fea0003800000 */
[----:B------:R-:W-:Y:S01]  /*6760*/  IMAD.MOV.U32 R89, RZ, RZ, R12 ;  /* 0x000000ffff597224 */ /* 0x000fe200078e000c */
[----:B------:R-:W-:Y:S05]  /*6770*/  BRA `(.L_x_11321) ;  /* 0x0000001000007947 */ /* 0x000fea0003800000 */
.L_x_11320:
[----:B0-----:R-:W-:Y:S02]  /*6780*/  IMAD.MOV.U32 R89, RZ, RZ, R10 ;  /* 0x000000ffff597224 */ /* 0x001fe400078e000a */
.L_x_11321:
[----:B------:R-:W-:Y:S05]  /*6790*/  BSYNC B2 ;  /* 0x0000000000027941 */ /* 0x000fea0003800000 */
.L_x_11319:
        /* <DEDUP_REMOVED lines=16> */
.L_x_11325:
[----:B------:R-:W-:Y:S05]  /*68a0*/  BSYNC B3 ;  /* 0x0000000000037941 */ /* 0x000fea0003800000 */
.L_x_11324:
        /* <DEDUP_REMOVED lines=43> */
.L_x_11323:
[----:B------:R-:W-:Y:S05]  /*6b60*/  BSYNC B2 ;  /* 0x0000000000027941 */ /* 0x000fea0003800000 */
.L_x_11322:
        /* <DEDUP_REMOVED lines=17> */
.L_x_11326:
        /* <DEDUP_REMOVED lines=12> */
.L_x_11329:
[----:B------:R-:W-:Y:S02]  /*6d40*/  IMAD.MOV.U32 R9, RZ, RZ, R10 ;  /* 0x000000ffff097224 */ /* 0x000fe400078e000a */
.L_x_11330:
[----:B------:R-:W-:Y:S05]  /*6d50*/  BSYNC B2 ;  /* 0x0000000000027941 */ /* 0x000fea0003800000 */
.L_x_11328:
        /* <DEDUP_REMOVED lines=16> */
.L_x_11334:
[----:B------:R-:W-:Y:S05]  /*6e60*/  BSYNC B3 ;  /* 0x0000000000037941 */ /* 0x000fea0003800000 */
.L_x_11333:
        /* <DEDUP_REMOVED lines=43> */
.L_x_11332:
[----:B------:R-:W-:Y:S05]  /*7120*/  BSYNC B2 ;  /* 0x0000000000027941 */ /* 0x000fea0003800000 */
.L_x_11331:
        /* <DEDUP_REMOVED lines=10> */
.L_x_11327:
        /* <DEDUP_REMOVED lines=12> */
.L_x_11336:
[----:B------:R-:W-:Y:S02]  /*7290*/  IMAD.MOV.U32 R9, RZ, RZ, R10 ;  /* 0x000000ffff097224 */ /* 0x000fe400078e000a */
.L_x_11337:
[----:B------:R-:W-:Y:S05]  /*72a0*/  BSYNC B2 ;  /* 0x0000000000027941 */ /* 0x000fea0003800000 */
.L_x_11335:
        /* <DEDUP_REMOVED lines=16> */
.L_x_11341:
[----:B------:R-:W-:Y:S05]  /*73b0*/  BSYNC B3 ;  /* 0x0000000000037941 */ /* 0x000fea0003800000 */
.L_x_11340:
        /* <DEDUP_REMOVED lines=43> */
.L_x_11339:
[----:B------:R-:W-:Y:S05]  /*7670*/  BSYNC B2 ;  /* 0x0000000000027941 */ /* 0x000fea0003800000 */
.L_x_11338:
        /* <DEDUP_REMOVED lines=14> */
.L_x_11342:
        /* <DEDUP_REMOVED lines=12> */
.L_x_11345:
[----:B------:R-:W-:Y:S02]  /*7820*/  IMAD.MOV.U32 R9, RZ, RZ, R10 ;  /* 0x000000ffff097224 */ /* 0x000fe400078e000a */
.L_x_11346:
[----:B------:R-:W-:Y:S05]  /*7830*/  BSYNC B2 ;  /* 0x0000000000027941 */ /* 0x000fea0003800000 */
.L_x_11344:
        /* <DEDUP_REMOVED lines=16> */
.L_x_11350:
[----:B------:R-:W-:Y:S05]  /*7940*/  BSYNC B3 ;  /* 0x0000000000037941 */ /* 0x000fea0003800000 */
.L_x_11349:
        /* <DEDUP_REMOVED lines=43> */
.L_x_11348:
[----:B------:R-:W-:Y:S05]  /*7c00*/  BSYNC B2 ;  /* 0x0000000000027941 */ /* 0x000fea0003800000 */
.L_x_11347:
        /* <DEDUP_REMOVED lines=10> */
.L_x_11343:
        /* <DEDUP_REMOVED lines=12> */
.L_x_11352:
[----:B------:R-:W-:Y:S02]  /*7d70*/  IMAD.MOV.U32 R9, RZ, RZ, R10 ;  /* 0x000000ffff097224 */ /* 0x000fe400078e000a */
.L_x_11353:
[----:B------:R-:W-:Y:S05]  /*7d80*/  BSYNC B2 ;  /* 0x0000000000027941 */ /* 0x000fea0003800000 */
.L_x_11351:
        /* <DEDUP_REMOVED lines=16> */
.L_x_11357:
[----:B------:R-:W-:Y:S05]  /*7e90*/  BSYNC B3 ;  /* 0x0000000000037941 */ /* 0x000fea0003800000 */
.L_x_11356:
        /* <DEDUP_REMOVED lines=43> */
.L_x_11355:
[----:B------:R-:W-:Y:S05]  /*8150*/  BSYNC B2 ;  /* 0x0000000000027941 */ /* 0x000fea0003800000 */
.L_x_11354:
        /* <DEDUP_REMOVED lines=14> */
.L_x_11358:
        /* <DEDUP_REMOVED lines=12> */
.L_x_11361:
[----:B------:R-:W-:Y:S02]  /*8300*/  MOV R9, R10 ;  /* 0x0000000a00097202 */ /* 0x000fe40000000f00 */
.L_x_11362:
[----:B------:R-:W-:Y:S05]  /*8310*/  BSYNC B2 ;  /* 0x0000000000027941 */ /* 0x000fea0003800000 */
.L_x_11360:
        /* <DEDUP_REMOVED lines=16> */
.L_x_11366:
[----:B------:R-:W-:Y:S05]  /*8420*/  BSYNC B3 ;  /* 0x0000000000037941 */ /* 0x000fea0003800000 */
.L_x_11365:
        /* <DEDUP_REMOVED lines=43> */
.L_x_11364:
[----:B------:R-:W-:Y:S05]  /*86e0*/  BSYNC B2 ;  /* 0x0000000000027941 */ /* 0x000fea0003800000 */
.L_x_11363:
        /* <DEDUP_REMOVED lines=10> */
.L_x_11359:
        /* <DEDUP_REMOVED lines=12> */
.L_x_11368:
[----:B------:R-:W-:Y:S02]  /*8850*/  MOV R9, R10 ;  /* 0x0000000a00097202 */ /* 0x000fe40000000f00 */
.L_x_11369:
[----:B------:R-:W-:Y:S05]  /*8860*/  BSYNC B2 ;  /* 0x0000000000027941 */ /* 0x000fea0003800000 */
.L_x_11367:
        /* <DEDUP_REMOVED lines=16> */
.L_x_11373:
[----:B------:R-:W-:Y:S05]  /*8970*/  BSYNC B3 ;  /* 0x0000000000037941 */ /* 0x000fea0003800000 */
.L_x_11372:
        /* <DEDUP_REMOVED lines=43> */
.L_x_11371:
[----:B------:R-:W-:Y:S05]  /*8c30*/  BSYNC B2 ;  /* 0x0000000000027941 */ /* 0x000fea0003800000 */
.L_x_11370:
        /* <DEDUP_REMOVED lines=14> */
.L_x_11374:
        /* <DEDUP_REMOVED lines=12> */
.L_x_11377:
[----:B------:R-:W-:Y:S02]  /*8de0*/  IMAD.MOV.U32 R9, RZ, RZ, R10 ;  /* 0x000000ffff097224 */ /* 0x000fe400078e000a */
.L_x_11378:
[----:B------:R-:W-:Y:S05]  /*8df0*/  BSYNC B2 ;  /* 0x0000000000027941 */ /* 0x000fea0003800000 */
.L_x_11376:
        /* <DEDUP_REMOVED lines=16> */
.L_x_11382:
[----:B------:R-:W-:Y:S05]  /*8f00*/  BSYNC B3 ;  /* 0x0000000000037941 */ /* 0x000fea0003800000 */
.L_x_11381:
        /* <DEDUP_REMOVED lines=43> */
.L_x_11380:
[----:B------:R-:W-:Y:S05]  /*91c0*/  BSYNC B2 ;  /* 0x0000000000027941 */ /* 0x000fea0003800000 */
.L_x_11379:
        /* <DEDUP_REMOVED lines=10> */
.L_x_11375:
        /* <DEDUP_REMOVED lines=12> */
.L_x_11384:
[----:B------:R-:W-:Y:S02]  /*9330*/  IMAD.MOV.U32 R9, RZ, RZ, R10 ;  /* 0x000000ffff097224 */ /* 0x000fe400078e000a */
.L_x_11385:
[----:B------:R-:W-:Y:S05]  /*9340*/  BSYNC B2 ;  /* 0x0000000000027941 */ /* 0x000fea0003800000 */
.L_x_11383:
        /* <DEDUP_REMOVED lines=16> */
.L_x_11389:
[----:B------:R-:W-:Y:S05]  /*9450*/  BSYNC B3 ;  /* 0x0000000000037941 */ /* 0x000fea0003800000 */
.L_x_11388:
        /* <DEDUP_REMOVED lines=43> */
.L_x_11387:
[----:B------:R-:W-:Y:S05]  /*9710*/  BSYNC B2 ;  /* 0x0000000000027941 */ /* 0x000fea0003800000 */
.L_x_11386:
        /* <DEDUP_REMOVED lines=13> */
.L_x_11390:
        /* <DEDUP_REMOVED lines=12> */
.L_x_11393:
[----:B------:R-:W-:Y:S02]  /*98b0*/  IMAD.MOV.U32 R9, RZ, RZ, R10 ;  /* 0x000000ffff097224 */ /* 0x000fe400078e000a */
.L_x_11394:
[----:B------:R-:W-:Y:S05]  /*98c0*/  BSYNC B2 ;  /* 0x0000000000027941 */ /* 0x000fea0003800000 */
.L_x_11392:
        /* <DEDUP_REMOVED lines=16> */
.L_x_11398:
[----:B------:R-:W-:Y:S05]  /*99d0*/  BSYNC B3 ;  /* 0x0000000000037941 */ /* 0x000fea0003800000 */
.L_x_11397:
        /* <DEDUP_REMOVED lines=43> */
.L_x_11396:
[----:B------:R-:W-:Y:S05]  /*9c90*/  BSYNC B2 ;  /* 0x0000000000027941 */ /* 0x000fea0003800000 */
.L_x_11395:
        /* <DEDUP_REMOVED lines=10> */
.L_x_11391:
        /* <DEDUP_REMOVED lines=12> */
.L_x_11400:
[----:B------:R-:W-:Y:S02]  /*9e00*/  IMAD.MOV.U32 R9, RZ, RZ, R10 ;  /* 0x000000ffff097224 */ /* 0x000fe400078e000a */
.L_x_11401:
[----:B------:R-:W-:Y:S05]  /*9e10*/  BSYNC B2 ;  /* 0x0000000000027941 */ /* 0x000fea0003800000 */
.L_x_11399:
        /* <DEDUP_REMOVED lines=16> */
.L_x_11405:
[----:B------:R-:W-:Y:S05]  /*9f20*/  BSYNC B3 ;  /* 0x0000000000037941 */ /* 0x000fea0003800000 */
.L_x_11404:
        /* <DEDUP_REMOVED lines=43> */
.L_x_11403:
[----:B------:R-:W-:Y:S05]  /*a1e0*/  BSYNC B2 ;  /* 0x0000000000027941 */ /* 0x000fea0003800000 */
.L_x_11402:
        /* <DEDUP_REMOVED lines=13> */
.L_x_11406:
        /* <DEDUP_REMOVED lines=12> */
.L_x_11409:
[----:B------:R-:W-:Y:S02]  /*a380*/  IMAD.MOV.U32 R9, RZ, RZ, R10 ;  /* 0x000000ffff097224 */ /* 0x000fe400078e000a */
.L_x_11410:
[----:B------:R-:W-:Y:S05]  /*a390*/  BSYNC B2 ;  /* 0x0000000000027941 */ /* 0x000fea0003800000 */
.L_x_11408:
        /* <DEDUP_REMOVED lines=16> */
.L_x_11414:
[----:B------:R-:W-:Y:S05]  /*a4a0*/  BSYNC B3 ;  /* 0x0000000000037941 */ /* 0x000fea0003800000 */
.L_x_11413:
        /* <DEDUP_REMOVED lines=43> */
.L_x_11412:
[----:B------:R-:W-:Y:S05]  /*a760*/  BSYNC B2 ;  /* 0x0000000000027941 */ /* 0x000fea0003800000 */
.L_x_11411:
        /* <DEDUP_REMOVED lines=10> */
.L_x_11407:
        /* <DEDUP_REMOVED lines=12> */
.L_x_11416:
[----:B------:R-:W-:Y:S02]  /*a8d0*/  IMAD.MOV.U32 R9, RZ, RZ, R10 ;  /* 0x000000ffff097224 */ /* 0x000fe400078e000a */
.L_x_11417:
[----:B------:R-:W-:Y:S05]  /*a8e0*/  BSYNC B2 ;  /* 0x0000000000027941 */ /* 0x000fea0003800000 */
.L_x_11415:
        /* <DEDUP_REMOVED lines=16> */
.L_x_11421:
[----:B------:R-:W-:Y:S05]  /*a9f0*/  BSYNC B3 ;  /* 0x0000000000037941 */ /* 0x000fea0003800000 */
.L_x_11420:
        /* <DEDUP_REMOVED lines=43> */
.L_x_11419:
[----:B------:R-:W-:Y:S05]  /*acb0*/  BSYNC B2 ;  /* 0x0000000000027941 */ /* 0x000fea0003800000 */
.L_x_11418:
        /* <DEDUP_REMOVED lines=13> */
.L_x_11422:
        /* <DEDUP_REMOVED lines=12> */
.L_x_11425:
[----:B------:R-:W-:Y:S02]  /*ae50*/  IMAD.MOV.U32 R9, RZ, RZ, R10 ;  /* 0x000000ffff097224 */ /* 0x000fe400078e000a */
.L_x_11426:
[----:B------:R-:W-:Y:S05]  /*ae60*/  BSYNC B2 ;  /* 0x0000000000027941 */ /* 0x000fea0003800000 */
.L_x_11424:
        /* <DEDUP_REMOVED lines=16> */
.L_x_11430:
[----:B------:R-:W-:Y:S05]  /*af70*/  BSYNC B3 ;  /* 0x0000000000037941 */ /* 0x000fea0003800000 */
.L_x_11429:
        /* <DEDUP_REMOVED lines=43> */
.L_x_11428:
[----:B------:R-:W-:Y:S05]  /*b230*/  BSYNC B2 ;  /* 0x0000000000027941 */ /* 0x000fea0003800000 */
.L_x_11427:
        /* <DEDUP_REMOVED lines=10> */
.L_x_11423:
        /* <DEDUP_REMOVED lines=12> */
.L_x_11432:
[----:B------:R-:W-:Y:S02]  /*b3a0*/  IMAD.MOV.U32 R9, RZ, RZ, R10 ;  /* 0x000000ffff097224 */ /* 0x000fe400078e000a */
.L_x_11433:
[----:B------:R-:W-:Y:S05]  /*b3b0*/  BSYNC B2 ;  /* 0x0000000000027941 */ /* 0x000fea0003800000 */
.L_x_11431:
        /* <DEDUP_REMOVED lines=16> */
.L_x_11437:
[----:B------:R-:W-:Y:S05]  /*b4c0*/  BSYNC B3 ;  /* 0x0000000000037941 */ /* 0x000fea0003800000 */
.L_x_11436:
        /* <DEDUP_REMOVED lines=43> */
.L_x_11435:
[----:B------:R-:W-:Y:S05]  /*b780*/  BSYNC B2 ;  /* 0x0000000000027941 */ /* 0x000fea0003800000 */
.L_x_11434:
        /* <DEDUP_REMOVED lines=13> */
.L_x_11438:
        /* <DEDUP_REMOVED lines=12> */
.L_x_11441:
[----:B------:R-:W-:Y:S02]  /*b920*/  IMAD.MOV.U32 R110, RZ, RZ, R10 ;  /* 0x000000ffff6e7224 */ /* 0x000fe400078e000a */
.L_x_11442:
[----:B------:R-:W-:Y:S05]  /*b930*/  BSYNC B2 ;  /* 0x0000000000027941 */ /* 0x000fea0003800000 */
.L_x_11440:
        /* <DEDUP_REMOVED lines=16> */
.L_x_11446:
[----:B------:R-:W-:Y:S05]  /*ba40*/  BSYNC B3 ;  /* 0x0000000000037941 */ /* 0x000fea0003800000 */
.L_x_11445:
        /* <DEDUP_REMOVED lines=43> */
.L_x_11444:
[----:B------:R-:W-:Y:S05]  /*bd00*/  BSYNC B2 ;  /* 0x0000000000027941 */ /* 0x000fea0003800000 */
.L_x_11443:
        /* <DEDUP_REMOVED lines=10> */
.L_x_11439:
        /* <DEDUP_REMOVED lines=54> */
.L_x_11447:
[----:B------:R-:W-:Y:S02]  /*c110*/  IADD3 R109, R109, 0x20, RZ ;  /* 0x000000206d6d7810 */ /* 0x000fe40007ffe0ff */
.L_x_11318:
[----:B------:R-:W-:Y:S05]  /*c120*/  BSYNC B1 ;  /* 0x0000000000017941 */ /* 0x000fea0003800000 */
.L_x_11317:
[----:B------:R-:W-:Y:S01]  /*c130*/  ISETP.NE.AND P0, PT, R85, RZ, PT ;  /* 0x000000ff5500720c */ /* 0x000fe20003f05270 */
[----:B------:R-:W-:-:S12]  /*c140*/  BSSY B1, `(.L_x_11448) ;  /* 0x00005b5000017945 */ /* 0x000fd80003800000 */
[----:B------:R-:W-:Y:S05]  /*c150*/  @!P0 BRA `(.L_x_11449) ;  /* 0x00005b3000008947 */ /* 0x000fea0003800000 */
[----:B------:R-:W-:Y:S01]  /*c160*/  ISETP.NE.U32.AND P0, PT, RZ, c[0x0][0x178], PT ;  /* 0x00005e00ff007a0c */ /* 0x000fe20003f05070 */
[----:B0-----:R-:W-:Y:S01]  /*c170*/  HFMA2.MMA R72, -RZ, RZ, 0, 9.5367431640625e-07 ;  /* 0x00000010ff487435 */ /* 0x001fe200000001ff */
[----:B------:R-:W-:Y:S02]  /*c180*/  ISETP.NE.U32.AND P1, PT, RZ, c[0x0][0x180], PT ;  /* 0x00006000ff007a0c */ /* 0x000fe40003f25070 */
[----:B------:R-:W-:Y:S02]  /*c190*/  ISETP.NE.AND.EX P3, PT, RZ, c[0x0][0x17c], PT, P0 ;  /* 0x00005f00ff007a0c */ /* 0x000fe40003f65300 */
[----:B------:R-:W-:Y:S01]  /*c1a0*/  ISETP.NE.AND.EX P0, PT, RZ, c[0x0][0x184], PT, P1 ;  /* 0x00006100ff007a0c */ /* 0x000fe20003f05310 */
[----:B------:R-:W-:Y:S01]  /*c1b0*/  BSSY B2, `(.L_x_11450) ;  /* 0x0000016000027945 */ /* 0x000fe20003800000 */
[----:B------:R-:W-:-:S03]  /*c1c0*/  P2R R114, PR, RZ, 0x8 ;  /* 0x00000008ff727803 */ /* 0x000fc60000000000 */
[----:B------:R-:W-:-:S06]  /*c1d0*/  IMAD.WIDE.U32 R72, R109, R72, c[0x0][0x170] ;  /* 0x00005c006d487625 */ /* 0x000fcc00078e0048 */
[C---:B------:R-:W-:Y:S01]  /*c1e0*/  @P3 LEA R112, P1, R109.reuse, c[0x0][0x178], 0x4 ;  /* 0x00005e006d703a11 */ /* 0x040fe200078220ff */
[----:B------:R-:W5:Y:S01]  /*c1f0*/  LDG.E.128 R72, [R72.64] ;  /* 0x0000000648487981 */ /* 0x000f62000c1e1d00 */
[C---:B------:R-:W-:Y:S02]  /*c200*/  @P0 LEA R110, P2, R109.reuse, c[0x0][0x180], 0x4 ;  /* 0x000060006d6e0a11 */ /* 0x040fe400078420ff */
[C---:B------:R-:W-:Y:S02]  /*c210*/  @P3 LEA.HI.X R113, R109.reuse, c[0x0][0x17c], RZ, 0x4, P1 ;  /* 0x00005f006d713a11 */ /* 0x040fe400008f24ff */
        /* <DEDUP_REMOVED lines=14> */
.L_x_11451:
[----:B0-----:R-:W-:Y:S02]  /*c300*/  IMAD.MOV.U32 R91, RZ, RZ, R10 ;  /* 0x000000ffff5b7224 */ /* 0x001fe400078e000a */
.L_x_11452:
[----:B------:R-:W-:Y:S05]  /*c310*/  BSYNC B2 ;  /* 0x0000000000027941 */ /* 0x000fea0003800000 */
.L_x_11450:
        /* <DEDUP_REMOVED lines=16> */
.L_x_11456:
[----:B------:R-:W-:Y:S05]  /*c420*/  BSYNC B3 ;  /* 0x0000000000037941 */ /* 0x000fea0003800000 */
.L_x_11455:
[C---:B------:R-:W-:Y:S01]  /*c430*/  IMAD.HI.U32 R9, R78.reuse, -0x326172a9, RZ ;  /* 0xcd9e8d574e097827 */ /* 0x040fe200078e00ff */
[----:B------:R-:W-:Y:S02]  /*c440*/  LOP3.LUT R11, R11, UR5, R8, 0x96, !PT ;  /* 0x000000050b0b7c12 */ /* 0x000fe4000f8e9608 */
[----:B------:R-:W-:Y:S01]  /*c450*/  MOV R92, RZ ;  /* 0x000000ff005c7202 */ /* 0x000fe20000000f00 */
        /* <DEDUP_REMOVED lines=40> */
.L_x_11454:
[----:B------:R-:W-:Y:S05]  /*c6e0*/  BSYNC B2 ;  /* 0x0000000000027941 */ /* 0x000fea0003800000 */
.L_x_11453:
        /* <DEDUP_REMOVED lines=17> */
.L_x_11457:
        /* <DEDUP_REMOVED lines=12> */
.L_x_11460:
[----:B------:R-:W-:Y:S02]  /*c8c0*/  IMAD.MOV.U32 R9, RZ, RZ, R10 ;  /* 0x000000ffff097224 */ /* 0x000fe400078e000a */
.L_x_11461:
[----:B------:R-:W-:Y:S05]  /*c8d0*/  BSYNC B2 ;  /* 0x0000000000027941 */ /* 0x000fea0003800000 */
.L_x_11459:
        /* <DEDUP_REMOVED lines=16> */
.L_x_11465:
[----:B------:R-:W-:Y:S05]  /*c9e0*/  BSYNC B3 ;  /* 0x0000000000037941 */ /* 0x000fea0003800000 */
.L_x_11464:
        /* <DEDUP_REMOVED lines=43> */
.L_x_11463:
[----:B------:R-:W-:Y:S05]  /*cca0*/  BSYNC B2 ;  /* 0x0000000000027941 */ /* 0x000fea0003800000 */
.L_x_11462:
        /* <DEDUP_REMOVED lines=10> */
.L_x_11458:
        /* <DEDUP_REMOVED lines=12> */
.L_x_11467:
[----:B------:R-:W-:Y:S02]  /*ce10*/  IMAD.MOV.U32 R9, RZ, RZ, R10 ;  /* 0x000000ffff097224 */ /* 0x000fe400078e000a */
.L_x_11468:
[----:B------:R-:W-:Y:S05]  /*ce20*/  BSYNC B2 ;  /* 0x0000000000027941 */ /* 0x000fea0003800000 */
.L_x_11466:
        /* <DEDUP_REMOVED lines=16> */
.L_x_11472:
[----:B------:R-:W-:Y:S05]  /*cf30*/  BSYNC B3 ;  /* 0x0000000000037941 */ /* 0x000fea0003800000 */
.L_x_11471:
        /* <DEDUP_REMOVED lines=43> */
.L_x_11470:
[----:B------:R-:W-:Y:S05]  /*d1f0*/  BSYNC B2 ;  /* 0x0000000000027941 */ /* 0x000fea0003800000 */
.L_x_11469:
        /* <DEDUP_REMOVED lines=14> */
.L_x_11473:
        /* <DEDUP_REMOVED lines=12> */
.L_x_11476:
[----:B------:R-:W-:Y:S02]  /*d3a0*/  MOV R9, R10 ;  /* 0x0000000a00097202 */ /* 0x000fe40000000f00 */
.L_x_11477:
[----:B------:R-:W-:Y:S05]  /*d3b0*/  BSYNC B2 ;  /* 0x0000000000027941 */ /* 0x000fea0003800000 */
.L_x_11475:
        /* <DEDUP_REMOVED lines=16> */
.L_x_11481:
[----:B------:R-:W-:Y:S05]  /*d4c0*/  BSYNC B3 ;  /* 0x0000000000037941 */ /* 0x000fea0003800000 */
.L_x_11480:
        /* <DEDUP_REMOVED lines=43> */
.L_x_11479:
[----:B------:R-:W-:Y:S05]  /*d780*/  BSYNC B2 ;  /* 0x0000000000027941 */ /* 0x000fea0003800000 */
.L_x_11478:
        /* <DEDUP_REMOVED lines=10> */
.L_x_11474:
        /* <DEDUP_REMOVED lines=12> */
.L_x_11483:
[----:B------:R-:W-:Y:S02]  /*d8f0*/  MOV R9, R10 ;  /* 0x0000000a00097202 */ /* 0x000fe40000000f00 */
.L_x_11484:
[----:B------:R-:W-:Y:S05]  /*d900*/  BSYNC B2 ;  /* 0x0000000000027941 */ /* 0x000fea0003800000 */
.L_x_11482:
        /* <DEDUP_REMOVED lines=16> */
.L_x_11488:
[----:B------:R-:W-:Y:S05]  /*da10*/  BSYNC B3 ;  /* 0x0000000000037941 */ /* 0x000fea0003800000 */
.L_x_11487:
        /* <DEDUP_REMOVED lines=43> */
.L_x_11486:
[----:B------:R-:W-:Y:S05]  /*dcd0*/  BSYNC B2 ;  /* 0x0000000000027941 */ /* 0x000fea0003800000 */
.L_x_11485:
        /* <DEDUP_REMOVED lines=14> */
.L_x_11489:
        /* <DEDUP_REMOVED lines=12> */
.L_x_11492:
[----:B------:R-:W-:Y:S02]  /*de80*/  IMAD.MOV.U32 R9, RZ, RZ, R10 ;  /* 0x000000ffff097224 */ /* 0x000fe400078e000a */
.L_x_11493:
[----:B------:R-:W-:Y:S05]  /*de90*/  BSYNC B2 ;  /* 0x0000000000027941 */ /* 0x000fea0003800000 */
.L_x_11491:
        /* <DEDUP_REMOVED lines=16> */
.L_x_11497:
[----:B------:R-:W-:Y:S05]  /*dfa0*/  BSYNC B3 ;  /* 0x0000000000037941 */ /* 0x000fea0003800000 */
.L_x_11496:
        /* <DEDUP_REMOVED lines=43> */
.L_x_11495:
[----:B------:R-:W-:Y:S05]  /*e260*/  BSYNC B2 ;  /* 0x0000000000027941 */ /* 0x000fea0003800000 */
.L_x_11494:
        /* <DEDUP_REMOVED lines=10> */
.L_x_11490:
        /* <DEDUP_REMOVED lines=12> */
.L_x_11499:
[----:B------:R-:W-:Y:S02]  /*e3d0*/  IMAD.MOV.U32 R9, RZ, RZ, R10 ;  /* 0x000000ffff097224 */ /* 0x000fe400078e000a */
.L_x_11500:
[----:B------:R-:W-:Y:S05]  /*e3e0*/  BSYNC B2 ;  /* 0x0000000000027941 */ /* 0x000fea0003800000 */
.L_x_11498:
        /* <DEDUP_REMOVED lines=16> */
.L_x_11504:
[----:B------:R-:W-:Y:S05]  /*e4f0*/  BSYNC B3 ;  /* 0x0000000000037941 */ /* 0x000fea0003800000 */
.L_x_11503:
        /* <DEDUP_REMOVED lines=43> */
.L_x_11502:
[----:B------:R-:W-:Y:S05]  /*e7b0*/  BSYNC B2 ;  /* 0x0000000000027941 */ /* 0x000fea0003800000 */
.L_x_11501:
        /* <DEDUP_REMOVED lines=14> */
.L_x_11505:
        /* <DEDUP_REMOVED lines=12> */
.L_x_11508:
[----:B------:R-:W-:Y:S02]  /*e960*/  IMAD.MOV.U32 R9, RZ, RZ, R10 ;  /* 0x000000ffff097224 */ /* 0x000fe400078e000a */
.L_x_11509:
[----:B------:R-:W-:Y:S05]  /*e970*/  BSYNC B2 ;  /* 0x0000000000027941 */ /* 0x000fea0003800000 */
.L_x_11507:
        /* <DEDUP_REMOVED lines=16> */
.L_x_11513:
[----:B------:R-:W-:Y:S05]  /*ea80*/  BSYNC B3 ;  /* 0x0000000000037941 */ /* 0x000fea0003800000 */
.L_x_11512:
        /* <DEDUP_REMOVED lines=43> */
.L_x_11511:
[----:B------:R-:W-:Y:S05]  /*ed40*/  BSYNC B2 ;  /* 0x0000000000027941 */ /* 0x000fea0003800000 */
.L_x_11510:
        /* <DEDUP_REMOVED lines=10> */
.L_x_11506:
        /* <DEDUP_REMOVED lines=12> */
.L_x_11515:
[----:B------:R-:W-:Y:S02]  /*eeb0*/  IMAD.MOV.U32 R9, RZ, RZ, R10 ;  /* 0x000000ffff097224 */ /* 0x000fe400078e000a */
.L_x_11516:
[----:B------:R-:W-:Y:S05]  /*eec0*/  BSYNC B2 ;  /* 0x0000000000027941 */ /* 0x000fea0003800000 */
.L_x_11514:
        /* <DEDUP_REMOVED lines=16> */
.L_x_11520:
[----:B------:R-:W-:Y:S05]  /*efd0*/  BSYNC B3 ;  /* 0x0000000000037941 */ /* 0x000fea0003800000 */
.L_x_11519:
        /* <DEDUP_REMOVED lines=43> */
.L_x_11518:
[----:B------:R-:W-:Y:S05]  /*f290*/  BSYNC B2 ;  /* 0x0000000000027941 */ /* 0x000fea0003800000 */
.L_x_11517:
        /* <DEDUP_REMOVED lines=13> */
.L_x_11521:
        /* <DEDUP_REMOVED lines=12> */
.L_x_11524:
[----:B------:R-:W-:Y:S02]  /*f430*/  IMAD.MOV.U32 R9, RZ, RZ, R10 ;  /* 0x000000ffff097224 */ /* 0x000fe400078e000a */
.L_x_11525:
[----:B------:R-:W-:Y:S05]  /*f440*/  BSYNC B2 ;  /* 0x0000000000027941 */ /* 0x000fea0003800000 */
.L_x_11523:
        /* <DEDUP_REMOVED lines=16> */
.L_x_11529:
[----:B------:R-:W-:Y:S05]  /*f550*/  BSYNC B3 ;  /* 0x0000000000037941 */ /* 0x000fea0003800000 */
.L_x_11528:
        /* <DEDUP_REMOVED lines=43> */
.L_x_11527:
[----:B------:R-:W-:Y:S05]  /*f810*/  BSYNC B2 ;  /* 0x0000000000027941 */ /* 0x000fea0003800000 */
.L_x_11526:
        /* <DEDUP_REMOVED lines=10> */
.L_x_11522:
        /* <DEDUP_REMOVED lines=12> */
.L_x_11531:
[----:B------:R-:W-:Y:S02]  /*f980*/  IMAD.MOV.U32 R9, RZ, RZ, R10 ;  /* 0x000000ffff097224 */ /* 0x000fe400078e000a */
.L_x_11532:
[----:B------:R-:W-:Y:S05]  /*f990*/  BSYNC B2 ;  /* 0x0000000000027941 */ /* 0x000fea0003800000 */
.L_x_11530:
        /* <DEDUP_REMOVED lines=16> */
.L_x_11536:
[----:B------:R-:W-:Y:S05]  /*faa0*/  BSYNC B3 ;  /* 0x0000000000037941 */ /* 0x000fea0003800000 */
.L_x_11535:
        /* <DEDUP_REMOVED lines=43> */
.L_x_11534:
[----:B------:R-:W-:Y:S05]  /*fd60*/  BSYNC B2 ;  /* 0x0000000000027941 */ /* 0x000fea0003800000 */
.L_x_11533:
        /* <DEDUP_REMOVED lines=13> */
.L_x_11537:
        /* <DEDUP_REMOVED lines=12> */
.L_x_11540:
[----:B------:R-:W-:Y:S02]  /*ff00*/  IMAD.MOV.U32 R9, RZ, RZ, R10 ;  /* 0x000000ffff097224 */ /* 0x000fe400078e000a */
.L_x_11541:
[----:B------:R-:W-:Y:S05]  /*ff10*/  BSYNC B2 ;  /* 0x0000000000027941 */ /* 0x000fea0003800000 */
.L_x_11539:
        /* <DEDUP_REMOVED lines=16> */
.L_x_11545:
[----:B------:R-:W-:Y:S05]  /*10020*/  BSYNC B3 ;  /* 0x0000000000037941 */ /* 0x000fea0003800000 */
.L_x_11544:
        /* <DEDUP_REMOVED lines=43> */
.L_x_11543:
[----:B------:R-:W-:Y:S05]  /*102e0*/  BSYNC B2 ;  /* 0x0000000000027941 */ /* 0x000fea0003800000 */
.L_x_11542:
        /* <DEDUP_REMOVED lines=10> */
.L_x_11538:
        /* <DEDUP_REMOVED lines=12> */
.L_x_11547:
[----:B------:R-:W-:Y:S02]  /*10450*/  IMAD.MOV.U32 R9, RZ, RZ, R10 ;  /* 0x000000ffff097224 */ /* 0x000fe400078e000a */
.L_x_11548:
[----:B------:R-:W-:Y:S05]  /*10460*/  BSYNC B2 ;  /* 0x0000000000027941 */ /* 0x000fea0003800000 */
.L_x_11546:
        /* <DEDUP_REMOVED lines=16> */
.L_x_11552:
[----:B------:R-:W-:Y:S05]  /*10570*/  BSYNC B3 ;  /* 0x0000000000037941 */ /* 0x000fea0003800000 */
.L_x_11551:
        /* <DEDUP_REMOVED lines=43> */
.L_x_11550:
[----:B------:R-:W-:Y:S05]  /*10830*/  BSYNC B2 ;  /* 0x0000000000027941 */ /* 0x000fea0003800000 */
.L_x_11549:
        /* <DEDUP_REMOVED lines=13> */
.L_x_11553:
        /* <DEDUP_REMOVED lines=12> */
.L_x_11556:
[----:B------:R-:W-:Y:S02]  /*109d0*/  IMAD.MOV.U32 R9, RZ, RZ, R10 ;  /* 0x000000ffff097224 */ /* 0x000fe400078e000a */
.L_x_11557:
[----:B------:R-:W-:Y:S05]  /*109e0*/  BSYNC B2 ;  /* 0x0000000000027941 */ /* 0x000fea0003800000 */
.L_x_11555:
        /* <DEDUP_REMOVED lines=16> */
.L_x_11561:
[----:B------:R-:W-:Y:S05]  /*10af0*/  BSYNC B3 ;  /* 0x0000000000037941 */ /* 0x000fea0003800000 */
.L_x_11560:
        /* <DEDUP_REMOVED lines=43> */
.L_x_11559:
[----:B------:R-:W-:Y:S05]  /*10db0*/  BSYNC B2 ;  /* 0x0000000000027941 */ /* 0x000fea0003800000 */
.L_x_11558:
        /* <DEDUP_REMOVED lines=10> */
.L_x_11554:
        /* <DEDUP_REMOVED lines=12> */
.L_x_11563:
[----:B------:R-:W-:Y:S02]  /*10f20*/  IMAD.MOV.U32 R9, RZ, RZ, R10 ;  /* 0x000000ffff097224 */ /* 0x000fe400078e000a */
.L_x_11564:
[----:B------:R-:W-:Y:S05]  /*10f30*/  BSYNC B2 ;  /* 0x0000000000027941 */ /* 0x000fea0003800000 */
.L_x_11562:
        /* <DEDUP_REMOVED lines=16> */
.L_x_11568:
[----:B------:R-:W-:Y:S05]  /*11040*/  BSYNC B3 ;  /* 0x0000000000037941 */ /* 0x000fea0003800000 */
.L_x_11567:
        /* <DEDUP_REMOVED lines=43> */
.L_x_11566:
[----:B------:R-:W-:Y:S05]  /*11300*/  BSYNC B2 ;  /* 0x0000000000027941 */ /* 0x000fea0003800000 */
.L_x_11565:
        /* <DEDUP_REMOVED lines=13> */
.L_x_11569:
        /* <DEDUP_REMOVED lines=12> */
.L_x_11572:
[----:B------:R-:W-:Y:S02]  /*114a0*/  IMAD.MOV.U32 R110, RZ, RZ, R10 ;  /* 0x000000ffff6e7224 */ /* 0x000fe400078e000a */
.L_x_11573:
[----:B------:R-:W-:Y:S05]  /*114b0*/  BSYNC B2 ;  /* 0x0000000000027941 */ /* 0x000fea0003800000 */
.L_x_11571:
        /* <DEDUP_REMOVED lines=16> */
.L_x_11577:
[----:B------:R-:W-:Y:S05]  /*115c0*/  BSYNC B3 ;  /* 0x0000000000037941 */ /* 0x000fea0003800000 */
.L_x_11576:
        /* <DEDUP_REMOVED lines=43> */
.L_x_11575:
[----:B------:R-:W-:Y:S05]  /*11880*/  BSYNC B2 ;  /* 0x0000000000027941 */ /* 0x000fea0003800000 */
.L_x_11574:
        /* <DEDUP_REMOVED lines=10> */
.L_x_11570:
        /* <DEDUP_REMOVED lines=54> */
.L_x_11449:
[----:B------:R-:W-:Y:S05]  /*11c90*/  BSYNC B1 ;  /* 0x0000000000017941 */ /* 0x000fea0003800000 */
.L_x_11448:
        /* <DEDUP_REMOVED lines=31> */
.L_x_11588:
        /* <DEDUP_REMOVED lines=70> */
.L_x_11589:
        /* <DEDUP_REMOVED lines=40> */
[----:B------:R-:W-:Y:S02]  /*12570*/  FFMA.FTZ R109, R57, R116, R65 ;  /* 0x00000074396d7223 */ /* 0x000fe40000010041 */
[----:B------:R-:W-:Y:S01]  /*12580*/  FFMA.FTZ R113, R58, R113, R66 ;  /* 0x000000713a717223 */ /* 0x000fe20000010042 */
[----:B------:R-:W-:Y:S01]  /*12590*/  F2FP.PACK_AB R73, R112, R75 ;  /* 0x0000004b7049723e */ /* 0x000fe200000000ff */
[----:B------:R-:W-:Y:S01]  /*125a0*/  FFMA.FTZ R120, R59, R120, R67 ;  /* 0x000000783b787223 */ /* 0x000fe20000010043 */
[----:B------:R-:W-:Y:S01]  /*125b0*/  F2FP.PACK_AB R74, R109, R74 ;  /* 0x0000004a6d4a723e */ /* 0x000fe200000000ff */
[----:B------:R-:W-:-:S03]  /*125c0*/  IMAD.MOV.U32 R115, RZ, RZ, 0x10 ;  /* 0x00000010ff737424 */ /* 0x000fc600078e00ff */
[----:B------:R-:W-:Y:S01]  /*125d0*/  F2FP.PACK_AB R75, R120, R113 ;  /* 0x00000071784b723e */ /* 0x000fe200000000ff */
[C---:B------:R-:W-:Y:S01]  /*125e0*/  IMAD.WIDE.U32 R108, R6.reuse, R115, c[0x0][0x208] ;  /* 0x00008200066c7625 */ /* 0x040fe200078e0073 */
[----:B------:R-:W-:-:S04]  /*125f0*/  IADD3 R6, R6, 0x20, RZ ;  /* 0x0000002006067810 */ /* 0x000fc80007ffe0ff */
[----:B------:R0:W-:Y:S03]  /*12600*/  STG.E.128 [R108.64], R72 ;  /* 0x000000486c007986 */ /* 0x0001e6000c101d06 */
.L_x_11581:
[----:B------:R-:W-:Y:S05]  /*12610*/  BSYNC B1 ;  /* 0x0000000000017941 */ /* 0x000fea0003800000 */
.L_x_11580:
        /* <DEDUP_REMOVED lines=35> */
.L_x_11583:
[----:B------:R-:W-:Y:S05]  /*12850*/  BSYNC B1 ;  /* 0x0000000000017941 */ /* 0x000fea0003800000 */
.L_x_11582:
        /* <DEDUP_REMOVED lines=25> */
[----:B------:R-:W-:Y:S01]  /*129f0*/  F2FP.PACK_AB R74, R111, R108 ;  /* 0x0000006c6f4a723e */ /* 0x000fe200000000ff */
[----:B------:R-:W-:Y:S01]  /*12a00*/  FFMA.FTZ R110, R27, R110, R35 ;  /* 0x0000006e1b6e7223 */ /* 0x000fe20000010023 */
[----:B------:R-:W-:Y:S01]  /*12a10*/  F2FP.PACK_AB R72, R109, R72 ;  /* 0x000000486d48723e */ /* 0x000fe200000000ff */
[----:B------:R-:W-:-:S02]  /*12a20*/  FFMA.FTZ R112, R31, R112, R39 ;  /* 0x000000701f707223 */ /* 0x000fc40000010027 */
[----:B------:R-:W-:Y:S01]  /*12a30*/  IMAD.MOV.U32 R113, RZ, RZ, 0x10 ;  /* 0x00000010ff717424 */ /* 0x000fe200078e00ff */
[----:B------:R-:W-:Y:S02]  /*12a40*/  F2FP.PACK_AB R75, R110, R75 ;  /* 0x0000004b6e4b723e */ /* 0x000fe400000000ff */
[----:B------:R-:W-:Y:S01]  /*12a50*/  F2FP.PACK_AB R73, R112, R73 ;  /* 0x000000497049723e */ /* 0x000fe200000000ff */
[----:B------:R-:W-:-:S05]  /*12a60*/  IMAD.WIDE.U32 R108, R6, R113, c[0x0][0x208] ;  /* 0x00008200066c7625 */ /* 0x000fca00078e0071 */
[----:B------:R0:W-:Y:S02]  /*12a70*/  STG.E.128 [R108.64], R72 ;  /* 0x000000486c007986 */ /* 0x0001e4000c101d06 */
.L_x_11585:
[----:B------:R-:W-:Y:S05]  /*12a80*/  BSYNC B1 ;  /* 0x0000000000017941 */ /* 0x000fea0003800000 */
.L_x_11584:
[----:B01----:R-:W-:-:S04]  /*12a90*/  IMAD.MOV.U32 R73, RZ, RZ, 0x4 ;  /* 0x00000004ff497424 */ /* 0x003fc800078e00ff */
[----:B------:R-:W-:-:S05]  /*12aa0*/  IMAD R14, R73, c[0x0][0x160], R14 ;  /* 0x00005800490e7a24 */ /* 0x000fca00078e020e */
[----:B------:R-:W-:-:S13]  /*12ab0*/  ISETP.GE.AND P0, PT, R14, c[0x0][0x164], PT ;  /* 0x000059000e007a0c */ /* 0x000fda0003f06270 */
[----:B-----5:R-:W-:Y:S01]  /*12ac0*/  @P0 CALL.REL.NOINC `(.L_x_11586) ;  /* 0x0000001000000944 */ /* 0x020fe20003c00000 */
[----:B------:R-:W-:Y:S05]  /*12ad0*/  BRA `(.L_x_11587) ;  /* 0xfffedee000007947 */ /* 0x000fea000383ffff */
.L_x_11586:
[----:B------:R-:W-:Y:S05]  /*12ae0*/  BSYNC B0 ;  /* 0x0000000000007941 */ /* 0x000fea0003800000 */
.L_x_11185:
[----:B------:R-:W-:Y:S05]  /*12af0*/  EXIT ;  /* 0x000000000000794d */ /* 0x000fea0003800000 */
.L_x_11578:
[----:B------:R-:W-:Y:S01]  /*12b00*/  MOV R74, R75 ;  /* 0x0000004b004a7202 */ /* 0x000fe20000000f00 */
[----:B------:R-:W-:Y:S01]  /*12b10*/  IMAD.MOV.U32 R111, RZ, RZ, 0x1 ;  /* 0x00000001ff6f7424 */ /* 0x000fe200078e00ff */
[----:B------:R-:W-:Y:S01]  /*12b20*/  MOV R72, 0x12b60 ;  /* 0x00012b6000487802 */ /* 0x000fe20000000f00 */
[----:B------:R-:W-:Y:S02]  /*12b30*/  IMAD.MOV.U32 R110, RZ, RZ, 0x1f ;  /* 0x0000001fff6e7424 */ /* 0x000fe400078e00ff */
[----:B------:R-:W-:Y:S02]  /*12b40*/  IMAD.MOV.U32 R113, RZ, RZ, -0x1 ;  /* 0xffffffffff717424 */ /* 0x000fe400078e00ff */
[----:B-----5:R-:W-:Y:S05]  /*12b50*/  CALL.REL.NOINC `($__internal_46_$__cuda_sm70_shflsync_bfly_p) ;  /* 0x000006d000007944 */ /* 0x020fea0003c00000 */
[----:B-1----:R-:W-:Y:S01]  /*12b60*/  IMAD.MOV.U32 R72, RZ, RZ, R111 ;  /* 0x000000ffff487224 */ /* 0x002fe200078e006f */
[----:B0-----:R-:W-:Y:S05]  /*12b70*/  BRA `(.L_x_11588) ;  /* 0xfffff31000007947 */ /* 0x001fea000383ffff */
.L_x_11579:
[----:B------:R-:W-:Y:S01]  /*12b80*/  IMAD.MOV.U32 R74, RZ, RZ, R112 ;  /* 0x000000ffff4a7224 */ /* 0x000fe200078e0070 */
[----:B------:R-:W-:Y:S01]  /*12b90*/  MOV R72, 0x12be0 ;  /* 0x00012be000487802 */ /* 0x000fe20000000f00 */
[----:B------:R-:W-:Y:S02]  /*12ba0*/  IMAD.MOV.U32 R111, RZ, RZ, 0x2 ;  /* 0x00000002ff6f7424 */ /* 0x000fe400078e00ff */
[----:B------:R-:W-:-:S02]  /*12bb0*/  IMAD.MOV.U32 R110, RZ, RZ, 0x1f ;  /* 0x0000001fff6e7424 */ /* 0x000fc400078e00ff */
[----:B------:R-:W-:Y:S02]  /*12bc0*/  IMAD.MOV.U32 R113, RZ, RZ, -0x1 ;  /* 0xffffffffff717424 */ /* 0x000fe400078e00ff */
[----:B0----5:R-:W-:Y:S05]  /*12bd0*/  CALL.REL.NOINC `($__internal_46_$__cuda_sm70_shflsync_bfly_p) ;  /* 0x0000065000007944 */ /* 0x021fea0003c00000 */
[----:B01----:R-:W-:Y:S01]  /*12be0*/  FADD.FTZ R74, R112, R111 ;  /* 0x0000006f704a7221 */ /* 0x003fe20000010000 */
[----:B------:R-:W-:Y:S01]  /*12bf0*/  HFMA2.MMA R111, -RZ, RZ, 0, 2.384185791015625e-07 ;  /* 0x00000004ff6f7435 */ /* 0x000fe200000001ff */
[----:B------:R-:W-:Y:S01]  /*12c00*/  IMAD.MOV.U32 R110, RZ, RZ, 0x1f ;  /* 0x0000001fff6e7424 */ /* 0x000fe200078e00ff */
[----:B------:R-:W-:Y:S01]  /*12c10*/  MOV R72, 0x12c40 ;  /* 0x00012c4000487802 */ /* 0x000fe20000000f00 */
[----:B------:R-:W-:-:S03]  /*12c20*/  IMAD.MOV.U32 R113, RZ, RZ, -0x1 ;  /* 0xffffffffff717424 */ /* 0x000fc600078e00ff */
[----:B------:R-:W-:Y:S05]  /*12c30*/  CALL.REL.NOINC `($__internal_46_$__cuda_sm70_shflsync_bfly_p) ;  /* 0x000005f000007944 */ /* 0x000fea0003c00000 */
[----:B01----:R-:W-:Y:S01]  /*12c40*/  FADD.FTZ R74, R74, R111 ;  /* 0x0000006f4a4a7221 */ /* 0x003fe20000010000 */
[----:B------:R-:W-:Y:S01]  /*12c50*/  MOV R72, 0x12ca0 ;  /* 0x00012ca000487802 */ /* 0x000fe20000000f00 */
[----:B------:R-:W-:Y:S02]  /*12c60*/  IMAD.MOV.U32 R111, RZ, RZ, 0x8 ;  /* 0x00000008ff6f7424 */ /* 0x000fe400078e00ff */
[----:B------:R-:W-:Y:S02]  /*12c70*/  IMAD.MOV.U32 R110, RZ, RZ, 0x1f ;  /* 0x0000001fff6e7424 */ /* 0x000fe400078e00ff */
[----:B------:R-:W-:-:S02]  /*12c80*/  IMAD.MOV.U32 R113, RZ, RZ, -0x1 ;  /* 0xffffffffff717424 */ /* 0x000fc400078e00ff */
[----:B------:R-:W-:Y:S05]  /*12c90*/  CALL.REL.NOINC `($__internal_46_$__cuda_sm70_shflsync_bfly_p) ;  /* 0x0000059000007944 */ /* 0x000fea0003c00000 */
[----:B01----:R-:W-:Y:S01]  /*12ca0*/  FADD.FTZ R74, R74, R111 ;  /* 0x0000006f4a4a7221 */ /* 0x003fe20000010000 */
[----:B------:R-:W-:Y:S01]  /*12cb0*/  MOV R72, 0x12d00 ;  /* 0x00012d0000487802 */ /* 0x000fe20000000f00 */
[----:B------:R-:W-:-:S02]  /*12cc0*/  IMAD.MOV.U32 R111, RZ, RZ, 0x10 ;  /* 0x00000010ff6f7424 */ /* 0x000fc400078e00ff */
[----:B------:R-:W-:Y:S02]  /*12cd0*/  IMAD.MOV.U32 R110, RZ, RZ, 0x1f ;  /* 0x0000001fff6e7424 */ /* 0x000fe400078e00ff */
[----:B------:R-:W-:Y:S02]  /*12ce0*/  IMAD.MOV.U32 R113, RZ, RZ, -0x1 ;  /* 0xffffffffff717424 */ /* 0x000fe400078e00ff */
[----:B------:R-:W-:Y:S05]  /*12cf0*/  CALL.REL.NOINC `($__internal_46_$__cuda_sm70_shflsync_bfly_p) ;  /* 0x0000053000007944 */ /* 0x000fea0003c00000 */
        /* <DEDUP_REMOVED lines=56> */
[----:B------:R-:W-:Y:S05]  /*13080*/  CALL.REL.NOINC `($__internal_46_$__cuda_sm70_shflsync_bfly_p) ;  /* 0x000001a000007944 */ /* 0x000fea0003c00000 */
[----:B01----:R-:W-:Y:S01]  /*13090*/  FADD.FTZ R74, R74, R111 ;  /* 0x0000006f4a4a7221 */ /* 0x003fe20000010000 */
[----:B------:R-:W-:Y:S01]  /*130a0*/  MOV R72, 0x130f0 ;  /* 0x000130f000487802 */ /* 0x000fe20000000f00 */
[----:B------:R-:W-:Y:S02]  /*130b0*/  IMAD.MOV.U32 R111, RZ, RZ, 0x2 ;  /* 0x00000002ff6f7424 */ /* 0x000fe400078e00ff */
[----:B------:R-:W-:Y:S02]  /*130c0*/  IMAD.MOV.U32 R110, RZ, RZ, 0x1f ;  /* 0x0000001fff6e7424 */ /* 0x000fe400078e00ff */
[----:B------:R-:W-:Y:S02]  /*130d0*/  IMAD.MOV.U32 R113, RZ, RZ, -0x1 ;  /* 0xffffffffff717424 */ /* 0x000fe400078e00ff */
[----:B------:R-:W-:Y:S05]  /*130e0*/  CALL.REL.NOINC `($__internal_46_$__cuda_sm70_shflsync_bfly_p) ;  /* 0x0000014000007944 */ /* 0x000fea0003c00000 */
[----:B01----:R-:W-:Y:S01]  /*130f0*/  FADD.FTZ R74, R74, R111 ;  /* 0x0000006f4a4a7221 */ /* 0x003fe20000010000 */
[----:B------:R-:W-:Y:S01]  /*13100*/  MOV R72, 0x13150 ;  /* 0x0001315000487802 */ /* 0x000fe20000000f00 */
[----:B------:R-:W-:Y:S02]  /*13110*/  IMAD.MOV.U32 R111, RZ, RZ, 0x4 ;  /* 0x00000004ff6f7424 */ /* 0x000fe400078e00ff */
[----:B------:R-:W-:-:S02]  /*13120*/  IMAD.MOV.U32 R110, RZ, RZ, 0x1f ;  /* 0x0000001fff6e7424 */ /* 0x000fc400078e00ff */
[----:B------:R-:W-:Y:S02]  /*13130*/  IMAD.MOV.U32 R113, RZ, RZ, -0x1 ;  /* 0xffffffffff717424 */ /* 0x000fe400078e00ff */
[----:B------:R-:W-:Y:S05]  /*13140*/  CALL.REL.NOINC `($__internal_46_$__cuda_sm70_shflsync_bfly_p) ;  /* 0x000000e000007944 */ /* 0x000fea0003c00000 */
[----:B01----:R-:W-:Y:S01]  /*13150*/  FADD.FTZ R74, R74, R111 ;  /* 0x0000006f4a4a7221 */ /* 0x003fe20000010000 */
[----:B------:R-:W-:Y:S01]  /*13160*/  HFMA2.MMA R111, -RZ, RZ, 0, 4.76837158203125e-07 ;  /* 0x00000008ff6f7435 */ /* 0x000fe200000001ff */
[----:B------:R-:W-:Y:S01]  /*13170*/  IMAD.MOV.U32 R110, RZ, RZ, 0x1f ;  /* 0x0000001fff6e7424 */ /* 0x000fe200078e00ff */
[----:B------:R-:W-:Y:S01]  /*13180*/  MOV R72, 0x131b0 ;  /* 0x000131b000487802 */ /* 0x000fe20000000f00 */
[----:B------:R-:W-:-:S03]  /*13190*/  IMAD.MOV.U32 R113, RZ, RZ, -0x1 ;  /* 0xffffffffff717424 */ /* 0x000fc600078e00ff */
[----:B------:R-:W-:Y:S05]  /*131a0*/  CALL.REL.NOINC `($__internal_46_$__cuda_sm70_shflsync_bfly_p) ;  /* 0x0000008000007944 */ /* 0x000fea0003c00000 */
[----:B-1----:R-:W-:Y:S01]  /*131b0*/  FADD.FTZ R108, R74, R111 ;  /* 0x0000006f4a6c7221 */ /* 0x002fe20000010000 */
[----:B------:R-:W-:Y:S01]  /*131c0*/  MOV R72, 0x13220 ;  /* 0x0001322000487802 */ /* 0x000fe20000000f00 */
[----:B------:R-:W-:Y:S02]  /*131d0*/  IMAD.MOV.U32 R111, RZ, RZ, 0x10 ;  /* 0x00000010ff6f7424 */ /* 0x000fe400078e00ff */
[----:B0-----:R-:W-:Y:S02]  /*131e0*/  IMAD.MOV.U32 R110, RZ, RZ, 0x1f ;  /* 0x0000001fff6e7424 */ /* 0x001fe400078e00ff */
[----:B------:R-:W-:-:S02]  /*131f0*/  IMAD.MOV.U32 R113, RZ, RZ, -0x1 ;  /* 0xffffffffff717424 */ /* 0x000fc400078e00ff */
[----:B------:R-:W-:Y:S02]  /*13200*/  IMAD.MOV.U32 R74, RZ, RZ, R108 ;  /* 0x000000ffff4a7224 */ /* 0x000fe400078e006c */
[----:B------:R-:W-:Y:S05]  /*13210*/  CALL.REL.NOINC `($__internal_46_$__cuda_sm70_shflsync_bfly_p) ;  /* 0x0000001000007944 */ /* 0x000fea0003c00000 */
[----:B01----:R-:W-:Y:S05]  /*13220*/  BRA `(.L_x_11589) ;  /* 0xfffff0c000007947 */ /* 0x003fea000383ffff */
        .weak           $__internal_46_$__cuda_sm70_shflsync_bfly_p
        .type           $__internal_46_$__cuda_sm70_shflsync_bfly_p,@function
        .size           $__internal_46_$__cuda_sm70_shflsync_bfly_p,(.L_x_20062 - $__internal_46_$__cuda_sm70_shflsync_bfly_p)
$__internal_46_$__cuda_sm70_shflsync_bfly_p:
[----:B------:R-:W-:Y:S01]  /*13230*/  IMAD.MOV.U32 R73, RZ, RZ, 0x0 ;  /* 0x00000000ff497424 */ /* 0x000fe200078e00ff */
[----:B------:R-:W-:Y:S04]  /*13240*/  WARPSYNC R113 ;  /* 0x0000007100007348 */ /* 0x000fe80003800000 */
[----:B------:R0:W1:Y:S01]  /*13250*/  SHFL.BFLY PT, R111, R74, R111, R110 ;  /* 0x0c00006f4a6f7389 */ /* 0x00006200000e006e */
[----:B------:R-:W-:Y:S05]  /*13260*/  RET.REL.NODEC R72 `(_ZN10layer_norm31ln_parallel_residual_fwd_kernelINS_13Kernel_traitsIf6__halfS2_S2_fjLj768ELj1ELj4ELj1ELj16ENS_18Kernel_traits_baseILj768EfS2_S2_S2_fjLj128EEEEELb1ELb1ELb0EEEvNS_9FwdParamsE) ;  /* 0xfffecd9048007950 */ /* 0x000fea0003c3ffff */
.L_x_11590:
        /* <DEDUP_REMOVED lines=9> */
.L_x_20062:


//--------------------- .text._ZN10layer_norm31ln_parallel_residual_fwd_kernelINS_13Kernel_traitsIf6__halfS2_S2_fjLj768ELj1ELj4ELj1ELj16ENS_18Kernel_traits_baseILj768EfS2_S2_S2_fjLj128EEEEELb1ELb1ELb1EEEvNS_9FwdParamsE --------------------------
	.section	.text._ZN10layer_norm31ln_parallel_residual_fwd_kernelINS_13Kernel_traitsIf6__halfS2_S2_fjLj768ELj1ELj4ELj1ELj16ENS_18Kernel_traits_baseILj768EfS2_S2_S2_fjLj128EEEEELb1ELb1ELb1EEEvNS_9FwdParamsE,"ax",@progbits
	.sectioninfo	@"SHI_REGISTERS=127"
	.align	128
        .global         _ZN10layer_norm31ln_parallel_residual_fwd_kernelINS_13Kernel_traitsIf6__halfS2_S2_fjLj768ELj1ELj4ELj1ELj16ENS_18Kernel_traits_baseILj768EfS2_S2_S2_fjLj128EEEEELb1ELb1ELb1EEEvNS_9FwdParamsE
        .type           _ZN10layer_norm31ln_parallel_residual_fwd_kernelINS_13Kernel_traitsIf6__halfS2_S2_fjLj768ELj1ELj4ELj1ELj16ENS_18Kernel_traits_baseILj768EfS2_S2_S2_fjLj128EEEEELb1ELb1ELb1EEEvNS_9FwdParamsE,@function
        .size           _ZN10layer_norm31ln_parallel_residual_fwd_kernelINS_13Kernel_traitsIf6__halfS2_S2_fjLj768ELj1ELj4ELj1ELj16ENS_18Kernel_traits_baseILj768EfS2_S2_S2_fjLj128EEEEELb1ELb1ELb1EEEvNS_9FwdParamsE,(.L_x_20063 - _ZN10layer_norm31ln_parallel_residual_fwd_kernelINS_13Kernel_traitsIf6__halfS2_S2_fjLj768ELj1ELj4ELj1ELj16ENS_18Kernel_traits_baseILj768EfS2_S2_S2_fjLj128EEEEELb1ELb1ELb1EEEvNS_9FwdParamsE)
        .other          _ZN10layer_norm31ln_parallel_residual_fwd_kernelINS_13Kernel_traitsIf6__halfS2_S2_fjLj768ELj1ELj4ELj1ELj16ENS_18Kernel_traits_baseILj768EfS2_S2_S2_fjLj128EEEEELb1ELb1ELb1EEEvNS_9FwdParamsE,@"STO_CUDA_ENTRY STV_DEFAULT"
_ZN10layer_norm31ln_parallel_residual_fwd_kernelINS_13Kernel_traitsIf6__halfS2_S2_fjLj768ELj1ELj4ELj1ELj16ENS_18Kernel_traits_baseILj768EfS2_S2_S2_fjLj128EEEEELb1ELb1ELb1EEEvNS_9FwdParamsE:
.text._ZN10layer_norm31ln_parallel_residual_fwd_kernelINS_13Kernel_traitsIf6__halfS2_S2_fjLj768ELj1ELj4ELj1ELj16ENS_18Kernel_traits_baseILj768EfS2_S2_S2_fjLj128EEEEELb1ELb1ELb1EEEvNS_9FwdParamsE:
        /* <DEDUP_REMOVED lines=10> */
[----:B------:R-:W-:Y:S01]  /*00a0*/  @P0 MOV R8, R94 ;  /* 0x0000005e00080202 */ /* 0x000fe20000000f00 */
        /* <DEDUP_REMOVED lines=115> */
.L_x_11982:
        /* <DEDUP_REMOVED lines=30> */
.L_x_11593:
[----:B0-----:R-:W-:Y:S02]  /*09c0*/  IMAD.MOV.U32 R78, RZ, RZ, R2 ;  /* 0x000000ffff4e7224 */ /* 0x001fe400078e0002 */
.L_x_11594:
[----:B------:R-:W-:Y:S05]  /*09d0*/  BSYNC B1 ;  /* 0x0000000000017941 */ /* 0x000fea0003800000 */
.L_x_11592:
        /* <DEDUP_REMOVED lines=16> */
.L_x_11598:
[----:B------:R-:W-:Y:S05]  /*0ae0*/  BSYNC B2 ;  /* 0x0000000000027941 */ /* 0x000fea0003800000 */
.L_x_11597:
        /* <DEDUP_REMOVED lines=43> */
.L_x_11596:
[----:B------:R-:W-:Y:S05]  /*0da0*/  BSYNC B1 ;  /* 0x0000000000017941 */ /* 0x000fea0003800000 */
.L_x_11595:
        /* <DEDUP_REMOVED lines=17> */
.L_x_11599:
        /* <DEDUP_REMOVED lines=12> */
.L_x_11602:
[----:B------:R-:W-:Y:S02]  /*0f80*/  IMAD.MOV.U32 R78, RZ, RZ, R2 ;  /* 0x000000ffff4e7224 */ /* 0x000fe400078e0002 */
.L_x_11603:
[----:B------:R-:W-:Y:S05]  /*0f90*/  BSYNC B1 ;  /* 0x0000000000017941 */ /* 0x000fea0003800000 */
.L_x_11601:
        /* <DEDUP_REMOVED lines=16> */
.L_x_11607:
[----:B------:R-:W-:Y:S05]  /*10a0*/  BSYNC B2 ;  /* 0x0000000000027941 */ /* 0x000fea0003800000 */
.L_x_11606:
        /* <DEDUP_REMOVED lines=43> */
.L_x_11605:
[----:B------:R-:W-:Y:S05]  /*1360*/  BSYNC B1 ;  /* 0x0000000000017941 */ /* 0x000fea0003800000 */
.L_x_11604:
        /* <DEDUP_REMOVED lines=10> */
.L_x_11600:
        /* <DEDUP_REMOVED lines=12> */
.L_x_11609:
[----:B------:R-:W-:Y:S02]  /*14d0*/  MOV R78, R2 ;  /* 0x00000002004e7202 */ /* 0x000fe40000000f00 */
.L_x_11610:
[----:B------:R-:W-:Y:S05]  /*14e0*/  BSYNC B1 ;  /* 0x0000000000017941 */ /* 0x000fea0003800000 */
.L_x_11608:
        /* <DEDUP_REMOVED lines=16> */
.L_x_11614:
[----:B------:R-:W-:Y:S05]  /*15f0*/  BSYNC B2 ;  /* 0x0000000000027941 */ /* 0x000fea0003800000 */
.L_x_11613:
        /* <DEDUP_REMOVED lines=43> */
.L_x_11612:
[----:B------:R-:W-:Y:S05]  /*18b0*/  BSYNC B1 ;  /* 0x0000000000017941 */ /* 0x000fea0003800000 */
.L_x_11611:
        /* <DEDUP_REMOVED lines=14> */
.L_x_11615:
        /* <DEDUP_REMOVED lines=12> */
.L_x_11618:
[----:B------:R-:W-:Y:S02]  /*1a60*/  IMAD.MOV.U32 R72, RZ, RZ, R2 ;  /* 0x000000ffff487224 */ /* 0x000fe400078e0002 */
.L_x_11619:
[----:B------:R-:W-:Y:S05]  /*1a70*/  BSYNC B1 ;  /* 0x0000000000017941 */ /* 0x000fea0003800000 */
.L_x_11617:
        /* <DEDUP_REMOVED lines=16> */
.L_x_11623:
[----:B------:R-:W-:Y:S05]  /*1b80*/  BSYNC B2 ;  /* 0x0000000000027941 */ /* 0x000fea0003800000 */
.L_x_11622:
        /* <DEDUP_REMOVED lines=43> */
.L_x_11621:
[----:B------:R-:W-:Y:S05]  /*1e40*/  BSYNC B1 ;  /* 0x0000000000017941 */ /* 0x000fea0003800000 */
.L_x_11620:
        /* <DEDUP_REMOVED lines=10> */
.L_x_11616:
        /* <DEDUP_REMOVED lines=12> */
.L_x_11625:
[----:B------:R-:W-:Y:S02]  /*1fb0*/  IMAD.MOV.U32 R72, RZ, RZ, R2 ;  /* 0x000000ffff487224 */ /* 0x000fe400078e0002 */
.L_x_11626:
[----:B------:R-:W-:Y:S05]  /*1fc0*/  BSYNC B1 ;  /* 0x0000000000017941 */ /* 0x000fea0003800000 */
.L_x_11624:
        /* <DEDUP_REMOVED lines=16> */
.L_x_11630:
[----:B------:R-:W-:Y:S05]  /*20d0*/  BSYNC B2 ;  /* 0x0000000000027941 */ /* 0x000fea0003800000 */
.L_x_11629:
        /* <DEDUP_REMOVED lines=42> */
.L_x_11628:
[----:B------:R-:W-:Y:S05]  /*2380*/  BSYNC B1 ;  /* 0x0000000000017941 */ /* 0x000fea0003800000 */
.L_x_11627:
        /* <DEDUP_REMOVED lines=14> */
.L_x_11631:
        /* <DEDUP_REMOVED lines=12> */
.L_x_11634:
[----:B------:R-:W-:Y:S02]  /*2530*/  MOV R72, R2 ;  /* 0x0000000200487202 */ /* 0x000fe40000000f00 */
.L_x_11635:
[----:B------:R-:W-:Y:S05]  /*2540*/  BSYNC B1 ;  /* 0x0000000000017941 */ /* 0x000fea0003800000 */
.L_x_11633:
        /* <DEDUP_REMOVED lines=16> */
.L_x_11639:
[----:B------:R-:W-:Y:S05]  /*2650*/  BSYNC B2 ;  /* 0x0000000000027941 */ /* 0x000fea0003800000 */
.L_x_11638:
        /* <DEDUP_REMOVED lines=42> */
.L_x_11637:
[----:B------:R-:W-:Y:S05]  /*2900*/  BSYNC B1 ;  /* 0x0000000000017941 */ /* 0x000fea0003800000 */
.L_x_11636:
        /* <DEDUP_REMOVED lines=10> */
.L_x_11632:
        /* <DEDUP_REMOVED lines=12> */
.L_x_11641:
[----:B------:R-:W-:Y:S02]  /*2a70*/  IMAD.MOV.U32 R72, RZ, RZ, R2 ;  /* 0x000000ffff487224 */ /* 0x000fe400078e0002 */
.L_x_11642:
[----:B------:R-:W-:Y:S05]  /*2a80*/  BSYNC B1 ;  /* 0x0000000000017941 */ /* 0x000fea0003800000 */
.L_x_11640:
        /* <DEDUP_REMOVED lines=16> */
.L_x_11646:
[----:B------:R-:W-:Y:S05]  /*2b90*/  BSYNC B2 ;  /* 0x0000000000027941 */ /* 0x000fea0003800000 */
.L_x_11645:
        /* <DEDUP_REMOVED lines=43> */
.L_x_11644:
[----:B------:R-:W-:Y:S05]  /*2e50*/  BSYNC B1 ;  /* 0x0000000000017941 */ /* 0x000fea0003800000 */
.L_x_11643:
        /* <DEDUP_REMOVED lines=14> */
.L_x_11647:
        /* <DEDUP_REMOVED lines=12> */
.L_x_11650:
[----:B------:R-:W-:Y:S02]  /*3000*/  IMAD.MOV.U32 R82, RZ, RZ, R2 ;  /* 0x000000ffff527224 */ /* 0x000fe400078e0002 */
.L_x_11651:
[----:B------:R-:W-:Y:S05]  /*3010*/  BSYNC B1 ;  /* 0x0000000000017941 */ /* 0x000fea0003800000 */
.L_x_11649:
        /* <DEDUP_REMOVED lines=16> */
.L_x_11655:
[----:B------:R-:W-:Y:S05]  /*3120*/  BSYNC B2 ;  /* 0x0000000000027941 */ /* 0x000fea0003800000 */
.L_x_11654:
        /* <DEDUP_REMOVED lines=43> */
.L_x_11653:
[----:B------:R-:W-:Y:S05]  /*33e0*/  BSYNC B1 ;  /* 0x0000000000017941 */ /* 0x000fea0003800000 */
.L_x_11652:
        /* <DEDUP_REMOVED lines=10> */
.L_x_11648:
        /* <DEDUP_REMOVED lines=12> */
.L_x_11657:
[----:B------:R-:W-:Y:S02]  /*3550*/  IMAD.MOV.U32 R83, RZ, RZ, R2 ;  /* 0x000000ffff537224 */ /* 0x000fe400078e0002 */
.L_x_11658:
[----:B------:R-:W-:Y:S05]  /*3560*/  BSYNC B1 ;  /* 0x0000000000017941 */ /* 0x000fea0003800000 */
.L_x_11656:
        /* <DEDUP_REMOVED lines=16> */
.L_x_11662:
[----:B------:R-:W-:Y:S05]  /*3670*/  BSYNC B2 ;  /* 0x0000000000027941 */ /* 0x000fea0003800000 */
.L_x_11661:
        /* <DEDUP_REMOVED lines=42> */
.L_x_11660:
[----:B------:R-:W-:Y:S05]  /*3920*/  BSYNC B1 ;  /* 0x0000000000017941 */ /* 0x000fea0003800000 */
.L_x_11659:
        /* <DEDUP_REMOVED lines=13> */
.L_x_11663:
        /* <DEDUP_REMOVED lines=12> */
.L_x_11666:
[----:B------:R-:W-:Y:S02]  /*3ac0*/  IMAD.MOV.U32 R83, RZ, RZ, R2 ;  /* 0x000000ffff537224 */ /* 0x000fe400078e0002 */
.L_x_11667:
[----:B------:R-:W-:Y:S05]  /*3ad0*/  BSYNC B1 ;  /* 0x0000000000017941 */ /* 0x000fea0003800000 */
.L_x_11665:
        /* <DEDUP_REMOVED lines=16> */
.L_x_11671:
[----:B------:R-:W-:Y:S05]  /*3be0*/  BSYNC B2 ;  /* 0x0000000000027941 */ /* 0x000fea0003800000 */
.L_x_11670:
        /* <DEDUP_REMOVED lines=42> */
.L_x_11669:
[----:B------:R-:W-:Y:S05]  /*3e90*/  BSYNC B1 ;  /* 0x0000000000017941 */ /* 0x000fea0003800000 */
.L_x_11668:
        /* <DEDUP_REMOVED lines=10> */
.L_x_11664:
        /* <DEDUP_REMOVED lines=12> */
.L_x_11673:
[----:B------:R-:W-:Y:S02]  /*4000*/  IMAD.MOV.U32 R83, RZ, RZ, R2 ;  /* 0x000000ffff537224 */ /* 0x000fe400078e0002 */
.L_x_11674:
[----:B------:R-:W-:Y:S05]  /*4010*/  BSYNC B1 ;  /* 0x0000000000017941 */ /* 0x000fea0003800000 */
.L_x_11672:
        /* <DEDUP_REMOVED lines=16> */
.L_x_11678:
[----:B------:R-:W-:Y:S05]  /*4120*/  BSYNC B2 ;  /* 0x0000000000027941 */ /* 0x000fea0003800000 */
.L_x_11677:
        /* <DEDUP_REMOVED lines=42> */
.L_x_11676:
[----:B------:R-:W-:Y:S05]  /*43d0*/  BSYNC B1 ;  /* 0x0000000000017941 */ /* 0x000fea0003800000 */
.L_x_11675:
        /* <DEDUP_REMOVED lines=13> */
.L_x_11679:
        /* <DEDUP_REMOVED lines=12> */
.L_x_11682:
[----:B------:R-:W-:Y:S02]  /*4570*/  IMAD.MOV.U32 R74, RZ, RZ, R2 ;  /* 0x000000ffff4a7224 */ /* 0x000fe400078e0002 */
.L_x_11683:
[----:B------:R-:W-:Y:S05]  /*4580*/  BSYNC B1 ;  /* 0x0000000000017941 */ /* 0x000fea0003800000 */
.L_x_11681:
        /* <DEDUP_REMOVED lines=16> */
.L_x_11687:
[----:B------:R-:W-:Y:S05]  /*4690*/  BSYNC B2 ;  /* 0x0000000000027941 */ /* 0x000fea0003800000 */
.L_x_11686:
        /* <DEDUP_REMOVED lines=43> */
.L_x_11685:
[----:B------:R-:W-:Y:S05]  /*4950*/  BSYNC B1 ;  /* 0x0000000000017941 */ /* 0x000fea0003800000 */
.L_x_11684:
        /* <DEDUP_REMOVED lines=10> */
.L_x_11680:
        /* <DEDUP_REMOVED lines=12> */
.L_x_11689:
[----:B------:R-:W-:Y:S02]  /*4ac0*/  IMAD.MOV.U32 R74, RZ, RZ, R2 ;  /* 0x000000ffff4a7224 */ /* 0x000fe400078e0002 */
.L_x_11690:
[----:B------:R-:W-:Y:S05]  /*4ad0*/  BSYNC B1 ;  /* 0x0000000000017941 */ /* 0x000fea0003800000 */
.L_x_11688:
        /* <DEDUP_REMOVED lines=16> */
.L_x_11694:
[----:B------:R-:W-:Y:S05]  /*4be0*/  BSYNC B2 ;  /* 0x0000000000027941 */ /* 0x000fea0003800000 */
.L_x_11693:
        /* <DEDUP_REMOVED lines=44> */
.L_x_11692:
[----:B------:R-:W-:Y:S05]  /*4eb0*/  BSYNC B1 ;  /* 0x0000000000017941 */ /* 0x000fea0003800000 */
.L_x_11691:
        /* <DEDUP_REMOVED lines=13> */
.L_x_11695:
        /* <DEDUP_REMOVED lines=12> */
.L_x_11698:
[----:B------:R-:W-:Y:S02]  /*5050*/  IMAD.MOV.U32 R74, RZ, RZ, R2 ;  /* 0x000000ffff4a7224 */ /* 0x000fe400078e0002 */
.L_x_11699:
[----:B------:R-:W-:Y:S05]  /*5060*/  BSYNC B1 ;  /* 0x0000000000017941 */ /* 0x000fea0003800000 */
.L_x_11697:
        /* <DEDUP_REMOVED lines=16> */
.L_x_11703:
[----:B------:R-:W-:Y:S05]  /*5170*/  BSYNC B2 ;  /* 0x0000000000027941 */ /* 0x000fea0003800000 */
.L_x_11702:
        /* <DEDUP_REMOVED lines=44> */
.L_x_11701:
[----:B------:R-:W-:Y:S05]  /*5440*/  BSYNC B1 ;  /* 0x0000000000017941 */ /* 0x000fea0003800000 */
.L_x_11700:
        /* <DEDUP_REMOVED lines=10> */
.L_x_11696:
        /* <DEDUP_REMOVED lines=12> */
.L_x_11705:
[----:B------:R-:W-:Y:S02]  /*55b0*/  IMAD.MOV.U32 R74, RZ, RZ, R2 ;  /* 0x000000ffff4a7224 */ /* 0x000fe400078e0002 */
.L_x_11706:
[----:B------:R-:W-:Y:S05]  /*55c0*/  BSYNC B1 ;  /* 0x0000000000017941 */ /* 0x000fea0003800000 */
.L_x_11704:
        /* <DEDUP_REMOVED lines=16> */
.L_x_11710:
[----:B------:R-:W-:Y:S05]  /*56d0*/  BSYNC B2 ;  /* 0x0000000000027941 */ /* 0x000fea0003800000 */
.L_x_11709:
        /* <DEDUP_REMOVED lines=44> */
.L_x_11708:
[----:B------:R-:W-:Y:S05]  /*59a0*/  BSYNC B1 ;  /* 0x0000000000017941 */ /* 0x000fea0003800000 */
.L_x_11707:
        /* <DEDUP_REMOVED lines=13> */
.L_x_11711:
        /* <DEDUP_REMOVED lines=12> */
.L_x_11714:
[----:B------:R-:W-:Y:S02]  /*5b40*/  IMAD.MOV.U32 R94, RZ, RZ, R2 ;  /* 0x000000ffff5e7224 */ /* 0x000fe400078e0002 */
.L_x_11715:
[----:B------:R-:W-:Y:S05]  /*5b50*/  BSYNC B1 ;  /* 0x0000000000017941 */ /* 0x000fea0003800000 */
.L_x_11713:
        /* <DEDUP_REMOVED lines=16> */
[----:B------:R-:W-:-:S04]  /*5c60*/  ISETP.NE.AND P0, PT, R0, RZ, PT ;  /* 0x000000ff0000720c */ /* 0x000fc80003f05270 */
[----:B------:R-:W-:-:S04]  /*5c70*/  @!P6 MOV R8, R2 ;  /* 0x000000020008e202 */ /* 0x000fc80000000f00 */
.L_x_11719:
[----:B------:R-:W-:Y:S05]  /*5c80*/  BSYNC B2 ;  /* 0x0000000000027941 */ /* 0x000fea0003800000 */
.L_x_11718:
        /* <DEDUP_REMOVED lines=44> */
.L_x_11717:
[----:B------:R-:W-:Y:S05]  /*5f50*/  BSYNC B1 ;  /* 0x0000000000017941 */ /* 0x000fea0003800000 */
.L_x_11716:
        /* <DEDUP_REMOVED lines=10> */
.L_x_11712:
        /* <DEDUP_REMOVED lines=54> */
.L_x_11720:
        /* <DEDUP_REMOVED lines=15> */
.L_x_11722:
[----:B-1----:R-:W-:Y:S02]  /*6450*/  IMAD.MOV.U32 R100, RZ, RZ, R2 ;  /* 0x000000ffff647224 */ /* 0x002fe400078e0002 */
.L_x_11723:
[----:B------:R-:W-:Y:S05]  /*6460*/  BSYNC B1 ;  /* 0x0000000000017941 */ /* 0x000fea0003800000 */
.L_x_11721:
        /* <DEDUP_REMOVED lines=16> */
.L_x_11727:
[----:B------:R-:W-:Y:S05]  /*6570*/  BSYNC B2 ;  /* 0x0000000000027941 */ /* 0x000fea0003800000 */
.L_x_11726:
        /* <DEDUP_REMOVED lines=43> */
.L_x_11725:
[----:B------:R-:W-:Y:S05]  /*6830*/  BSYNC B1 ;  /* 0x0000000000017941 */ /* 0x000fea0003800000 */
.L_x_11724:
        /* <DEDUP_REMOVED lines=14> */
.L_x_11728:
        /* <DEDUP_REMOVED lines=12> */
.L_x_11731:
[----:B------:R-:W-:Y:S02]  /*69e0*/  IMAD.MOV.U32 R100, RZ, RZ, R2 ;  /* 0x000000ffff647224 */ /* 0x000fe400078e0002 */
.L_x_11732:
[----:B------:R-:W-:Y:S05]  /*69f0*/  BSYNC B1 ;  /* 0x0000000000017941 */ /* 0x000fea0003800000 */
.L_x_11730:
        /* <DEDUP_REMOVED lines=16> */
.L_x_11736:
[----:B------:R-:W-:Y:S05]  /*6b00*/  BSYNC B2 ;  /* 0x0000000000027941 */ /* 0x000fea0003800000 */
.L_x_11735:
        /* <DEDUP_REMOVED lines=43> */
.L_x_11734:
[----:B------:R-:W-:Y:S05]  /*6dc0*/  BSYNC B1 ;  /* 0x0000000000017941 */ /* 0x000fea0003800000 */
.L_x_11733:
        /* <DEDUP_REMOVED lines=10> */
.L_x_11729:
        /* <DEDUP_REMOVED lines=12> */
.L_x_11738:
[----:B------:R-:W-:Y:S02]  /*6f30*/  IMAD.MOV.U32 R101, RZ, RZ, R2 ;  /* 0x000000ffff657224 */ /* 0x000fe400078e0002 */
.L_x_11739:
[----:B------:R-:W-:Y:S05]  /*6f40*/  BSYNC B1 ;  /* 0x0000000000017941 */ /* 0x000fea0003800000 */
.L_x_11737:
        /* <DEDUP_REMOVED lines=16> */
.L_x_11743:
[----:B------:R-:W-:Y:S05]  /*7050*/  BSYNC B2 ;  /* 0x0000000000027941 */ /* 0x000fea0003800000 */
.L_x_11742:
        /* <DEDUP_REMOVED lines=43> */
.L_x_11741:
[----:B------:R-:W-:Y:S05]  /*7310*/  BSYNC B1 ;  /* 0x0000000000017941 */ /* 0x000fea0003800000 */
.L_x_11740:
        /* <DEDUP_REMOVED lines=14> */
.L_x_11744:
        /* <DEDUP_REMOVED lines=12> */
.L_x_11747:
[----:B------:R-:W-:Y:S02]  /*74c0*/  IMAD.MOV.U32 R72, RZ, RZ, R2 ;  /* 0x000000ffff487224 */ /* 0x000fe400078e0002 */
.L_x_11748:
[----:B------:R-:W-:Y:S05]  /*74d0*/  BSYNC B1 ;  /* 0x0000000000017941 */ /* 0x000fea0003800000 */
.L_x_11746:
        /* <DEDUP_REMOVED lines=16> */
.L_x_11752:
[----:B------:R-:W-:Y:S05]  /*75e0*/  BSYNC B2 ;  /* 0x0000000000027941 */ /* 0x000fea0003800000 */
.L_x_11751:
        /* <DEDUP_REMOVED lines=43> */
.L_x_11750:
[----:B------:R-:W-:Y:S05]  /*78a0*/  BSYNC B1 ;  /* 0x0000000000017941 */ /* 0x000fea0003800000 */
.L_x_11749:
        /* <DEDUP_REMOVED lines=10> */
.L_x_11745:
        /* <DEDUP_REMOVED lines=12> */
.L_x_11754:
[----:B------:R-:W-:Y:S02]  /*7a10*/  IMAD.MOV.U32 R72, RZ, RZ, R2 ;  /* 0x000000ffff487224 */ /* 0x000fe400078e0002 */
.L_x_11755:
[----:B------:R-:W-:Y:S05]  /*7a20*/  BSYNC B1 ;  /* 0x0000000000017941 */ /* 0x000fea0003800000 */
.L_x_11753:
        /* <DEDUP_REMOVED lines=16> */
.L_x_11759:
[----:B------:R-:W-:Y:S05]  /*7b30*/  BSYNC B2 ;  /* 0x0000000000027941 */ /* 0x000fea0003800000 */
.L_x_11758:
        /* <DEDUP_REMOVED lines=43> */
.L_x_11757:
[----:B------:R-:W-:Y:S05]  /*7df0*/  BSYNC B1 ;  /* 0x0000000000017941 */ /* 0x000fea0003800000 */
.L_x_11756:
        /* <DEDUP_REMOVED lines=14> */
.L_x_11760:
        /* <DEDUP_REMOVED lines=12> */
.L_x_11763:
[----:B------:R-:W-:Y:S02]  /*7fa0*/  MOV R72, R2 ;  /* 0x0000000200487202 */ /* 0x000fe40000000f00 */
.L_x_11764:
[----:B------:R-:W-:Y:S05]  /*7fb0*/  BSYNC B1 ;  /* 0x0000000000017941 */ /* 0x000fea0003800000 */
.L_x_11762:
        /* <DEDUP_REMOVED lines=16> */
.L_x_11768:
[----:B------:R-:W-:Y:S05]  /*80c0*/  BSYNC B2 ;  /* 0x0000000000027941 */ /* 0x000fea0003800000 */
.L_x_11767:
        /* <DEDUP_REMOVED lines=43> */
.L_x_11766:
[----:B------:R-:W-:Y:S05]  /*8380*/  BSYNC B1 ;  /* 0x0000000000017941 */ /* 0x000fea0003800000 */
.L_x_11765:
        /* <DEDUP_REMOVED lines=10> */
.L_x_11761:
        /* <DEDUP_REMOVED lines=12> */
.L_x_11770:
[----:B------:R-:W-:Y:S02]  /*84f0*/  IMAD.MOV.U32 R72, RZ, RZ, R2 ;  /* 0x000000ffff487224 */ /* 0x000fe400078e0002 */
.L_x_11771:
[----:B------:R-:W-:Y:S05]  /*8500*/  BSYNC B1 ;  /* 0x0000000000017941 */ /* 0x000fea0003800000 */
.L_x_11769:
        /* <DEDUP_REMOVED lines=16> */
.L_x_11775:
[----:B------:R-:W-:Y:S05]  /*8610*/  BSYNC B2 ;  /* 0x0000000000027941 */ /* 0x000fea0003800000 */
.L_x_11774:
        /* <DEDUP_REMOVED lines=43> */
.L_x_11773:
[----:B------:R-:W-:Y:S05]  /*88d0*/  BSYNC B1 ;  /* 0x0000000000017941 */ /* 0x000fea0003800000 */
.L_x_11772:
        /* <DEDUP_REMOVED lines=14> */
.L_x_11776:
        /* <DEDUP_REMOVED lines=12> */
.L_x_11779:
[----:B------:R-:W-:Y:S02]  /*8a80*/  IMAD.MOV.U32 R99, RZ, RZ, R2 ;  /* 0x000000ffff637224 */ /* 0x000fe400078e0002 */
.L_x_11780:
[----:B------:R-:W-:Y:S05]  /*8a90*/  BSYNC B1 ;  /* 0x0000000000017941 */ /* 0x000fea0003800000 */
.L_x_11778:
        /* <DEDUP_REMOVED lines=16> */
.L_x_11784:
[----:B------:R-:W-:Y:S05]  /*8ba0*/  BSYNC B2 ;  /* 0x0000000000027941 */ /* 0x000fea0003800000 */
.L_x_11783:
        /* <DEDUP_REMOVED lines=43> */
.L_x_11782:
[----:B------:R-:W-:Y:S05]  /*8e60*/  BSYNC B1 ;  /* 0x0000000000017941 */ /* 0x000fea0003800000 */
.L_x_11781:
        /* <DEDUP_REMOVED lines=10> */
.L_x_11777:
        /* <DEDUP_REMOVED lines=12> */
.L_x_11786:
[----:B------:R-:W-:Y:S02]  /*8fd0*/  IMAD.MOV.U32 R102, RZ, RZ, R2 ;  /* 0x000000ffff667224 */ /* 0x000fe400078e0002 */
.L_x_11787:
[----:B------:R-:W-:Y:S05]  /*8fe0*/  BSYNC B1 ;  /* 0x0000000000017941 */ /* 0x000fea0003800000 */
.L_x_11785:
        /* <DEDUP_REMOVED lines=16> */
.L_x_11791:
[----:B------:R-:W-:Y:S05]  /*90f0*/  BSYNC B2 ;  /* 0x0000000000027941 */ /* 0x000fea0003800000 */
.L_x_11790:
        /* <DEDUP_REMOVED lines=43> */
.L_x_11789:
[----:B------:R-:W-:Y:S05]  /*93b0*/  BSYNC B1 ;  /* 0x0000000000017941 */ /* 0x000fea0003800000 */
.L_x_11788:
        /* <DEDUP_REMOVED lines=13> */
.L_x_11792:
        /* <DEDUP_REMOVED lines=12> */
.L_x_11795:
[----:B------:R-:W-:Y:S02]  /*9550*/  IMAD.MOV.U32 R102, RZ, RZ, R2 ;  /* 0x000000ffff667224 */ /* 0x000fe400078e0002 */
.L_x_11796:
[----:B------:R-:W-:Y:S05]  /*9560*/  BSYNC B1 ;  /* 0x0000000000017941 */ /* 0x000fea0003800000 */
.L_x_11794:
        /* <DEDUP_REMOVED lines=16> */
.L_x_11800:
[----:B------:R-:W-:Y:S05]  /*9670*/  BSYNC B2 ;  /* 0x0000000000027941 */ /* 0x000fea0003800000 */
.L_x_11799:
        /* <DEDUP_REMOVED lines=43> */
.L_x_11798:
[----:B------:R-:W-:Y:S05]  /*9930*/  BSYNC B1 ;  /* 0x0000000000017941 */ /* 0x000fea0003800000 */
.L_x_11797:
        /* <DEDUP_REMOVED lines=10> */
.L_x_11793:
        /* <DEDUP_REMOVED lines=12> */
.L_x_11802:
[----:B------:R-:W-:Y:S02]  /*9aa0*/  IMAD.MOV.U32 R102, RZ, RZ, R2 ;  /* 0x000000ffff667224 */ /* 0x000fe400078e0002 */
.L_x_11803:
[----:B------:R-:W-:Y:S05]  /*9ab0*/  BSYNC B1 ;  /* 0x0000000000017941 */ /* 0x000fea0003800000 */
.L_x_11801:
        /* <DEDUP_REMOVED lines=16> */
.L_x_11807:
[----:B------:R-:W-:Y:S05]  /*9bc0*/  BSYNC B2 ;  /* 0x0000000000027941 */ /* 0x000fea0003800000 */
.L_x_11806:
        /* <DEDUP_REMOVED lines=43> */
.L_x_11805:
[----:B------:R-:W-:Y:S05]  /*9e80*/  BSYNC B1 ;  /* 0x0000000000017941 */ /* 0x000fea0003800000 */
.L_x_11804:
        /* <DEDUP_REMOVED lines=13> */
.L_x_11808:
        /* <DEDUP_REMOVED lines=12> */
.L_x_11811:
[----:B------:R-:W-:Y:S02]  /*a020*/  MOV R74, R2 ;  /* 0x00000002004a7202 */ /* 0x000fe40000000f00 */
.L_x_11812:
[----:B------:R-:W-:Y:S05]  /*a030*/  BSYNC B1 ;  /* 0x0000000000017941 */ /* 0x000fea0003800000 */
.L_x_11810:
        /* <DEDUP_REMOVED lines=16> */
.L_x_11816:
[----:B------:R-:W-:Y:S05]  /*a140*/  BSYNC B2 ;  /* 0x0000000000027941 */ /* 0x000fea0003800000 */
.L_x_11815:
        /* <DEDUP_REMOVED lines=43> */
.L_x_11814:
[----:B------:R-:W-:Y:S05]  /*a400*/  BSYNC B1 ;  /* 0x0000000000017941 */ /* 0x000fea0003800000 */
.L_x_11813:
        /* <DEDUP_REMOVED lines=10> */
.L_x_11809:
        /* <DEDUP_REMOVED lines=12> */
.L_x_11818:
[----:B------:R-:W-:Y:S02]  /*a570*/  IMAD.MOV.U32 R74, RZ, RZ, R2 ;  /* 0x000000ffff4a7224 */ /* 0x000fe400078e0002 */
.L_x_11819:
[----:B------:R-:W-:Y:S05]  /*a580*/  BSYNC B1 ;  /* 0x0000000000017941 */ /* 0x000fea0003800000 */
.L_x_11817:
        /* <DEDUP_REMOVED lines=16> */
.L_x_11823:
[----:B------:R-:W-:Y:S05]  /*a690*/  BSYNC B2 ;  /* 0x0000000000027941 */ /* 0x000fea0003800000 */
.L_x_11822:
        /* <DEDUP_REMOVED lines=43> */
.L_x_11821:
[----:B------:R-:W-:Y:S05]  /*a950*/  BSYNC B1 ;  /* 0x0000000000017941 */ /* 0x000fea0003800000 */
.L_x_11820:
        /* <DEDUP_REMOVED lines=13> */
.L_x_11824:
        /* <DEDUP_REMOVED lines=12> */
.L_x_11827:
[----:B------:R-:W-:Y:S02]  /*aaf0*/  IMAD.MOV.U32 R74, RZ, RZ, R2 ;  /* 0x000000ffff4a7224 */ /* 0x000fe400078e0002 */
.L_x_11828:
[----:B------:R-:W-:Y:S05]  /*ab00*/  BSYNC B1 ;  /* 0x0000000000017941 */ /* 0x000fea0003800000 */
.L_x_11826:
        /* <DEDUP_REMOVED lines=16> */
.L_x_11832:
[----:B------:R-:W-:Y:S05]  /*ac10*/  BSYNC B2 ;  /* 0x0000000000027941 */ /* 0x000fea0003800000 */
.L_x_11831:
        /* <DEDUP_REMOVED lines=43> */
.L_x_11830:
[----:B------:R-:W-:Y:S05]  /*aed0*/  BSYNC B1 ;  /* 0x0000000000017941 */ /* 0x000fea0003800000 */
.L_x_11829:
        /* <DEDUP_REMOVED lines=10> */
.L_x_11825:
        /* <DEDUP_REMOVED lines=12> */
.L_x_11834:
[----:B------:R-:W-:Y:S02]  /*b040*/  IMAD.MOV.U32 R74, RZ, RZ, R2 ;  /* 0x000000ffff4a7224 */ /* 0x000fe400078e0002 */
.L_x_11835:
[----:B------:R-:W-:Y:S05]  /*b050*/  BSYNC B1 ;  /* 0x0000000000017941 */ /* 0x000fea0003800000 */
.L_x_11833:
        /* <DEDUP_REMOVED lines=16> */
.L_x_11839:
[----:B------:R-:W-:Y:S05]  /*b160*/  BSYNC B2 ;  /* 0x0000000000027941 */ /* 0x000fea0003800000 */
.L_x_11838:
        /* <DEDUP_REMOVED lines=43> */
.L_x_11837:
[----:B------:R-:W-:Y:S05]  /*b420*/  BSYNC B1 ;  /* 0x0000000000017941 */ /* 0x000fea0003800000 */
.L_x_11836:
        /* <DEDUP_REMOVED lines=13> */
.L_x_11840:
        /* <DEDUP_REMOVED lines=12> */
.L_x_11843:
[----:B------:R-:W-:Y:S02]  /*b5c0*/  IMAD.MOV.U32 R96, RZ, RZ, R2 ;  /* 0x000000ffff607224 */ /* 0x000fe400078e0002 */
.L_x_11844:
[----:B------:R-:W-:Y:S05]  /*b5d0*/  BSYNC B1 ;  /* 0x0000000000017941 */ /* 0x000fea0003800000 */
.L_x_11842:
        /* <DEDUP_REMOVED lines=18> */
.L_x_11848:
[----:B------:R-:W-:Y:S05]  /*b700*/  BSYNC B2 ;  /* 0x0000000000027941 */ /* 0x000fea0003800000 */
.L_x_11847:
        /* <DEDUP_REMOVED lines=43> */
.L_x_11846:
[----:B------:R-:W-:Y:S05]  /*b9c0*/  BSYNC B1 ;  /* 0x0000000000017941 */ /* 0x000fea0003800000 */
.L_x_11845:
        /* <DEDUP_REMOVED lines=10> */
.L_x_11841:
        /* <DEDUP_REMOVED lines=53> */
.L_x_11849:
        /* <DEDUP_REMOVED lines=15> */
.L_x_11851:
[----:B-1----:R-:W-:Y:S02]  /*beb0*/  IMAD.MOV.U32 R108, RZ, RZ, R2 ;  /* 0x000000ffff6c7224 */ /* 0x002fe400078e0002 */
.L_x_11852:
[----:B------:R-:W-:Y:S05]  /*bec0*/  BSYNC B1 ;  /* 0x0000000000017941 */ /* 0x000fea0003800000 */
.L_x_11850:
        /* <DEDUP_REMOVED lines=16> */
.L_x_11856:
[----:B------:R-:W-:Y:S05]  /*bfd0*/  BSYNC B2 ;  /* 0x0000000000027941 */ /* 0x000fea0003800000 */
.L_x_11855:
        /* <DEDUP_REMOVED lines=43> */
.L_x_11854:
[----:B------:R-:W-:Y:S05]  /*c290*/  BSYNC B1 ;  /* 0x0000000000017941 */ /* 0x000fea0003800000 */
.L_x_11853:
        /* <DEDUP_REMOVED lines=14> */
.L_x_11857:
        /* <DEDUP_REMOVED lines=12> */
.L_x_11860:
[----:B------:R-:W-:Y:S02]  /*c440*/  IMAD.MOV.U32 R108, RZ, RZ, R2 ;  /* 0x000000ffff6c7224 */ /* 0x000fe400078e0002 */
.L_x_11861:
[----:B------:R-:W-:Y:S05]  /*c450*/  BSYNC B1 ;  /* 0x0000000000017941 */ /* 0x000fea0003800000 */
.L_x_11859:
        /* <DEDUP_REMOVED lines=16> */
.L_x_11865:
[----:B------:R-:W-:Y:S05]  /*c560*/  BSYNC B2 ;  /* 0x0000000000027941 */ /* 0x000fea0003800000 */
.L_x_11864:
        /* <DEDUP_REMOVED lines=43> */
.L_x_11863:
[----:B------:R-:W-:Y:S05]  /*c820*/  BSYNC B1 ;  /* 0x0000000000017941 */ /* 0x000fea0003800000 */
.L_x_11862:
        /* <DEDUP_REMOVED lines=10> */
.L_x_11858:
        /* <DEDUP_REMOVED lines=12> */
.L_x_11867:
[----:B------:R-:W-:Y:S02]  /*c990*/  IMAD.MOV.U32 R109, RZ, RZ, R2 ;  /* 0x000000ffff6d7224 */ /* 0x000fe400078e0002 */
.L_x_11868:
[----:B------:R-:W-:Y:S05]  /*c9a0*/  BSYNC B1 ;  /* 0x0000000000017941 */ /* 0x000fea0003800000 */
.L_x_11866:
        /* <DEDUP_REMOVED lines=16> */
.L_x_11872:
[----:B------:R-:W-:Y:S05]  /*cab0*/  BSYNC B2 ;  /* 0x0000000000027941 */ /* 0x000fea0003800000 */
.L_x_11871:
        /* <DEDUP_REMOVED lines=43> */
.L_x_11870:
[----:B------:R-:W-:Y:S05]  /*cd70*/  BSYNC B1 ;  /* 0x0000000000017941 */ /* 0x000fea0003800000 */
.L_x_11869:
        /* <DEDUP_REMOVED lines=14> */
.L_x_11873:
        /* <DEDUP_REMOVED lines=12> */
.L_x_11876:
[----:B------:R-:W-:Y:S02]  /*cf20*/  IMAD.MOV.U32 R72, RZ, RZ, R2 ;  /* 0x000000ffff487224 */ /* 0x000fe400078e0002 */
.L_x_11877:
[----:B------:R-:W-:Y:S05]  /*cf30*/  BSYNC B1 ;  /* 0x0000000000017941 */ /* 0x000fea0003800000 */
.L_x_11875:
        /* <DEDUP_REMOVED lines=16> */
.L_x_11881:
[----:B------:R-:W-:Y:S05]  /*d040*/  BSYNC B2 ;  /* 0x0000000000027941 */ /* 0x000fea0003800000 */
.L_x_11880:
        /* <DEDUP_REMOVED lines=43> */
.L_x_11879:
[----:B------:R-:W-:Y:S05]  /*d300*/  BSYNC B1 ;  /* 0x0000000000017941 */ /* 0x000fea0003800000 */
.L_x_11878:
        /* <DEDUP_REMOVED lines=10> */
.L_x_11874:
        /* <DEDUP_REMOVED lines=12> */
.L_x_11883:
[----:B------:R-:W-:Y:S02]  /*d470*/  IMAD.MOV.U32 R72, RZ, RZ, R2 ;  /* 0x000000ffff487224 */ /* 0x000fe400078e0002 */
.L_x_11884:
[----:B------:R-:W-:Y:S05]  /*d480*/  BSYNC B1 ;  /* 0x0000000000017941 */ /* 0x000fea0003800000 */
.L_x_11882:
        /* <DEDUP_REMOVED lines=16> */
.L_x_11888:
[----:B------:R-:W-:Y:S05]  /*d590*/  BSYNC B2 ;  /* 0x0000000000027941 */ /* 0x000fea0003800000 */
.L_x_11887:
        /* <DEDUP_REMOVED lines=43> */
.L_x_11886:
[----:B------:R-:W-:Y:S05]  /*d850*/  BSYNC B1 ;  /* 0x0000000000017941 */ /* 0x000fea0003800000 */
.L_x_11885:
        /* <DEDUP_REMOVED lines=14> */
.L_x_11889:
        /* <DEDUP_REMOVED lines=12> */
.L_x_11892:
[----:B------:R-:W-:Y:S02]  /*da00*/  IMAD.MOV.U32 R72, RZ, RZ, R2 ;  /* 0x000000ffff487224 */ /* 0x000fe400078e0002 */
.L_x_11893:
[----:B------:R-:W-:Y:S05]  /*da10*/  BSYNC B1 ;  /* 0x0000000000017941 */ /* 0x000fea0003800000 */
.L_x_11891:
        /* <DEDUP_REMOVED lines=16> */
.L_x_11897:
[----:B------:R-:W-:Y:S05]  /*db20*/  BSYNC B2 ;  /* 0x0000000000027941 */ /* 0x000fea0003800000 */
.L_x_11896:
        /* <DEDUP_REMOVED lines=43> */
.L_x_11895:
[----:B------:R-:W-:Y:S05]  /*dde0*/  BSYNC B1 ;  /* 0x0000000000017941 */ /* 0x000fea0003800000 */
.L_x_11894:
        /* <DEDUP_REMOVED lines=10> */
.L_x_11890:
        /* <DEDUP_REMOVED lines=12> */
.L_x_11899:
[----:B------:R-:W-:Y:S02]  /*df50*/  IMAD.MOV.U32 R72, RZ, RZ, R2 ;  /* 0x000000ffff487224 */ /* 0x000fe400078e0002 */
.L_x_11900:
[----:B------:R-:W-:Y:S05]  /*df60*/  BSYNC B1 ;  /* 0x0000000000017941 */ /* 0x000fea0003800000 */
.L_x_11898:
        /* <DEDUP_REMOVED lines=16> */
.L_x_11904:
[----:B------:R-:W-:Y:S05]  /*e070*/  BSYNC B2 ;  /* 0x0000000000027941 */ /* 0x000fea0003800000 */
.L_x_11903:
        /* <DEDUP_REMOVED lines=43> */
.L_x_11902:
[----:B------:R-:W-:Y:S05]  /*e330*/  BSYNC B1 ;  /* 0x0000000000017941 */ /* 0x000fea0003800000 */
.L_x_11901:
        /* <DEDUP_REMOVED lines=14> */
.L_x_11905:
        /* <DEDUP_REMOVED lines=12> */
.L_x_11908:
[----:B------:R-:W-:Y:S02]  /*e4e0*/  IMAD.MOV.U32 R107, RZ, RZ, R2 ;  /* 0x000000ffff6b7224 */ /* 0x000fe400078e0002 */
.L_x_11909:
[----:B------:R-:W-:Y:S05]  /*e4f0*/  BSYNC B1 ;  /* 0x0000000000017941 */ /* 0x000fea0003800000 */
.L_x_11907:
        /* <DEDUP_REMOVED lines=16> */
.L_x_11913:
[----:B------:R-:W-:Y:S05]  /*e600*/  BSYNC B2 ;  /* 0x0000000000027941 */ /* 0x000fea0003800000 */
.L_x_11912:
        /* <DEDUP_REMOVED lines=43> */
.L_x_11911:
[----:B------:R-:W-:Y:S05]  /*e8c0*/  BSYNC B1 ;  /* 0x0000000000017941 */ /* 0x000fea0003800000 */
.L_x_11910:
        /* <DEDUP_REMOVED lines=10> */
.L_x_11906:
        /* <DEDUP_REMOVED lines=12> */
.L_x_11915:
[----:B------:R-:W-:Y:S02]  /*ea30*/  IMAD.MOV.U32 R110, RZ, RZ, R2 ;  /* 0x000000ffff6e7224 */ /* 0x000fe400078e0002 */
.L_x_11916:
[----:B------:R-:W-:Y:S05]  /*ea40*/  BSYNC B1 ;  /* 0x0000000000017941 */ /* 0x000fea0003800000 */
.L_x_11914:
        /* <DEDUP_REMOVED lines=16> */
.L_x_11920:
[----:B------:R-:W-:Y:S05]  /*eb50*/  BSYNC B2 ;  /* 0x0000000000027941 */ /* 0x000fea0003800000 */
.L_x_11919:
        /* <DEDUP_REMOVED lines=43> */
.L_x_11918:
[----:B------:R-:W-:Y:S05]  /*ee10*/  BSYNC B1 ;  /* 0x0000000000017941 */ /* 0x000fea0003800000 */
.L_x_11917:
        /* <DEDUP_REMOVED lines=13> */
.L_x_11921:
        /* <DEDUP_REMOVED lines=12> */
.L_x_11924:
[----:B------:R-:W-:Y:S02]  /*efb0*/  IMAD.MOV.U32 R110, RZ, RZ, R2 ;  /* 0x000000ffff6e7224 */ /* 0x000fe400078e0002 */
.L_x_11925:
[----:B------:R-:W-:Y:S05]  /*efc0*/  BSYNC B1 ;  /* 0x0000000000017941 */ /* 0x000fea0003800000 */
.L_x_11923:
        /* <DEDUP_REMOVED lines=16> */
.L_x_11929:
[----:B------:R-:W-:Y:S05]  /*f0d0*/  BSYNC B2 ;  /* 0x0000000000027941 */ /* 0x000fea0003800000 */
.L_x_11928:
        /* <DEDUP_REMOVED lines=43> */
.L_x_11927:
[----:B------:R-:W-:Y:S05]  /*f390*/  BSYNC B1 ;  /* 0x0000000000017941 */ /* 0x000fea0003800000 */
.L_x_11926:
        /* <DEDUP_REMOVED lines=10> */
.L_x_11922:
        /* <DEDUP_REMOVED lines=12> */
.L_x_11931:
[----:B------:R-:W-:Y:S02]  /*f500*/  IMAD.MOV.U32 R110, RZ, RZ, R2 ;  /* 0x000000ffff6e7224 */ /* 0x000fe400078e0002 */
.L_x_11932:
[----:B------:R-:W-:Y:S05]  /*f510*/  BSYNC B1 ;  /* 0x0000000000017941 */ /* 0x000fea0003800000 */
.L_x_11930:
        /* <DEDUP_REMOVED lines=16> */
.L_x_11936:
[----:B------:R-:W-:Y:S05]  /*f620*/  BSYNC B2 ;  /* 0x0000000000027941 */ /* 0x000fea0003800000 */
.L_x_11935:
        /* <DEDUP_REMOVED lines=43> */
.L_x_11934:
[----:B------:R-:W-:Y:S05]  /*f8e0*/  BSYNC B1 ;  /* 0x0000000000017941 */ /* 0x000fea0003800000 */
.L_x_11933:
        /* <DEDUP_REMOVED lines=13> */
.L_x_11937:
        /* <DEDUP_REMOVED lines=12> */
.L_x_11940:
[----:B------:R-:W-:Y:S02]  /*fa80*/  IMAD.MOV.U32 R74, RZ, RZ, R2 ;  /* 0x000000ffff4a7224 */ /* 0x000fe400078e0002 */
.L_x_11941:
[----:B------:R-:W-:Y:S05]  /*fa90*/  BSYNC B1 ;  /* 0x0000000000017941 */ /* 0x000fea0003800000 */
.L_x_11939:
        /* <DEDUP_REMOVED lines=16> */
.L_x_11945:
[----:B------:R-:W-:Y:S05]  /*fba0*/  BSYNC B2 ;  /* 0x0000000000027941 */ /* 0x000fea0003800000 */
.L_x_11944:
        /* <DEDUP_REMOVED lines=43> */
.L_x_11943:
[----:B------:R-:W-:Y:S05]  /*fe60*/  BSYNC B1 ;  /* 0x0000000000017941 */ /* 0x000fea0003800000 */
.L_x_11942:
        /* <DEDUP_REMOVED lines=10> */
.L_x_11938:
        /* <DEDUP_REMOVED lines=12> */
.L_x_11947:
[----:B------:R-:W-:Y:S02]  /*ffd0*/  IMAD.MOV.U32 R74, RZ, RZ, R2 ;  /* 0x000000ffff4a7224 */ /* 0x000fe400078e0002 */
.L_x_11948:
[----:B------:R-:W-:Y:S05]  /*ffe0*/  BSYNC B1 ;  /* 0x0000000000017941 */ /* 0x000fea0003800000 */
.L_x_11946:
        /* <DEDUP_REMOVED lines=16> */
.L_x_11952:
[----:B------:R-:W-:Y:S05]  /*100f0*/  BSYNC B2 ;  /* 0x0000000000027941 */ /* 0x000fea0003800000 */
.L_x_11951:
        /* <DEDUP_REMOVED lines=43> */
.L_x_11950:
[----:B------:R-:W-:Y:S05]  /*103b0*/  BSYNC B1 ;  /* 0x0000000000017941 */ /* 0x000fea0003800000 */
.L_x_11949:
        /* <DEDUP_REMOVED lines=13> */
.L_x_11953:
        /* <DEDUP_REMOVED lines=12> */
.L_x_11956:
[----:B------:R-:W-:Y:S02]  /*10550*/  IMAD.MOV.U32 R74, RZ, RZ, R2 ;  /* 0x000000ffff4a7224 */ /* 0x000fe400078e0002 */
.L_x_11957:
[----:B------:R-:W-:Y:S05]  /*10560*/  BSYNC B1 ;  /* 0x0000000000017941 */ /* 0x000fea0003800000 */
.L_x_11955:
        /* <DEDUP_REMOVED lines=16> */
.L_x_11961:
[----:B------:R-:W-:Y:S05]  /*10670*/  BSYNC B2 ;  /* 0x0000000000027941 */ /* 0x000fea0003800000 */
.L_x_11960:
        /* <DEDUP_REMOVED lines=43> */
.L_x_11959:
[----:B------:R-:W-:Y:S05]  /*10930*/  BSYNC B1 ;  /* 0x0000000000017941 */ /* 0x000fea0003800000 */
.L_x_11958:
        /* <DEDUP_REMOVED lines=10> */
.L_x_11954:
        /* <DEDUP_REMOVED lines=12> */
.L_x_11963:
[----:B------:R-:W-:Y:S02]  /*10aa0*/  IMAD.MOV.U32 R74, RZ, RZ, R2 ;  /* 0x000000ffff4a7224 */ /* 0x000fe400078e0002 */
.L_x_11964:
[----:B------:R-:W-:Y:S05]  /*10ab0*/  BSYNC B1 ;  /* 0x0000000000017941 */ /* 0x000fea0003800000 */
.L_x_11962:
        /* <DEDUP_REMOVED lines=16> */
.L_x_11968:
[----:B------:R-:W-:Y:S05]  /*10bc0*/  BSYNC B2 ;  /* 0x0000000000027941 */ /* 0x000fea0003800000 */
.L_x_11967:
        /* <DEDUP_REMOVED lines=43> */
.L_x_11966:
[----:B------:R-:W-:Y:S05]  /*10e80*/  BSYNC B1 ;  /* 0x0000000000017941 */ /* 0x000fea0003800000 */
.L_x_11965:
        /* <DEDUP_REMOVED lines=13> */
.L_x_11969:
        /* <DEDUP_REMOVED lines=12> */
.L_x_11972:
[----:B------:R-:W-:Y:S02]  /*11020*/  IMAD.MOV.U32 R96, RZ, RZ, R2 ;  /* 0x000000ffff607224 */ /* 0x000fe400078e0002 */
.L_x_11973:
[----:B------:R-:W-:Y:S05]  /*11030*/  BSYNC B1 ;  /* 0x0000000000017941 */ /* 0x000fea0003800000 */
.L_x_11971:
        /* <DEDUP_REMOVED lines=16> */
.L_x_11977:
[----:B------:R-:W-:Y:S05]  /*11140*/  BSYNC B2 ;  /* 0x0000000000027941 */ /* 0x000fea0003800000 */
.L_x_11976:
        /* <DEDUP_REMOVED lines=43> */
.L_x_11975:
[----:B------:R-:W-:Y:S05]  /*11400*/  BSYNC B1 ;  /* 0x0000000000017941 */ /* 0x000fea0003800000 */
.L_x_11974:
        /* <DEDUP_REMOVED lines=10> */
.L_x_11970:
        /* <DEDUP_REMOVED lines=40> */
[----:B------:R-:W-:Y:S02]  /*11730*/  SEL R96, RZ, 0x1, P1 ;  /* 0x00000001ff607807 */ /* 0x000fe40000800000 */
[----:B------:R-:W-:Y:S01]  /*11740*/  F2FP.PACK_AB R72, R108, R105 ;  /* 0x000000696c48723e */ /* 0x000fe200000000ff */
[----:B------:R-:W-:Y:S01]  /*11750*/  FADD.FTZ R89, R73, R108 ;  /* 0x0000006c49597221 */ /* 0x000fe20000010000 */
[----:B------:R-:W-:-:S02]  /*11760*/  F2FP.PACK_AB R73, R109, R106 ;  /* 0x0000006a6d49723e */ /* 0x000fc400000000ff */
        /* <DEDUP_REMOVED lines=29> */
.L_x_11978:
[----:B------:R-:W-:Y:S01]  /*11940*/  FADD.FTZ R77, R92, R97 ;  /* 0x000000615c4d7221 */ /* 0x000fe20000010000 */
[----:B------:R-:W-:Y:S05]  /*11950*/  BRA.DIV ~URZ, `(.L_x_11979) ;  /* 0x00000b727f007947 */ /* 0x000fea000b800000 */
[----:B0-----:R0:W1:Y:S02]  /*11960*/  SHFL.BFLY PT, R72, R77, 0x1, 0x1f ;  /* 0x0c201f004d487f89 */ /* 0x00106400000e0000 */
.L_x_11983:
        /* <DEDUP_REMOVED lines=68> */
.L_x_11984:
        /* <DEDUP_REMOVED lines=67> */
[----:B------:R-:W-:Y:S01]  /*121e0*/  F2FP.PACK_AB R75, R90, R75 ;  /* 0x0000004b5a4b723e */ /* 0x000fe200000000ff */
[----:B------:R-:W-:Y:S01]  /*121f0*/  FFMA.FTZ R92, R43, R92, R19 ;  /* 0x0000005c2b5c7223 */ /* 0x000fe20000010013 */
[----:B------:R-:W-:Y:S01]  /*12200*/  IADD3 R96, R80, 0x20, RZ ;  /* 0x0000002050607810 */ /* 0x000fe20007ffe0ff */
[----:B------:R-:W-:Y:S01]  /*12210*/  FFMA.FTZ R78, R52, R91, R28 ;  /* 0x0000005b344e7223 */ /* 0x000fe2000001001c */
[----:B------:R-:W-:Y:S01]  /*12220*/  F2FP.PACK_AB R74, R95, R74 ;  /* 0x0000004a5f4a723e */ /* 0x000fe200000000ff */
[----:B------:R-:W-:Y:S01]  /*12230*/  FFMA.FTZ R72, R40, R79, R16 ;  /* 0x0000004f28487223 */ /* 0x000fe20000010010 */
[----:B------:R-:W-:Y:S01]  /*12240*/  LEA R90, P0, R80, c[0x0][0x208], 0x4 ;  /* 0x00008200505a7a11 */ /* 0x000fe200078020ff */
[----:B------:R-:W-:Y:S01]  /*12250*/  FFMA.FTZ R76, R48, R77, R24 ;  /* 0x0000004d304c7223 */ /* 0x000fe20000010018 */
[----:B------:R-:W-:Y:S01]  /*12260*/  F2FP.PACK_AB R73, R92, R73 ;  /* 0x000000495c49723e */ /* 0x000fe200000000ff */
[----:B------:R-:W-:Y:S01]  /*12270*/  FFMA.FTZ R82, R60, R93, R36 ;  /* 0x0000005d3c527223 */ /* 0x000fe20000010024 */
[----:B------:R-:W-:Y:S01]  /*12280*/  LEA R92, P1, R85, c[0x0][0x208], 0x4 ;  /* 0x00008200555c7a11 */ /* 0x000fe200078220ff */
[----:B------:R-:W-:-:S02]  /*12290*/  FFMA.FTZ R91, R61, R112, R37 ;  /* 0x000000703d5b7223 */ /* 0x000fc40000010025 */
[----:B------:R-:W-:Y:S02]  /*122a0*/  FFMA.FTZ R79, R41, R88, R17 ;  /* 0x00000058294f7223 */ /* 0x000fe40000010011 */
[----:B------:R-:W-:Y:S01]  /*122b0*/  FFMA.FTZ R77, R50, R83, R26 ;  /* 0x00000053324d7223 */ /* 0x000fe2000001001a */
[----:B------:R-:W-:Y:S01]  /*122c0*/  F2FP.PACK_AB R82, R91, R82 ;  /* 0x000000525b52723e */ /* 0x000fe200000000ff */
[----:B------:R-:W-:Y:S01]  /*122d0*/  FFMA.FTZ R103, R54, R103, R30 ;  /* 0x0000006736677223 */ /* 0x000fe2000001001e */
[----:B------:R-:W-:Y:S01]  /*122e0*/  F2FP.PACK_AB R72, R79, R72 ;  /* 0x000000484f48723e */ /* 0x000fe200000000ff */
[----:B------:R-:W-:Y:S01]  /*122f0*/  FFMA.FTZ R118, R55, R118, R31 ;  /* 0x0000007637767223 */ /* 0x000fe2000001001f */
[----:B------:R-:W-:Y:S01]  /*12300*/  LEA.HI.X R91, R80, c[0x0][0x20c], RZ, 0x4, P0 ;  /* 0x00008300505b7a11 */ /* 0x000fe200000f24ff */
[----:B------:R-:W-:Y:S02]  /*12310*/  FFMA.FTZ R95, R49, R100, R25 ;  /* 0x00000064315f7223 */ /* 0x000fe40000010019 */
        /* <DEDUP_REMOVED lines=9> */
[----:B------:R0:W-:Y:S01]  /*123b0*/  STG.E.128 [R90.64], R72 ;  /* 0x000000485a007986 */ /* 0x0001e2000c101d06 */
[----:B------:R-:W-:-:S02]  /*123c0*/  FFMA.FTZ R102, R63, R102, R39 ;  /* 0x000000663f667223 */ /* 0x000fc40000010027 */
[----:B------:R-:W-:Y:S02]  /*123d0*/  IMAD.MOV.U32 R97, RZ, RZ, 0x10 ;  /* 0x00000010ff617424 */ /* 0x000fe400078e00ff */
[----:B------:R-:W-:Y:S01]  /*123e0*/  FFMA.FTZ R87, R56, R81, R32 ;  /* 0x0000005138577223 */ /* 0x000fe20000010020 */
[----:B------:R-:W-:Y:S01]  /*123f0*/  F2FP.PACK_AB R81, R93, R88 ;  /* 0x000000585d51723e */ /* 0x000fe200000000ff */
[----:B------:R-:W-:Y:S01]  /*12400*/  FFMA.FTZ R120, R57, R120, R33 ;  /* 0x0000007839787223 */ /* 0x000fe20000010021 */
[----:B------:R-:W-:Y:S01]  /*12410*/  F2FP.PACK_AB R83, R102, R105 ;  /* 0x000000696653723e */ /* 0x000fe200000000ff */
[----:B------:R-:W-:Y:S01]  /*12420*/  IMAD.WIDE.U32 R96, R96, R97, c[0x0][0x208] ;  /* 0x0000820060607625 */ /* 0x000fe200078e0061 */
[----:B------:R-:W-:Y:S02]  /*12430*/  LEA.HI.X R93, R85, c[0x0][0x20c], RZ, 0x4, P1 ;  /* 0x00008300555d7a11 */ /* 0x000fe400008f24ff */
[----:B------:R-:W-:Y:S01]  /*12440*/  F2FP.PACK_AB R80, R120, R87 ;  /* 0x000000577850723e */ /* 0x000fe200000000ff */
[----:B------:R-:W-:Y:S01]  /*12450*/  IMAD R4, R89, c[0x0][0x160], R4 ;  /* 0x0000580059047a24 */ /* 0x000fe200078e0204 */
[----:B------:R0:W-:Y:S04]  /*12460*/  STG.E.128 [R96.64], R76 ;  /* 0x0000004c60007986 */ /* 0x0001e8000c101d06 */
[----:B------:R0:W-:Y:S01]  /*12470*/  STG.E.128 [R92.64], R80 ;  /* 0x000000505c007986 */ /* 0x0001e2000c101d06 */
[----:B------:R-:W-:-:S13]  /*12480*/  ISETP.GE.AND P0, PT, R4, c[0x0][0x164], PT ;  /* 0x0000590004007a0c */ /* 0x000fda0003f06270 */
[----:B0-----:R-:W-:Y:S01]  /*12490*/  @P0 CALL.REL.NOINC `(.L_x_11981) ;  /* 0x0000001000000944 */ /* 0x001fe20003c00000 */
[----:B------:R-:W-:Y:S05]  /*124a0*/  BRA `(.L_x_11982) ;  /* 0xfffee33000007947 */ /* 0x000fea000383ffff */
.L_x_11981:
[----:B------:R-:W-:Y:S05]  /*124b0*/  BSYNC B0 ;  /* 0x0000000000007941 */ /* 0x000fea0003800000 */
.L_x_11591:
[----:B------:R-:W-:Y:S05]  /*124c0*/  EXIT ;  /* 0x000000000000794d */ /* 0x000fea0003800000 */
.L_x_11979:
[----:B0-----:R-:W-:Y:S01]  /*124d0*/  IMAD.MOV.U32 R88, RZ, RZ, 0x1 ;  /* 0x00000001ff587424 */ /* 0x001fe200078e00ff */
[----:B------:R-:W-:Y:S01]  /*124e0*/  MOV R72, 0x12520 ;  /* 0x0001252000487802 */ /* 0x000fe20000000f00 */
[----:B------:R-:W-:Y:S02]  /*124f0*/  IMAD.MOV.U32 R74, RZ, RZ, 0x1f ;  /* 0x0000001fff4a7424 */ /* 0x000fe400078e00ff */
[----:B------:R-:W-:Y:S02]  /*12500*/  IMAD.MOV.U32 R75, RZ, RZ, -0x1 ;  /* 0xffffffffff4b7424 */ /* 0x000fe400078e00ff */
[----:B------:R-:W-:Y:S05]  /*12510*/  CALL.REL.NOINC `($__internal_47_$__cuda_sm70_shflsync_bfly_p) ;  /* 0x0000069000007944 */ /* 0x000fea0003c00000 */
[----:B-1----:R-:W-:Y:S01]  /*12520*/  MOV R72, R88 ;  /* 0x0000005800487202 */ /* 0x002fe20000000f00 */
[----:B0-----:R-:W-:Y:S05]  /*12530*/  BRA `(.L_x_11983) ;  /* 0xfffff43000007947 */ /* 0x001fea000383ffff */
.L_x_11980:
[----:B------:R-:W-:Y:S01]  /*12540*/  IMAD.MOV.U32 R88, RZ, RZ, 0x2 ;  /* 0x00000002ff587424 */ /* 0x000fe200078e00ff */
[----:B------:R-:W-:Y:S01]  /*12550*/  MOV R72, 0x12590 ;  /* 0x0001259000487802 */ /* 0x000fe20000000f00 */
[----:B------:R-:W-:Y:S02]  /*12560*/  IMAD.MOV.U32 R74, RZ, RZ, 0x1f ;  /* 0x0000001fff4a7424 */ /* 0x000fe400078e00ff */
[----:B------:R-:W-:Y:S02]  /*12570*/  IMAD.MOV.U32 R75, RZ, RZ, -0x1 ;  /* 0xffffffffff4b7424 */ /* 0x000fe400078e00ff */
[----:B------:R-:W-:Y:S05]  /*12580*/  CALL.REL.NOINC `($__internal_47_$__cuda_sm70_shflsync_bfly_p) ;  /* 0x0000062000007944 */ /* 0x000fea0003c00000 */
[----:B0-----:R-:W-:Y:S01]  /*12590*/  HFMA2.MMA R74, -RZ, RZ, 0, 1.847743988037109375e-06 ;  /* 0x0000001fff4a7435 */ /* 0x001fe200000001ff */
[----:B-1----:R-:W-:Y:S01]  /*125a0*/  FADD.FTZ R77, R77, R88 ;  /* 0x000000584d4d7221 */ /* 0x002fe20000010000 */
[----:B------:R-:W-:Y:S01]  /*125b0*/  MOV R72, 0x125f0 ;  /* 0x000125f000487802 */ /* 0x000fe20000000f00 */
[----:B------:R-:W-:-:S02]  /*125c0*/  IMAD.MOV.U32 R88, RZ, RZ, 0x4 ;  /* 0x00000004ff587424 */ /* 0x000fc400078e00ff */
[----:B------:R-:W-:Y:S02]  /*125d0*/  IMAD.MOV.U32 R75, RZ, RZ, -0x1 ;  /* 0xffffffffff4b7424 */ /* 0x000fe400078e00ff */
[----:B------:R-:W-:Y:S05]  /*125e0*/  CALL.REL.NOINC `($__internal_47_$__cuda_sm70_shflsync_bfly_p) ;  /* 0x000005c000007944 */ /* 0x000fea0003c00000 */
[----:B01----:R-:W-:Y:S01]  /*125f0*/  FADD.FTZ R77, R77, R88 ;  /* 0x000000584d4d7221 */ /* 0x003fe20000010000 */
[----:B------:R-:W-:Y:S01]  /*12600*/  MOV R72, 0x12650 ;  /* 0x0001265000487802 */ /* 0x000fe20000000f00 */
[----:B------:R-:W-:Y:S02]  /*12610*/  IMAD.MOV.U32 R88, RZ, RZ, 0x8 ;  /* 0x00000008ff587424 */ /* 0x000fe400078e00ff */
[----:B------:R-:W-:Y:S02]  /*12620*/  IMAD.MOV.U32 R74, RZ, RZ, 0x1f ;  /* 0x0000001fff4a7424 */ /* 0x000fe400078e00ff */
[----:B------:R-:W-:Y:S02]  /*12630*/  IMAD.MOV.U32 R75, RZ, RZ, -0x1 ;  /* 0xffffffffff4b7424 */ /* 0x000fe400078e00ff */
[----:B------:R-:W-:Y:S05]  /*12640*/  CALL.REL.NOINC `($__internal_47_$__cuda_sm70_shflsync_bfly_p) ;  /* 0x0000056000007944 */ /* 0x000fea0003c00000 */
[----:B01----:R-:W-:Y:S01]  /*12650*/  FADD.FTZ R77, R77, R88 ;  /* 0x000000584d4d7221 */ /* 0x003fe20000010000 */
[----:B------:R-:W-:Y:S01]  /*12660*/  MOV R88, 0x10 ;  /* 0x0000001000587802 */ /* 0x000fe20000000f00 */
[----:B------:R-:W-:Y:S01]  /*12670*/  IMAD.MOV.U32 R74, RZ, RZ, 0x1f ;  /* 0x0000001fff4a7424 */ /* 0x000fe200078e00ff */
[----:B------:R-:W-:Y:S01]  /*12680*/  MOV R72, 0x126b0 ;  /* 0x000126b000487802 */ /* 0x000fe20000000f00 */
[----:B------:R-:W-:-:S02]  /*12690*/  IMAD.MOV.U32 R75, RZ, RZ, -0x1 ;  /* 0xffffffffff4b7424 */ /* 0x000fc400078e00ff */
[----:B------:R-:W-:Y:S05]  /*126a0*/  CALL.REL.NOINC `($__internal_47_$__cuda_sm70_shflsync_bfly_p) ;  /* 0x0000050000007944 */ /* 0x000fea0003c00000 */
        /* <DEDUP_REMOVED lines=50> */
[----:B------:R-:W-:Y:S01]  /*129d0*/  FFMA.FTZ R72, R75, R75, R72 ;  /* 0x0000004b4b487223 */ /* 0x000fe20000010048 */
[----:B------:R-:W-:-:S03]  /*129e0*/  MOV R75, 0xffffffff ;  /* 0xffffffff004b7802 */ /* 0x000fc60000000f00 */
[----:B------:R-:W-:Y:S01]  /*129f0*/  FFMA.FTZ R77, R73, R73, R72 ;  /* 0x00000049494d7223 */ /* 0x000fe20000010048 */
[----:B------:R-:W-:Y:S02]  /*12a00*/  MOV R72, 0x12a20 ;  /* 0x00012a2000487802 */ /* 0x000fe40000000f00 */
[----:B------:R-:W-:Y:S05]  /*12a10*/  CALL.REL.NOINC `($__internal_47_$__cuda_sm70_shflsync_bfly_p) ;  /* 0x0000019000007944 */ /* 0x000fea0003c00000 */
[----:B01----:R-:W-:Y:S01]  /*12a20*/  FADD.FTZ R77, R77, R88 ;  /* 0x000000584d4d7221 */ /* 0x003fe20000010000 */
[----:B------:R-:W-:Y:S01]  /*12a30*/  MOV R72, 0x12a80 ;  /* 0x00012a8000487802 */ /* 0x000fe20000000f00 */
[----:B------:R-:W-:Y:S02]  /*12a40*/  IMAD.MOV.U32 R88, RZ, RZ, 0x2 ;  /* 0x00000002ff587424 */ /* 0x000fe400078e00ff */
        /* <DEDUP_REMOVED lines=21> */
[----:B01----:R-:W-:Y:S05]  /*12ba0*/  BRA `(.L_x_11984) ;  /* 0xfffff20000007947 */ /* 0x003fea000383ffff */
        .weak           $__internal_47_$__cuda_sm70_shflsync_bfly_p
        .type           $__internal_47_$__cuda_sm70_shflsync_bfly_p,@function
        .size           $__internal_47_$__cuda_sm70_shflsync_bfly_p,(.L_x_20063 - $__internal_47_$__cuda_sm70_shflsync_bfly_p)
$__internal_47_$__cuda_sm70_shflsync_bfly_p:
[----:B------:R-:W-:Y:S01]  /*12bb0*/  IMAD.MOV.U32 R73, RZ, RZ, 0x0 ;  /* 0x00000000ff497424 */ /* 0x000fe200078e00ff */
[----:B------:R-:W-:Y:S04]  /*12bc0*/  WARPSYNC R75 ;  /* 0x0000004b00007348 */ /* 0x000fe80003800000 */
[----:B------:R0:W1:Y:S01]  /*12bd0*/  SHFL.BFLY PT, R88, R77, R88, R74 ;  /* 0x0c0000584d587389 */ /* 0x00006200000e004a */
[----:B------:R-:W-:Y:S05]  /*12be0*/  RET.REL.NODEC R72 `(_ZN10layer_norm31ln_parallel_residual_fwd_kernelINS_13Kernel_traitsIf6__halfS2_S2_fjLj768ELj1ELj4ELj1ELj16ENS_18Kernel_traits_baseILj768EfS2_S2_S2_fjLj128EEEEELb1ELb1ELb1EEEvNS_9FwdParamsE) ;  /* 0xfffed41048007950 */ /* 0x000fea0003c3ffff */
.L_x_11985:
        /* <DEDUP_REMOVED lines=9> */
.L_x_20063:


//--------------------- .text._ZN10layer_norm31ln_parallel_residual_fwd_kernelINS_13Kernel_traitsI6__halfS2_fS2_fjLj768ELj1ELj4ELj1ELj16ENS_18Kernel_traits_baseILj768ES2_S2_fS2_fjLj128EEEEELb0ELb0ELb0EEEvNS_9FwdParamsE --------------------------
	.section	.text._ZN10layer_norm31ln_parallel_residual_fwd_kernelINS_13Kernel_traitsI6__halfS2_fS2_fjLj768ELj1ELj4ELj1ELj16ENS_18Kernel_traits_baseILj768ES2_S2_fS2_fjLj128EEEEELb0ELb0ELb0EEEvNS_9FwdParamsE,"ax",@progbits
	.sectioninfo	@"SHI_REGISTERS=155"
	.align	128
        .global         _ZN10layer_norm31ln_parallel_residual_fwd_kernelINS_13Kernel_traitsI6__halfS2_fS2_fjLj768ELj1ELj4ELj1ELj16ENS_18Kernel_traits_baseILj768ES2_S2_fS2_fjLj128EEEEELb0ELb0ELb0EEEvNS_9FwdParamsE
        .type           _ZN10layer_norm31ln_parallel_residual_fwd_kernelINS_13Kernel_traitsI6__halfS2_fS2_fjLj768ELj1ELj4ELj1ELj16ENS_18Kernel_traits_baseILj768ES2_S2_fS2_fjLj128EEEEELb0ELb0ELb0EEEvNS_9FwdParamsE,@function
        .size           _ZN10layer_norm31ln_parallel_residual_fwd_kernelINS_13Kernel_traitsI6__halfS2_fS2_fjLj768ELj1ELj4ELj1ELj16ENS_18Kernel_traits_baseILj768ES2_S2_fS2_fjLj128EEEEELb0ELb0ELb0EEEvNS_9FwdParamsE,(.L_x_20064 - _ZN10layer_norm31ln_parallel_residual_fwd_kernelINS_13Kernel_traitsI6__halfS2_fS2_fjLj768ELj1ELj4ELj1ELj16ENS_18Kernel_traits_baseILj768ES2_S2_fS2_fjLj128EEEEELb0ELb0ELb0EEEvNS_9FwdParamsE)
        .other          _ZN10layer_norm31ln_parallel_residual_fwd_kernelINS_13Kernel_traitsI6__halfS2_fS2_fjLj768ELj1ELj4ELj1ELj16ENS_18Kernel_traits_baseILj768ES2_S2_fS2_fjLj128EEEEELb0ELb0ELb0EEEvNS_9FwdParamsE,@"STO_CUDA_ENTRY STV_DEFAULT"
_ZN10layer_norm31ln_parallel_residual_fwd_kernelINS_13Kernel_traitsI6__halfS2_fS2_fjLj768ELj1ELj4ELj1ELj16ENS_18Kernel_traits_baseILj768ES2_S2_fS2_fjLj128EEEEELb0ELb0ELb0EEEvNS_9FwdParamsE:
.text._ZN10layer_norm31ln_parallel_residual_fwd_kernelINS_13Kernel_traitsI6__halfS2_fS2_fjLj768ELj1ELj4ELj1ELj16ENS_18Kernel_traits_baseILj768ES2_S2_fS2_fjLj128EEEEELb0ELb0ELb0EEEvNS_9FwdParamsE:
        /* <DEDUP_REMOVED lines=41> */
.L_x_11987:
[----:B0-----:R-:W-:Y:S05]  /*0290*/  BSYNC B0 ;  /* 0x0000000000007941 */ /* 0x001fea0003800000 */
.L_x_11986:
        /* <DEDUP_REMOVED lines=25> */
.L_x_11989:
[----:B------:R-:W-:Y:S05]  /*0430*/  BSYNC B0 ;  /* 0x0000000000007941 */ /* 0x000fea0003800000 */
.L_x_11988:
        /* <DEDUP_REMOVED lines=24> */
.L_x_11991:
[----:B0-----:R-:W-:Y:S05]  /*05c0*/  BSYNC B0 ;  /* 0x0000000000007941 */ /* 0x001fea0003800000 */
.L_x_11990:
[----:B------:R-:W-:Y:S05]  /*05d0*/  @P2 EXIT ;  /* 0x000000000000294d */ /* 0x000fea0003800000 */
[--C-:B-----5:R-:W-:Y:S01]  /*05e0*/  HADD2.F32 R24, -RZ, R16.reuse.H0_H0 ;  /* 0x20000010ff187230 */ /* 0x120fe20000004100 */
        /* <DEDUP_REMOVED lines=14> */
[----:B------:R-:W-:Y:S02]  /*06d0*/  HADD2.F32 R18, -RZ, R19.H0_H0 ;  /* 0x20000013ff127230 */ /* 0x000fe40000004100 */
        /* <DEDUP_REMOVED lines=81> */
.L_x_12055:
        /* <DEDUP_REMOVED lines=24> */
[----:B------:R-:W-:Y:S01]  /*0d70*/  ISETP.NE.AND.EX P1, PT, RZ, c[0x0][0x17c], PT, P1 ;  /* 0x00005f00ff007a0c */ /* 0x000fe20003f25310 */
[----:B--2---:R-:W-:-:S12]  /*0d80*/  HADD2.F32 R44, -RZ, R48.H0_H0 ;  /* 0x20000030ff2c7230 */ /* 0x004fd80000004100 */
[----:B------:R-:W-:Y:S05]  /*0d90*/  @P1 BRA `(.L_x_11994) ;  /* 0x0000003000001947 */ /* 0x000fea0003800000 */
[----:B0-----:R-:W-:Y:S05]  /*0da0*/  @!P0 BRA `(.L_x_11995) ;  /* 0x0000005000008947 */ /* 0x001fea0003800000 */
[----:B-----5:R-:W-:Y:S01]  /*0db0*/  FADD.FTZ R44, R36, R44 ;  /* 0x0000002c242c7221 */ /* 0x020fe20000010000 */
[----:B------:R-:W-:Y:S05]  /*0dc0*/  BRA `(.L_x_11995) ;  /* 0x0000003000007947 */ /* 0x000fea0003800000 */
.L_x_11994:
[----:B0----5:R-:W-:-:S05]  /*0dd0*/  HADD2.F32 R45, -RZ, R32.H0_H0 ;  /* 0x20000020ff2d7230 */ /* 0x021fca0000004100 */
[----:B------:R-:W-:-:S04]  /*0de0*/  FADD.FTZ R44, R45, R44 ;  /* 0x0000002c2d2c7221 */ /* 0x000fc80000010000 */
[----:B------:R-:W-:Y:S02]  /*0df0*/  @P0 FADD.FTZ R44, R36, R44 ;  /* 0x0000002c242c0221 */ /* 0x000fe40000010000 */
.L_x_11995:
[----:B------:R-:W-:Y:S01]  /*0e00*/  HADD2.F32 R45, -RZ, R48.H1_H1 ;  /* 0x30000030ff2d7230 */ /* 0x000fe20000004100 */
[----:B------:R-:W-:Y:S05]  /*0e10*/  @P1 BRA `(.L_x_11996) ;  /* 0x0000003000001947 */ /* 0x000fea0003800000 */
[----:B------:R-:W-:Y:S05]  /*0e20*/  @!P0 BRA `(.L_x_11997) ;  /* 0x0000005000008947 */ /* 0x000fea0003800000 */
[----:B-----5:R-:W-:Y:S01]  /*0e30*/  FADD.FTZ R45, R37, R45 ;  /* 0x0000002d252d7221 */ /* 0x020fe20000010000 */
[----:B------:R-:W-:Y:S05]  /*0e40*/  BRA `(.L_x_11997) ;  /* 0x0000003000007947 */ /* 0x000fea0003800000 */
.L_x_11996:
[----:B-----5:R-:W-:-:S05]  /*0e50*/  HADD2.F32 R46, -RZ, R32.H1_H1 ;  /* 0x30000020ff2e7230 */ /* 0x020fca0000004100 */
[----:B------:R-:W-:-:S04]  /*0e60*/  FADD.FTZ R45, R46, R45 ;  /* 0x0000002d2e2d7221 */ /* 0x000fc80000010000 */
[----:B------:R-:W-:Y:S02]  /*0e70*/  @P0 FADD.FTZ R45, R37, R45 ;  /* 0x0000002d252d0221 */ /* 0x000fe40000010000 */
.L_x_11997:
[----:B------:R-:W-:Y:S01]  /*0e80*/  HADD2.F32 R46, -RZ, R49.H0_H0 ;  /* 0x20000031ff2e7230 */ /* 0x000fe20000004100 */
[----:B------:R-:W-:Y:S05]  /*0e90*/  @P1 BRA `(.L_x_11998) ;  /* 0x0000003000001947 */ /* 0x000fea0003800000 */
[----:B------:R-:W-:Y:S05]  /*0ea0*/  @!P0 BRA `(.L_x_11999) ;  /* 0x0000005000008947 */ /* 0x000fea0003800000 */
[----:B-----5:R-:W-:Y:S01]  /*0eb0*/  FADD.FTZ R46, R38, R46 ;  /* 0x0000002e262e7221 */ /* 0x020fe20000010000 */
[----:B------:R-:W-:Y:S05]  /*0ec0*/  BRA `(.L_x_11999) ;  /* 0x0000003000007947 */ /* 0x000fea0003800000 */
.L_x_11998:
[----:B-----5:R-:W-:-:S05]  /*0ed0*/  HADD2.F32 R47, -RZ, R33.H0_H0 ;  /* 0x20000021ff2f7230 */ /* 0x020fca0000004100 */
[----:B------:R-:W-:-:S04]  /*0ee0*/  FADD.FTZ R46, R47, R46 ;  /* 0x0000002e2f2e7221 */ /* 0x000fc80000010000 */
[----:B------:R-:W-:Y:S02]  /*0ef0*/  @P0 FADD.FTZ R46, R38, R46 ;  /* 0x0000002e262e0221 */ /* 0x000fe40000010000 */
.L_x_11999:
[----:B------:R-:W-:Y:S01]  /*0f00*/  HADD2.F32 R47, -RZ, R49.H1_H1 ;  /* 0x30000031ff2f7230 */ /* 0x000fe20000004100 */
[----:B------:R-:W-:Y:S05]  /*0f10*/  @P1 BRA `(.L_x_12000) ;  /* 0x0000003000001947 */ /* 0x000fea0003800000 */
[----:B------:R-:W-:Y:S05]  /*0f20*/  @!P0 BRA `(.L_x_12001) ;  /* 0x0000005000008947 */ /* 0x000fea0003800000 */
[----:B-----5:R-:W-:Y:S01]  /*0f30*/  FADD.FTZ R47, R39, R47 ;  /* 0x0000002f272f7221 */ /* 0x020fe20000010000 */
[----:B------:R-:W-:Y:S05]  /*0f40*/  BRA `(.L_x_12001) ;  /* 0x0000003000007947 */ /* 0x000fea0003800000 */
.L_x_12000:
[----:B-----5:R-:W-:-:S05]  /*0f50*/  HADD2.F32 R48, -RZ, R33.H1_H1 ;  /* 0x30000021ff307230 */ /* 0x020fca0000004100 */
[----:B------:R-:W-:-:S04]  /*0f60*/  FADD.FTZ R47, R48, R47 ;  /* 0x0000002f302f7221 */ /* 0x000fc80000010000 */
[----:B------:R-:W-:Y:S02]  /*0f70*/  @P0 FADD.FTZ R47, R39, R47 ;  /* 0x0000002f272f0221 */ /* 0x000fe40000010000 */
.L_x_12001:
[----:B------:R-:W-:Y:S01]  /*0f80*/  HADD2.F32 R48, -RZ, R50.H0_H0 ;  /* 0x20000032ff307230 */ /* 0x000fe20000004100 */
[----:B------:R-:W-:Y:S05]  /*0f90*/  @P1 BRA `(.L_x_12002) ;  /* 0x0000003000001947 */ /* 0x000fea0003800000 */
[----:B------:R-:W-:Y:S05]  /*0fa0*/  @!P0 BRA `(.L_x_12003) ;  /* 0x0000005000008947 */ /* 0x000fea0003800000 */
[----:B-----5:R-:W-:Y:S01]  /*0fb0*/  FADD.FTZ R48, R40, R48 ;  /* 0x0000003028307221 */ /* 0x020fe20000010000 */
[----:B------:R-:W-:Y:S05]  /*0fc0*/  BRA `(.L_x_12003) ;  /* 0x0000003000007947 */ /* 0x000fea0003800000 */
.L_x_12002:
[----:B-----5:R-:W-:-:S05]  /*0fd0*/  HADD2.F32 R49, -RZ, R34.H0_H0 ;  /* 0x20000022ff317230 */ /* 0x020fca0000004100 */
[----:B------:R-:W-:-:S04]  /*0fe0*/  FADD.FTZ R48, R49, R48 ;  /* 0x0000003031307221 */ /* 0x000fc80000010000 */
[----:B------:R-:W-:Y:S02]  /*0ff0*/  @P0 FADD.FTZ R48, R40, R48 ;  /* 0x0000003028300221 */ /* 0x000fe40000010000 */
.L_x_12003:
[----:B------:R-:W-:Y:S01]  /*1000*/  HADD2.F32 R49, -RZ, R50.H1_H1 ;  /* 0x30000032ff317230 */ /* 0x000fe20000004100 */
[----:B------:R-:W-:Y:S05]  /*1010*/  @P1 BRA `(.L_x_12004) ;  /* 0x0000003000001947 */ /* 0x000fea0003800000 */
[----:B------:R-:W-:Y:S05]  /*1020*/  @!P0 BRA `(.L_x_12005) ;  /* 0x0000005000008947 */ /* 0x000fea0003800000 */
[----:B-----5:R-:W-:Y:S01]  /*1030*/  FADD.FTZ R49, R41, R49 ;  /* 0x0000003129317221 */ /* 0x020fe20000010000 */
[----:B------:R-:W-:Y:S05]  /*1040*/  BRA `(.L_x_12005) ;  /* 0x0000003000007947 */ /* 0x000fea0003800000 */
.L_x_12004:
[----:B-----5:R-:W-:-:S05]  /*1050*/  HADD2.F32 R50, -RZ, R34.H1_H1 ;  /* 0x30000022ff327230 */ /* 0x020fca0000004100 */
[----:B------:R-:W-:-:S04]  /*1060*/  FADD.FTZ R49, R50, R49 ;  /* 0x0000003132317221 */ /* 0x000fc80000010000 */
[----:B------:R-:W-:Y:S02]  /*1070*/  @P0 FADD.FTZ R49, R41, R49 ;  /* 0x0000003129310221 */ /* 0x000fe40000010000 */
.L_x_12005:
[----:B------:R-:W-:Y:S01]  /*1080*/  HADD2.F32 R50, -RZ, R51.H0_H0 ;  /* 0x20000033ff327230 */ /* 0x000fe20000004100 */
[----:B------:R-:W-:Y:S05]  /*1090*/  @P1 BRA `(.L_x_12006) ;  /* 0x0000003000001947 */ /* 0x000fea0003800000 */
[----:B------:R-:W-:Y:S05]  /*10a0*/  @!P0 BRA `(.L_x_12007) ;  /* 0x0000005000008947 */ /* 0x000fea0003800000 */
[----:B-----5:R-:W-:Y:S01]  /*10b0*/  FADD.FTZ R50, R42, R50 ;  /* 0x000000322a327221 */ /* 0x020fe20000010000 */
[----:B------:R-:W-:Y:S05]  /*10c0*/  BRA `(.L_x_12007) ;  /* 0x0000003000007947 */ /* 0x000fea0003800000 */
.L_x_12006:
[----:B-----5:R-:W-:-:S05]  /*10d0*/  HADD2.F32 R69, -RZ, R35.H0_H0 ;  /* 0x20000023ff457230 */ /* 0x020fca0000004100 */
[----:B------:R-:W-:-:S04]  /*10e0*/  FADD.FTZ R50, R69, R50 ;  /* 0x0000003245327221 */ /* 0x000fc80000010000 */
[----:B------:R-:W-:Y:S02]  /*10f0*/  @P0 FADD.FTZ R50, R42, R50 ;  /* 0x000000322a320221 */ /* 0x000fe40000010000 */
.L_x_12007:
[----:B------:R-:W-:Y:S01]  /*1100*/  HADD2.F32 R51, -RZ, R51.H1_H1 ;  /* 0x30000033ff337230 */ /* 0x000fe20000004100 */
[----:B------:R-:W-:Y:S05]  /*1110*/  @P1 BRA `(.L_x_12008) ;  /* 0x0000003000001947 */ /* 0x000fea0003800000 */
[----:B------:R-:W-:Y:S05]  /*1120*/  @!P0 BRA `(.L_x_12009) ;  /* 0x0000005000008947 */ /* 0x000fea0003800000 */
[----:B-----5:R-:W-:Y:S01]  /*1130*/  FADD.FTZ R51, R43, R51 ;  /* 0x000000332b337221 */ /* 0x020fe20000010000 */
[----:B------:R-:W-:Y:S05]  /*1140*/  BRA `(.L_x_12009) ;  /* 0x0000003000007947 */ /* 0x000fea0003800000 */
.L_x_12008:
[----:B-----5:R-:W-:-:S05]  /*1150*/  HADD2.F32 R68, -RZ, R35.H1_H1 ;  /* 0x30000023ff447230 */ /* 0x020fca0000004100 */
[----:B------:R-:W-:-:S04]  /*1160*/  FADD.FTZ R51, R68, R51 ;  /* 0x0000003344337221 */ /* 0x000fc80000010000 */
[----:B------:R-:W-:Y:S02]  /*1170*/  @P0 FADD.FTZ R51, R43, R51 ;  /* 0x000000332b330221 */ /* 0x000fe40000010000 */
.L_x_12009:
[C---:B------:R-:W-:Y:S02]  /*1180*/  LEA R68, P0, R142.reuse, c[0x0][0x188], 0x5 ;  /* 0x000062008e447a11 */ /* 0x040fe400078028ff */
[C---:B------:R-:W-:Y:S02]  /*1190*/  IADD3 R71, R142.reuse, 0x20, RZ ;  /* 0x000000208e477810 */ /* 0x040fe40007ffe0ff */
[----:B------:R-:W-:-:S05]  /*11a0*/  LEA.HI.X R69, R142, c[0x0][0x18c], RZ, 0x5, P0 ;  /* 0x000063008e457a11 */ /* 0x000fca00000f2cff */
[----:B------:R0:W-:Y:S04]  /*11b0*/  STG.E.128 [R68.64], R44 ;  /* 0x0000002c44007986 */ /* 0x0001e8000c101d04 */
[----:B------:R0:W-:Y:S02]  /*11c0*/  STG.E.128 [R68.64+0x10], R48 ;  /* 0x0000103044007986 */ /* 0x0001e4000c101d04 */
.L_x_11993:
[----:B------:R-:W-:Y:S05]  /*11d0*/  BSYNC B0 ;  /* 0x0000000000007941 */ /* 0x000fea0003800000 */
.L_x_11992:
        /* <DEDUP_REMOVED lines=9> */
[----:B0-----:R-:W-:-:S04]  /*1270*/  @P0 LEA R68, P6, R71, c[0x0][0x180], 0x5 ;  /* 0x0000600047440a11 */ /* 0x001fc800078c28ff */
[C---:B------:R-:W-:Y:S02]  /*1280*/  @P0 LEA.HI.X R69, R71.reuse, c[0x0][0x184], RZ, 0x5, P6 ;  /* 0x0000610047450a11 */ /* 0x040fe400030f2cff */
[----:B------:R-:W-:-:S03]  /*1290*/  @P1 LEA R54, P2, R71, c[0x0][0x178], 0x4 ;  /* 0x00005e0047361a11 */ /* 0x000fc600078420ff */
[----:B-----5:R0:W5:Y:S01]  /*12a0*/  @P0 LDG.E.128 R36, [R68.64] ;  /* 0x0000000444240981 */ /* 0x020162000c1e1d00 */
[----:B------:R-:W-:-:S03]  /*12b0*/  @P1 LEA.HI.X R55, R71, c[0x0][0x17c], RZ, 0x4, P2 ;  /* 0x00005f0047371a11 */ /* 0x000fc600010f24ff */
        /* <DEDUP_REMOVED lines=9> */
.L_x_12012:
[----:B0----5:R-:W-:-:S05]  /*1350*/  HADD2.F32 R53, -RZ, R32.H0_H0 ;  /* 0x20000020ff357230 */ /* 0x021fca0000004100 */
[----:B------:R-:W-:-:S04]  /*1360*/  FADD.FTZ R52, R53, R52 ;  /* 0x0000003435347221 */ /* 0x000fc80000010000 */
[----:B------:R-:W-:Y:S02]  /*1370*/  @P0 FADD.FTZ R52, R36, R52 ;  /* 0x0000003424340221 */ /* 0x000fe40000010000 */
.L_x_12013:
[----:B------:R-:W-:Y:S01]  /*1380*/  HADD2.F32 R53, -RZ, R56.H1_H1 ;  /* 0x30000038ff357230 */ /* 0x000fe20000004100 */
[----:B------:R-:W-:Y:S05]  /*1390*/  @P1 BRA `(.L_x_12014) ;  /* 0x0000003000001947 */ /* 0x000fea0003800000 */
[----:B------:R-:W-:Y:S05]  /*13a0*/  @!P0 BRA `(.L_x_12015) ;  /* 0x0000005000008947 */ /* 0x000fea0003800000 */
[----:B-----5:R-:W-:Y:S01]  /*13b0*/  FADD.FTZ R53, R37, R53 ;  /* 0x0000003525357221 */ /* 0x020fe20000010000 */
[----:B------:R-:W-:Y:S05]  /*13c0*/  BRA `(.L_x_12015) ;  /* 0x0000003000007947 */ /* 0x000fea0003800000 */
.L_x_12014:
[----:B-----5:R-:W-:-:S05]  /*13d0*/  HADD2.F32 R54, -RZ, R32.H1_H1 ;  /* 0x30000020ff367230 */ /* 0x020fca0000004100 */
[----:B------:R-:W-:-:S04]  /*13e0*/  FADD.FTZ R53, R54, R53 ;  /* 0x0000003536357221 */ /* 0x000fc80000010000 */
[----:B------:R-:W-:Y:S02]  /*13f0*/  @P0 FADD.FTZ R53, R37, R53 ;  /* 0x0000003525350221 */ /* 0x000fe40000010000 */
.L_x_12015:
[----:B------:R-:W-:Y:S01]  /*1400*/  HADD2.F32 R54, -RZ, R57.H0_H0 ;  /* 0x20000039ff367230 */ /* 0x000fe20000004100 */
[----:B------:R-:W-:Y:S05]  /*1410*/  @P1 BRA `(.L_x_12016) ;  /* 0x0000003000001947 */ /* 0x000fea0003800000 */
[----:B------:R-:W-:Y:S05]  /*1420*/  @!P0 BRA `(.L_x_12017) ;  /* 0x0000005000008947 */ /* 0x000fea0003800000 */
[----:B-----5:R-:W-:Y:S01]  /*1430*/  FADD.FTZ R54, R38, R54 ;  /* 0x0000003626367221 */ /* 0x020fe20000010000 */
[----:B------:R-:W-:Y:S05]  /*1440*/  BRA `(.L_x_12017) ;  /* 0x0000003000007947 */ /* 0x000fea0003800000 */
.L_x_12016:
[----:B-----5:R-:W-:-:S05]  /*1450*/  HADD2.F32 R55, -RZ, R33.H0_H0 ;  /* 0x20000021ff377230 */ /* 0x020fca0000004100 */
[----:B------:R-:W-:-:S04]  /*1460*/  FADD.FTZ R54, R55, R54 ;  /* 0x0000003637367221 */ /* 0x000fc80000010000 */
[----:B------:R-:W-:Y:S02]  /*1470*/  @P0 FADD.FTZ R54, R38, R54 ;  /* 0x0000003626360221 */ /* 0x000fe40000010000 */
.L_x_12017:
[----:B------:R-:W-:Y:S01]  /*1480*/  HADD2.F32 R55, -RZ, R57.H1_H1 ;  /* 0x30000039ff377230 */ /* 0x000fe20000004100 */
[----:B------:R-:W-:Y:S05]  /*1490*/  @P1 BRA `(.L_x_12018) ;  /* 0x0000003000001947 */ /* 0x000fea0003800000 */
[----:B------:R-:W-:Y:S05]  /*14a0*/  @!P0 BRA `(.L_x_12019) ;  /* 0x0000005000008947 */ /* 0x000fea0003800000 */
[----:B-----5:R-:W-:Y:S01]  /*14b0*/  FADD.FTZ R55, R39, R55 ;  /* 0x0000003727377221 */ /* 0x020fe20000010000 */
[----:B------:R-:W-:Y:S05]  /*14c0*/  BRA `(.L_x_12019) ;  /* 0x0000003000007947 */ /* 0x000fea0003800000 */
.L_x_12018:
[----:B-----5:R-:W-:-:S05]  /*14d0*/  HADD2.F32 R56, -RZ, R33.H1_H1 ;  /* 0x30000021ff387230 */ /* 0x020fca0000004100 */
[----:B------:R-:W-:-:S04]  /*14e0*/  FADD.FTZ R55, R56, R55 ;  /* 0x0000003738377221 */ /* 0x000fc80000010000 */
[----:B------:R-:W-:Y:S02]  /*14f0*/  @P0 FADD.FTZ R55, R39, R55 ;  /* 0x0000003727370221 */ /* 0x000fe40000010000 */
.L_x_12019:
[----:B------:R-:W-:Y:S01]  /*1500*/  HADD2.F32 R56, -RZ, R58.H0_H0 ;  /* 0x2000003aff387230 */ /* 0x000fe20000004100 */
[----:B------:R-:W-:Y:S05]  /*1510*/  @P1 BRA `(.L_x_12020) ;  /* 0x0000003000001947 */ /* 0x000fea0003800000 */
[----:B------:R-:W-:Y:S05]  /*1520*/  @!P0 BRA `(.L_x_12021) ;  /* 0x0000005000008947 */ /* 0x000fea0003800000 */
[----:B-----5:R-:W-:Y:S01]  /*1530*/  FADD.FTZ R56, R40, R56 ;  /* 0x0000003828387221 */ /* 0x020fe20000010000 */
[----:B------:R-:W-:Y:S05]  /*1540*/  BRA `(.L_x_12021) ;  /* 0x0000003000007947 */ /* 0x000fea0003800000 */
.L_x_12020:
[----:B-----5:R-:W-:-:S05]  /*1550*/  HADD2.F32 R57, -RZ, R34.H0_H0 ;  /* 0x20000022ff397230 */ /* 0x020fca0000004100 */
[----:B------:R-:W-:-:S04]  /*1560*/  FADD.FTZ R56, R57, R56 ;  /* 0x0000003839387221 */ /* 0x000fc80000010000 */
[----:B------:R-:W-:Y:S02]  /*1570*/  @P0 FADD.FTZ R56, R40, R56 ;  /* 0x0000003828380221 */ /* 0x000fe40000010000 */
.L_x_12021:
[----:B------:R-:W-:Y:S01]  /*1580*/  HADD2.F32 R57, -RZ, R58.H1_H1 ;  /* 0x3000003aff397230 */ /* 0x000fe20000004100 */
[----:B------:R-:W-:Y:S05]  /*1590*/  @P1 BRA `(.L_x_12022) ;  /* 0x0000003000001947 */ /* 0x000fea0003800000 */
[----:B------:R-:W-:Y:S05]  /*15a0*/  @!P0 BRA `(.L_x_12023) ;  /* 0x0000005000008947 */ /* 0x000fea0003800000 */
[----:B-----5:R-:W-:Y:S01]  /*15b0*/  FADD.FTZ R57, R41, R57 ;  /* 0x0000003929397221 */ /* 0x020fe20000010000 */
[----:B------:R-:W-:Y:S05]  /*15c0*/  BRA `(.L_x_12023) ;  /* 0x0000003000007947 */ /* 0x000fea0003800000 */
.L_x_12022:
[----:B-----5:R-:W-:-:S05]  /*15d0*/  HADD2.F32 R58, -RZ, R34.H1_H1 ;  /* 0x30000022ff3a7230 */ /* 0x020fca0000004100 */
[----:B------:R-:W-:-:S04]  /*15e0*/  FADD.FTZ R57, R58, R57 ;  /* 0x000000393a397221 */ /* 0x000fc80000010000 */
[----:B------:R-:W-:Y:S02]  /*15f0*/  @P0 FADD.FTZ R57, R41, R57 ;  /* 0x0000003929390221 */ /* 0x000fe40000010000 */
.L_x_12023:
[----:B------:R-:W-:Y:S01]  /*1600*/  HADD2.F32 R58, -RZ, R59.H0_H0 ;  /* 0x2000003bff3a7230 */ /* 0x000fe20000004100 */
[----:B------:R-:W-:Y:S05]  /*1610*/  @P1 BRA `(.L_x_12024) ;  /* 0x0000003000001947 */ /* 0x000fea0003800000 */
[----:B------:R-:W-:Y:S05]  /*1620*/  @!P0 BRA `(.L_x_12025) ;  /* 0x0000005000008947 */ /* 0x000fea0003800000 */
[----:B-----5:R-:W-:Y:S01]  /*1630*/  FADD.FTZ R58, R42, R58 ;  /* 0x0000003a2a3a7221 */ /* 0x020fe20000010000 */
[----:B------:R-:W-:Y:S05]  /*1640*/  BRA `(.L_x_12025) ;  /* 0x0000003000007947 */ /* 0x000fea0003800000 */
.L_x_12024:
[----:B-----5:R-:W-:-:S05]  /*1650*/  HADD2.F32 R69, -RZ, R35.H0_H0 ;  /* 0x20000023ff457230 */ /* 0x020fca0000004100 */
[----:B------:R-:W-:-:S04]  /*1660*/  FADD.FTZ R58, R69, R58 ;  /* 0x0000003a453a7221 */ /* 0x000fc80000010000 */
[----:B------:R-:W-:Y:S02]  /*1670*/  @P0 FADD.FTZ R58, R42, R58 ;  /* 0x0000003a2a3a0221 */ /* 0x000fe40000010000 */
.L_x_12025:
[----:B------:R-:W-:Y:S01]  /*1680*/  HADD2.F32 R59, -RZ, R59.H1_H1 ;  /* 0x3000003bff3b7230 */ /* 0x000fe20000004100 */
[----:B------:R-:W-:Y:S05]  /*1690*/  @P1 BRA `(.L_x_12026) ;  /* 0x0000003000001947 */ /* 0x000fea0003800000 */
[----:B------:R-:W-:Y:S05]  /*16a0*/  @!P0 BRA `(.L_x_12027) ;  /* 0x0000005000008947 */ /* 0x000fea0003800000 */
[----:B-----5:R-:W-:Y:S01]  /*16b0*/  FADD.FTZ R59, R43, R59 ;  /* 0x0000003b2b3b7221 */ /* 0x020fe20000010000 */
[----:B------:R-:W-:Y:S05]  /*16c0*/  BRA `(.L_x_12027) ;  /* 0x0000003000007947 */ /* 0x000fea0003800000 */
.L_x_12026:
[----:B-----5:R-:W-:-:S05]  /*16d0*/  HADD2.F32 R68, -RZ, R35.H1_H1 ;  /* 0x30000023ff447230 */ /* 0x020fca0000004100 */
[----:B------:R-:W-:-:S04]  /*16e0*/  FADD.FTZ R59, R68, R59 ;  /* 0x0000003b443b7221 */ /* 0x000fc80000010000 */
[----:B------:R-:W-:Y:S02]  /*16f0*/  @P0 FADD.FTZ R59, R43, R59 ;  /* 0x0000003b2b3b0221 */ /* 0x000fe40000010000 */
.L_x_12027:
[----:B------:R-:W-:-:S04]  /*1700*/  LEA R68, P0, R71, c[0x0][0x188], 0x5 ;  /* 0x0000620047447a11 */ /* 0x000fc800078028ff */
[C---:B------:R-:W-:Y:S02]  /*1710*/  LEA.HI.X R69, R71.reuse, c[0x0][0x18c], RZ, 0x5, P0 ;  /* 0x0000630047457a11 */ /* 0x040fe400000f2cff */
[----:B------:R-:W-:-:S03]  /*1720*/  IADD3 R71, R71, 0x20, RZ ;  /* 0x0000002047477810 */ /* 0x000fc60007ffe0ff */
[----:B------:R0:W-:Y:S04]  /*1730*/  STG.E.128 [R68.64], R52 ;  /* 0x0000003444007986 */ /* 0x0001e8000c101d04 */
[----:B------:R0:W-:Y:S02]  /*1740*/  STG.E.128 [R68.64+0x10], R56 ;  /* 0x0000103844007986 */ /* 0x0001e4000c101d04 */
.L_x_12011:
[----:B------:R-:W-:Y:S05]  /*1750*/  BSYNC B0 ;  /* 0x0000000000007941 */ /* 0x000fea0003800000 */
.L_x_12010:
        /* <DEDUP_REMOVED lines=8> */
[C---:B0-----:R-:W-:Y:S01]  /*17e0*/  @P0 LEA R68, P6, R71.reuse, c[0x0][0x180], 0x5 ;  /* 0x0000600047440a11 */ /* 0x041fe200078c28ff */
        /* <DEDUP_REMOVED lines=14> */
.L_x_12030:
[----:B0----5:R-:W-:-:S05]  /*18d0*/  HADD2.F32 R61, -RZ, R32.H0_H0 ;  /* 0x20000020ff3d7230 */ /* 0x021fca0000004100 */
[----:B------:R-:W-:-:S04]  /*18e0*/  FADD.FTZ R60, R61, R60 ;  /* 0x0000003c3d3c7221 */ /* 0x000fc80000010000 */
[----:B------:R-:W-:Y:S02]  /*18f0*/  @P0 FADD.FTZ R60, R36, R60 ;  /* 0x0000003c243c0221 */ /* 0x000fe40000010000 */
.L_x_12031:
[----:B------:R-:W-:Y:S01]  /*1900*/  HADD2.F32 R61, -RZ, R64.H1_H1 ;  /* 0x30000040ff3d7230 */ /* 0x000fe20000004100 */
[----:B------:R-:W-:Y:S05]  /*1910*/  @P1 BRA `(.L_x_12032) ;  /* 0x0000003000001947 */ /* 0x000fea0003800000 */
[----:B------:R-:W-:Y:S05]  /*1920*/  @!P0 BRA `(.L_x_12033) ;  /* 0x0000005000008947 */ /* 0x000fea0003800000 */
[----:B-----5:R-:W-:Y:S01]  /*1930*/  FADD.FTZ R61, R37, R61 ;  /* 0x0000003d253d7221 */ /* 0x020fe20000010000 */
[----:B------:R-:W-:Y:S05]  /*1940*/  BRA `(.L_x_12033) ;  /* 0x0000003000007947 */ /* 0x000fea0003800000 */
.L_x_12032:
[----:B-----5:R-:W-:-:S05]  /*1950*/  HADD2.F32 R62, -RZ, R32.H1_H1 ;  /* 0x30000020ff3e7230 */ /* 0x020fca0000004100 */
[----:B------:R-:W-:-:S04]  /*1960*/  FADD.FTZ R61, R62, R61 ;  /* 0x0000003d3e3d7221 */ /* 0x000fc80000010000 */
[----:B------:R-:W-:Y:S02]  /*1970*/  @P0 FADD.FTZ R61, R37, R61 ;  /* 0x0000003d253d0221 */ /* 0x000fe40000010000 */
.L_x_12033:
[----:B------:R-:W-:Y:S01]  /*1980*/  HADD2.F32 R62, -RZ, R65.H0_H0 ;  /* 0x20000041ff3e7230 */ /* 0x000fe20000004100 */
[----:B------:R-:W-:Y:S05]  /*1990*/  @P1 BRA `(.L_x_12034) ;  /* 0x0000003000001947 */ /* 0x000fea0003800000 */
[----:B------:R-:W-:Y:S05]  /*19a0*/  @!P0 BRA `(.L_x_12035) ;  /* 0x0000005000008947 */ /* 0x000fea0003800000 */
[----:B-----5:R-:W-:Y:S01]  /*19b0*/  FADD.FTZ R62, R38, R62 ;  /* 0x0000003e263e7221 */ /* 0x020fe20000010000 */
[----:B------:R-:W-:Y:S05]  /*19c0*/  BRA `(.L_x_12035) ;  /* 0x0000003000007947 */ /* 0x000fea0003800000 */
.L_x_12034:
[----:B-----5:R-:W-:-:S05]  /*19d0*/  HADD2.F32 R63, -RZ, R33.H0_H0 ;  /* 0x20000021ff3f7230 */ /* 0x020fca0000004100 */
[----:B------:R-:W-:-:S04]  /*19e0*/  FADD.FTZ R62, R63, R62 ;  /* 0x0000003e3f3e7221 */ /* 0x000fc80000010000 */
[----:B------:R-:W-:Y:S02]  /*19f0*/  @P0 FADD.FTZ R62, R38, R62 ;  /* 0x0000003e263e0221 */ /* 0x000fe40000010000 */
.L_x_12035:
[----:B------:R-:W-:Y:S01]  /*1a00*/  HADD2.F32 R63, -RZ, R65.H1_H1 ;  /* 0x30000041ff3f7230 */ /* 0x000fe20000004100 */
[----:B------:R-:W-:Y:S05]  /*1a10*/  @P1 BRA `(.L_x_12036) ;  /* 0x0000003000001947 */ /* 0x000fea0003800000 */
[----:B------:R-:W-:Y:S05]  /*1a20*/  @!P0 BRA `(.L_x_12037) ;  /* 0x0000005000008947 */ /* 0x000fea0003800000 */
[----:B-----5:R-:W-:Y:S01]  /*1a30*/  FADD.FTZ R63, R39, R63 ;  /* 0x0000003f273f7221 */ /* 0x020fe20000010000 */
[----:B------:R-:W-:Y:S05]  /*1a40*/  BRA `(.L_x_12037) ;  /* 0x0000003000007947 */ /* 0x000fea0003800000 */
.L_x_12036:
[----:B-----5:R-:W-:-:S05]  /*1a50*/  HADD2.F32 R64, -RZ, R33.H1_H1 ;  /* 0x30000021ff407230 */ /* 0x020fca0000004100 */
[----:B------:R-:W-:-:S04]  /*1a60*/  FADD.FTZ R63, R64, R63 ;  /* 0x0000003f403f7221 */ /* 0x000fc80000010000 */
[----:B------:R-:W-:Y:S02]  /*1a70*/  @P0 FADD.FTZ R63, R39, R63 ;  /* 0x0000003f273f0221 */ /* 0x000fe40000010000 */
.L_x_12037:
[----:B------:R-:W-:Y:S01]  /*1a80*/  HADD2.F32 R64, -RZ, R66.H0_H0 ;  /* 0x20000042ff407230 */ /* 0x000fe20000004100 */
[----:B------:R-:W-:Y:S05]  /*1a90*/  @P1 BRA `(.L_x_12038) ;  /* 0x0000003000001947 */ /* 0x000fea0003800000 */
[----:B------:R-:W-:Y:S05]  /*1aa0*/  @!P0 BRA `(.L_x_12039) ;  /* 0x0000005000008947 */ /* 0x000fea0003800000 */
[----:B-----5:R-:W-:Y:S01]  /*1ab0*/  FADD.FTZ R64, R40, R64 ;  /* 0x0000004028407221 */ /* 0x020fe20000010000 */
[----:B------:R-:W-:Y:S05]  /*1ac0*/  BRA `(.L_x_12039) ;  /* 0x0000003000007947 */ /* 0x000fea0003800000 */
.L_x_12038:
[----:B-----5:R-:W-:-:S05]  /*1ad0*/  HADD2.F32 R65, -RZ, R34.H0_H0 ;  /* 0x20000022ff417230 */ /* 0x020fca0000004100 */
[----:B------:R-:W-:-:S04]  /*1ae0*/  FADD.FTZ R64, R65, R64 ;  /* 0x0000004041407221 */ /* 0x000fc80000010000 */
[----:B------:R-:W-:Y:S02]  /*1af0*/  @P0 FADD.FTZ R64, R40, R64 ;  /* 0x0000004028400221 */ /* 0x000fe40000010000 */
.L_x_12039:
[----:B------:R-:W-:Y:S01]  /*1b00*/  HADD2.F32 R65, -RZ, R66.H1_H1 ;  /* 0x30000042ff417230 */ /* 0x000fe20000004100 */
[----:B------:R-:W-:Y:S05]  /*1b10*/  @P1 BRA `(.L_x_12040) ;  /* 0x0000003000001947 */ /* 0x000fea0003800000 */
[----:B------:R-:W-:Y:S05]  /*1b20*/  @!P0 BRA `(.L_x_12041) ;  /* 0x0000005000008947 */ /* 0x000fea0003800000 */
[----:B-----5:R-:W-:Y:S01]  /*1b30*/  FADD.FTZ R65, R41, R65 ;  /* 0x0000004129417221 */ /* 0x020fe20000010000 */
[----:B------:R-:W-:Y:S05]  /*1b40*/  BRA `(.L_x_12041) ;  /* 0x0000003000007947 */ /* 0x000fea0003800000 */
.L_x_12040:
[----:B-----5:R-:W-:-:S05]  /*1b50*/  HADD2.F32 R66, -RZ, R34.H1_H1 ;  /* 0x30000022ff427230 */ /* 0x020fca0000004100 */
[----:B------:R-:W-:-:S04]  /*1b60*/  FADD.FTZ R65, R66, R65 ;  /* 0x0000004142417221 */ /* 0x000fc80000010000 */
[----:B------:R-:W-:Y:S02]  /*1b70*/  @P0 FADD.FTZ R65, R41, R65 ;  /* 0x0000004129410221 */ /* 0x000fe40000010000 */
.L_x_12041:
[----:B------:R-:W-:Y:S01]  /*1b80*/  HADD2.F32 R66, -RZ, R67.H0_H0 ;  /* 0x20000043ff427230 */ /* 0x000fe20000004100 */
[----:B------:R-:W-:Y:S05]  /*1b90*/  @P1 BRA `(.L_x_12042) ;  /* 0x0000003000001947 */ /* 0x000fea0003800000 */
[----:B------:R-:W-:Y:S05]  /*1ba0*/  @!P0 BRA `(.L_x_12043) ;  /* 0x0000005000008947 */ /* 0x000fea0003800000 */
[----:B-----5:R-:W-:Y:S01]  /*1bb0*/  FADD.FTZ R66, R42, R66 ;  /* 0x000000422a427221 */ /* 0x020fe20000010000 */
[----:B------:R-:W-:Y:S05]  /*1bc0*/  BRA `(.L_x_12043) ;  /* 0x0000003000007947 */ /* 0x000fea0003800000 */
.L_x_12042:
[----:B-----5:R-:W-:-:S05]  /*1bd0*/  HADD2.F32 R69, -RZ, R35.H0_H0 ;  /* 0x20000023ff457230 */ /* 0x020fca0000004100 */
[----:B------:R-:W-:-:S04]  /*1be0*/  FADD.FTZ R66, R69, R66 ;  /* 0x0000004245427221 */ /* 0x000fc80000010000 */
[----:B------:R-:W-:Y:S02]  /*1bf0*/  @P0 FADD.FTZ R66, R42, R66 ;  /* 0x000000422a420221 */ /* 0x000fe40000010000 */
.L_x_12043:
[----:B------:R-:W-:Y:S01]  /*1c00*/  HADD2.F32 R67, -RZ, R67.H1_H1 ;  /* 0x30000043ff437230 */ /* 0x000fe20000004100 */
[----:B------:R-:W-:Y:S05]  /*1c10*/  @P1 BRA `(.L_x_12044) ;  /* 0x0000003000001947 */ /* 0x000fea0003800000 */
[----:B------:R-:W-:Y:S05]  /*1c20*/  @!P0 BRA `(.L_x_12045) ;  /* 0x0000005000008947 */ /* 0x000fea0003800000 */
[----:B-----5:R-:W-:Y:S01]  /*1c30*/  FADD.FTZ R67, R43, R67 ;  /* 0x000000432b437221 */ /* 0x020fe20000010000 */
[----:B------:R-:W-:Y:S05]  /*1c40*/  BRA `(.L_x_12045) ;  /* 0x0000003000007947 */ /* 0x000fea0003800000 */
.L_x_12044:
[----:B-----5:R-:W-:-:S05]  /*1c50*/  HADD2.F32 R68, -RZ, R35.H1_H1 ;  /* 0x30000023ff447230 */ /* 0x020fca0000004100 */
[----:B------:R-:W-:-:S04]  /*1c60*/  FADD.FTZ R67, R68, R67 ;  /* 0x0000004344437221 */ /* 0x000fc80000010000 */
[----:B------:R-:W-:Y:S02]  /*1c70*/  @P0 FADD.FTZ R67, R43, R67 ;  /* 0x000000432b430221 */ /* 0x000fe40000010000 */
.L_x_12045:
[----:B------:R-:W-:-:S04]  /*1c80*/  LEA R68, P0, R71, c[0x0][0x188], 0x5 ;  /* 0x0000620047447a11 */ /* 0x000fc800078028ff */
[----:B------:R-:W-:-:S05]  /*1c90*/  LEA.HI.X R69, R71, c[0x0][0x18c], RZ, 0x5, P0 ;  /* 0x0000630047457a11 */ /* 0x000fca00000f2cff */
[----:B------:R0:W-:Y:S04]  /*1ca0*/  STG.E.128 [R68.64], R60 ;  /* 0x0000003c44007986 */ /* 0x0001e8000c101d04 */
[----:B------:R0:W-:Y:S02]  /*1cb0*/  STG.E.128 [R68.64+0x10], R64 ;  /* 0x0000104044007986 */ /* 0x0001e4000c101d04 */
.L_x_12029:
[----:B------:R-:W-:Y:S05]  /*1cc0*/  BSYNC B0 ;  /* 0x0000000000007941 */ /* 0x000fea0003800000 */
.L_x_12028:
        /* <DEDUP_REMOVED lines=30> */
.L_x_12056:
        /* <DEDUP_REMOVED lines=69> */
.L_x_12057:
[----:B------:R-:W-:Y:S01]  /*2300*/  FMUL.FTZ R68, R73, R73 ;  /* 0x0000004949447220 */ /* 0x000fe20000410000 */
[----:B------:R-:W-:Y:S01]  /*2310*/  ISETP.NE.AND P0, PT, RZ, UR6, PT ;  /* 0x00000006ff007c0c */ /* 0x000fe2000bf05270 */
[----:B-1----:R-:W-:Y:S01]  /*2320*/  FADD.FTZ R75, R75, R72 ;  /* 0x000000484b4b7221 */ /* 0x002fe20000010000 */
        /* <DEDUP_REMOVED lines=43> */
[----:B------:R-:W-:Y:S02]  /*25e0*/  HFMA2.MMA R151, -RZ, RZ, 0, 9.5367431640625e-07 ;  /* 0x00000010ff977435 */ /* 0x000fe400000001ff */
[----:B------:R-:W-:Y:S01]  /*25f0*/  F2FP.PACK_AB R70, R144, R75 ;  /* 0x0000004b9046723e */ /* 0x000fe200000000ff */
[----:B------:R-:W-:Y:S01]  /*2600*/  FFMA.FTZ R144, R9, R73, R0 ;  /* 0x0000004909907223 */ /* 0x000fe20000010000 */
[----:B------:R-:W-:Y:S01]  /*2610*/  F2FP.PACK_AB R75, R152, R147 ;  /* 0x00000093984b723e */ /* 0x000fe200000000ff */
[----:B------:R-:W-:-:S02]  /*2620*/  FFMA.FTZ R73, R7, R74, R28 ;  /* 0x0000004a07497223 */ /* 0x000fc4000001001c */
[----:B------:R-:W-:Y:S02]  /*2630*/  FFMA.FTZ R74, R5, R146, R30 ;  /* 0x00000092054a7223 */ /* 0x000fe4000001001e */
[----:B------:R-:W-:Y:S02]  /*2640*/  FFMA.FTZ R147, R4, R150, R31 ;  /* 0x0000009604937223 */ /* 0x000fe4000001001f */
[----:B------:R-:W-:Y:S02]  /*2650*/  FFMA.FTZ R146, R6, R145, R29 ;  /* 0x0000009106927223 */ /* 0x000fe4000001001d */
[----:B------:R-:W-:Y:S01]  /*2660*/  FFMA.FTZ R145, R8, R72, R27 ;  /* 0x0000004808917223 */ /* 0x000fe2000001001b */
[----:B------:R-:W-:Y:S02]  /*2670*/  F2FP.PACK_AB R74, R147, R74 ;  /* 0x0000004a934a723e */ /* 0x000fe400000000ff */
[----:B------:R-:W-:Y:S01]  /*2680*/  F2FP.PACK_AB R73, R146, R73 ;  /* 0x000000499249723e */ /* 0x000fe200000000ff */
[----:B------:R-:W-:Y:S01]  /*2690*/  IMAD.WIDE.U32 R146, R142, R151, c[0x0][0x208] ;  /* 0x000082008e927625 */ /* 0x000fe200078e0097 */
[----:B------:R-:W-:-:S03]  /*26a0*/  F2FP.PACK_AB R72, R145, R144 ;  /* 0x000000909148723e */ /* 0x000fc600000000ff */
[C---:B------:R-:W-:Y:S01]  /*26b0*/  IMAD.WIDE.U32 R144, R142.reuse, R151, c[0x0][0x210] ;  /* 0x000084008e907625 */ /* 0x040fe200078e0097 */
[----:B------:R0:W-:Y:S01]  /*26c0*/  STG.E.128 [R146.64], R68 ;  /* 0x0000004492007986 */ /* 0x0001e2000c101d04 */
[----:B------:R-:W-:-:S03]  /*26d0*/  IADD3 R142, R142, 0x20, RZ ;  /* 0x000000208e8e7810 */ /* 0x000fc60007ffe0ff */
[----:B------:R0:W-:Y:S04]  /*26e0*/  STG.E.128 [R144.64], R72 ;  /* 0x0000004890007986 */ /* 0x0001e8000c101d04 */
.L_x_12049:
[----:B------:R-:W-:Y:S05]  /*26f0*/  BSYNC B0 ;  /* 0x0000000000007941 */ /* 0x000fea0003800000 */
.L_x_12048:
        /* <DEDUP_REMOVED lines=31> */
[----:B------:R-:W-:-:S02]  /*28f0*/  MOV R151, 0x10 ;  /* 0x0000001000977802 */ /* 0x000fc40000000f00 */
[----:B------:R-:W-:Y:S01]  /*2900*/  F2FP.PACK_AB R70, R144, R75 ;  /* 0x0000004b9046723e */ /* 0x000fe200000000ff */
[----:B------:R-:W-:Y:S01]  /*2910*/  FFMA.FTZ R144, R92, R73, R101 ;  /* 0x000000495c907223 */ /* 0x000fe20000010065 */
[----:B------:R-:W-:Y:S01]  /*2920*/  F2FP.PACK_AB R75, R152, R147 ;  /* 0x00000093984b723e */ /* 0x000fe200000000ff */
[----:B------:R-:W-:Y:S02]  /*2930*/  FFMA.FTZ R73, R95, R74, R104 ;  /* 0x0000004a5f497223 */ /* 0x000fe40000010068 */
        /* <DEDUP_REMOVED lines=12> */
.L_x_12051:
[----:B------:R-:W-:Y:S05]  /*2a00*/  BSYNC B0 ;  /* 0x0000000000007941 */ /* 0x000fea0003800000 */
.L_x_12050:
        /* <DEDUP_REMOVED lines=14> */
[----:B------:R-:W-:Y:S01]  /*2af0*/  F2FP.PACK_AB R68, R69, R68 ;  /* 0x000000444544723e */ /* 0x000fe200000000ff */
[----:B------:R-:W-:-:S02]  /*2b00*/  FMUL.FTZ R75, R149, R70 ;  /* 0x00000046954b7220 */ /* 0x000fc40000410000 */
[C---:B------:R-:W-:Y:S02]  /*2b10*/  FMUL.FTZ R73, R149.reuse, R144 ;  /* 0x0000009095497220 */ /* 0x040fe40000410000 */
[C---:B------:R-:W-:Y:S02]  /*2b20*/  FMUL.FTZ R145, R149.reuse, R146 ;  /* 0x0000009295917220 */ /* 0x040fe40000410000 */
[C---:B------:R-:W-:Y:S02]  /*2b30*/  FMUL.FTZ R150, R149.reuse, R150 ;  /* 0x0000009695967220 */ /* 0x040fe40000410000 */
[C---:B------:R-:W-:Y:S02]  /*2b40*/  FMUL.FTZ R152, R149.reuse, R152 ;  /* 0x0000009895987220 */ /* 0x040fe40000410000 */
[----:B------:R-:W-:Y:S01]  /*2b50*/  FMUL.FTZ R148, R149, R148 ;  /* 0x0000009495947220 */ /* 0x000fe20000410000 */
[----:B------:R-:W-:Y:S01]  /*2b60*/  HFMA2.MMA R149, -RZ, RZ, 0, 9.5367431640625e-07 ;  /* 0x00000010ff957435 */ /* 0x000fe200000001ff */
[----:B------:R-:W-:-:S02]  /*2b70*/  FFMA.FTZ R69, R110, R75, R119 ;  /* 0x0000004b6e457223 */ /* 0x000fc40000010077 */
        /* <DEDUP_REMOVED lines=12> */
[----:B------:R-:W-:Y:S01]  /*2c40*/  FFMA.FTZ R147, R132, R150, R141 ;  /* 0x0000009684937223 */ /* 0x000fe2000001008d */
[----:B------:R-:W-:Y:S01]  /*2c50*/  F2FP.PACK_AB R72, R145, R144 ;  /* 0x000000909148723e */ /* 0x000fe200000000ff */
[----:B------:R-:W-:Y:S02]  /*2c60*/  FFMA.FTZ R73, R130, R73, R139 ;  /* 0x0000004982497223 */ /* 0x000fe4000001008b */
        /* <DEDUP_REMOVED lines=9> */
.L_x_12053:
[----:B------:R-:W-:Y:S05]  /*2d00*/  BSYNC B0 ;  /* 0x0000000000007941 */ /* 0x000fea0003800000 */
.L_x_12052:
[----:B0-2---:R-:W-:-:S05]  /*2d10*/  MOV R68, 0x4 ;  /* 0x0000000400447802 */ /* 0x005fca0000000f00 */
[----:B------:R-:W-:-:S05]  /*2d20*/  IMAD R143, R68, c[0x0][0x160], R143 ;  /* 0x00005800448f7a24 */ /* 0x000fca00078e028f */
[----:B------:R-:W-:-:S13]  /*2d30*/  ISETP.GE.AND P0, PT, R143, c[0x0][0x164], PT ;  /* 0x000059008f007a0c */ /* 0x000fda0003f06270 */
[----:B-----5:R-:W-:Y:S01]  /*2d40*/  @P0 CALL.REL.NOINC `(.L_x_12054) ;  /* 0x0000001000000944 */ /* 0x020fe20003c00000 */
[----:B------:R-:W-:Y:S05]  /*2d50*/  BRA `(.L_x_12055) ;  /* 0xffffde9000007947 */ /* 0x000fea000383ffff */
.L_x_12054:
[----:B------:R-:W-:Y:S05]  /*2d60*/  EXIT ;  /* 0x000000000000794d */ /* 0x000fea0003800000 */
.L_x_12046:
[----:B------:R-:W-:Y:S01]  /*2d70*/  HFMA2.MMA R75, -RZ, RZ, 0, 5.9604644775390625e-08 ;  /* 0x00000001ff4b7435 */ /* 0x000fe200000001ff */
[----:B------:R-:W-:Y:S02]  /*2d80*/  MOV R70, R71 ;  /* 0x0000004700467202 */ /* 0x000fe40000000f00 */
[----:B------:R-:W-:Y:S02]  /*2d90*/  MOV R74, 0x1f ;  /* 0x0000001f004a7802 */ /* 0x000fe40000000f00 */
[----:B------:R-:W-:Y:S02]  /*2da0*/  MOV R145, 0xffffffff ;  /* 0xffffffff00917802 */ /* 0x000fe40000000f00 */
[----:B------:R-:W-:Y:S02]  /*2db0*/  MOV R68, 0x2dd0 ;  /* 0x00002dd000447802 */ /* 0x000fe40000000f00 */
[----:B-----5:R-:W-:Y:S05]  /*2dc0*/  CALL.REL.NOINC `($__internal_48_$__cuda_sm70_shflsync_bfly_p) ;  /* 0x000006c000007944 */ /* 0x020fea0003c00000 */
[----:B-1----:R-:W-:Y:S01]  /*2dd0*/  MOV R68, R75 ;  /* 0x0000004b00447202 */ /* 0x002fe20000000f00 */
[----:B0-----:R-:W-:Y:S05]  /*2de0*/  BRA `(.L_x_12056) ;  /* 0xfffff0c000007947 */ /* 0x001fea000383ffff */
.L_x_12047:
[----:B------:R-:W-:Y:S01]  /*2df0*/  HFMA2.MMA R75, -RZ, RZ, 0, 1.1920928955078125e-07 ;  /* 0x00000002ff4b7435 */ /* 0x000fe200000001ff */
[----:B------:R-:W-:Y:S02]  /*2e00*/  MOV R70, R144 ;  /* 0x0000009000467202 */ /* 0x000fe40000000f00 */
[----:B------:R-:W-:-:S02]  /*2e10*/  MOV R74, 0x1f ;  /* 0x0000001f004a7802 */ /* 0x000fc40000000f00 */
[----:B------:R-:W-:Y:S02]  /*2e20*/  MOV R145, 0xffffffff ;  /* 0xffffffff00917802 */ /* 0x000fe40000000f00 */
[----:B------:R-:W-:Y:S02]  /*2e30*/  MOV R68, 0x2e50 ;  /* 0x00002e5000447802 */ /* 0x000fe40000000f00 */
[----:B0----5:R-:W-:Y:S05]  /*2e40*/  CALL.REL.NOINC `($__internal_48_$__cuda_sm70_shflsync_bfly_p) ;  /* 0x0000064000007944 */ /* 0x021fea0003c00000 */
[----:B01----:R-:W-:Y:S01]  /*2e50*/  FADD.FTZ R70, R144, R75 ;  /* 0x0000004b90467221 */ /* 0x003fe20000010000 */
[----:B------:R-:W-:Y:S01]  /*2e60*/  HFMA2.MMA R75, -RZ, RZ, 0, 2.384185791015625e-07 ;  /* 0x00000004ff4b7435 */ /* 0x000fe200000001ff */
[----:B------:R-:W-:Y:S02]  /*2e70*/  MOV R74, 0x1f ;  /* 0x0000001f004a7802 */ /* 0x000fe40000000f00 */
[----:B------:R-:W-:Y:S02]  /*2e80*/  MOV R145, 0xffffffff ;  /* 0xffffffff00917802 */ /* 0x000fe40000000f00 */
[----:B------:R-:W-:Y:S02]  /*2e90*/  MOV R68, 0x2eb0 ;  /* 0x00002eb000447802 */ /* 0x000fe40000000f00 */
[----:B------:R-:W-:Y:S05]  /*2ea0*/  CALL.REL.NOINC `($__internal_48_$__cuda_sm70_shflsync_bfly_p) ;  /* 0x000005e000007944 */ /* 0x000fea0003c00000 */
[----:B01----:R-:W-:Y:S01]  /*2eb0*/  FADD.FTZ R70, R70, R75 ;  /* 0x0000004b46467221 */ /* 0x003fe20000010000 */
[----:B------:R-:W-:Y:S01]  /*2ec0*/  HFMA2.MMA R75, -RZ, RZ, 0, 4.76837158203125e-07 ;  /* 0x00000008ff4b7435 */ /* 0x000fe200000001ff */
[----:B------:R-:W-:-:S02]  /*2ed0*/  MOV R74, 0x1f ;  /* 0x0000001f004a7802 */ /* 0x000fc40000000f00 */
[----:B------:R-:W-:Y:S02]  /*2ee0*/  MOV R145, 0xffffffff ;  /* 0xffffffff00917802 */ /* 0x000fe40000000f00 */
[----:B------:R-:W-:Y:S02]  /*2ef0*/  MOV R68, 0x2f10 ;  /* 0x00002f1000447802 */ /* 0x000fe40000000f00 */
[----:B------:R-:W-:Y:S05]  /*2f00*/  CALL.REL.NOINC `($__internal_48_$__cuda_sm70_shflsync_bfly_p) ;  /* 0x0000058000007944 */ /* 0x000fea0003c00000 */
[----:B01----:R-:W-:Y:S01]  /*2f10*/  FADD.FTZ R70, R70, R75 ;  /* 0x0000004b46467221 */ /* 0x003fe20000010000 */
[----:B------:R-:W-:Y:S01]  /*2f20*/  HFMA2.MMA R75, -RZ, RZ, 0, 9.5367431640625e-07 ;  /* 0x00000010ff4b7435 */ /* 0x000fe200000001ff */
[----:B------:R-:W-:Y:S02]  /*2f30*/  MOV R74, 0x1f ;  /* 0x0000001f004a7802 */ /* 0x000fe40000000f00 */
[----:B------:R-:W-:Y:S02]  /*2f40*/  MOV R145, 0xffffffff ;  /* 0xffffffff00917802 */ /* 0x000fe40000000f00 */
[----:B------:R-:W-:Y:S02]  /*2f50*/  MOV R68, 0x2f70 ;  /* 0x00002f7000447802 */ /* 0x000fe40000000f00 */
[----:B------:R-:W-:Y:S05]  /*2f60*/  CALL.REL.NOINC `($__internal_48_$__cuda_sm70_shflsync_bfly_p) ;  /* 0x0000052000007944 */ /* 0x000fea0003c00000 */
        /* <DEDUP_REMOVED lines=55> */
[----:B------:R-:W-:Y:S05]  /*32e0*/  CALL.REL.NOINC `($__internal_48_$__cuda_sm70_shflsync_bfly_p) ;  /* 0x000001a000007944 */ /* 0x000fea0003c00000 */
[----:B01----:R-:W-:Y:S01]  /*32f0*/  FADD.FTZ R70, R70, R75 ;  /* 0x0000004b46467221 */ /* 0x003fe20000010000 */
[----:B------:R-:W-:Y:S01]  /*3300*/  HFMA2.MMA R75, -RZ, RZ, 0, 1.1920928955078125e-07 ;  /* 0x00000002ff4b7435 */ /* 0x000fe200000001ff */
[----:B------:R-:W-:Y:S02]  /*3310*/  MOV R74, 0x1f ;  /* 0x0000001f004a7802 */ /* 0x000fe40000000f00 */
[----:B------:R-:W-:Y:S02]  /*3320*/  MOV R145, 0xffffffff ;  /* 0xffffffff00917802 */ /* 0x000fe40000000f00 */
[----:B------:R-:W-:Y:S02]  /*3330*/  MOV R68, 0x3350 ;  /* 0x0000335000447802 */ /* 0x000fe40000000f00 */
[----:B------:R-:W-:Y:S05]  /*3340*/  CALL.REL.NOINC `($__internal_48_$__cuda_sm70_shflsync_bfly_p) ;  /* 0x0000014000007944 */ /* 0x000fea0003c00000 */
[----:B01----:R-:W-:Y:S01]  /*3350*/  FADD.FTZ R70, R70, R75 ;  /* 0x0000004b46467221 */ /* 0x003fe20000010000 */
[----:B------:R-:W-:Y:S01]  /*3360*/  HFMA2.MMA R75, -RZ, RZ, 0, 2.384185791015625e-07 ;  /* 0x00000004ff4b7435 */ /* 0x000fe200000001ff */
[----:B------:R-:W-:Y:S02]  /*3370*/  MOV R74, 0x1f ;  /* 0x0000001f004a7802 */ /* 0x000fe40000000f00 */
[----:B------:R-:W-:-:S02]  /*3380*/  MOV R145, 0xffffffff ;  /* 0xffffffff00917802 */ /* 0x000fc40000000f00 */
[----:B------:R-:W-:Y:S02]  /*3390*/  MOV R68, 0x33b0 ;  /* 0x000033b000447802 */ /* 0x000fe40000000f00 */
[----:B------:R-:W-:Y:S05]  /*33a0*/  CALL.REL.NOINC `($__internal_48_$__cuda_sm70_shflsync_bfly_p) ;  /* 0x000000e000007944 */ /* 0x000fea0003c00000 */
[----:B01----:R-:W-:Y:S01]  /*33b0*/  FADD.FTZ R70, R70, R75 ;  /* 0x0000004b46467221 */ /* 0x003fe20000010000 */
[----:B------:R-:W-:Y:S01]  /*33c0*/  HFMA2.MMA R75, -RZ, RZ, 0, 4.76837158203125e-07 ;  /* 0x00000008ff4b7435 */ /* 0x000fe200000001ff */
[----:B------:R-:W-:Y:S02]  /*33d0*/  MOV R74, 0x1f ;  /* 0x0000001f004a7802 */ /* 0x000fe40000000f00 */
[----:B------:R-:W-:Y:S02]  /*33e0*/  MOV R145, 0xffffffff ;  /* 0xffffffff00917802 */ /* 0x000fe40000000f00 */
[----:B------:R-:W-:Y:S02]  /*33f0*/  MOV R68, 0x3410 ;  /* 0x0000341000447802 */ /* 0x000fe40000000f00 */
[----:B------:R-:W-:Y:S05]  /*3400*/  CALL.REL.NOINC `($__internal_48_$__cuda_sm70_shflsync_bfly_p) ;  /* 0x0000008000007944 */ /* 0x000fea0003c00000 */
[----:B-1----:R-:W-:Y:S01]  /*3410*/  FADD.FTZ R72, R70, R75 ;  /* 0x0000004b46487221 */ /* 0x002fe20000010000 */
[----:B------:R-:W-:Y:S01]  /*3420*/  HFMA2.MMA R75, -RZ, RZ, 0, 9.5367431640625e-07 ;  /* 0x00000010ff4b7435 */ /* 0x000fe200000001ff */
[----:B0-----:R-:W-:Y:S02]  /*3430*/  MOV R74, 0x1f ;  /* 0x0000001f004a7802 */ /* 0x001fe40000000f00 */
[----:B------:R-:W-:-:S02]  /*3440*/  MOV R145, 0xffffffff ;  /* 0xffffffff00917802 */ /* 0x000fc40000000f00 */
[----:B------:R-:W-:Y:S02]  /*3450*/  MOV R70, R72 ;  /* 0x0000004800467202 */ /* 0x000fe40000000f00 */
[----:B------:R-:W-:Y:S02]  /*3460*/  MOV R68, 0x3480 ;  /* 0x0000348000447802 */ /* 0x000fe40000000f00 */
[----:B------:R-:W-:Y:S05]  /*3470*/  CALL.REL.NOINC `($__internal_48_$__cuda_sm70_shflsync_bfly_p) ;  /* 0x0000001000007944 */ /* 0x000fea0003c00000 */
[----:B01----:R-:W-:Y:S05]  /*3480*/  BRA `(.L_x_12057) ;  /* 0xffffee7000007947 */ /* 0x003fea000383ffff */
        .weak           $__internal_48_$__cuda_sm70_shflsync_bfly_p
        .type           $__internal_48_$__cuda_sm70_shflsync_bfly_p,@function
        .size           $__internal_48_$__cuda_sm70_shflsync_bfly_p,(.L_x_20064 - $__internal_48_$__cuda_sm70_shflsync_bfly_p)
$__internal_48_$__cuda_sm70_shflsync_bfly_p:
[----:B------:R-:W-:Y:S01]  /*3490*/  HFMA2.MMA R69, -RZ, RZ, 0, 0 ;  /* 0x00000000ff457435 */ /* 0x000fe200000001ff */
[----:B------:R-:W-:Y:S04]  /*34a0*/  WARPSYNC R145 ;  /* 0x0000009100007348 */ /* 0x000fe80003800000 */
[----:B------:R0:W1:Y:S01]  /*34b0*/  SHFL.BFLY PT, R75, R70, R75, R74 ;  /* 0x0c00004b464b7389 */ /* 0x00006200000e004a */
[----:B------:R-:W-:Y:S05]  /*34c0*/  RET.REL.NODEC R68 `(_ZN10layer_norm31ln_parallel_residual_fwd_kernelINS_13Kernel_traitsI6__halfS2_fS2_fjLj768ELj1ELj4ELj1ELj16ENS_18Kernel_traits_baseILj768ES2_S2_fS2_fjLj128EEEEELb0ELb0ELb0EEEvNS_9FwdParamsE) ;  /* 0xffffcb3044007950 */ /* 0x000fea0003c3ffff */
.L_x_12058:
        /* <DEDUP_REMOVED lines=11> */
.L_x_20064:


//--------------------- .text._ZN10layer_norm31ln_parallel_residual_fwd_kernelINS_13Kernel_traitsI6__halfS2_fS2_fjLj768ELj1ELj4ELj1ELj16ENS_18Kernel_traits_baseILj768ES2_S2_fS2_fjLj128EEEEELb0ELb0ELb1EEEvNS_9FwdParamsE --------------------------
	.section	.text._ZN10layer_norm31ln_parallel_residual_fwd_kernelINS_13Kernel_traitsI6__halfS2_fS2_fjLj768ELj1ELj4ELj1ELj16ENS_18Kernel_traits_baseILj768ES2_S2_fS2_fjLj128EEEEELb0ELb0ELb1EEEvNS_9FwdParamsE,"ax",@progbits
	.sectioninfo	@"SHI_REGISTERS=167"
	.align	128
        .global         _ZN10layer_norm31ln_parallel_residual_fwd_kernelINS_13Kernel_traitsI6__halfS2_fS2_fjLj768ELj1ELj4ELj1ELj16ENS_18Kernel_traits_baseILj768ES2_S2_fS2_fjLj128EEEEELb0ELb0ELb1EEEvNS_9FwdParamsE
        .type           _ZN10layer_norm31ln_parallel_residual_fwd_kernelINS_13Kernel_traitsI6__halfS2_fS2_fjLj768ELj1ELj4ELj1ELj16ENS_18Kernel_traits_baseILj768ES2_S2_fS2_fjLj128EEEEELb0ELb0ELb1EEEvNS_9FwdParamsE,@function
        .size           _ZN10layer_norm31ln_parallel_residual_fwd_kernelINS_13Kernel_traitsI6__halfS2_fS2_fjLj768ELj1ELj4ELj1ELj16ENS_18Kernel_traits_baseILj768ES2_S2_fS2_fjLj128EEEEELb0ELb0ELb1EEEvNS_9FwdParamsE,(.L_x_20065 - _ZN10layer_norm31ln_parallel_residual_fwd_kernelINS_13Kernel_traitsI6__halfS2_fS2_fjLj768ELj1ELj4ELj1ELj16ENS_18Kernel_traits_baseILj768ES2_S2_fS2_fjLj128EEEEELb0ELb0ELb1EEEvNS_9FwdParamsE)
        .other          _ZN10layer_norm31ln_parallel_residual_fwd_kernelINS_13Kernel_traitsI6__halfS2_fS2_fjLj768ELj1ELj4ELj1ELj16ENS_18Kernel_traits_baseILj768ES2_S2_fS2_fjLj128EEEEELb0ELb0ELb1EEEvNS_9FwdParamsE,@"STO_CUDA_ENTRY STV_DEFAULT"
_ZN10layer_norm31ln_parallel_residual_fwd_kernelINS_13Kernel_traitsI6__halfS2_fS2_fjLj768ELj1ELj4ELj1ELj16ENS_18Kernel_traits_baseILj768ES2_S2_fS2_fjLj128EEEEELb0ELb0ELb1EEEvNS_9FwdParamsE:
.text._ZN10layer_norm31ln_parallel_residual_fwd_kernelINS_13Kernel_traitsI6__halfS2_fS2_fjLj768ELj1ELj4ELj1ELj16ENS_18Kernel_traits_baseILj768ES2_S2_fS2_fjLj128EEEEELb0ELb0ELb1EEEvNS_9FwdParamsE:
        /* <DEDUP_REMOVED lines=67> */
[--C-:B-1----:R-:W-:Y:S02]  /*0430*/  HADD2.F32 R7, -RZ, R29.reuse.H0_H0 ;  /* 0x2000001dff077230 */ /* 0x102fe40000004100 */
[----:B------:R-:W-:-:S02]  /*0440*/  HADD2.F32 R6, -RZ, R29.H1_H1 ;  /* 0x3000001dff067230 */ /* 0x000fc40000004100 */
[--C-:B------:R-:W-:Y:S02]  /*0450*/  HADD2.F32 R5, -RZ, R30.reuse.H0_H0 ;  /* 0x2000001eff057230 */ /* 0x100fe40000004100 */
[----:B------:R-:W-:Y:S02]  /*0460*/  HADD2.F32 R4, -RZ, R30.H1_H1 ;  /* 0x3000001eff047230 */ /* 0x000fe40000004100 */
[--C-:B0-----:R-:W-:Y:S02]  /*0470*/  HADD2.F32 R3, -RZ, R31.reuse.H0_H0 ;  /* 0x2000001fff037230 */ /* 0x101fe40000004100 */
        /* <DEDUP_REMOVED lines=25> */
[--C-:B--2---:R-:W-:Y:S02]  /*0610*/  HADD2.F32 R86, -RZ, R44.reuse.H0_H0 ;  /* 0x2000002cff567230 */ /* 0x104fe40000004100 */
[----:B------:R-:W-:-:S02]  /*0620*/  HADD2.F32 R87, -RZ, R44.H1_H1 ;  /* 0x3000002cff577230 */ /* 0x000fc40000004100 */
[--C-:B------:R-:W-:Y:S02]  /*0630*/  HADD2.F32 R88, -RZ, R45.reuse.H0_H0 ;  /* 0x2000002dff587230 */ /* 0x100fe40000004100 */
[----:B------:R-:W-:Y:S02]  /*0640*/  HADD2.F32 R89, -RZ, R45.H1_H1 ;  /* 0x3000002dff597230 */ /* 0x000fe40000004100 */
[--C-:B------:R-:W-:Y:S02]  /*0650*/  HADD2.F32 R90, -RZ, R46.reuse.H0_H0 ;  /* 0x2000002eff5a7230 */ /* 0x100fe40000004100 */
[----:B------:R-:W-:Y:S02]  /*0660*/  HADD2.F32 R91, -RZ, R46.H1_H1 ;  /* 0x3000002eff5b7230 */ /* 0x000fe40000004100 */
[--C-:B------:R-:W-:Y:S02]  /*0670*/  HADD2.F32 R92, -RZ, R47.reuse.H0_H0 ;  /* 0x2000002fff5c7230 */ /* 0x100fe40000004100 */
[----:B------:R-:W-:-:S02]  /*0680*/  HADD2.F32 R95, -RZ, R47.H1_H1 ;  /* 0x3000002fff5f7230 */ /* 0x000fc40000004100 */
[--C-:B---3--:R-:W-:Y:S02]  /*0690*/  HADD2.F32 R93, -RZ, R48.reuse.H0_H0 ;  /* 0x20000030ff5d7230 */ /* 0x108fe40000004100 */
[----:B------:R-:W-:Y:S02]  /*06a0*/  HADD2.F32 R97, -RZ, R48.H1_H1 ;  /* 0x30000030ff617230 */ /* 0x000fe40000004100 */
[--C-:B------:R-:W-:Y:S02]  /*06b0*/  HADD2.F32 R94, -RZ, R49.reuse.H0_H0 ;  /* 0x20000031ff5e7230 */ /* 0x100fe40000004100 */
[----:B------:R-:W-:Y:S02]  /*06c0*/  HADD2.F32 R99, -RZ, R49.H1_H1 ;  /* 0x30000031ff637230 */ /* 0x000fe40000004100 */
[--C-:B------:R-:W-:Y:S02]  /*06d0*/  HADD2.F32 R96, -RZ, R50.reuse.H0_H0 ;  /* 0x20000032ff607230 */ /* 0x100fe40000004100 */
[----:B------:R-:W-:-:S02]  /*06e0*/  HADD2.F32 R101, -RZ, R50.H1_H1 ;  /* 0x30000032ff657230 */ /* 0x000fc40000004100 */
[--C-:B------:R-:W-:Y:S02]  /*06f0*/  HADD2.F32 R98, -RZ, R51.reuse.H0_H0 ;  /* 0x20000033ff627230 */ /* 0x100fe40000004100 */
[----:B------:R-:W-:Y:S02]  /*0700*/  HADD2.F32 R103, -RZ, R51.H1_H1 ;  /* 0x30000033ff677230 */ /* 0x000fe40000004100 */
[--C-:B----4-:R-:W-:Y:S02]  /*0710*/  HADD2.F32 R100, -RZ, R52.reuse.H0_H0 ;  /* 0x20000034ff647230 */ /* 0x110fe40000004100 */
        /* <DEDUP_REMOVED lines=31> */
.L_x_12110:
        /* <DEDUP_REMOVED lines=19> */
[----:B------:R-:W-:Y:S01]  /*0a40*/  ISETP.NE.AND.EX P2, PT, RZ, c[0x0][0x17c], PT, P2 ;  /* 0x00005f00ff007a0c */ /* 0x000fe20003f45320 */
[----:B--2---:R-:W-:-:S12]  /*0a50*/  HADD2.F32 R48, -RZ, R44.H0_H0 ;  /* 0x2000002cff307230 */ /* 0x004fd80000004100 */
[----:B------:R-:W-:Y:S05]  /*0a60*/  @P2 BRA `(.L_x_12059) ;  /* 0x0000003000002947 */ /* 0x000fea0003800000 */
[----:B0-----:R-:W-:Y:S05]  /*0a70*/  @!P1 BRA `(.L_x_12060) ;  /* 0x0000005000009947 */ /* 0x001fea0003800000 */
[----:B-----5:R-:W-:Y:S01]  /*0a80*/  FADD.FTZ R48, R56, R48 ;  /* 0x0000003038307221 */ /* 0x020fe20000010000 */
[----:B------:R-:W-:Y:S05]  /*0a90*/  BRA `(.L_x_12060) ;  /* 0x0000003000007947 */ /* 0x000fea0003800000 */
.L_x_12059:
[----:B0----5:R-:W-:-:S05]  /*0aa0*/  HADD2.F32 R33, -RZ, R60.H0_H0 ;  /* 0x2000003cff217230 */ /* 0x021fca0000004100 */
[----:B------:R-:W-:-:S04]  /*0ab0*/  FADD.FTZ R48, R48, R33 ;  /* 0x0000002130307221 */ /* 0x000fc80000010000 */
[----:B------:R-:W-:Y:S02]  /*0ac0*/  @P1 FADD.FTZ R48, R56, R48 ;  /* 0x0000003038301221 */ /* 0x000fe40000010000 */
.L_x_12060:
[----:B------:R-:W-:Y:S01]  /*0ad0*/  HADD2.F32 R49, -RZ, R44.H1_H1 ;  /* 0x3000002cff317230 */ /* 0x000fe20000004100 */
[----:B------:R-:W-:Y:S05]  /*0ae0*/  @P2 BRA `(.L_x_12061) ;  /* 0x0000003000002947 */ /* 0x000fea0003800000 */
[----:B------:R-:W-:Y:S05]  /*0af0*/  @!P1 BRA `(.L_x_12062) ;  /* 0x0000005000009947 */ /* 0x000fea0003800000 */
[----:B-----5:R-:W-:Y:S01]  /*0b00*/  FADD.FTZ R49, R57, R49 ;  /* 0x0000003139317221 */ /* 0x020fe20000010000 */
[----:B------:R-:W-:Y:S05]  /*0b10*/  BRA `(.L_x_12062) ;  /* 0x0000003000007947 */ /* 0x000fea0003800000 */
.L_x_12061:
[----:B-----5:R-:W-:-:S05]  /*0b20*/  HADD2.F32 R32, -RZ, R60.H1_H1 ;  /* 0x3000003cff207230 */ /* 0x020fca0000004100 */
[----:B------:R-:W-:-:S04]  /*0b30*/  FADD.FTZ R49, R49, R32 ;  /* 0x0000002031317221 */ /* 0x000fc80000010000 */
[----:B------:R-:W-:Y:S02]  /*0b40*/  @P1 FADD.FTZ R49, R57, R49 ;  /* 0x0000003139311221 */ /* 0x000fe40000010000 */
.L_x_12062:
[----:B------:R-:W-:Y:S01]  /*0b50*/  HADD2.F32 R50, -RZ, R45.H0_H0 ;  /* 0x2000002dff327230 */ /* 0x000fe20000004100 */
[----:B------:R-:W-:Y:S05]  /*0b60*/  @P2 BRA `(.L_x_12063) ;  /* 0x0000003000002947 */ /* 0x000fea0003800000 */
[----:B------:R-:W-:Y:S05]  /*0b70*/  @!P1 BRA `(.L_x_12064) ;  /* 0x0000005000009947 */ /* 0x000fea0003800000 */
[----:B-----5:R-:W-:Y:S01]  /*0b80*/  FADD.FTZ R50, R58, R50 ;  /* 0x000000323a327221 */ /* 0x020fe20000010000 */
[----:B------:R-:W-:Y:S05]  /*0b90*/  BRA `(.L_x_12064) ;  /* 0x0000003000007947 */ /* 0x000fea0003800000 */
.L_x_12063:
[----:B-----5:R-:W-:-:S05]  /*0ba0*/  HADD2.F32 R33, -RZ, R61.H0_H0 ;  /* 0x2000003dff217230 */ /* 0x020fca0000004100 */
[----:B------:R-:W-:-:S04]  /*0bb0*/  FADD.FTZ R50, R50, R33 ;  /* 0x0000002132327221 */ /* 0x000fc80000010000 */
[----:B------:R-:W-:Y:S02]  /*0bc0*/  @P1 FADD.FTZ R50, R58, R50 ;  /* 0x000000323a321221 */ /* 0x000fe40000010000 */
.L_x_12064:
[----:B------:R-:W-:Y:S01]  /*0bd0*/  HADD2.F32 R51, -RZ, R45.H1_H1 ;  /* 0x3000002dff337230 */ /* 0x000fe20000004100 */
[----:B------:R-:W-:Y:S05]  /*0be0*/  @P2 BRA `(.L_x_12065) ;  /* 0x0000003000002947 */ /* 0x000fea0003800000 */
[----:B------:R-:W-:Y:S05]  /*0bf0*/  @!P1 BRA `(.L_x_12066) ;  /* 0x0000005000009947 */ /* 0x000fea0003800000 */
[----:B-----5:R-:W-:Y:S01]  /*0c00*/  FADD.FTZ R51, R59, R51 ;  /* 0x000000333b337221 */ /* 0x020fe20000010000 */
[----:B------:R-:W-:Y:S05]  /*0c10*/  BRA `(.L_x_12066) ;  /* 0x0000003000007947 */ /* 0x000fea0003800000 */
.L_x_12065:
[----:B-----5:R-:W-:-:S05]  /*0c20*/  HADD2.F32 R32, -RZ, R61.H1_H1 ;  /* 0x3000003dff207230 */ /* 0x020fca0000004100 */
[----:B------:R-:W-:-:S04]  /*0c30*/  FADD.FTZ R51, R51, R32 ;  /* 0x0000002033337221 */ /* 0x000fc80000010000 */
[----:B------:R-:W-:Y:S02]  /*0c40*/  @P1 FADD.FTZ R51, R59, R51 ;  /* 0x000000333b331221 */ /* 0x000fe40000010000 */
.L_x_12066:
[----:B------:R-:W-:Y:S01]  /*0c50*/  HADD2.F32 R44, -RZ, R46.H0_H0 ;  /* 0x2000002eff2c7230 */ /* 0x000fe20000004100 */
[----:B------:R-:W-:Y:S05]  /*0c60*/  @P2 BRA `(.L_x_12067) ;  /* 0x0000003000002947 */ /* 0x000fea0003800000 */
[----:B------:R-:W-:Y:S05]  /*0c70*/  @!P1 BRA `(.L_x_12068) ;  /* 0x0000005000009947 */ /* 0x000fea0003800000 */
[----:B-----5:R-:W-:Y:S01]  /*0c80*/  FADD.FTZ R44, R52, R44 ;  /* 0x0000002c342c7221 */ /* 0x020fe20000010000 */
[----:B------:R-:W-:Y:S05]  /*0c90*/  BRA `(.L_x_12068) ;  /* 0x0000003000007947 */ /* 0x000fea0003800000 */
.L_x_12067:
[----:B-----5:R-:W-:-:S05]  /*0ca0*/  HADD2.F32 R33, -RZ, R62.H0_H0 ;  /* 0x2000003eff217230 */ /* 0x020fca0000004100 */
[----:B------:R-:W-:-:S04]  /*0cb0*/  FADD.FTZ R44, R44, R33 ;  /* 0x000000212c2c7221 */ /* 0x000fc80000010000 */
[----:B------:R-:W-:Y:S02]  /*0cc0*/  @P1 FADD.FTZ R44, R52, R44 ;  /* 0x0000002c342c1221 */ /* 0x000fe40000010000 */
.L_x_12068:
[----:B------:R-:W-:Y:S01]  /*0cd0*/  HADD2.F32 R45, -RZ, R46.H1_H1 ;  /* 0x3000002eff2d7230 */ /* 0x000fe20000004100 */
[----:B------:R-:W-:Y:S05]  /*0ce0*/  @P2 BRA `(.L_x_12069) ;  /* 0x0000003000002947 */ /* 0x000fea0003800000 */
[----:B------:R-:W-:Y:S05]  /*0cf0*/  @!P1 BRA `(.L_x_12070) ;  /* 0x0000005000009947 */ /* 0x000fea0003800000 */
[----:B-----5:R-:W-:Y:S01]  /*0d00*/  FADD.FTZ R45, R53, R45 ;  /* 0x0000002d352d7221 */ /* 0x020fe20000010000 */
[----:B------:R-:W-:Y:S05]  /*0d10*/  BRA `(.L_x_12070) ;  /* 0x0000003000007947 */ /* 0x000fea0003800000 */
.L_x_12069:
[----:B-----5:R-:W-:-:S05]  /*0d20*/  HADD2.F32 R32, -RZ, R62.H1_H1 ;  /* 0x3000003eff207230 */ /* 0x020fca0000004100 */
[----:B------:R-:W-:-:S04]  /*0d30*/  FADD.FTZ R45, R45, R32 ;  /* 0x000000202d2d7221 */ /* 0x000fc80000010000 */
[----:B------:R-:W-:Y:S02]  /*0d40*/  @P1 FADD.FTZ R45, R53, R45 ;  /* 0x0000002d352d1221 */ /* 0x000fe40000010000 */
.L_x_12070:
[----:B------:R-:W-:Y:S01]  /*0d50*/  HADD2.F32 R46, -RZ, R47.H0_H0 ;  /* 0x2000002fff2e7230 */ /* 0x000fe20000004100 */
[----:B------:R-:W-:Y:S05]  /*0d60*/  @P2 BRA `(.L_x_12071) ;  /* 0x0000003000002947 */ /* 0x000fea0003800000 */
[----:B------:R-:W-:Y:S05]  /*0d70*/  @!P1 BRA `(.L_x_12072) ;  /* 0x0000005000009947 */ /* 0x000fea0003800000 */
[----:B-----5:R-:W-:Y:S01]  /*0d80*/  FADD.FTZ R46, R54, R46 ;  /* 0x0000002e362e7221 */ /* 0x020fe20000010000 */
[----:B------:R-:W-:Y:S05]  /*0d90*/  BRA `(.L_x_12072) ;  /* 0x0000003000007947 */ /* 0x000fea0003800000 */
.L_x_12071:
[----:B-----5:R-:W-:-:S05]  /*0da0*/  HADD2.F32 R33, -RZ, R63.H0_H0 ;  /* 0x2000003fff217230 */ /* 0x020fca0000004100 */
[----:B------:R-:W-:-:S04]  /*0db0*/  FADD.FTZ R46, R46, R33 ;  /* 0x000000212e2e7221 */ /* 0x000fc80000010000 */
[----:B------:R-:W-:Y:S02]  /*0dc0*/  @P1 FADD.FTZ R46, R54, R46 ;  /* 0x0000002e362e1221 */ /* 0x000fe40000010000 */
.L_x_12072:
[----:B------:R-:W-:Y:S01]  /*0dd0*/  HADD2.F32 R47, -RZ, R47.H1_H1 ;  /* 0x3000002fff2f7230 */ /* 0x000fe20000004100 */
[----:B------:R-:W-:Y:S05]  /*0de0*/  @P2 BRA `(.L_x_12073) ;  /* 0x0000003000002947 */ /* 0x000fea0003800000 */
[----:B------:R-:W-:Y:S05]  /*0df0*/  @!P1 BRA `(.L_x_12074) ;  /* 0x0000005000009947 */ /* 0x000fea0003800000 */
[----:B-----5:R-:W-:Y:S01]  /*0e00*/  FADD.FTZ R47, R55, R47 ;  /* 0x0000002f372f7221 */ /* 0x020fe20000010000 */
[----:B------:R-:W-:Y:S05]  /*0e10*/  BRA `(.L_x_12074) ;  /* 0x0000003000007947 */ /* 0x000fea0003800000 */
.L_x_12073:
[----:B-----5:R-:W-:-:S05]  /*0e20*/  HADD2.F32 R32, -RZ, R63.H1_H1 ;  /* 0x3000003fff207230 */ /* 0x020fca0000004100 */
[----:B------:R-:W-:-:S04]  /*0e30*/  FADD.FTZ R47, R47, R32 ;  /* 0x000000202f2f7221 */ /* 0x000fc80000010000 */
[----:B------:R-:W-:Y:S02]  /*0e40*/  @P1 FADD.FTZ R47, R55, R47 ;  /* 0x0000002f372f1221 */ /* 0x000fe40000010000 */
.L_x_12074:
[C---:B------:R-:W-:Y:S02]  /*0e50*/  IADD3 R138, R139.reuse, 0x20, RZ ;  /* 0x000000208b8a7810 */ /* 0x040fe40007ffe0ff */
[C---:B------:R-:W-:Y:S02]  /*0e60*/  LEA R42, P3, R139.reuse, c[0x0][0x188], 0x5 ;  /* 0x000062008b2a7a11 */ /* 0x040fe400078628ff */
[C---:B------:R-:W-:Y:S01]  /*0e70*/  @P1 LEA R34, P4, R138.reuse, c[0x0][0x180], 0x5 ;  /* 0x000060008a221a11 */ /* 0x040fe200078828ff */
[C---:B------:R-:W-:Y:S01]  /*0e80*/  IMAD.WIDE.U32 R36, R138.reuse, R64, c[0x0][0x170] ;  /* 0x00005c008a247625 */ /* 0x040fe200078e0040 */
        /* <DEDUP_REMOVED lines=10> */
[----:B--2---:R-:W-:Y:S01]  /*0f30*/  HADD2.F32 R40, -RZ, R36.H0_H0 ;  /* 0x20000024ff287230 */ /* 0x004fe20000004100 */
[----:B------:R-:W-:Y:S05]  /*0f40*/  @P2 BRA `(.L_x_12075) ;  /* 0x0000003000002947 */ /* 0x000fea0003800000 */
[----:B0-----:R-:W-:Y:S05]  /*0f50*/  @!P1 BRA `(.L_x_12076) ;  /* 0x0000005000009947 */ /* 0x001fea0003800000 */
[----:B-----5:R-:W-:Y:S01]  /*0f60*/  FADD.FTZ R40, R56, R40 ;  /* 0x0000002838287221 */ /* 0x020fe20000010000 */
[----:B------:R-:W-:Y:S05]  /*0f70*/  BRA `(.L_x_12076) ;  /* 0x0000003000007947 */ /* 0x000fea0003800000 */
.L_x_12075:
[----:B0----5:R-:W-:-:S05]  /*0f80*/  HADD2.F32 R33, -RZ, R60.H0_H0 ;  /* 0x2000003cff217230 */ /* 0x021fca0000004100 */
[----:B------:R-:W-:-:S04]  /*0f90*/  FADD.FTZ R40, R33, R40 ;  /* 0x0000002821287221 */ /* 0x000fc80000010000 */
[----:B------:R-:W-:Y:S02]  /*0fa0*/  @P1 FADD.FTZ R40, R56, R40 ;  /* 0x0000002838281221 */ /* 0x000fe40000010000 */
.L_x_12076:
[----:B------:R-:W-:Y:S01]  /*0fb0*/  HADD2.F32 R41, -RZ, R36.H1_H1 ;  /* 0x30000024ff297230 */ /* 0x000fe20000004100 */
[----:B------:R-:W-:Y:S05]  /*0fc0*/  @P2 BRA `(.L_x_12077) ;  /* 0x0000003000002947 */ /* 0x000fea0003800000 */
[----:B------:R-:W-:Y:S05]  /*0fd0*/  @!P1 BRA `(.L_x_12078) ;  /* 0x0000005000009947 */ /* 0x000fea0003800000 */
[----:B-----5:R-:W-:Y:S01]  /*0fe0*/  FADD.FTZ R41, R57, R41 ;  /* 0x0000002939297221 */ /* 0x020fe20000010000 */
[----:B------:R-:W-:Y:S05]  /*0ff0*/  BRA `(.L_x_12078) ;  /* 0x0000003000007947 */ /* 0x000fea0003800000 */
.L_x_12077:
[----:B-----5:R-:W-:-:S05]  /*1000*/  HADD2.F32 R32, -RZ, R60.H1_H1 ;  /* 0x3000003cff207230 */ /* 0x020fca0000004100 */
[----:B------:R-:W-:-:S04]  /*1010*/  FADD.FTZ R41, R32, R41 ;  /* 0x0000002920297221 */ /* 0x000fc80000010000 */
[----:B------:R-:W-:Y:S02]  /*1020*/  @P1 FADD.FTZ R41, R57, R41 ;  /* 0x0000002939291221 */ /* 0x000fe40000010000 */
.L_x_12078:
[----:B------:R-:W-:Y:S01]  /*1030*/  HADD2.F32 R42, -RZ, R37.H0_H0 ;  /* 0x20000025ff2a7230 */ /* 0x000fe20000004100 */
[----:B------:R-:W-:Y:S05]  /*1040*/  @P2 BRA `(.L_x_12079) ;  /* 0x0000003000002947 */ /* 0x000fea0003800000 */
[----:B------:R-:W-:Y:S05]  /*1050*/  @!P1 BRA `(.L_x_12080) ;  /* 0x0000005000009947 */ /* 0x000fea0003800000 */
[----:B-----5:R-:W-:Y:S01]  /*1060*/  FADD.FTZ R42, R58, R42 ;  /* 0x0000002a3a2a7221 */ /* 0x020fe20000010000 */
[----:B------:R-:W-:Y:S05]  /*1070*/  BRA `(.L_x_12080) ;  /* 0x0000003000007947 */ /* 0x000fea0003800000 */
.L_x_12079:
[----:B-----5:R-:W-:-:S05]  /*1080*/  HADD2.F32 R33, -RZ, R61.H0_H0 ;  /* 0x2000003dff217230 */ /* 0x020fca0000004100 */
[----:B------:R-:W-:-:S04]  /*1090*/  FADD.FTZ R42, R33, R42 ;  /* 0x0000002a212a7221 */ /* 0x000fc80000010000 */
[----:B------:R-:W-:Y:S02]  /*10a0*/  @P1 FADD.FTZ R42, R58, R42 ;  /* 0x0000002a3a2a1221 */ /* 0x000fe40000010000 */
.L_x_12080:
[----:B------:R-:W-:Y:S01]  /*10b0*/  HADD2.F32 R43, -RZ, R37.H1_H1 ;  /* 0x30000025ff2b7230 */ /* 0x000fe20000004100 */
[----:B------:R-:W-:Y:S05]  /*10c0*/  @P2 BRA `(.L_x_12081) ;  /* 0x0000003000002947 */ /* 0x000fea0003800000 */
[----:B------:R-:W-:Y:S05]  /*10d0*/  @!P1 BRA `(.L_x_12082) ;  /* 0x0000005000009947 */ /* 0x000fea0003800000 */
[----:B-----5:R-:W-:Y:S01]  /*10e0*/  FADD.FTZ R43, R59, R43 ;  /* 0x0000002b3b2b7221 */ /* 0x020fe20000010000 */
[----:B------:R-:W-:Y:S05]  /*10f0*/  BRA `(.L_x_12082) ;  /* 0x0000003000007947 */ /* 0x000fea0003800000 */
.L_x_12081:
[----:B-----5:R-:W-:-:S05]  /*1100*/  HADD2.F32 R32, -RZ, R61.H1_H1 ;  /* 0x3000003dff207230 */ /* 0x020fca0000004100 */
[----:B------:R-:W-:-:S04]  /*1110*/  FADD.FTZ R43, R32, R43 ;  /* 0x0000002b202b7221 */ /* 0x000fc80000010000 */
[----:B------:R-:W-:Y:S02]  /*1120*/  @P1 FADD.FTZ R43, R59, R43 ;  /* 0x0000002b3b2b1221 */ /* 0x000fe40000010000 */
.L_x_12082:
[----:B------:R-:W-:Y:S01]  /*1130*/  HADD2.F32 R36, -RZ, R38.H0_H0 ;  /* 0x20000026ff247230 */ /* 0x000fe20000004100 */
[----:B------:R-:W-:Y:S05]  /*1140*/  @P2 BRA `(.L_x_12083) ;  /* 0x0000003000002947 */ /* 0x000fea0003800000 */
[----:B------:R-:W-:Y:S05]  /*1150*/  @!P1 BRA `(.L_x_12084) ;  /* 0x0000005000009947 */ /* 0x000fea0003800000 */
[----:B-----5:R-:W-:Y:S01]  /*1160*/  FADD.FTZ R36, R52, R36 ;  /* 0x0000002434247221 */ /* 0x020fe20000010000 */
[----:B------:R-:W-:Y:S05]  /*1170*/  BRA `(.L_x_12084) ;  /* 0x0000003000007947 */ /* 0x000fea0003800000 */
.L_x_12083:
[----:B-----5:R-:W-:-:S05]  /*1180*/  HADD2.F32 R33, -RZ, R62.H0_H0 ;  /* 0x2000003eff217230 */ /* 0x020fca0000004100 */
[----:B------:R-:W-:-:S04]  /*1190*/  FADD.FTZ R36, R33, R36 ;  /* 0x0000002421247221 */ /* 0x000fc80000010000 */
[----:B------:R-:W-:Y:S02]  /*11a0*/  @P1 FADD.FTZ R36, R52, R36 ;  /* 0x0000002434241221 */ /* 0x000fe40000010000 */
.L_x_12084:
[----:B------:R-:W-:Y:S01]  /*11b0*/  HADD2.F32 R37, -RZ, R38.H1_H1 ;  /* 0x30000026ff257230 */ /* 0x000fe20000004100 */
[----:B------:R-:W-:Y:S05]  /*11c0*/  @P2 BRA `(.L_x_12085) ;  /* 0x0000003000002947 */ /* 0x000fea0003800000 */
[----:B------:R-:W-:Y:S05]  /*11d0*/  @!P1 BRA `(.L_x_12086) ;  /* 0x0000005000009947 */ /* 0x000fea0003800000 */
[----:B-----5:R-:W-:Y:S01]  /*11e0*/  FADD.FTZ R37, R53, R37 ;  /* 0x0000002535257221 */ /* 0x020fe20000010000 */
[----:B------:R-:W-:Y:S05]  /*11f0*/  BRA `(.L_x_12086) ;  /* 0x0000003000007947 */ /* 0x000fea0003800000 */
.L_x_12085:
[----:B-----5:R-:W-:-:S05]  /*1200*/  HADD2.F32 R32, -RZ, R62.H1_H1 ;  /* 0x3000003eff207230 */ /* 0x020fca0000004100 */
[----:B------:R-:W-:-:S04]  /*1210*/  FADD.FTZ R37, R32, R37 ;  /* 0x0000002520257221 */ /* 0x000fc80000010000 */
[----:B------:R-:W-:Y:S02]  /*1220*/  @P1 FADD.FTZ R37, R53, R37 ;  /* 0x0000002535251221 */ /* 0x000fe40000010000 */
.L_x_12086:
[----:B------:R-:W-:Y:S01]  /*1230*/  HADD2.F32 R38, -RZ, R39.H0_H0 ;  /* 0x20000027ff267230 */ /* 0x000fe20000004100 */
[----:B------:R-:W-:Y:S05]  /*1240*/  @P2 BRA `(.L_x_12087) ;  /* 0x0000003000002947 */ /* 0x000fea0003800000 */
[----:B------:R-:W-:Y:S05]  /*1250*/  @!P1 BRA `(.L_x_12088) ;  /* 0x0000005000009947 */ /* 0x000fea0003800000 */
[----:B-----5:R-:W-:Y:S01]  /*1260*/  FADD.FTZ R38, R54, R38 ;  /* 0x0000002636267221 */ /* 0x020fe20000010000 */
[----:B------:R-:W-:Y:S05]  /*1270*/  BRA `(.L_x_12088) ;  /* 0x0000003000007947 */ /* 0x000fea0003800000 */
.L_x_12087:
[----:B-----5:R-:W-:-:S05]  /*1280*/  HADD2.F32 R33, -RZ, R63.H0_H0 ;  /* 0x2000003fff217230 */ /* 0x020fca0000004100 */
[----:B------:R-:W-:-:S04]  /*1290*/  FADD.FTZ R38, R33, R38 ;  /* 0x0000002621267221 */ /* 0x000fc80000010000 */
[----:B------:R-:W-:Y:S02]  /*12a0*/  @P1 FADD.FTZ R38, R54, R38 ;  /* 0x0000002636261221 */ /* 0x000fe40000010000 */
.L_x_12088:
[----:B------:R-:W-:Y:S01]  /*12b0*/  HADD2.F32 R39, -RZ, R39.H1_H1 ;  /* 0x30000027ff277230 */ /* 0x000fe20000004100 */
[----:B------:R-:W-:Y:S05]  /*12c0*/  @P2 BRA `(.L_x_12089) ;  /* 0x0000003000002947 */ /* 0x000fea0003800000 */
[----:B------:R-:W-:Y:S05]  /*12d0*/  @!P1 BRA `(.L_x_12090) ;  /* 0x0000005000009947 */ /* 0x000fea0003800000 */
[----:B-----5:R-:W-:Y:S01]  /*12e0*/  FADD.FTZ R39, R55, R39 ;  /* 0x0000002737277221 */ /* 0x020fe20000010000 */
[----:B------:R-:W-:Y:S05]  /*12f0*/  BRA `(.L_x_12090) ;  /* 0x0000003000007947 */ /* 0x000fea0003800000 */
.L_x_12089:
[----:B-----5:R-:W-:-:S05]  /*1300*/  HADD2.F32 R32, -RZ, R63.H1_H1 ;  /* 0x3000003fff207230 */ /* 0x020fca0000004100 */
[----:B------:R-:W-:-:S04]  /*1310*/  FADD.FTZ R39, R32, R39 ;  /* 0x0000002720277221 */ /* 0x000fc80000010000 */
[----:B------:R-:W-:Y:S02]  /*1320*/  @P1 FADD.FTZ R39, R55, R39 ;  /* 0x0000002737271221 */ /* 0x000fe40000010000 */
.L_x_12090:
[----:B------:R-:W-:Y:S02]  /*1330*/  IADD3 R135, R139, 0x40, RZ ;  /* 0x000000408b877810 */ /* 0x000fe40007ffe0ff */
        /* <DEDUP_REMOVED lines=18> */
.L_x_12091:
[----:B0----5:R-:W-:-:S05]  /*1460*/  HADD2.F32 R33, -RZ, R60.H0_H0 ;  /* 0x2000003cff217230 */ /* 0x021fca0000004100 */
[----:B------:R-:W-:-:S04]  /*1470*/  FADD.FTZ R32, R33, R32 ;  /* 0x0000002021207221 */ /* 0x000fc80000010000 */
[----:B------:R-:W-:Y:S02]  /*1480*/  @P1 FADD.FTZ R32, R56, R32 ;  /* 0x0000002038201221 */ /* 0x000fe40000010000 */
.L_x_12092:
[----:B------:R-:W-:Y:S01]  /*1490*/  HADD2.F32 R33, -RZ, R64.H1_H1 ;  /* 0x30000040ff217230 */ /* 0x000fe20000004100 */
[----:B------:R-:W-:Y:S05]  /*14a0*/  @P2 BRA `(.L_x_12093) ;  /* 0x0000003000002947 */ /* 0x000fea0003800000 */
[----:B------:R-:W-:Y:S05]  /*14b0*/  @!P1 BRA `(.L_x_12094) ;  /* 0x0000005000009947 */ /* 0x000fea0003800000 */
[----:B-----5:R-:W-:Y:S01]  /*14c0*/  FADD.FTZ R33, R57, R33 ;  /* 0x0000002139217221 */ /* 0x020fe20000010000 */
[----:B------:R-:W-:Y:S05]  /*14d0*/  BRA `(.L_x_12094) ;  /* 0x0000003000007947 */ /* 0x000fea0003800000 */
.L_x_12093:
[----:B-----5:R-:W-:-:S05]  /*14e0*/  HADD2.F32 R34, -RZ, R60.H1_H1 ;  /* 0x3000003cff227230 */ /* 0x020fca0000004100 */
[----:B------:R-:W-:-:S04]  /*14f0*/  FADD.FTZ R33, R34, R33 ;  /* 0x0000002122217221 */ /* 0x000fc80000010000 */
[----:B------:R-:W-:Y:S02]  /*1500*/  @P1 FADD.FTZ R33, R57, R33 ;  /* 0x0000002139211221 */ /* 0x000fe40000010000 */
.L_x_12094:
[----:B------:R-:W-:Y:S01]  /*1510*/  HADD2.F32 R34, -RZ, R65.H0_H0 ;  /* 0x20000041ff227230 */ /* 0x000fe20000004100 */
[----:B------:R-:W-:Y:S05]  /*1520*/  @P2 BRA `(.L_x_12095) ;  /* 0x0000003000002947 */ /* 0x000fea0003800000 */
[----:B------:R-:W-:Y:S05]  /*1530*/  @!P1 BRA `(.L_x_12096) ;  /* 0x0000005000009947 */ /* 0x000fea0003800000 */
[----:B-----5:R-:W-:Y:S01]  /*1540*/  FADD.FTZ R34, R58, R34 ;  /* 0x000000223a227221 */ /* 0x020fe20000010000 */
[----:B------:R-:W-:Y:S05]  /*1550*/  BRA `(.L_x_12096) ;  /* 0x0000003000007947 */ /* 0x000fea0003800000 */
.L_x_12095:
[----:B-----5:R-:W-:-:S05]  /*1560*/  HADD2.F32 R35, -RZ, R61.H0_H0 ;  /* 0x2000003dff237230 */ /* 0x020fca0000004100 */
[----:B------:R-:W-:-:S04]  /*1570*/  FADD.FTZ R34, R35, R34 ;  /* 0x0000002223227221 */ /* 0x000fc80000010000 */
[----:B------:R-:W-:Y:S02]  /*1580*/  @P1 FADD.FTZ R34, R58, R34 ;  /* 0x000000223a221221 */ /* 0x000fe40000010000 */
.L_x_12096:
[----:B------:R-:W-:Y:S01]  /*1590*/  HADD2.F32 R35, -RZ, R65.H1_H1 ;  /* 0x30000041ff237230 */ /* 0x000fe20000004100 */
[----:B------:R-:W-:Y:S05]  /*15a0*/  @P2 BRA `(.L_x_12097) ;  /* 0x0000003000002947 */ /* 0x000fea0003800000 */
[----:B------:R-:W-:Y:S05]  /*15b0*/  @!P1 BRA `(.L_x_12098) ;  /* 0x0000005000009947 */ /* 0x000fea0003800000 */
[----:B-----5:R-:W-:Y:S01]  /*15c0*/  FADD.FTZ R35, R59, R35 ;  /* 0x000000233b237221 */ /* 0x020fe20000010000 */
[----:B------:R-:W-:Y:S05]  /*15d0*/  BRA `(.L_x_12098) ;  /* 0x0000003000007947 */ /* 0x000fea0003800000 */
.L_x_12097:
[----:B-----5:R-:W-:-:S05]  /*15e0*/  HADD2.F32 R64, -RZ, R61.H1_H1 ;  /* 0x3000003dff407230 */ /* 0x020fca0000004100 */
[----:B------:R-:W-:-:S04]  /*15f0*/  FADD.FTZ R35, R64, R35 ;  /* 0x0000002340237221 */ /* 0x000fc80000010000 */
[----:B------:R-:W-:Y:S02]  /*1600*/  @P1 FADD.FTZ R35, R59, R35 ;  /* 0x000000233b231221 */ /* 0x000fe40000010000 */
.L_x_12098:
[----:B------:R-:W-:Y:S01]  /*1610*/  HADD2.F32 R64, -RZ, R66.H0_H0 ;  /* 0x20000042ff407230 */ /* 0x000fe20000004100 */
[----:B------:R-:W-:Y:S05]  /*1620*/  @P2 BRA `(.L_x_12099) ;  /* 0x0000003000002947 */ /* 0x000fea0003800000 */
[----:B------:R-:W-:Y:S05]  /*1630*/  @!P1 BRA `(.L_x_12100) ;  /* 0x0000005000009947 */ /* 0x000fea0003800000 */
[----:B-----5:R-:W-:Y:S01]  /*1640*/  FADD.FTZ R64, R52, R64 ;  /* 0x0000004034407221 */ /* 0x020fe20000010000 */
[----:B------:R-:W-:Y:S05]  /*1650*/  BRA `(.L_x_12100) ;  /* 0x0000003000007947 */ /* 0x000fea0003800000 */
.L_x_12099:
[----:B-----5:R-:W-:-:S05]  /*1660*/  HADD2.F32 R65, -RZ, R62.H0_H0 ;  /* 0x2000003eff417230 */ /* 0x020fca0000004100 */
[----:B------:R-:W-:-:S04]  /*1670*/  FADD.FTZ R64, R65, R64 ;  /* 0x0000004041407221 */ /* 0x000fc80000010000 */
[----:B------:R-:W-:Y:S02]  /*1680*/  @P1 FADD.FTZ R64, R52, R64 ;  /* 0x0000004034401221 */ /* 0x000fe40000010000 */
.L_x_12100:
[----:B------:R-:W-:Y:S01]  /*1690*/  HADD2.F32 R65, -RZ, R66.H1_H1 ;  /* 0x30000042ff417230 */ /* 0x000fe20000004100 */
[----:B------:R-:W-:Y:S05]  /*16a0*/  @P2 BRA `(.L_x_12101) ;  /* 0x0000003000002947 */ /* 0x000fea0003800000 */
[----:B------:R-:W-:Y:S05]  /*16b0*/  @!P1 BRA `(.L_x_12102) ;  /* 0x0000005000009947 */ /* 0x000fea0003800000 */
[----:B-----5:R-:W-:Y:S01]  /*16c0*/  FADD.FTZ R65, R53, R65 ;  /* 0x0000004135417221 */ /* 0x020fe20000010000 */
[----:B------:R-:W-:Y:S05]  /*16d0*/  BRA `(.L_x_12102) ;  /* 0x0000003000007947 */ /* 0x000fea0003800000 */
.L_x_12101:
[----:B-----5:R-:W-:-:S05]  /*16e0*/  HADD2.F32 R66, -RZ, R62.H1_H1 ;  /* 0x3000003eff427230 */ /* 0x020fca0000004100 */
[----:B------:R-:W-:-:S04]  /*16f0*/  FADD.FTZ R65, R66, R65 ;  /* 0x0000004142417221 */ /* 0x000fc80000010000 */
[----:B------:R-:W-:Y:S02]  /*1700*/  @P1 FADD.FTZ R65, R53, R65 ;  /* 0x0000004135411221 */ /* 0x000fe40000010000 */
.L_x_12102:
[----:B------:R-:W-:Y:S01]  /*1710*/  HADD2.F32 R66, -RZ, R67.H0_H0 ;  /* 0x20000043ff427230 */ /* 0x000fe20000004100 */
[----:B------:R-:W-:Y:S05]  /*1720*/  @P2 BRA `(.L_x_12103) ;  /* 0x0000003000002947 */ /* 0x000fea0003800000 */
[----:B------:R-:W-:Y:S05]  /*1730*/  @!P1 BRA `(.L_x_12104) ;  /* 0x0000005000009947 */ /* 0x000fea0003800000 */
[----:B-----5:R-:W-:Y:S01]  /*1740*/  FADD.FTZ R66, R54, R66 ;  /* 0x0000004236427221 */ /* 0x020fe20000010000 */
[----:B------:R-:W-:Y:S05]  /*1750*/  BRA `(.L_x_12104) ;  /* 0x0000003000007947 */ /* 0x000fea0003800000 */
.L_x_12103:
[----:B-----5:R-:W-:-:S05]  /*1760*/  HADD2.F32 R137, -RZ, R63.H0_H0 ;  /* 0x2000003fff897230 */ /* 0x020fca0000004100 */
[----:B------:R-:W-:-:S04]  /*1770*/  FADD.FTZ R66, R137, R66 ;  /* 0x0000004289427221 */ /* 0x000fc80000010000 */
[----:B------:R-:W-:Y:S02]  /*1780*/  @P1 FADD.FTZ R66, R54, R66 ;  /* 0x0000004236421221 */ /* 0x000fe40000010000 */
.L_x_12104:
[----:B------:R-:W-:Y:S01]  /*1790*/  HADD2.F32 R67, -RZ, R67.H1_H1 ;  /* 0x30000043ff437230 */ /* 0x000fe20000004100 */
[----:B------:R-:W-:Y:S05]  /*17a0*/  @P2 BRA `(.L_x_12105) ;  /* 0x0000003000002947 */ /* 0x000fea0003800000 */
[----:B------:R-:W-:Y:S05]  /*17b0*/  @!P1 BRA `(.L_x_12106) ;  /* 0x0000005000009947 */ /* 0x000fea0003800000 */
[----:B-----5:R-:W-:Y:S01]  /*17c0*/  FADD.FTZ R67, R55, R67 ;  /* 0x0000004337437221 */ /* 0x020fe20000010000 */
[----:B------:R-:W-:Y:S05]  /*17d0*/  BRA `(.L_x_12106) ;  /* 0x0000003000007947 */ /* 0x000fea0003800000 */
.L_x_12105:
[----:B-----5:R-:W-:-:S05]  /*17e0*/  HADD2.F32 R136, -RZ, R63.H1_H1 ;  /* 0x3000003fff887230 */ /* 0x020fca0000004100 */
[----:B------:R-:W-:-:S04]  /*17f0*/  FADD.FTZ R67, R136, R67 ;  /* 0x0000004388437221 */ /* 0x000fc80000010000 */
[----:B------:R-:W-:Y:S02]  /*1800*/  @P1 FADD.FTZ R67, R55, R67 ;  /* 0x0000004337431221 */ /* 0x000fe40000010000 */
.L_x_12106:
        /* <DEDUP_REMOVED lines=31> */
.L_x_12111:
        /* <DEDUP_REMOVED lines=68> */
.L_x_12112:
        /* <DEDUP_REMOVED lines=35> */
[----:B------:R-:W-:Y:S01]  /*2070*/  F2FP.PACK_AB R32, R33, R32 ;  /* 0x000000202120723e */ /* 0x000fe200000000ff */
        /* <DEDUP_REMOVED lines=15> */
[----:B------:R-:W-:Y:S01]  /*2170*/  F2FP.PACK_AB R34, R35, R34 ;  /* 0x000000222322723e */ /* 0x000fe200000000ff */
[----:B------:R-:W-:-:S02]  /*2180*/  FFMA.FTZ R66, R95, R39, R18 ;  /* 0x000000275f427223 */ /* 0x000fc40000010012 */
[----:B------:R-:W-:Y:S01]  /*2190*/  FADD.FTZ R136, -R143, R36 ;  /* 0x000000248f887221 */ /* 0x000fe20000010100 */
[----:B------:R-:W-:Y:S01]  /*21a0*/  IADD3 R36, P0, R42, c[0x0][0x208], RZ ;  /* 0x000082002a247a10 */ /* 0x000fe20007f1e0ff */
[----:B------:R-:W-:Y:S01]  /*21b0*/  FFMA.FTZ R33, R88, R41, R23 ;  /* 0x0000002958217223 */ /* 0x000fe20000010017 */
[----:B------:R-:W-:Y:S01]  /*21c0*/  F2FP.PACK_AB R35, R66, R37 ;  /* 0x000000254223723e */ /* 0x000fe200000000ff */
[----:B------:R-:W-:Y:S01]  /*21d0*/  FFMA.FTZ R64, R89, R43, R22 ;  /* 0x0000002b59407223 */ /* 0x000fe20000010016 */
[----:B------:R-:W-:Y:S01]  /*21e0*/  IADD3.X R37, R139, c[0x0][0x20c], RZ, P0, !PT ;  /* 0x000083008b257a10 */ /* 0x000fe200007fe4ff */
[----:B------:R-:W-:Y:S02]  /*21f0*/  FADD.FTZ R156, -R143, R65 ;  /* 0x000000418f9c7221 */ /* 0x000fe40000010100 */
[----:B------:R-:W-:Y:S01]  /*2200*/  FMUL.FTZ R65, R49, R44 ;  /* 0x0000002c31417220 */ /* 0x000fe20000410000 */
[----:B------:R-:W-:Y:S01]  /*2210*/  F2FP.PACK_AB R33, R64, R33 ;  /* 0x000000214021723e */ /* 0x000fe200000000ff */
[----:B------:R-:W-:-:S02]  /*2220*/  FFMA.FTZ R149, R98, R149, R31 ;  /* 0x0000009562957223 */ /* 0x000fc4000001001f */
[----:B------:R-:W-:Y:S02]  /*2230*/  FFMA.FTZ R44, R103, R39, R70 ;  /* 0x00000027672c7223 */ /* 0x000fe40000010046 */
[----:B------:R-:W-:Y:S01]  /*2240*/  FADD.FTZ R160, -R143, R67 ;  /* 0x000000438fa07221 */ /* 0x000fe20000010100 */
[----:B------:R0:W-:Y:S01]  /*2250*/  STG.E.128 [R36.64], R32 ;  /* 0x0000002024007986 */ /* 0x0001e2000c101d04 */
[C---:B------:R-:W-:Y:S01]  /*2260*/  FMUL.FTZ R66, R49.reuse, R50 ;  /* 0x0000003231427220 */ /* 0x040fe20000410000 */
[----:B------:R-:W-:Y:S01]  /*2270*/  F2FP.PACK_AB R39, R44, R149 ;  /* 0x000000952c27723e */ /* 0x000fe200000000ff */
        /* <DEDUP_REMOVED lines=18> */
[----:B0-----:R-:W-:Y:S01]  /*23a0*/  F2FP.PACK_AB R36, R49, R44 ;  /* 0x0000002c3124723e */ /* 0x001fe200000000ff */
[----:B------:R-:W-:Y:S01]  /*23b0*/  FFMA.FTZ R38, R96, R45, R29 ;  /* 0x0000002d60267223 */ /* 0x000fe2000001001d */
[----:B------:R-:W-:Y:S01]  /*23c0*/  SHF.L.U32 R49, R138, 0x4, RZ ;  /* 0x000000048a317819 */ /* 0x000fe200000006ff */
[----:B------:R-:W-:Y:S01]  /*23d0*/  FFMA.FTZ R45, R102, R65, R15 ;  /* 0x00000041662d7223 */ /* 0x000fe2000001000f */
[----:B------:R-:W-:Y:S01]  /*23e0*/  F2FP.PACK_AB R37, R40, R41 ;  /* 0x000000292825723e */ /* 0x000fe200000000ff */
[----:B------:R-:W-:Y:S01]  /*23f0*/  FFMA.FTZ R32, R107, R66, R14 ;  /* 0x000000426b207223 */ /* 0x000fe2000001000e */
[----:B------:R-:W-:Y:S01]  /*2400*/  SHF.R.U32.HI R138, RZ, 0x1c, R138 ;  /* 0x0000001cff8a7819 */ /* 0x000fe2000001168a */
[----:B------:R-:W-:Y:S01]  /*2410*/  FFMA.FTZ R33, R109, R140, R12 ;  /* 0x0000008c6d217223 */ /* 0x000fe2000001000c */
[----:B------:R-:W-:Y:S01]  /*2420*/  IADD3 R44, P1, R49, c[0x0][0x208], RZ ;  /* 0x00008200312c7a10 */ /* 0x000fe20007f3e0ff */
[----:B------:R-:W-:Y:S01]  /*2430*/  FFMA.FTZ R137, R101, R137, R68 ;  /* 0x0000008965897223 */ /* 0x000fe20000010044 */
[----:B------:R-:W-:Y:S01]  /*2440*/  F2FP.PACK_AB R41, R32, R45 ;  /* 0x0000002d2029723e */ /* 0x000fe200000000ff */
[----:B------:R-:W-:Y:S01]  /*2450*/  FFMA.FTZ R43, R100, R46, R17 ;  /* 0x0000002e642b7223 */ /* 0x000fe20000010011 */
[----:B------:R-:W-:Y:S01]  /*2460*/  IADD3 R32, P0, R42, c[0x0][0x210], RZ ;  /* 0x000084002a207a10 */ /* 0x000fe20007f1e0ff */
        /* <DEDUP_REMOVED lines=8> */
[----:B------:R-:W-:Y:S01]  /*24f0*/  FFMA.FTZ R48, R116, R47, R9 ;  /* 0x0000002f74307223 */ /* 0x000fe20000010009 */
[----:B------:R-:W-:Y:S01]  /*2500*/  F2FP.PACK_AB R40, R136, R43 ;  /* 0x0000002b8828723e */ /* 0x000fe200000000ff */
[----:B------:R-:W-:-:S02]  /*2510*/  FFMA.FTZ R43, R106, R142, R11 ;  /* 0x0000008e6a2b7223 */ /* 0x000fc4000001000b */
[----:B------:R0:W-:Y:S01]  /*2520*/  STG.E.128 [R32.64], R36 ;  /* 0x0000002420007986 */ /* 0x0001e2000c101d04 */
[----:B------:R-:W-:Y:S02]  /*2530*/  FFMA.FTZ R139, R121, R50, R8 ;  /* 0x00000032798b7223 */ /* 0x000fe40000010008 */
[----:B------:R-:W-:Y:S01]  /*2540*/  F2FP.PACK_AB R43, R34, R43 ;  /* 0x0000002b222b723e */ /* 0x000fe200000000ff */
[----:B------:R-:W-:Y:S02]  /*2550*/  FFMA.FTZ R46, R108, R46, R69 ;  /* 0x0000002e6c2e7223 */ /* 0x000fe40000010045 */
[----:B------:R-:W-:Y:S02]  /*2560*/  FFMA.FTZ R34, R112, R67, R73 ;  /* 0x0000004370227223 */ /* 0x000fe40000010049 */
[----:B------:R1:W-:Y:S01]  /*2570*/  STG.E.128 [R44.64], R40 ;  /* 0x000000282c007986 */ /* 0x0003e2000c101d04 */
[----:B------:R-:W-:Y:S02]  /*2580*/  FFMA.FTZ R35, R114, R142, R75 ;  /* 0x0000008e72237223 */ /* 0x000fe4000001004b */
[----:B------:R-:W-:-:S02]  /*2590*/  FFMA.FTZ R144, R119, R144, R78 ;  /* 0x0000009077907223 */ /* 0x000fc4000001004e */
[----:B------:R-:W-:Y:S02]  /*25a0*/  FFMA.FTZ R65, R110, R65, R71 ;  /* 0x000000416e417223 */ /* 0x000fe40000010047 */
[----:B------:R-:W-:Y:S01]  /*25b0*/  FFMA.FTZ R66, R115, R66, R74 ;  /* 0x0000004273427223 */ /* 0x000fe2000001004a */
[----:B------:R-:W-:Y:S01]  /*25c0*/  F2FP.PACK_AB R35, R144, R35 ;  /* 0x000000239023723e */ /* 0x000fe200000000ff */
[----:B------:R-:W-:Y:S01]  /*25d0*/  FFMA.FTZ R67, R117, R140, R76 ;  /* 0x0000008c75437223 */ /* 0x000fe2000001004c */
[----:B0-----:R-:W-:Y:S01]  /*25e0*/  F2FP.PACK_AB R36, R139, R48 ;  /* 0x000000308b24723e */ /* 0x001fe200000000ff */
[----:B------:R-:W-:Y:S01]  /*25f0*/  FFMA.FTZ R37, R118, R51, R7 ;  /* 0x0000003376257223 */ /* 0x000fe20000010007 */
[----:B------:R-:W-:Y:S01]  /*2600*/  F2FP.PACK_AB R32, R137, R46 ;  /* 0x0000002e8920723e */ /* 0x000fe200000000ff */
[----:B------:R-:W-:Y:S01]  /*2610*/  FFMA.FTZ R38, R123, R64, R6 ;  /* 0x000000407b267223 */ /* 0x000fe20000010006 */
[----:B------:R-:W-:Y:S01]  /*2620*/  IADD3 R48, P0, R49, c[0x0][0x210], RZ ;  /* 0x0000840031307a10 */ /* 0x000fe20007f1e0ff */
[----:B------:R-:W-:Y:S01]  /*2630*/  FFMA.FTZ R39, R125, R156, R4 ;  /* 0x0000009c7d277223 */ /* 0x000fe20000010004 */
[----:B------:R-:W-:Y:S01]  /*2640*/  F2FP.PACK_AB R34, R67, R34 ;  /* 0x000000224322723e */ /* 0x000fe200000000ff */
[----:B------:R-:W-:Y:S01]  /*2650*/  FFMA.FTZ R64, R131, R64, R82 ;  /* 0x0000004083407223 */ /* 0x000fe20000010052 */
[----:B------:R-:W-:Y:S01]  /*2660*/  F2FP.PACK_AB R37, R38, R37 ;  /* 0x000000252625723e */ /* 0x000fe200000000ff */
[----:B------:R-:W-:Y:S01]  /*2670*/  FFMA.FTZ R38, R120, R154, R5 ;  /* 0x0000009a78267223 */ /* 0x000fe20000010005 */
[----:B-1----:R-:W-:Y:S01]  /*2680*/  SHF.L.U32 R44, R135, 0x4, RZ ;  /* 0x00000004872c7819 */ /* 0x002fe200000006ff */
[----:B------:R-:W-:Y:S01]  /*2690*/  FFMA.FTZ R40, R122, R158, R3 ;  /* 0x0000009e7a287223 */ /* 0x000fe20000010003 */
[----:B------:R-:W-:Y:S01]  /*26a0*/  SHF.R.U32.HI R135, RZ, 0x1c, R135 ;  /* 0x0000001cff877819 */ /* 0x000fe20000011687 */
[----:B------:R-:W-:Y:S01]  /*26b0*/  FFMA.FTZ R45, R127, R160, R2 ;  /* 0x000000a07f2d7223 */ /* 0x000fe20000010002 */
[----:B------:R-:W-:Y:S01]  /*26c0*/  F2FP.PACK_AB R38, R39, R38 ;  /* 0x000000262726723e */ /* 0x000fe200000000ff */
        /* <DEDUP_REMOVED lines=11> */
[----:B------:R-:W-:Y:S01]  /*2780*/  IADD3.X R49, R138, c[0x0][0x214], RZ, P0, !PT ;  /* 0x000085008a317a10 */ /* 0x000fe200007fe4ff */
[----:B------:R-:W-:Y:S01]  /*2790*/  FFMA.FTZ R41, R126, R51, R79 ;  /* 0x000000337e297223 */ /* 0x000fe2000001004f */
[----:B------:R-:W-:Y:S01]  /*27a0*/  IADD3.X R47, R135, c[0x0][0x20c], RZ, P1, !PT ;  /* 0x00008300872f7a10 */ /* 0x000fe20000ffe4ff */
[----:B------:R-:W-:Y:S01]  /*27b0*/  IMAD R134, R141, c[0x0][0x160], R134 ;  /* 0x000058008d867a24 */ /* 0x000fe200078e0286 */
[----:B------:R-:W-:Y:S01]  /*27c0*/  F2FP.PACK_AB R40, R45, R40 ;  /* 0x000000282d28723e */ /* 0x000fe200000000ff */
[----:B------:R0:W-:Y:S01]  /*27d0*/  STG.E.128 [R48.64], R32 ;  /* 0x0000002030007986 */ /* 0x0001e2000c101d04 */
[----:B------:R-:W-:-:S02]  /*27e0*/  F2FP.PACK_AB R43, R160, R43 ;  /* 0x0000002ba02b723e */ /* 0x000fc400000000ff */
[----:B------:R-:W-:Y:S01]  /*27f0*/  F2FP.PACK_AB R41, R64, R41 ;  /* 0x000000294029723e */ /* 0x000fe200000000ff */
[----:B------:R0:W-:Y:S01]  /*2800*/  STG.E.128 [R46.64], R36 ;  /* 0x000000242e007986 */ /* 0x0001e2000c101d04 */
[----:B------:R-:W-:Y:S02]  /*2810*/  IADD3.X R45, R135, c[0x0][0x214], RZ, P2, !PT ;  /* 0x00008500872d7a10 */ /* 0x000fe400017fe4ff */
[----:B------:R-:W-:-:S03]  /*2820*/  ISETP.GE.AND P0, PT, R134, c[0x0][0x164], PT ;  /* 0x0000590086007a0c */ /* 0x000fc60003f06270 */
[----:B------:R0:W-:Y:S10]  /*2830*/  STG.E.128 [R44.64], R40 ;  /* 0x000000282c007986 */ /* 0x0001f4000c101d04 */
[----:B0----5:R-:W-:Y:S01]  /*2840*/  @P0 CALL.REL.NOINC `(.L_x_12109) ;  /* 0x0000001000000944 */ /* 0x021fe20003c00000 */
[----:B------:R-:W-:Y:S05]  /*2850*/  BRA `(.L_x_12110) ;  /* 0xffffe0b000007947 */ /* 0x000fea000383ffff */
.L_x_12109:
[----:B------:R-:W-:Y:S05]  /*2860*/  EXIT ;  /* 0x000000000000794d */ /* 0x000fea0003800000 */
.L_x_12107:
[----:B0-----:R-:W-:Y:S01]  /*2870*/  HFMA2.MMA R140, -RZ, RZ, 0, 1.847743988037109375e-06 ;  /* 0x0000001fff8c7435 */ /* 0x001fe200000001ff */
[----:B------:R-:W-:-:S02]  /*2880*/  MOV R142, 0x1 ;  /* 0x00000001008e7802 */ /* 0x000fc40000000f00 */
[----:B------:R-:W-:Y:S02]  /*2890*/  MOV R141, 0xffffffff ;  /* 0xffffffff008d7802 */ /* 0x000fe40000000f00 */
[----:B------:R-:W-:Y:S02]  /*28a0*/  MOV R136, 0x28c0 ;  /* 0x000028c000887802 */ /* 0x000fe40000000f00 */
[----:B-----5:R-:W-:Y:S05]  /*28b0*/  CALL.REL.NOINC `($__internal_49_$__cuda_sm70_shflsync_bfly_p) ;  /* 0x0000069000007944 */ /* 0x020fea0003c00000 */
[----:B-1----:R-:W-:Y:S01]  /*28c0*/  MOV R136, R142 ;  /* 0x0000008e00887202 */ /* 0x002fe20000000f00 */
[----:B0-----:R-:W-:Y:S05]  /*28d0*/  BRA `(.L_x_12111) ;  /* 0xfffff12000007947 */ /* 0x001fea000383ffff */
.L_x_12108:
[----:B------:R-:W-:Y:S01]  /*28e0*/  HFMA2.MMA R142, -RZ, RZ, 0, 1.1920928955078125e-07 ;  /* 0x00000002ff8e7435 */ /* 0x000fe200000001ff */
[----:B------:R-:W-:Y:S02]  /*28f0*/  MOV R140, 0x1f ;  /* 0x0000001f008c7802 */ /* 0x000fe40000000f00 */
[----:B------:R-:W-:Y:S02]  /*2900*/  MOV R141, 0xffffffff ;  /* 0xffffffff008d7802 */ /* 0x000fe40000000f00 */
[----:B------:R-:W-:Y:S02]  /*2910*/  MOV R136, 0x2930 ;  /* 0x0000293000887802 */ /* 0x000fe40000000f00 */
[----:B-----5:R-:W-:Y:S05]  /*2920*/  CALL.REL.NOINC `($__internal_49_$__cuda_sm70_shflsync_bfly_p) ;  /* 0x0000062000007944 */ /* 0x020fea0003c00000 */
[----:B01----:R-:W-:Y:S01]  /*2930*/  FADD.FTZ R143, R143, R142 ;  /* 0x0000008e8f8f7221 */ /* 0x003fe20000010000 */
[----:B------:R-:W-:Y:S01]  /*2940*/  HFMA2.MMA R142, -RZ, RZ, 0, 2.384185791015625e-07 ;  /* 0x00000004ff8e7435 */ /* 0x000fe200000001ff */
[----:B------:R-:W-:-:S02]  /*2950*/  MOV R140, 0x1f ;  /* 0x0000001f008c7802 */ /* 0x000fc40000000f00 */
[----:B------:R-:W-:Y:S02]  /*2960*/  MOV R141, 0xffffffff ;  /* 0xffffffff008d7802 */ /* 0x000fe40000000f00 */
[----:B------:R-:W-:Y:S02]  /*2970*/  MOV R136, 0x2990 ;  /* 0x0000299000887802 */ /* 0x000fe40000000f00 */
[----:B------:R-:W-:Y:S05]  /*2980*/  CALL.REL.NOINC `($__internal_49_$__cuda_sm70_shflsync_bfly_p) ;  /* 0x000005c000007944 */ /* 0x000fea0003c00000 */
[----:B01----:R-:W-:Y:S01]  /*2990*/  FADD.FTZ R143, R143, R142 ;  /* 0x0000008e8f8f7221 */ /* 0x003fe20000010000 */
[----:B------:R-:W-:Y:S01]  /*29a0*/  HFMA2.MMA R142, -RZ, RZ, 0, 4.76837158203125e-07 ;  /* 0x00000008ff8e7435 */ /* 0x000fe200000001ff */
[----:B------:R-:W-:Y:S02]  /*29b0*/  MOV R140, 0x1f ;  /* 0x0000001f008c7802 */ /* 0x000fe40000000f00 */
[----:B------:R-:W-:Y:S02]  /*29c0*/  MOV R141, 0xffffffff ;  /* 0xffffffff008d7802 */ /* 0x000fe40000000f00 */
[----:B------:R-:W-:Y:S02]  /*29d0*/  MOV R136, 0x29f0 ;  /* 0x000029f000887802 */ /* 0x000fe40000000f00 */
[----:B------:R-:W-:Y:S05]  /*29e0*/  CALL.REL.NOINC `($__internal_49_$__cuda_sm70_shflsync_bfly_p) ;  /* 0x0000056000007944 */ /* 0x000fea0003c00000 */
[----:B01----:R-:W-:Y:S01]  /*29f0*/  FADD.FTZ R143, R143, R142 ;  /* 0x0000008e8f8f7221 */ /* 0x003fe20000010000 */
[----:B------:R-:W-:Y:S01]  /*2a00*/  HFMA2.MMA R142, -RZ, RZ, 0, 9.5367431640625e-07 ;  /* 0x00000010ff8e7435 */ /* 0x000fe200000001ff */
[----:B------:R-:W-:-:S02]  /*2a10*/  MOV R140, 0x1f ;  /* 0x0000001f008c7802 */ /* 0x000fc40000000f00 */
[----:B------:R-:W-:Y:S02]  /*2a20*/  MOV R141, 0xffffffff ;  /* 0xffffffff008d7802 */ /* 0x000fe40000000f00 */
[----:B------:R-:W-:Y:S02]  /*2a30*/  MOV R136, 0x2a50 ;  /* 0x00002a5000887802 */ /* 0x000fe40000000f00 */
[----:B------:R-:W-:Y:S05]  /*2a40*/  CALL.REL.NOINC `($__internal_49_$__cuda_sm70_shflsync_bfly_p) ;  /* 0x0000050000007944 */ /* 0x000fea0003c00000 */
        /* <DEDUP_REMOVED lines=54> */
[----:B------:R-:W-:Y:S05]  /*2db0*/  CALL.REL.NOINC `($__internal_49_$__cuda_sm70_shflsync_bfly_p) ;  /* 0x0000019000007944 */ /* 0x000fea0003c00000 */
[----:B01----:R-:W-:Y:S01]  /*2dc0*/  FADD.FTZ R143, R143, R142 ;  /* 0x0000008e8f8f7221 */ /* 0x003fe20000010000 */
[----:B------:R-:W-:Y:S01]  /*2dd0*/  HFMA2.MMA R142, -RZ, RZ, 0, 1.1920928955078125e-07 ;  /* 0x00000002ff8e7435 */ /* 0x000fe200000001ff */
[----:B------:R-:W-:Y:S02]  /*2de0*/  MOV R140, 0x1f ;  /* 0x0000001f008c7802 */ /* 0x000fe40000000f00 */
[----:B------:R-:W-:Y:S02]  /*2df0*/  MOV R141, 0xffffffff ;  /* 0xffffffff008d7802 */ /* 0x000fe40000000f00 */
[----:B------:R-:W-:Y:S02]  /*2e00*/  MOV R136, 0x2e20 ;  /* 0x00002e2000887802 */ /* 0x000fe40000000f00 */
[----:B------:R-:W-:Y:S05]  /*2e10*/  CALL.REL.NOINC `($__internal_49_$__cuda_sm70_shflsync_bfly_p) ;  /* 0x0000013000007944 */ /* 0x000fea0003c00000 */
[----:B01----:R-:W-:Y:S01]  /*2e20*/  FADD.FTZ R143, R143, R142 ;  /* 0x0000008e8f8f7221 */ /* 0x003fe20000010000 */
[----:B------:R-:W-:Y:S01]  /*2e30*/  HFMA2.MMA R142, -RZ, RZ, 0, 2.384185791015625e-07 ;  /* 0x00000004ff8e7435 */ /* 0x000fe200000001ff */
[----:B------:R-:W-:Y:S02]  /*2e40*/  MOV R140, 0x1f ;  /* 0x0000001f008c7802 */ /* 0x000fe40000000f00 */
[----:B------:R-:W-:-:S02]  /*2e50*/  MOV R141, 0xffffffff ;  /* 0xffffffff008d7802 */ /* 0x000fc40000000f00 */
        /* <DEDUP_REMOVED lines=10> */
[----:B------:R-:W-:Y:S02]  /*2f00*/  MOV R140, 0x1f ;  /* 0x0000001f008c7802 */ /* 0x000fe40000000f00 */
[----:B------:R-:W-:-:S02]  /*2f10*/  MOV R141, 0xffffffff ;  /* 0xffffffff008d7802 */ /* 0x000fc40000000f00 */
[----:B------:R-:W-:Y:S02]  /*2f20*/  MOV R136, 0x2f40 ;  /* 0x00002f4000887802 */ /* 0x000fe40000000f00 */
[----:B------:R-:W-:Y:S05]  /*2f30*/  CALL.REL.NOINC `($__internal_49_$__cuda_sm70_shflsync_bfly_p) ;  /* 0x0000001000007944 */ /* 0x000fea0003c00000 */
[----:B01----:R-:W-:Y:S05]  /*2f40*/  BRA `(.L_x_12112) ;  /* 0xffffeef000007947 */ /* 0x003fea000383ffff */
        .weak           $__internal_49_$__cuda_sm70_shflsync_bfly_p
        .type           $__internal_49_$__cuda_sm70_shflsync_bfly_p,@function
        .size           $__internal_49_$__cuda_sm70_shflsync_bfly_p,(.L_x_20065 - $__internal_49_$__cuda_sm70_shflsync_bfly_p)
$__internal_49_$__cuda_sm70_shflsync_bfly_p:
[----:B------:R-:W-:Y:S01]  /*2f50*/  HFMA2.MMA R137, -RZ, RZ, 0, 0 ;  /* 0x00000000ff897435 */ /* 0x000fe200000001ff */
[----:B------:R-:W-:Y:S04]  /*2f60*/  WARPSYNC R141 ;  /* 0x0000008d00007348 */ /* 0x000fe80003800000 */
[----:B------:R0:W1:Y:S01]  /*2f70*/  SHFL.BFLY PT, R142, R143, R142, R140 ;  /* 0x0c00008e8f8e7389 */ /* 0x00006200000e008c */
[----:B------:R-:W-:Y:S05]  /*2f80*/  RET.REL.NODEC R136 `(_ZN10layer_norm31ln_parallel_residual_fwd_kernelINS_13Kernel_traitsI6__halfS2_fS2_fjLj768ELj1ELj4ELj1ELj16ENS_18Kernel_traits_baseILj768ES2_S2_fS2_fjLj128EEEEELb0ELb0ELb1EEEvNS_9FwdParamsE) ;  /* 0xffffd07088007950 */ /* 0x000fea0003c3ffff */
.L_x_12113:
        /* <DEDUP_REMOVED lines=15> */
.L_x_20065:


//--------------------- .text._ZN10layer_norm31ln_parallel_residual_fwd_kernelINS_13Kernel_traitsI6__halfS2_fS2_fjLj768ELj1ELj4ELj1ELj16ENS_18Kernel_traits_baseILj768ES2_S2_fS2_fjLj128EEEEELb0ELb1ELb0EEEvNS_9FwdParamsE --------------------------
	.section	.text._ZN10layer_norm31ln_parallel_residual_fwd_kernelINS_13Kernel_traitsI6__halfS2_fS2_fjLj768ELj1ELj4ELj1ELj16ENS_18Kernel_traits_baseILj768ES2_S2_fS2_fjLj128EEEEELb0ELb1ELb0EEEvNS_9FwdParamsE,"ax",@progbits
	.sectioninfo	@"SHI_REGISTERS=107"
	.align	128
        .global         _ZN10layer_norm31ln_parallel_residual_fwd_kernelINS_13Kernel_traitsI6__halfS2_fS2_fjLj768ELj1ELj4ELj1ELj16ENS_18Kernel_traits_baseILj768ES2_S2_fS2_fjLj128EEEEELb0ELb1ELb0EEEvNS_9FwdParamsE
        .type           _ZN10layer_norm31ln_parallel_residual_fwd_kernelINS_13Kernel_traitsI6__halfS2_fS2_fjLj768ELj1ELj4ELj1ELj16ENS_18Kernel_traits_baseILj768ES2_S2_fS2_fjLj128EEEEELb0ELb1ELb0EEEvNS_9FwdParamsE,@function
        .size           _ZN10layer_norm31ln_parallel_residual_fwd_kernelINS_13Kernel_traitsI6__halfS2_fS2_fjLj768ELj1ELj4ELj1ELj16ENS_18Kernel_traits_baseILj768ES2_S2_fS2_fjLj128EEEEELb0ELb1ELb0EEEvNS_9FwdParamsE,(.L_x_20066 - _ZN10layer_norm31ln_parallel_residual_fwd_kernelINS_13Kernel_traitsI6__halfS2_fS2_fjLj768ELj1ELj4ELj1ELj16ENS_18Kernel_traits_baseILj768ES2_S2_fS2_fjLj128EEEEELb0ELb1ELb0EEEvNS_9FwdParamsE)
        .other          _ZN10layer_norm31ln_parallel_residual_fwd_kernelINS_13Kernel_traitsI6__halfS2_fS2_fjLj768ELj1ELj4ELj1ELj16ENS_18Kernel_traits_baseILj768ES2_S2_fS2_fjLj128EEEEELb0ELb1ELb0EEEvNS_9FwdParamsE,@"STO_CUDA_ENTRY STV_DEFAULT"
_ZN10layer_norm31ln_parallel_residual_fwd_kernelINS_13Kernel_traitsI6__halfS2_fS2_fjLj768ELj1ELj4ELj1ELj16ENS_18Kernel_traits_baseILj768ES2_S2_fS2_fjLj128EEEEELb0ELb1ELb0EEEvNS_9FwdParamsE:
.text._ZN10layer_norm31ln_parallel_residual_fwd_kernelINS_13Kernel_traitsI6__halfS2_fS2_fjLj768ELj1ELj4ELj1ELj16ENS_18Kernel_traits_baseILj768ES2_S2_fS2_fjLj128EEEEELb0ELb1ELb0EEEvNS_9FwdParamsE:
        /* <DEDUP_REMOVED lines=29> */
.L_x_12115:
[----:B0-----:R-:W-:Y:S05]  /*01d0*/  BSYNC B0 ;  /* 0x0000000000007941 */ /* 0x001fea0003800000 */
.L_x_12114:
        /* <DEDUP_REMOVED lines=13> */
.L_x_12117:
[----:B0-----:R-:W-:Y:S05]  /*02b0*/  BSYNC B0 ;  /* 0x0000000000007941 */ /* 0x001fea0003800000 */
.L_x_12116:
        /* <DEDUP_REMOVED lines=12> */
.L_x_12119:
[----:B0-----:R-:W-:Y:S05]  /*0380*/  BSYNC B0 ;  /* 0x0000000000007941 */ /* 0x001fea0003800000 */
.L_x_12118:
        /* <DEDUP_REMOVED lines=50> */
.L_x_12183:
        /* <DEDUP_REMOVED lines=30> */
.L_x_12122:
[----:B0----5:R-:W-:-:S05]  /*0890*/  HADD2.F32 R37, -RZ, R24.H0_H0 ;  /* 0x20000018ff257230 */ /* 0x021fca0000004100 */
[----:B------:R-:W-:-:S04]  /*08a0*/  FADD.FTZ R36, R37, R36 ;  /* 0x0000002425247221 */ /* 0x000fc80000010000 */
[----:B------:R-:W-:Y:S02]  /*08b0*/  @P0 FADD.FTZ R36, R28, R36 ;  /* 0x000000241c240221 */ /* 0x000fe40000010000 */
.L_x_12123:
[----:B------:R-:W-:Y:S01]  /*08c0*/  HADD2.F32 R37, -RZ, R40.H1_H1 ;  /* 0x30000028ff257230 */ /* 0x000fe20000004100 */
[----:B------:R-:W-:Y:S05]  /*08d0*/  @P1 BRA `(.L_x_12124) ;  /* 0x0000003000001947 */ /* 0x000fea0003800000 */
[----:B------:R-:W-:Y:S05]  /*08e0*/  @!P0 BRA `(.L_x_12125) ;  /* 0x0000005000008947 */ /* 0x000fea0003800000 */
[----:B-----5:R-:W-:Y:S01]  /*08f0*/  FADD.FTZ R37, R29, R37 ;  /* 0x000000251d257221 */ /* 0x020fe20000010000 */
[----:B------:R-:W-:Y:S05]  /*0900*/  BRA `(.L_x_12125) ;  /* 0x0000003000007947 */ /* 0x000fea0003800000 */
.L_x_12124:
[----:B-----5:R-:W-:-:S05]  /*0910*/  HADD2.F32 R38, -RZ, R24.H1_H1 ;  /* 0x30000018ff267230 */ /* 0x020fca0000004100 */
[----:B------:R-:W-:-:S04]  /*0920*/  FADD.FTZ R37, R38, R37 ;  /* 0x0000002526257221 */ /* 0x000fc80000010000 */
[----:B------:R-:W-:Y:S02]  /*0930*/  @P0 FADD.FTZ R37, R29, R37 ;  /* 0x000000251d250221 */ /* 0x000fe40000010000 */
.L_x_12125:
[----:B------:R-:W-:Y:S01]  /*0940*/  HADD2.F32 R38, -RZ, R41.H0_H0 ;  /* 0x20000029ff267230 */ /* 0x000fe20000004100 */
[----:B------:R-:W-:Y:S05]  /*0950*/  @P1 BRA `(.L_x_12126) ;  /* 0x0000003000001947 */ /* 0x000fea0003800000 */
[----:B------:R-:W-:Y:S05]  /*0960*/  @!P0 BRA `(.L_x_12127) ;  /* 0x0000005000008947 */ /* 0x000fea0003800000 */
[----:B-----5:R-:W-:Y:S01]  /*0970*/  FADD.FTZ R38, R30, R38 ;  /* 0x000000261e267221 */ /* 0x020fe20000010000 */
[----:B------:R-:W-:Y:S05]  /*0980*/  BRA `(.L_x_12127) ;  /* 0x0000003000007947 */ /* 0x000fea0003800000 */
.L_x_12126:
[----:B-----5:R-:W-:-:S05]  /*0990*/  HADD2.F32 R39, -RZ, R25.H0_H0 ;  /* 0x20000019ff277230 */ /* 0x020fca0000004100 */
[----:B------:R-:W-:-:S04]  /*09a0*/  FADD.FTZ R38, R39, R38 ;  /* 0x0000002627267221 */ /* 0x000fc80000010000 */
[----:B------:R-:W-:Y:S02]  /*09b0*/  @P0 FADD.FTZ R38, R30, R38 ;  /* 0x000000261e260221 */ /* 0x000fe40000010000 */
.L_x_12127:
[----:B------:R-:W-:Y:S01]  /*09c0*/  HADD2.F32 R39, -RZ, R41.H1_H1 ;  /* 0x30000029ff277230 */ /* 0x000fe20000004100 */
[----:B------:R-:W-:Y:S05]  /*09d0*/  @P1 BRA `(.L_x_12128) ;  /* 0x0000003000001947 */ /* 0x000fea0003800000 */
[----:B------:R-:W-:Y:S05]  /*09e0*/  @!P0 BRA `(.L_x_12129) ;  /* 0x0000005000008947 */ /* 0x000fea0003800000 */
[----:B-----5:R-:W-:Y:S01]  /*09f0*/  FADD.FTZ R39, R31, R39 ;  /* 0x000000271f277221 */ /* 0x020fe20000010000 */
[----:B------:R-:W-:Y:S05]  /*0a00*/  BRA `(.L_x_12129) ;  /* 0x0000003000007947 */ /* 0x000fea0003800000 */
.L_x_12128:
[----:B-----5:R-:W-:-:S05]  /*0a10*/  HADD2.F32 R40, -RZ, R25.H1_H1 ;  /* 0x30000019ff287230 */ /* 0x020fca0000004100 */
[----:B------:R-:W-:-:S04]  /*0a20*/  FADD.FTZ R39, R40, R39 ;  /* 0x0000002728277221 */ /* 0x000fc80000010000 */
[----:B------:R-:W-:Y:S02]  /*0a30*/  @P0 FADD.FTZ R39, R31, R39 ;  /* 0x000000271f270221 */ /* 0x000fe40000010000 */
.L_x_12129:
[----:B------:R-:W-:Y:S01]  /*0a40*/  HADD2.F32 R40, -RZ, R42.H0_H0 ;  /* 0x2000002aff287230 */ /* 0x000fe20000004100 */
[----:B------:R-:W-:Y:S05]  /*0a50*/  @P1 BRA `(.L_x_12130) ;  /* 0x0000003000001947 */ /* 0x000fea0003800000 */
[----:B------:R-:W-:Y:S05]  /*0a60*/  @!P0 BRA `(.L_x_12131) ;  /* 0x0000005000008947 */ /* 0x000fea0003800000 */
[----:B-----5:R-:W-:Y:S01]  /*0a70*/  FADD.FTZ R40, R32, R40 ;  /* 0x0000002820287221 */ /* 0x020fe20000010000 */
[----:B------:R-:W-:Y:S05]  /*0a80*/  BRA `(.L_x_12131) ;  /* 0x0000003000007947 */ /* 0x000fea0003800000 */
.L_x_12130:
[----:B-----5:R-:W-:-:S05]  /*0a90*/  HADD2.F32 R41, -RZ, R26.H0_H0 ;  /* 0x2000001aff297230 */ /* 0x020fca0000004100 */
[----:B------:R-:W-:-:S04]  /*0aa0*/  FADD.FTZ R40, R41, R40 ;  /* 0x0000002829287221 */ /* 0x000fc80000010000 */
[----:B------:R-:W-:Y:S02]  /*0ab0*/  @P0 FADD.FTZ R40, R32, R40 ;  /* 0x0000002820280221 */ /* 0x000fe40000010000 */
.L_x_12131:
[----:B------:R-:W-:Y:S01]  /*0ac0*/  HADD2.F32 R41, -RZ, R42.H1_H1 ;  /* 0x3000002aff297230 */ /* 0x000fe20000004100 */
[----:B------:R-:W-:Y:S05]  /*0ad0*/  @P1 BRA `(.L_x_12132) ;  /* 0x0000003000001947 */ /* 0x000fea0003800000 */
[----:B------:R-:W-:Y:S05]  /*0ae0*/  @!P0 BRA `(.L_x_12133) ;  /* 0x0000005000008947 */ /* 0x000fea0003800000 */
[----:B-----5:R-:W-:Y:S01]  /*0af0*/  FADD.FTZ R41, R33, R41 ;  /* 0x0000002921297221 */ /* 0x020fe20000010000 */
[----:B------:R-:W-:Y:S05]  /*0b00*/  BRA `(.L_x_12133) ;  /* 0x0000003000007947 */ /* 0x000fea0003800000 */
.L_x_12132:
[----:B-----5:R-:W-:-:S05]  /*0b10*/  HADD2.F32 R42, -RZ, R26.H1_H1 ;  /* 0x3000001aff2a7230 */ /* 0x020fca0000004100 */
[----:B------:R-:W-:-:S04]  /*0b20*/  FADD.FTZ R41, R42, R41 ;  /* 0x000000292a297221 */ /* 0x000fc80000010000 */
[----:B------:R-:W-:Y:S02]  /*0b30*/  @P0 FADD.FTZ R41, R33, R41 ;  /* 0x0000002921290221 */ /* 0x000fe40000010000 */
.L_x_12133:
[----:B------:R-:W-:Y:S01]  /*0b40*/  HADD2.F32 R42, -RZ, R43.H0_H0 ;  /* 0x2000002bff2a7230 */ /* 0x000fe20000004100 */
[----:B------:R-:W-:Y:S05]  /*0b50*/  @P1 BRA `(.L_x_12134) ;  /* 0x0000003000001947 */ /* 0x000fea0003800000 */
[----:B------:R-:W-:Y:S05]  /*0b60*/  @!P0 BRA `(.L_x_12135) ;  /* 0x0000005000008947 */ /* 0x000fea0003800000 */
[----:B-----5:R-:W-:Y:S01]  /*0b70*/  FADD.FTZ R42, R34, R42 ;  /* 0x0000002a222a7221 */ /* 0x020fe20000010000 */
[----:B------:R-:W-:Y:S05]  /*0b80*/  BRA `(.L_x_12135) ;  /* 0x0000003000007947 */ /* 0x000fea0003800000 */
.L_x_12134:
[----:B-----5:R-:W-:-:S05]  /*0b90*/  HADD2.F32 R61, -RZ, R27.H0_H0 ;  /* 0x2000001bff3d7230 */ /* 0x020fca0000004100 */
[----:B------:R-:W-:-:S04]  /*0ba0*/  FADD.FTZ R42, R61, R42 ;  /* 0x0000002a3d2a7221 */ /* 0x000fc80000010000 */
[----:B------:R-:W-:Y:S02]  /*0bb0*/  @P0 FADD.FTZ R42, R34, R42 ;  /* 0x0000002a222a0221 */ /* 0x000fe40000010000 */
.L_x_12135:
[----:B------:R-:W-:Y:S01]  /*0bc0*/  HADD2.F32 R43, -RZ, R43.H1_H1 ;  /* 0x3000002bff2b7230 */ /* 0x000fe20000004100 */
[----:B------:R-:W-:Y:S05]  /*0bd0*/  @P1 BRA `(.L_x_12136) ;  /* 0x0000003000001947 */ /* 0x000fea0003800000 */
[----:B------:R-:W-:Y:S05]  /*0be0*/  @!P0 BRA `(.L_x_12137) ;  /* 0x0000005000008947 */ /* 0x000fea0003800000 */
[----:B-----5:R-:W-:Y:S01]  /*0bf0*/  FADD.FTZ R43, R35, R43 ;  /* 0x0000002b232b7221 */ /* 0x020fe20000010000 */
[----:B------:R-:W-:Y:S05]  /*0c00*/  BRA `(.L_x_12137) ;  /* 0x0000003000007947 */ /* 0x000fea0003800000 */
.L_x_12136:
[----:B-----5:R-:W-:-:S05]  /*0c10*/  HADD2.F32 R60, -RZ, R27.H1_H1 ;  /* 0x3000001bff3c7230 */ /* 0x020fca0000004100 */
[----:B------:R-:W-:-:S04]  /*0c20*/  FADD.FTZ R43, R60, R43 ;  /* 0x0000002b3c2b7221 */ /* 0x000fc80000010000 */
[----:B------:R-:W-:Y:S02]  /*0c30*/  @P0 FADD.FTZ R43, R35, R43 ;  /* 0x0000002b232b0221 */ /* 0x000fe40000010000 */
.L_x_12137:
[C---:B------:R-:W-:Y:S02]  /*0c40*/  LEA R60, P0, R93.reuse, c[0x0][0x188], 0x5 ;  /* 0x000062005d3c7a11 */ /* 0x040fe400078028ff */
[C---:B------:R-:W-:Y:S02]  /*0c50*/  IADD3 R63, R93.reuse, 0x20, RZ ;  /* 0x000000205d3f7810 */ /* 0x040fe40007ffe0ff */
[----:B------:R-:W-:-:S05]  /*0c60*/  LEA.HI.X R61, R93, c[0x0][0x18c], RZ, 0x5, P0 ;  /* 0x000063005d3d7a11 */ /* 0x000fca00000f2cff */
[----:B------:R0:W-:Y:S04]  /*0c70*/  STG.E.128 [R60.64], R36 ;  /* 0x000000243c007986 */ /* 0x0001e8000c101d04 */
[----:B------:R0:W-:Y:S02]  /*0c80*/  STG.E.128 [R60.64+0x10], R40 ;  /* 0x000010283c007986 */ /* 0x0001e4000c101d04 */
.L_x_12121:
[----:B------:R-:W-:Y:S05]  /*0c90*/  BSYNC B0 ;  /* 0x0000000000007941 */ /* 0x000fea0003800000 */
.L_x_12120:
        /* <DEDUP_REMOVED lines=23> */
.L_x_12140:
[----:B0----5:R-:W-:-:S05]  /*0e10*/  HADD2.F32 R45, -RZ, R24.H0_H0 ;  /* 0x20000018ff2d7230 */ /* 0x021fca0000004100 */
[----:B------:R-:W-:-:S04]  /*0e20*/  FADD.FTZ R44, R45, R44 ;  /* 0x0000002c2d2c7221 */ /* 0x000fc80000010000 */
[----:B------:R-:W-:Y:S02]  /*0e30*/  @P0 FADD.FTZ R44, R28, R44 ;  /* 0x0000002c1c2c0221 */ /* 0x000fe40000010000 */
.L_x_12141:
[----:B------:R-:W-:Y:S01]  /*0e40*/  HADD2.F32 R45, -RZ, R48.H1_H1 ;  /* 0x30000030ff2d7230 */ /* 0x000fe20000004100 */
[----:B------:R-:W-:Y:S05]  /*0e50*/  @P1 BRA `(.L_x_12142) ;  /* 0x0000003000001947 */ /* 0x000fea0003800000 */
[----:B------:R-:W-:Y:S05]  /*0e60*/  @!P0 BRA `(.L_x_12143) ;  /* 0x0000005000008947 */ /* 0x000fea0003800000 */
[----:B-----5:R-:W-:Y:S01]  /*0e70*/  FADD.FTZ R45, R29, R45 ;  /* 0x0000002d1d2d7221 */ /* 0x020fe20000010000 */
[----:B------:R-:W-:Y:S05]  /*0e80*/  BRA `(.L_x_12143) ;  /* 0x0000003000007947 */ /* 0x000fea0003800000 */
.L_x_12142:
[----:B-----5:R-:W-:-:S05]  /*0e90*/  HADD2.F32 R46, -RZ, R24.H1_H1 ;  /* 0x30000018ff2e7230 */ /* 0x020fca0000004100 */
[----:B------:R-:W-:-:S04]  /*0ea0*/  FADD.FTZ R45, R46, R45 ;  /* 0x0000002d2e2d7221 */ /* 0x000fc80000010000 */
[----:B------:R-:W-:Y:S02]  /*0eb0*/  @P0 FADD.FTZ R45, R29, R45 ;  /* 0x0000002d1d2d0221 */ /* 0x000fe40000010000 */
.L_x_12143:
[----:B------:R-:W-:Y:S01]  /*0ec0*/  HADD2.F32 R46, -RZ, R49.H0_H0 ;  /* 0x20000031ff2e7230 */ /* 0x000fe20000004100 */
[----:B------:R-:W-:Y:S05]  /*0ed0*/  @P1 BRA `(.L_x_12144) ;  /* 0x0000003000001947 */ /* 0x000fea0003800000 */
[----:B------:R-:W-:Y:S05]  /*0ee0*/  @!P0 BRA `(.L_x_12145) ;  /* 0x0000005000008947 */ /* 0x000fea0003800000 */
[----:B-----5:R-:W-:Y:S01]  /*0ef0*/  FADD.FTZ R46, R30, R46 ;  /* 0x0000002e1e2e7221 */ /* 0x020fe20000010000 */
[----:B------:R-:W-:Y:S05]  /*0f00*/  BRA `(.L_x_12145) ;  /* 0x0000003000007947 */ /* 0x000fea0003800000 */
.L_x_12144:
[----:B-----5:R-:W-:-:S05]  /*0f10*/  HADD2.F32 R47, -RZ, R25.H0_H0 ;  /* 0x20000019ff2f7230 */ /* 0x020fca0000004100 */
[----:B------:R-:W-:-:S04]  /*0f20*/  FADD.FTZ R46, R47, R46 ;  /* 0x0000002e2f2e7221 */ /* 0x000fc80000010000 */
[----:B------:R-:W-:Y:S02]  /*0f30*/  @P0 FADD.FTZ R46, R30, R46 ;  /* 0x0000002e1e2e0221 */ /* 0x000fe40000010000 */
.L_x_12145:
[----:B------:R-:W-:Y:S01]  /*0f40*/  HADD2.F32 R47, -RZ, R49.H1_H1 ;  /* 0x30000031ff2f7230 */ /* 0x000fe20000004100 */
[----:B------:R-:W-:Y:S05]  /*0f50*/  @P1 BRA `(.L_x_12146) ;  /* 0x0000003000001947 */ /* 0x000fea0003800000 */
[----:B------:R-:W-:Y:S05]  /*0f60*/  @!P0 BRA `(.L_x_12147) ;  /* 0x0000005000008947 */ /* 0x000fea0003800000 */
[----:B-----5:R-:W-:Y:S01]  /*0f70*/  FADD.FTZ R47, R31, R47 ;  /* 0x0000002f1f2f7221 */ /* 0x020fe20000010000 */
[----:B------:R-:W-:Y:S05]  /*0f80*/  BRA `(.L_x_12147) ;  /* 0x0000003000007947 */ /* 0x000fea0003800000 */
.L_x_12146:
[----:B-----5:R-:W-:-:S05]  /*0f90*/  HADD2.F32 R48, -RZ, R25.H1_H1 ;  /* 0x30000019ff307230 */ /* 0x020fca0000004100 */
[----:B------:R-:W-:-:S04]  /*0fa0*/  FADD.FTZ R47, R48, R47 ;  /* 0x0000002f302f7221 */ /* 0x000fc80000010000 */
[----:B------:R-:W-:Y:S02]  /*0fb0*/  @P0 FADD.FTZ R47, R31, R47 ;  /* 0x0000002f1f2f0221 */ /* 0x000fe40000010000 */
.L_x_12147:
[----:B------:R-:W-:Y:S01]  /*0fc0*/  HADD2.F32 R48, -RZ, R50.H0_H0 ;  /* 0x20000032ff307230 */ /* 0x000fe20000004100 */
[----:B------:R-:W-:Y:S05]  /*0fd0*/  @P1 BRA `(.L_x_12148) ;  /* 0x0000003000001947 */ /* 0x000fea0003800000 */
[----:B------:R-:W-:Y:S05]  /*0fe0*/  @!P0 BRA `(.L_x_12149) ;  /* 0x0000005000008947 */ /* 0x000fea0003800000 */
[----:B-----5:R-:W-:Y:S01]  /*0ff0*/  FADD.FTZ R48, R32, R48 ;  /* 0x0000003020307221 */ /* 0x020fe20000010000 */
[----:B------:R-:W-:Y:S05]  /*1000*/  BRA `(.L_x_12149) ;  /* 0x0000003000007947 */ /* 0x000fea0003800000 */
.L_x_12148:
[----:B-----5:R-:W-:-:S05]  /*1010*/  HADD2.F32 R49, -RZ, R26.H0_H0 ;  /* 0x2000001aff317230 */ /* 0x020fca0000004100 */
[----:B------:R-:W-:-:S04]  /*1020*/  FADD.FTZ R48, R49, R48 ;  /* 0x0000003031307221 */ /* 0x000fc80000010000 */
[----:B------:R-:W-:Y:S02]  /*1030*/  @P0 FADD.FTZ R48, R32, R48 ;  /* 0x0000003020300221 */ /* 0x000fe40000010000 */
.L_x_12149:
[----:B------:R-:W-:Y:S01]  /*1040*/  HADD2.F32 R49, -RZ, R50.H1_H1 ;  /* 0x30000032ff317230 */ /* 0x000fe20000004100 */
[----:B------:R-:W-:Y:S05]  /*1050*/  @P1 BRA `(.L_x_12150) ;  /* 0x0000003000001947 */ /* 0x000fea0003800000 */
[----:B------:R-:W-:Y:S05]  /*1060*/  @!P0 BRA `(.L_x_12151) ;  /* 0x0000005000008947 */ /* 0x000fea0003800000 */
[----:B-----5:R-:W-:Y:S01]  /*1070*/  FADD.FTZ R49, R33, R49 ;  /* 0x0000003121317221 */ /* 0x020fe20000010000 */
[----:B------:R-:W-:Y:S05]  /*1080*/  BRA `(.L_x_12151) ;  /* 0x0000003000007947 */ /* 0x000fea0003800000 */
.L_x_12150:
[----:B-----5:R-:W-:-:S05]  /*1090*/  HADD2.F32 R50, -RZ, R26.H1_H1 ;  /* 0x3000001aff327230 */ /* 0x020fca0000004100 */
[----:B------:R-:W-:-:S04]  /*10a0*/  FADD.FTZ R49, R50, R49 ;  /* 0x0000003132317221 */ /* 0x000fc80000010000 */
[----:B------:R-:W-:Y:S02]  /*10b0*/  @P0 FADD.FTZ R49, R33, R49 ;  /* 0x0000003121310221 */ /* 0x000fe40000010000 */
.L_x_12151:
[----:B------:R-:W-:Y:S01]  /*10c0*/  HADD2.F32 R50, -RZ, R51.H0_H0 ;  /* 0x20000033ff327230 */ /* 0x000fe20000004100 */
[----:B------:R-:W-:Y:S05]  /*10d0*/  @P1 BRA `(.L_x_12152) ;  /* 0x0000003000001947 */ /* 0x000fea0003800000 */
[----:B------:R-:W-:Y:S05]  /*10e0*/  @!P0 BRA `(.L_x_12153) ;  /* 0x0000005000008947 */ /* 0x000fea0003800000 */
[----:B-----5:R-:W-:Y:S01]  /*10f0*/  FADD.FTZ R50, R34, R50 ;  /* 0x0000003222327221 */ /* 0x020fe20000010000 */
[----:B------:R-:W-:Y:S05]  /*1100*/  BRA `(.L_x_12153) ;  /* 0x0000003000007947 */ /* 0x000fea0003800000 */
.L_x_12152:
[----:B-----5:R-:W-:-:S05]  /*1110*/  HADD2.F32 R61, -RZ, R27.H0_H0 ;  /* 0x2000001bff3d7230 */ /* 0x020fca0000004100 */
[----:B------:R-:W-:-:S04]  /*1120*/  FADD.FTZ R50, R61, R50 ;  /* 0x000000323d327221 */ /* 0x000fc80000010000 */
[----:B------:R-:W-:Y:S02]  /*1130*/  @P0 FADD.FTZ R50, R34, R50 ;  /* 0x0000003222320221 */ /* 0x000fe40000010000 */
.L_x_12153:
[----:B------:R-:W-:Y:S01]  /*1140*/  HADD2.F32 R51, -RZ, R51.H1_H1 ;  /* 0x30000033ff337230 */ /* 0x000fe20000004100 */
[----:B------:R-:W-:Y:S05]  /*1150*/  @P1 BRA `(.L_x_12154) ;  /* 0x0000003000001947 */ /* 0x000fea0003800000 */
[----:B------:R-:W-:Y:S05]  /*1160*/  @!P0 BRA `(.L_x_12155) ;  /* 0x0000005000008947 */ /* 0x000fea0003800000 */
[----:B-----5:R-:W-:Y:S01]  /*1170*/  FADD.FTZ R51, R35, R51 ;  /* 0x0000003323337221 */ /* 0x020fe20000010000 */
[----:B------:R-:W-:Y:S05]  /*1180*/  BRA `(.L_x_12155) ;  /* 0x0000003000007947 */ /* 0x000fea0003800000 */
.L_x_12154:
[----:B-----5:R-:W-:-:S05]  /*1190*/  HADD2.F32 R60, -RZ, R27.H1_H1 ;  /* 0x3000001bff3c7230 */ /* 0x020fca0000004100 */
[----:B------:R-:W-:-:S04]  /*11a0*/  FADD.FTZ R51, R60, R51 ;  /* 0x000000333c337221 */ /* 0x000fc80000010000 */
[----:B------:R-:W-:Y:S02]  /*11b0*/  @P0 FADD.FTZ R51, R35, R51 ;  /* 0x0000003323330221 */ /* 0x000fe40000010000 */
.L_x_12155:
[----:B------:R-:W-:-:S04]  /*11c0*/  LEA R60, P0, R63, c[0x0][0x188], 0x5 ;  /* 0x000062003f3c7a11 */ /* 0x000fc800078028ff */
[C---:B------:R-:W-:Y:S02]  /*11d0*/  LEA.HI.X R61, R63.reuse, c[0x0][0x18c], RZ, 0x5, P0 ;  /* 0x000063003f3d7a11 */ /* 0x040fe400000f2cff */
[----:B------:R-:W-:-:S03]  /*11e0*/  IADD3 R63, R63, 0x20, RZ ;  /* 0x000000203f3f7810 */ /* 0x000fc60007ffe0ff */
[----:B------:R0:W-:Y:S04]  /*11f0*/  STG.E.128 [R60.64], R44 ;  /* 0x0000002c3c007986 */ /* 0x0001e8000c101d04 */
[----:B------:R0:W-:Y:S02]  /*1200*/  STG.E.128 [R60.64+0x10], R48 ;  /* 0x000010303c007986 */ /* 0x0001e4000c101d04 */
.L_x_12139:
[----:B------:R-:W-:Y:S05]  /*1210*/  BSYNC B0 ;  /* 0x0000000000007941 */ /* 0x000fea0003800000 */
.L_x_12138:
        /* <DEDUP_REMOVED lines=23> */
.L_x_12158:
[----:B0----5:R-:W-:-:S05]  /*1390*/  HADD2.F32 R53, -RZ, R24.H0_H0 ;  /* 0x20000018ff357230 */ /* 0x021fca0000004100 */
[----:B------:R-:W-:-:S04]  /*13a0*/  FADD.FTZ R52, R53, R52 ;  /* 0x0000003435347221 */ /* 0x000fc80000010000 */
[----:B------:R-:W-:Y:S02]  /*13b0*/  @P0 FADD.FTZ R52, R28, R52 ;  /* 0x000000341c340221 */ /* 0x000fe40000010000 */
.L_x_12159:
[----:B------:R-:W-:Y:S01]  /*13c0*/  HADD2.F32 R53, -RZ, R56.H1_H1 ;  /* 0x30000038ff357230 */ /* 0x000fe20000004100 */
[----:B------:R-:W-:Y:S05]  /*13d0*/  @P1 BRA `(.L_x_12160) ;  /* 0x0000003000001947 */ /* 0x000fea0003800000 */
[----:B------:R-:W-:Y:S05]  /*13e0*/  @!P0 BRA `(.L_x_12161) ;  /* 0x0000005000008947 */ /* 0x000fea0003800000 */
[----:B-----5:R-:W-:Y:S01]  /*13f0*/  FADD.FTZ R53, R29, R53 ;  /* 0x000000351d357221 */ /* 0x020fe20000010000 */
[----:B------:R-:W-:Y:S05]  /*1400*/  BRA `(.L_x_12161) ;  /* 0x0000003000007947 */ /* 0x000fea0003800000 */
.L_x_12160:
[----:B-----5:R-:W-:-:S05]  /*1410*/  HADD2.F32 R54, -RZ, R24.H1_H1 ;  /* 0x30000018ff367230 */ /* 0x020fca0000004100 */
[----:B------:R-:W-:-:S04]  /*1420*/  FADD.FTZ R53, R54, R53 ;  /* 0x0000003536357221 */ /* 0x000fc80000010000 */
[----:B------:R-:W-:Y:S02]  /*1430*/  @P0 FADD.FTZ R53, R29, R53 ;  /* 0x000000351d350221 */ /* 0x000fe40000010000 */
.L_x_12161:
[----:B------:R-:W-:Y:S01]  /*1440*/  HADD2.F32 R54, -RZ, R57.H0_H0 ;  /* 0x20000039ff367230 */ /* 0x000fe20000004100 */
[----:B------:R-:W-:Y:S05]  /*1450*/  @P1 BRA `(.L_x_12162) ;  /* 0x0000003000001947 */ /* 0x000fea0003800000 */
[----:B------:R-:W-:Y:S05]  /*1460*/  @!P0 BRA `(.L_x_12163) ;  /* 0x0000005000008947 */ /* 0x000fea0003800000 */
[----:B-----5:R-:W-:Y:S01]  /*1470*/  FADD.FTZ R54, R30, R54 ;  /* 0x000000361e367221 */ /* 0x020fe20000010000 */
[----:B------:R-:W-:Y:S05]  /*1480*/  BRA `(.L_x_12163) ;  /* 0x0000003000007947 */ /* 0x000fea0003800000 */
.L_x_12162:
[----:B-----5:R-:W-:-:S05]  /*1490*/  HADD2.F32 R55, -RZ, R25.H0_H0 ;  /* 0x20000019ff377230 */ /* 0x020fca0000004100 */
[----:B------:R-:W-:-:S04]  /*14a0*/  FADD.FTZ R54, R55, R54 ;  /* 0x0000003637367221 */ /* 0x000fc80000010000 */
[----:B------:R-:W-:Y:S02]  /*14b0*/  @P0 FADD.FTZ R54, R30, R54 ;  /* 0x000000361e360221 */ /* 0x000fe40000010000 */
.L_x_12163:
[----:B------:R-:W-:Y:S01]  /*14c0*/  HADD2.F32 R55, -RZ, R57.H1_H1 ;  /* 0x30000039ff377230 */ /* 0x000fe20000004100 */
[----:B------:R-:W-:Y:S05]  /*14d0*/  @P1 BRA `(.L_x_12164) ;  /* 0x0000003000001947 */ /* 0x000fea0003800000 */
[----:B------:R-:W-:Y:S05]  /*14e0*/  @!P0 BRA `(.L_x_12165) ;  /* 0x0000005000008947 */ /* 0x000fea0003800000 */
[----:B-----5:R-:W-:Y:S01]  /*14f0*/  FADD.FTZ R55, R31, R55 ;  /* 0x000000371f377221 */ /* 0x020fe20000010000 */
[----:B------:R-:W-:Y:S05]  /*1500*/  BRA `(.L_x_12165) ;  /* 0x0000003000007947 */ /* 0x000fea0003800000 */
.L_x_12164:
[----:B-----5:R-:W-:-:S05]  /*1510*/  HADD2.F32 R56, -RZ, R25.H1_H1 ;  /* 0x30000019ff387230 */ /* 0x020fca0000004100 */
[----:B------:R-:W-:-:S04]  /*1520*/  FADD.FTZ R55, R56, R55 ;  /* 0x0000003738377221 */ /* 0x000fc80000010000 */
[----:B------:R-:W-:Y:S02]  /*1530*/  @P0 FADD.FTZ R55, R31, R55 ;  /* 0x000000371f370221 */ /* 0x000fe40000010000 */
.L_x_12165:
[----:B------:R-:W-:Y:S01]  /*1540*/  HADD2.F32 R56, -RZ, R58.H0_H0 ;  /* 0x2000003aff387230 */ /* 0x000fe20000004100 */
[----:B------:R-:W-:Y:S05]  /*1550*/  @P1 BRA `(.L_x_12166) ;  /* 0x0000003000001947 */ /* 0x000fea0003800000 */
[----:B------:R-:W-:Y:S05]  /*1560*/  @!P0 BRA `(.L_x_12167) ;  /* 0x0000005000008947 */ /* 0x000fea0003800000 */
[----:B-----5:R-:W-:Y:S01]  /*1570*/  FADD.FTZ R56, R32, R56 ;  /* 0x0000003820387221 */ /* 0x020fe20000010000 */
[----:B------:R-:W-:Y:S05]  /*1580*/  BRA `(.L_x_12167) ;  /* 0x0000003000007947 */ /* 0x000fea0003800000 */
.L_x_12166:
[----:B-----5:R-:W-:-:S05]  /*1590*/  HADD2.F32 R57, -RZ, R26.H0_H0 ;  /* 0x2000001aff397230 */ /* 0x020fca0000004100 */
[----:B------:R-:W-:-:S04]  /*15a0*/  FADD.FTZ R56, R57, R56 ;  /* 0x0000003839387221 */ /* 0x000fc80000010000 */
[----:B------:R-:W-:Y:S02]  /*15b0*/  @P0 FADD.FTZ R56, R32, R56 ;  /* 0x0000003820380221 */ /* 0x000fe40000010000 */
.L_x_12167:
[----:B------:R-:W-:Y:S01]  /*15c0*/  HADD2.F32 R57, -RZ, R58.H1_H1 ;  /* 0x3000003aff397230 */ /* 0x000fe20000004100 */
[----:B------:R-:W-:Y:S05]  /*15d0*/  @P1 BRA `(.L_x_12168) ;  /* 0x0000003000001947 */ /* 0x000fea0003800000 */
[----:B------:R-:W-:Y:S05]  /*15e0*/  @!P0 BRA `(.L_x_12169) ;  /* 0x0000005000008947 */ /* 0x000fea0003800000 */
[----:B-----5:R-:W-:Y:S01]  /*15f0*/  FADD.FTZ R57, R33, R57 ;  /* 0x0000003921397221 */ /* 0x020fe20000010000 */
[----:B------:R-:W-:Y:S05]  /*1600*/  BRA `(.L_x_12169) ;  /* 0x0000003000007947 */ /* 0x000fea0003800000 */
.L_x_12168:
[----:B-----5:R-:W-:-:S05]  /*1610*/  HADD2.F32 R58, -RZ, R26.H1_H1 ;  /* 0x3000001aff3a7230 */ /* 0x020fca0000004100 */
[----:B------:R-:W-:-:S04]  /*1620*/  FADD.FTZ R57, R58, R57 ;  /* 0x000000393a397221 */ /* 0x000fc80000010000 */
[----:B------:R-:W-:Y:S02]  /*1630*/  @P0 FADD.FTZ R57, R33, R57 ;  /* 0x0000003921390221 */ /* 0x000fe40000010000 */
.L_x_12169:
[----:B------:R-:W-:Y:S01]  /*1640*/  HADD2.F32 R58, -RZ, R59.H0_H0 ;  /* 0x2000003bff3a7230 */ /* 0x000fe20000004100 */
[----:B------:R-:W-:Y:S05]  /*1650*/  @P1 BRA `(.L_x_12170) ;  /* 0x0000003000001947 */ /* 0x000fea0003800000 */
[----:B------:R-:W-:Y:S05]  /*1660*/  @!P0 BRA `(.L_x_12171) ;  /* 0x0000005000008947 */ /* 0x000fea0003800000 */
[----:B-----5:R-:W-:Y:S01]  /*1670*/  FADD.FTZ R58, R34, R58 ;  /* 0x0000003a223a7221 */ /* 0x020fe20000010000 */
[----:B------:R-:W-:Y:S05]  /*1680*/  BRA `(.L_x_12171) ;  /* 0x0000003000007947 */ /* 0x000fea0003800000 */
.L_x_12170:
[----:B-----5:R-:W-:-:S05]  /*1690*/  HADD2.F32 R61, -RZ, R27.H0_H0 ;  /* 0x2000001bff3d7230 */ /* 0x020fca0000004100 */
[----:B------:R-:W-:-:S04]  /*16a0*/  FADD.FTZ R58, R61, R58 ;  /* 0x0000003a3d3a7221 */ /* 0x000fc80000010000 */
[----:B------:R-:W-:Y:S02]  /*16b0*/  @P0 FADD.FTZ R58, R34, R58 ;  /* 0x0000003a223a0221 */ /* 0x000fe40000010000 */
.L_x_12171:
[----:B------:R-:W-:Y:S01]  /*16c0*/  HADD2.F32 R59, -RZ, R59.H1_H1 ;  /* 0x3000003bff3b7230 */ /* 0x000fe20000004100 */
[----:B------:R-:W-:Y:S05]  /*16d0*/  @P1 BRA `(.L_x_12172) ;  /* 0x0000003000001947 */ /* 0x000fea0003800000 */
[----:B------:R-:W-:Y:S05]  /*16e0*/  @!P0 BRA `(.L_x_12173) ;  /* 0x0000005000008947 */ /* 0x000fea0003800000 */
[----:B-----5:R-:W-:Y:S01]  /*16f0*/  FADD.FTZ R59, R35, R59 ;  /* 0x0000003b233b7221 */ /* 0x020fe20000010000 */
[----:B------:R-:W-:Y:S05]  /*1700*/  BRA `(.L_x_12173) ;  /* 0x0000003000007947 */ /* 0x000fea0003800000 */
.L_x_12172:
[----:B-----5:R-:W-:-:S05]  /*1710*/  HADD2.F32 R60, -RZ, R27.H1_H1 ;  /* 0x3000001bff3c7230 */ /* 0x020fca0000004100 */
[----:B------:R-:W-:-:S04]  /*1720*/  FADD.FTZ R59, R60, R59 ;  /* 0x0000003b3c3b7221 */ /* 0x000fc80000010000 */
[----:B------:R-:W-:Y:S02]  /*1730*/  @P0 FADD.FTZ R59, R35, R59 ;  /* 0x0000003b233b0221 */ /* 0x000fe40000010000 */
.L_x_12173:
[----:B------:R-:W-:-:S04]  /*1740*/  LEA R60, P0, R63, c[0x0][0x188], 0x5 ;  /* 0x000062003f3c7a11 */ /* 0x000fc800078028ff */
[----:B------:R-:W-:-:S05]  /*1750*/  LEA.HI.X R61, R63, c[0x0][0x18c], RZ, 0x5, P0 ;  /* 0x000063003f3d7a11 */ /* 0x000fca00000f2cff */
[----:B------:R0:W-:Y:S04]  /*1760*/  STG.E.128 [R60.64], R52 ;  /* 0x000000343c007986 */ /* 0x0001e8000c101d04 */
[----:B------:R0:W-:Y:S02]  /*1770*/  STG.E.128 [R60.64+0x10], R56 ;  /* 0x000010383c007986 */ /* 0x0001e4000c101d04 */
.L_x_12157:
[----:B------:R-:W-:Y:S05]  /*1780*/  BSYNC B0 ;  /* 0x0000000000007941 */ /* 0x000fea0003800000 */
.L_x_12156:
        /* <DEDUP_REMOVED lines=30> */
.L_x_12184:
        /* <DEDUP_REMOVED lines=69> */
.L_x_12185:
        /* <DEDUP_REMOVED lines=17> */
[--C-:B------:R-:W-:Y:S02]  /*1ed0*/  FADD.FTZ R96, R39, -R94.reuse ;  /* 0x8000005e27607221 */ /* 0x100fe40000010000 */
[--C-:B-1----:R-:W-:Y:S02]  /*1ee0*/  FADD.FTZ R60, R36, -R94.reuse ;  /* 0x8000005e243c7221 */ /* 0x102fe40000010000 */
[----:B------:R-:W-:Y:S02]  /*1ef0*/  FADD.FTZ R62, R37, -R94 ;  /* 0x8000005e253e7221 */ /* 0x000fe40000010000 */
[----:B------:R-:W-:-:S02]  /*1f00*/  FMUL.FTZ R96, R95, R96 ;  /* 0x000000605f607220 */ /* 0x000fc40000410000 */
[--C-:B------:R-:W-:Y:S02]  /*1f10*/  FADD.FTZ R82, R38, -R94.reuse ;  /* 0x8000005e26527221 */ /* 0x100fe40000010000 */
[--C-:B------:R-:W-:Y:S02]  /*1f20*/  FADD.FTZ R98, R40, -R94.reuse ;  /* 0x8000005e28627221 */ /* 0x100fe40000010000 */
[--C-:B------:R-:W-:Y:S02]  /*1f30*/  FADD.FTZ R100, R41, -R94.reuse ;  /* 0x8000005e29647221 */ /* 0x100fe40000010000 */
[--C-:B------:R-:W-:Y:S02]  /*1f40*/  FADD.FTZ R102, R42, -R94.reuse ;  /* 0x8000005e2a667221 */ /* 0x100fe40000010000 */
[----:B------:R-:W-:Y:S02]  /*1f50*/  FADD.FTZ R104, R43, -R94 ;  /* 0x8000005e2b687221 */ /* 0x000fe40000010000 */
[----:B------:R-:W-:-:S02]  /*1f60*/  FMUL.FTZ R60, R95, R60 ;  /* 0x0000003c5f3c7220 */ /* 0x000fc40000410000 */
[----:B------:R-:W-:Y:S02]  /*1f70*/  FMUL.FTZ R62, R95, R62 ;  /* 0x0000003e5f3e7220 */ /* 0x000fe40000410000 */
[----:B------:R-:W-:Y:S01]  /*1f80*/  FFMA.FTZ R63, R5, R96, R12 ;  /* 0x00000060053f7223 */ /* 0x000fe2000001000c */
[----:B------:R-:W-:Y:S01]  /*1f90*/  HFMA2.MMA R96, -RZ, RZ, 0, 9.5367431640625e-07 ;  /* 0x00000010ff607435 */ /* 0x000fe200000001ff */
[C---:B------:R-:W-:Y:S02]  /*1fa0*/  FMUL.FTZ R82, R95.reuse, R82 ;  /* 0x000000525f527220 */ /* 0x040fe40000410000 */
[C---:B------:R-:W-:Y:S02]  /*1fb0*/  FMUL.FTZ R98, R95.reuse, R98 ;  /* 0x000000625f627220 */ /* 0x040fe40000410000 */
[C---:B------:R-:W-:Y:S02]  /*1fc0*/  FMUL.FTZ R100, R95.reuse, R100 ;  /* 0x000000645f647220 */ /* 0x040fe40000410000 */
[----:B------:R-:W-:-:S02]  /*1fd0*/  FMUL.FTZ R102, R95, R102 ;  /* 0x000000665f667220 */ /* 0x000fc40000410000 */
[----:B------:R-:W-:Y:S02]  /*1fe0*/  FMUL.FTZ R104, R95, R104 ;  /* 0x000000685f687220 */ /* 0x000fe40000410000 */
        /* <DEDUP_REMOVED lines=14> */
.L_x_12177:
[----:B------:R-:W-:Y:S05]  /*20d0*/  BSYNC B0 ;  /* 0x0000000000007941 */ /* 0x000fea0003800000 */
.L_x_12176:
        /* <DEDUP_REMOVED lines=22> */
[----:B------:R-:W-:Y:S01]  /*2240*/  MOV R96, 0x10 ;  /* 0x0000001000607802 */ /* 0x000fe20000000f00 */
[----:B------:R-:W-:Y:S01]  /*2250*/  FFMA.FTZ R62, R22, R98, R71 ;  /* 0x00000062163e7223 */ /* 0x000fe20000010047 */
[----:B------:R-:W-:Y:S01]  /*2260*/  F2FP.PACK_AB R60, R61, R60 ;  /* 0x0000003c3d3c723e */ /* 0x000fe200000000ff */
        /* <DEDUP_REMOVED lines=9> */
.L_x_12179:
[----:B------:R-:W-:Y:S05]  /*2300*/  BSYNC B0 ;  /* 0x0000000000007941 */ /* 0x000fea0003800000 */
.L_x_12178:
[----:B------:R-:W-:Y:S01]  /*2310*/  BSSY B0, `(.L_x_12180) ;  /* 0x0000021000007945 */ /* 0x000fe20003800000 */
[----:B------:R-:W-:Y:S05]  /*2320*/  @!P2 BRA `(.L_x_12181) ;  /* 0x000001f00000a947 */ /* 0x000fea0003800000 */
[--C-:B0-----:R-:W-:Y:S02]  /*2330*/  FADD.FTZ R82, R54, -R94.reuse ;  /* 0x8000005e36527221 */ /* 0x101fe40000010000 */
[--C-:B-1----:R-:W-:Y:S02]  /*2340*/  FADD.FTZ R60, R52, -R94.reuse ;  /* 0x8000005e343c7221 */ /* 0x102fe40000010000 */
[----:B------:R-:W-:Y:S02]  /*2350*/  FMUL.FTZ R82, R95, R82 ;  /* 0x000000525f527220 */ /* 0x000fe40000410000 */
[--C-:B------:R-:W-:Y:S02]  /*2360*/  FADD.FTZ R62, R53, -R94.reuse ;  /* 0x8000005e353e7221 */ /* 0x100fe40000010000 */
[--C-:B------:R-:W-:Y:S02]  /*2370*/  FADD.FTZ R96, R55, -R94.reuse ;  /* 0x8000005e37607221 */ /* 0x100fe40000010000 */
[----:B------:R-:W-:-:S02]  /*2380*/  FADD.FTZ R98, R56, -R94 ;  /* 0x8000005e38627221 */ /* 0x000fc40000010000 */
[--C-:B------:R-:W-:Y:S02]  /*2390*/  FADD.FTZ R100, R57, -R94.reuse ;  /* 0x8000005e39647221 */ /* 0x100fe40000010000 */
[--C-:B------:R-:W-:Y:S02]  /*23a0*/  FADD.FTZ R102, R58, -R94.reuse ;  /* 0x8000005e3a667221 */ /* 0x100fe40000010000 */
[----:B------:R-:W-:Y:S02]  /*23b0*/  FADD.FTZ R94, R59, -R94 ;  /* 0x8000005e3b5e7221 */ /* 0x000fe40000010000 */
[----:B------:R-:W-:Y:S01]  /*23c0*/  FFMA.FTZ R61, R75, R82, R86 ;  /* 0x000000524b3d7223 */ /* 0x000fe20000010056 */
[----:B------:R-:W-:Y:S01]  /*23d0*/  HFMA2.MMA R82, -RZ, RZ, 0, 9.5367431640625e-07 ;  /* 0x00000010ff527435 */ /* 0x000fe200000001ff */
        /* <DEDUP_REMOVED lines=11> */
[----:B------:R-:W-:Y:S01]  /*2490*/  F2FP.PACK_AB R60, R83, R60 ;  /* 0x0000003c533c723e */ /* 0x000fe200000000ff */
        /* <DEDUP_REMOVED lines=8> */
.L_x_12181:
[----:B------:R-:W-:Y:S05]  /*2520*/  BSYNC B0 ;  /* 0x0000000000007941 */ /* 0x000fea0003800000 */
.L_x_12180:
[----:B01----:R-:W-:-:S05]  /*2530*/  MOV R61, 0x4 ;  /* 0x00000004003d7802 */ /* 0x003fca0000000f00 */
[----:B------:R-:W-:-:S05]  /*2540*/  IMAD R92, R61, c[0x0][0x160], R92 ;  /* 0x000058003d5c7a24 */ /* 0x000fca00078e025c */
[----:B------:R-:W-:-:S13]  /*2550*/  ISETP.GE.AND P0, PT, R92, c[0x0][0x164], PT ;  /* 0x000059005c007a0c */ /* 0x000fda0003f06270 */
[----:B-----5:R-:W-:Y:S01]  /*2560*/  @P0 CALL.REL.NOINC `(.L_x_12182) ;  /* 0x0000001000000944 */ /* 0x020fe20003c00000 */
[----:B------:R-:W-:Y:S05]  /*2570*/  BRA `(.L_x_12183) ;  /* 0xffffe13000007947 */ /* 0x000fea000383ffff */
.L_x_12182:
[----:B------:R-:W-:Y:S05]  /*2580*/  EXIT ;  /* 0x000000000000794d */ /* 0x000fea0003800000 */
.L_x_12174:
[----:B------:R-:W-:Y:S01]  /*2590*/  HFMA2.MMA R97, -RZ, RZ, 0, 5.9604644775390625e-08 ;  /* 0x00000001ff617435 */ /* 0x000fe200000001ff */
[----:B------:R-:W-:Y:S02]  /*25a0*/  MOV R62, R63 ;  /* 0x0000003f003e7202 */ /* 0x000fe40000000f00 */
[----:B------:R-:W-:Y:S02]  /*25b0*/  MOV R82, 0x1f ;  /* 0x0000001f00527802 */ /* 0x000fe40000000f00 */
[----:B------:R-:W-:Y:S02]  /*25c0*/  MOV R99, 0xffffffff ;  /* 0xffffffff00637802 */ /* 0x000fe40000000f00 */
[----:B------:R-:W-:Y:S02]  /*25d0*/  MOV R60, 0x25f0 ;  /* 0x000025f0003c7802 */ /* 0x000fe40000000f00 */
[----:B-----5:R-:W-:Y:S05]  /*25e0*/  CALL.REL.NOINC `($__internal_50_$__cuda_sm70_shflsync_bfly_p) ;  /* 0x000006c000007944 */ /* 0x020fea0003c00000 */
[----:B-1----:R-:W-:Y:S01]  /*25f0*/  MOV R60, R82 ;  /* 0x00000052003c7202 */ /* 0x002fe20000000f00 */
[----:B0-----:R-:W-:Y:S05]  /*2600*/  BRA `(.L_x_12184) ;  /* 0xfffff36000007947 */ /* 0x001fea000383ffff */
.L_x_12175:
[----:B------:R-:W-:Y:S01]  /*2610*/  HFMA2.MMA R97, -RZ, RZ, 0, 1.1920928955078125e-07 ;  /* 0x00000002ff617435 */ /* 0x000fe200000001ff */
[----:B------:R-:W-:Y:S02]  /*2620*/  MOV R62, R95 ;  /* 0x0000005f003e7202 */ /* 0x000fe40000000f00 */
[----:B------:R-:W-:-:S02]  /*2630*/  MOV R82, 0x1f ;  /* 0x0000001f00527802 */ /* 0x000fc40000000f00 */
[----:B------:R-:W-:Y:S02]  /*2640*/  MOV R99, 0xffffffff ;  /* 0xffffffff00637802 */ /* 0x000fe40000000f00 */
[----:B------:R-:W-:Y:S02]  /*2650*/  MOV R60, 0x2670 ;  /* 0x00002670003c7802 */ /* 0x000fe40000000f00 */
[----:B0----5:R-:W-:Y:S05]  /*2660*/  CALL.REL.NOINC `($__internal_50_$__cuda_sm70_shflsync_bfly_p) ;  /* 0x0000064000007944 */ /* 0x021fea0003c00000 */
[----:B0-----:R-:W-:Y:S01]  /*2670*/  HFMA2.MMA R97, -RZ, RZ, 0, 2.384185791015625e-07 ;  /* 0x00000004ff617435 */ /* 0x001fe200000001ff */
[----:B-1----:R-:W-:Y:S01]  /*2680*/  FADD.FTZ R62, R95, R82 ;  /* 0x000000525f3e7221 */ /* 0x002fe20000010000 */
[----:B------:R-:W-:Y:S02]  /*2690*/  MOV R82, 0x1f ;  /* 0x0000001f00527802 */ /* 0x000fe40000000f00 */
[----:B------:R-:W-:Y:S02]  /*26a0*/  MOV R99, 0xffffffff ;  /* 0xffffffff00637802 */ /* 0x000fe40000000f00 */
[----:B------:R-:W-:Y:S02]  /*26b0*/  MOV R60, 0x26d0 ;  /* 0x000026d0003c7802 */ /* 0x000fe40000000f00 */
[----:B------:R-:W-:Y:S05]  /*26c0*/  CALL.REL.NOINC `($__internal_50_$__cuda_sm70_shflsync_bfly_p) ;  /* 0x000005e000007944 */ /* 0x000fea0003c00000 */
[----:B0-----:R-:W-:Y:S01]  /*26d0*/  HFMA2.MMA R97, -RZ, RZ, 0, 4.76837158203125e-07 ;  /* 0x00000008ff617435 */ /* 0x001fe200000001ff */
[----:B-1----:R-:W-:Y:S01]  /*26e0*/  FADD.FTZ R62, R62, R82 ;  /* 0x000000523e3e7221 */ /* 0x002fe20000010000 */
[----:B------:R-:W-:-:S02]  /*26f0*/  MOV R82, 0x1f ;  /* 0x0000001f00527802 */ /* 0x000fc40000000f00 */
[----:B------:R-:W-:Y:S02]  /*2700*/  MOV R99, 0xffffffff ;  /* 0xffffffff00637802 */ /* 0x000fe40000000f00 */
[----:B------:R-:W-:Y:S02]  /*2710*/  MOV R60, 0x2730 ;  /* 0x00002730003c7802 */ /* 0x000fe40000000f00 */
[----:B------:R-:W-:Y:S05]  /*2720*/  CALL.REL.NOINC `($__internal_50_$__cuda_sm70_shflsync_bfly_p) ;  /* 0x0000058000007944 */ /* 0x000fea0003c00000 */
[----:B0-----:R-:W-:Y:S01]  /*2730*/  HFMA2.MMA R97, -RZ, RZ, 0, 9.5367431640625e-07 ;  /* 0x00000010ff617435 */ /* 0x001fe200000001ff */
[----:B-1----:R-:W-:Y:S01]  /*2740*/  FADD.FTZ R62, R62, R82 ;  /* 0x000000523e3e7221 */ /* 0x002fe20000010000 */
[----:B------:R-:W-:Y:S02]  /*2750*/  MOV R82, 0x1f ;  /* 0x0000001f00527802 */ /* 0x000fe40000000f00 */
[----:B------:R-:W-:Y:S02]  /*2760*/  MOV R99, 0xffffffff ;  /* 0xffffffff00637802 */ /* 0x000fe40000000f00 */
[----:B------:R-:W-:Y:S02]  /*2770*/  MOV R60, 0x2790 ;  /* 0x00002790003c7802 */ /* 0x000fe40000000f00 */
[----:B------:R-:W-:Y:S05]  /*2780*/  CALL.REL.NOINC `($__internal_50_$__cuda_sm70_shflsync_bfly_p) ;  /* 0x0000052000007944 */ /* 0x000fea0003c00000 */
        /* <DEDUP_REMOVED lines=55> */
[----:B------:R-:W-:Y:S05]  /*2b00*/  CALL.REL.NOINC `($__internal_50_$__cuda_sm70_shflsync_bfly_p) ;  /* 0x000001a000007944 */ /* 0x000fea0003c00000 */
[----:B0-----:R-:W-:Y:S01]  /*2b10*/  HFMA2.MMA R97, -RZ, RZ, 0, 1.1920928955078125e-07 ;  /* 0x00000002ff617435 */ /* 0x001fe200000001ff */
[----:B-1----:R-:W-:Y:S01]  /*2b20*/  FADD.FTZ R62, R62, R82 ;  /* 0x000000523e3e7221 */ /* 0x002fe20000010000 */
[----:B------:R-:W-:Y:S02]  /*2b30*/  MOV R82, 0x1f ;  /* 0x0000001f00527802 */ /* 0x000fe40000000f00 */
[----:B------:R-:W-:Y:S02]  /*2b40*/  MOV R99, 0xffffffff ;  /* 0xffffffff00637802 */ /* 0x000fe40000000f00 */
[----:B------:R-:W-:Y:S02]  /*2b50*/  MOV R60, 0x2b70 ;  /* 0x00002b70003c7802 */ /* 0x000fe40000000f00 */
[----:B------:R-:W-:Y:S05]  /*2b60*/  CALL.REL.NOINC `($__internal_50_$__cuda_sm70_shflsync_bfly_p) ;  /* 0x0000014000007944 */ /* 0x000fea0003c00000 */
[----:B0-----:R-:W-:Y:S01]  /*2b70*/  HFMA2.MMA R97, -RZ, RZ, 0, 2.384185791015625e-07 ;  /* 0x00000004ff617435 */ /* 0x001fe200000001ff */
[----:B-1----:R-:W-:Y:S01]  /*2b80*/  FADD.FTZ R62, R62, R82 ;  /* 0x000000523e3e7221 */ /* 0x002fe20000010000 */
[----:B------:R-:W-:Y:S02]  /*2b90*/  MOV R82, 0x1f ;  /* 0x0000001f00527802 */ /* 0x000fe40000000f00 */
[----:B------:R-:W-:-:S02]  /*2ba0*/  MOV R99, 0xffffffff ;  /* 0xffffffff00637802 */ /* 0x000fc40000000f00 */
[----:B------:R-:W-:Y:S02]  /*2bb0*/  MOV R60, 0x2bd0 ;  /* 0x00002bd0003c7802 */ /* 0x000fe40000000f00 */
[----:B------:R-:W-:Y:S05]  /*2bc0*/  CALL.REL.NOINC `($__internal_50_$__cuda_sm70_shflsync_bfly_p) ;  /* 0x000000e000007944 */ /* 0x000fea0003c00000 */
[----:B0-----:R-:W-:Y:S01]  /*2bd0*/  HFMA2.MMA R97, -RZ, RZ, 0, 4.76837158203125e-07 ;  /* 0x00000008ff617435 */ /* 0x001fe200000001ff */
[----:B-1----:R-:W-:Y:S01]  /*2be0*/  FADD.FTZ R62, R62, R82 ;  /* 0x000000523e3e7221 */ /* 0x002fe20000010000 */
[----:B------:R-:W-:Y:S02]  /*2bf0*/  MOV R82, 0x1f ;  /* 0x0000001f00527802 */ /* 0x000fe40000000f00 */
[----:B------:R-:W-:Y:S02]  /*2c00*/  MOV R99, 0xffffffff ;  /* 0xffffffff00637802 */ /* 0x000fe40000000f00 */
[----:B------:R-:W-:Y:S02]  /*2c10*/  MOV R60, 0x2c30 ;  /* 0x00002c30003c7802 */ /* 0x000fe40000000f00 */
[----:B------:R-:W-:Y:S05]  /*2c20*/  CALL.REL.NOINC `($__internal_50_$__cuda_sm70_shflsync_bfly_p) ;  /* 0x0000008000007944 */ /* 0x000fea0003c00000 */
[----:B-1----:R-:W-:Y:S01]  /*2c30*/  FADD.FTZ R95, R62, R82 ;  /* 0x000000523e5f7221 */ /* 0x002fe20000010000 */
[----:B0-----:R-:W-:Y:S01]  /*2c40*/  HFMA2.MMA R97, -RZ, RZ, 0, 9.5367431640625e-07 ;  /* 0x00000010ff617435 */ /* 0x001fe200000001ff */
[----:B------:R-:W-:Y:S02]  /*2c50*/  MOV R82, 0x1f ;  /* 0x0000001f00527802 */ /* 0x000fe40000000f00 */
[----:B------:R-:W-:-:S02]  /*2c60*/  MOV R99, 0xffffffff ;  /* 0xffffffff00637802 */ /* 0x000fc40000000f00 */
[----:B------:R-:W-:Y:S02]  /*2c70*/  MOV R62, R95 ;  /* 0x0000005f003e7202 */ /* 0x000fe40000000f00 */
[----:B------:R-:W-:Y:S02]  /*2c80*/  MOV R60, 0x2ca0 ;  /* 0x00002ca0003c7802 */ /* 0x000fe40000000f00 */
[----:B------:R-:W-:Y:S05]  /*2c90*/  CALL.REL.NOINC `($__internal_50_$__cuda_sm70_shflsync_bfly_p) ;  /* 0x0000001000007944 */ /* 0x000fea0003c00000 */
[----:B01----:R-:W-:Y:S05]  /*2ca0*/  BRA `(.L_x_12185) ;  /* 0xfffff11000007947 */ /* 0x003fea000383ffff */
        .weak           $__internal_50_$__cuda_sm70_shflsync_bfly_p
        .type           $__internal_50_$__cuda_sm70_shflsync_bfly_p,@function
        .size           $__internal_50_$__cuda_sm70_shflsync_bfly_p,(.L_x_20066 - $__internal_50_$__cuda_sm70_shflsync_bfly_p)
$__internal_50_$__cuda_sm70_shflsync_bfly_p:
[----:B------:R-:W-:Y:S01]  /*2cb0*/  HFMA2.MMA R61, -RZ, RZ, 0, 0 ;  /* 0x00000000ff3d7435 */ /* 0x000fe200000001ff */
[----:B------:R-:W-:Y:S04]  /*2cc0*/  WARPSYNC R99 ;  /* 0x0000006300007348 */ /* 0x000fe80003800000 */
[----:B------:R0:W1:Y:S01]  /*2cd0*/  SHFL.BFLY PT, R82, R62, R97, R82 ;  /* 0x0c0000613e527389 */ /* 0x00006200000e0052 */
[----:B------:R-:W-:Y:S05]  /*2ce0*/  RET.REL.NODEC R60 `(_ZN10layer_norm31ln_parallel_residual_fwd_kernelINS_13Kernel_traitsI6__halfS2_fS2_fjLj768ELj1ELj4ELj1ELj16ENS_18Kernel_traits_baseILj768ES2_S2_fS2_fjLj128EEEEELb0ELb1ELb0EEEvNS_9FwdParamsE) ;  /* 0xffffd3103c007950 */ /* 0x000fea0003c3ffff */
.L_x_12186:
        /* <DEDUP_REMOVED lines=9> */
.L_x_20066:


//--------------------- .text._ZN10layer_norm31ln_parallel_residual_fwd_kernelINS_13Kernel_traitsI6__halfS2_fS2_fjLj768ELj1ELj4ELj1ELj16ENS_18Kernel_traits_baseILj768ES2_S2_fS2_fjLj128EEEEELb0ELb1ELb1EEEvNS_9FwdParamsE --------------------------
	.section	.text._ZN10layer_norm31ln_parallel_residual_fwd_kernelINS_13Kernel_traitsI6__halfS2_fS2_fjLj768ELj1ELj4ELj1ELj16ENS_18Kernel_traits_baseILj768ES2_S2_fS2_fjLj128EEEEELb0ELb1ELb1EEEvNS_9FwdParamsE,"ax",@progbits
	.sectioninfo	@"SHI_REGISTERS=121"
	.align	128
        .global         _ZN10layer_norm31ln_parallel_residual_fwd_kernelINS_13Kernel_traitsI6__halfS2_fS2_fjLj768ELj1ELj4ELj1ELj16ENS_18Kernel_traits_baseILj768ES2_S2_fS2_fjLj128EEEEELb0ELb1ELb1EEEvNS_9FwdParamsE
        .type           _ZN10layer_norm31ln_parallel_residual_fwd_kernelINS_13Kernel_traitsI6__halfS2_fS2_fjLj768ELj1ELj4ELj1ELj16ENS_18Kernel_traits_baseILj768ES2_S2_fS2_fjLj128EEEEELb0ELb1ELb1EEEvNS_9FwdParamsE,@function
        .size           _ZN10layer_norm31ln_parallel_residual_fwd_kernelINS_13Kernel_traitsI6__halfS2_fS2_fjLj768ELj1ELj4ELj1ELj16ENS_18Kernel_traits_baseILj768ES2_S2_fS2_fjLj128EEEEELb0ELb1ELb1EEEvNS_9FwdParamsE,(.L_x_20067 - _ZN10layer_norm31ln_parallel_residual_fwd_kernelINS_13Kernel_traitsI6__halfS2_fS2_fjLj768ELj1ELj4ELj1ELj16ENS_18Kernel_traits_baseILj768ES2_S2_fS2_fjLj128EEEEELb0ELb1ELb1EEEvNS_9FwdParamsE)
        .other          _ZN10layer_norm31ln_parallel_residual_fwd_kernelINS_13Kernel_traitsI6__halfS2_fS2_fjLj768ELj1ELj4ELj1ELj16ENS_18Kernel_traits_baseILj768ES2_S2_fS2_fjLj128EEEEELb0ELb1ELb1EEEvNS_9FwdParamsE,@"STO_CUDA_ENTRY STV_DEFAULT"
_ZN10layer_norm31ln_parallel_residual_fwd_kernelINS_13Kernel_traitsI6__halfS2_fS2_fjLj768ELj1ELj4ELj1ELj16ENS_18Kernel_traits_baseILj768ES2_S2_fS2_fjLj128EEEEELb0ELb1ELb1EEEvNS_9FwdParamsE:
.text._ZN10layer_norm31ln_parallel_residual_fwd_kernelINS_13Kernel_traitsI6__halfS2_fS2_fjLj768ELj1ELj4ELj1ELj16ENS_18Kernel_traits_baseILj768ES2_S2_fS2_fjLj128EEEEELb0ELb1ELb1EEEvNS_9FwdParamsE:
        /* <DEDUP_REMOVED lines=28> */
[--C-:B------:R-:W-:Y:S01]  /*01c0*/  HADD2.F32 R0, -RZ, R12.reuse.H0_H0 ;  /* 0x2000000cff007230 */ /* 0x100fe20000004100 */
[----:B------:R-:W-:Y:S01]  /*01d0*/  LOP3.LUT R86, R86, 0x1f, RZ, 0xc0, !PT ;  /* 0x0000001f56567812 */ /* 0x000fe200078ec0ff */
[----:B------:R-:W-:Y:S01]  /*01e0*/  HADD2.F32 R2, -RZ, R12.H1_H1 ;  /* 0x3000000cff027230 */ /* 0x000fe20000004100 */
[----:B------:R-:W-:Y:S01]  /*01f0*/  ULDC.U8 UR6, c[0x0][0x1f0] ;  /* 0x00007c0000067ab9 */ /* 0x000fe20000000000 */
[----:B------:R-:W-:-:S02]  /*0200*/  HADD2.F32 R3, -RZ, R13.H0_H0 ;  /* 0x2000000dff037230 */ /* 0x000fc40000004100 */
[----:B------:R-:W-:Y:S02]  /*0210*/  HADD2.F32 R4, -RZ, R13.H1_H1 ;  /* 0x3000000dff047230 */ /* 0x000fe40000004100 */
[--C-:B------:R-:W-:Y:S02]  /*0220*/  HADD2.F32 R5, -RZ, R14.reuse.H0_H0 ;  /* 0x2000000eff057230 */ /* 0x100fe40000004100 */
[----:B------:R-:W-:Y:S02]  /*0230*/  HADD2.F32 R6, -RZ, R14.H1_H1 ;  /* 0x3000000eff067230 */ /* 0x000fe40000004100 */
[--C-:B------:R-:W-:Y:S02]  /*0240*/  HADD2.F32 R7, -RZ, R15.reuse.H0_H0 ;  /* 0x2000000fff077230 */ /* 0x100fe40000004100 */
[----:B0-----:R-:W-:Y:S02]  /*0250*/  HADD2.F32 R8, -RZ, R15.H1_H1 ;  /* 0x3000000fff087230 */ /* 0x001fe40000004100 */
        /* <DEDUP_REMOVED lines=16> */
[--C-:B--2---:R-:W-:Y:S02]  /*0360*/  HADD2.F32 R61, -RZ, R24.reuse.H0_H0 ;  /* 0x20000018ff3d7230 */ /* 0x104fe40000004100 */
[----:B------:R-:W-:Y:S02]  /*0370*/  HADD2.F32 R63, -RZ, R24.H1_H1 ;  /* 0x30000018ff3f7230 */ /* 0x000fe40000004100 */
[----:B------:R-:W-:-:S02]  /*0380*/  HADD2.F32 R62, -RZ, R25.H0_H0 ;  /* 0x20000019ff3e7230 */ /* 0x000fc40000004100 */
[----:B------:R-:W-:Y:S02]  /*0390*/  HADD2.F32 R65, -RZ, R25.H1_H1 ;  /* 0x30000019ff417230 */ /* 0x000fe40000004100 */
[--C-:B------:R-:W-:Y:S02]  /*03a0*/  HADD2.F32 R64, -RZ, R26.reuse.H0_H0 ;  /* 0x2000001aff407230 */ /* 0x100fe40000004100 */
[----:B------:R-:W-:Y:S02]  /*03b0*/  HADD2.F32 R67, -RZ, R26.H1_H1 ;  /* 0x3000001aff437230 */ /* 0x000fe40000004100 */
[--C-:B------:R-:W-:Y:S02]  /*03c0*/  HADD2.F32 R66, -RZ, R27.reuse.H0_H0 ;  /* 0x2000001bff427230 */ /* 0x100fe40000004100 */
[----:B------:R-:W-:Y:S02]  /*03d0*/  HADD2.F32 R69, -RZ, R27.H1_H1 ;  /* 0x3000001bff457230 */ /* 0x000fe40000004100 */
[----:B---3--:R-:W-:-:S02]  /*03e0*/  HADD2.F32 R68, -RZ, R28.H0_H0 ;  /* 0x2000001cff447230 */ /* 0x008fc40000004100 */
[----:B------:R-:W-:Y:S02]  /*03f0*/  HADD2.F32 R71, -RZ, R28.H1_H1 ;  /* 0x3000001cff477230 */ /* 0x000fe40000004100 */
[--C-:B------:R-:W-:Y:S02]  /*0400*/  HADD2.F32 R70, -RZ, R29.reuse.H0_H0 ;  /* 0x2000001dff467230 */ /* 0x100fe40000004100 */
[----:B------:R-:W-:Y:S02]  /*0410*/  HADD2.F32 R73, -RZ, R29.H1_H1 ;  /* 0x3000001dff497230 */ /* 0x000fe40000004100 */
[--C-:B------:R-:W-:Y:S02]  /*0420*/  HADD2.F32 R72, -RZ, R30.reuse.H0_H0 ;  /* 0x2000001eff487230 */ /* 0x100fe40000004100 */
[----:B------:R-:W-:Y:S02]  /*0430*/  HADD2.F32 R75, -RZ, R30.H1_H1 ;  /* 0x3000001eff4b7230 */ /* 0x000fe40000004100 */
[----:B------:R-:W-:-:S02]  /*0440*/  HADD2.F32 R74, -RZ, R31.H0_H0 ;  /* 0x2000001fff4a7230 */ /* 0x000fc40000004100 */
[----:B------:R-:W-:Y:S02]  /*0450*/  HADD2.F32 R77, -RZ, R31.H1_H1 ;  /* 0x3000001fff4d7230 */ /* 0x000fe40000004100 */
[--C-:B----4-:R-:W-:Y:S02]  /*0460*/  HADD2.F32 R76, -RZ, R32.reuse.H0_H0 ;  /* 0x20000020ff4c7230 */ /* 0x110fe40000004100 */
[----:B------:R-:W-:Y:S02]  /*0470*/  HADD2.F32 R79, -RZ, R32.H1_H1 ;  /* 0x30000020ff4f7230 */ /* 0x000fe40000004100 */
[--C-:B------:R-:W-:Y:S02]  /*0480*/  HADD2.F32 R78, -RZ, R33.reuse.H0_H0 ;  /* 0x20000021ff4e7230 */ /* 0x100fe40000004100 */
[----:B------:R-:W-:Y:S02]  /*0490*/  HADD2.F32 R83, -RZ, R33.H1_H1 ;  /* 0x30000021ff537230 */ /* 0x000fe40000004100 */
[----:B------:R-:W-:-:S02]  /*04a0*/  HADD2.F32 R82, -RZ, R34.H0_H0 ;  /* 0x20000022ff527230 */ /* 0x000fc40000004100 */
[----:B------:R-:W-:Y:S02]  /*04b0*/  HADD2.F32 R85, -RZ, R34.H1_H1 ;  /* 0x30000022ff557230 */ /* 0x000fe40000004100 */
[--C-:B------:R-:W-:Y:S02]  /*04c0*/  HADD2.F32 R84, -RZ, R35.reuse.H0_H0 ;  /* 0x20000023ff547230 */ /* 0x100fe40000004100 */
[----:B------:R-:W-:Y:S02]  /*04d0*/  HADD2.F32 R87, -RZ, R35.H1_H1 ;  /* 0x30000023ff577230 */ /* 0x000fe40000004100 */
.L_x_12238:
[----:B------:R-:W-:Y:S01]  /*04e0*/  IMAD R24, R88, c[0x0][0x168], RZ ;  /* 0x00005a0058187a24 */ /* 0x000fe200078e02ff */
[----:B------:R-:W-:Y:S01]  /*04f0*/  ISETP.NE.U32.AND P0, PT, RZ, c[0x0][0x178], PT ;  /* 0x00005e00ff007a0c */ /* 0x000fe20003f05070 */
[----:B------:R-:W-:Y:S01]  /*0500*/  HFMA2.MMA R56, -RZ, RZ, 0, 9.5367431640625e-07 ;  /* 0x00000010ff387435 */ /* 0x000fe200000001ff */
[----:B------:R-:W-:Y:S02]  /*0510*/  ISETP.NE.U32.AND P1, PT, RZ, c[0x0][0x180], PT ;  /* 0x00006000ff007a0c */ /* 0x000fe40003f25070 */
[----:B------:R-:W-:Y:S02]  /*0520*/  SHF.R.S32.HI R25, RZ, 0x1f, R24 ;  /* 0x0000001fff197819 */ /* 0x000fe40000011418 */
[----:B------:R-:W-:-:S02]  /*0530*/  ISETP.NE.AND.EX P0, PT, RZ, c[0x0][0x17c], PT, P0 ;  /* 0x00005f00ff007a0c */ /* 0x000fc40003f05300 */
        /* <DEDUP_REMOVED lines=19> */
.L_x_12187:
[----:B0----5:R-:W-:-:S05]  /*0670*/  HADD2.F32 R25, -RZ, R52.H0_H0 ;  /* 0x20000034ff197230 */ /* 0x021fca0000004100 */
[----:B------:R-:W-:-:S04]  /*0680*/  FADD.FTZ R40, R40, R25 ;  /* 0x0000001928287221 */ /* 0x000fc80000010000 */
[----:B------:R-:W-:Y:S02]  /*0690*/  @P1 FADD.FTZ R40, R48, R40 ;  /* 0x0000002830281221 */ /* 0x000fe40000010000 */
.L_x_12188:
[----:B------:R-:W-:Y:S01]  /*06a0*/  HADD2.F32 R41, -RZ, R36.H1_H1 ;  /* 0x30000024ff297230 */ /* 0x000fe20000004100 */
[----:B------:R-:W-:Y:S05]  /*06b0*/  @P2 BRA `(.L_x_12189) ;  /* 0x0000003000002947 */ /* 0x000fea0003800000 */
[----:B------:R-:W-:Y:S05]  /*06c0*/  @!P1 BRA `(.L_x_12190) ;  /* 0x0000005000009947 */ /* 0x000fea0003800000 */
[----:B-----5:R-:W-:Y:S01]  /*06d0*/  FADD.FTZ R41, R49, R41 ;  /* 0x0000002931297221 */ /* 0x020fe20000010000 */
[----:B------:R-:W-:Y:S05]  /*06e0*/  BRA `(.L_x_12190) ;  /* 0x0000003000007947 */ /* 0x000fea0003800000 */
.L_x_12189:
[----:B-----5:R-:W-:-:S05]  /*06f0*/  HADD2.F32 R24, -RZ, R52.H1_H1 ;  /* 0x30000034ff187230 */ /* 0x020fca0000004100 */
[----:B------:R-:W-:-:S04]  /*0700*/  FADD.FTZ R41, R41, R24 ;  /* 0x0000001829297221 */ /* 0x000fc80000010000 */
[----:B------:R-:W-:Y:S02]  /*0710*/  @P1 FADD.FTZ R41, R49, R41 ;  /* 0x0000002931291221 */ /* 0x000fe40000010000 */
.L_x_12190:
[----:B------:R-:W-:Y:S01]  /*0720*/  HADD2.F32 R42, -RZ, R37.H0_H0 ;  /* 0x20000025ff2a7230 */ /* 0x000fe20000004100 */
[----:B------:R-:W-:Y:S05]  /*0730*/  @P2 BRA `(.L_x_12191) ;  /* 0x0000003000002947 */ /* 0x000fea0003800000 */
[----:B------:R-:W-:Y:S05]  /*0740*/  @!P1 BRA `(.L_x_12192) ;  /* 0x0000005000009947 */ /* 0x000fea0003800000 */
[----:B-----5:R-:W-:Y:S01]  /*0750*/  FADD.FTZ R42, R50, R42 ;  /* 0x0000002a322a7221 */ /* 0x020fe20000010000 */
[----:B------:R-:W-:Y:S05]  /*0760*/  BRA `(.L_x_12192) ;  /* 0x0000003000007947 */ /* 0x000fea0003800000 */
.L_x_12191:
[----:B-----5:R-:W-:-:S05]  /*0770*/  HADD2.F32 R25, -RZ, R53.H0_H0 ;  /* 0x20000035ff197230 */ /* 0x020fca0000004100 */
[----:B------:R-:W-:-:S04]  /*0780*/  FADD.FTZ R42, R42, R25 ;  /* 0x000000192a2a7221 */ /* 0x000fc80000010000 */
[----:B------:R-:W-:Y:S02]  /*0790*/  @P1 FADD.FTZ R42, R50, R42 ;  /* 0x0000002a322a1221 */ /* 0x000fe40000010000 */
.L_x_12192:
[----:B------:R-:W-:Y:S01]  /*07a0*/  HADD2.F32 R43, -RZ, R37.H1_H1 ;  /* 0x30000025ff2b7230 */ /* 0x000fe20000004100 */
[----:B------:R-:W-:Y:S05]  /*07b0*/  @P2 BRA `(.L_x_12193) ;  /* 0x0000003000002947 */ /* 0x000fea0003800000 */
[----:B------:R-:W-:Y:S05]  /*07c0*/  @!P1 BRA `(.L_x_12194) ;  /* 0x0000005000009947 */ /* 0x000fea0003800000 */
[----:B-----5:R-:W-:Y:S01]  /*07d0*/  FADD.FTZ R43, R51, R43 ;  /* 0x0000002b332b7221 */ /* 0x020fe20000010000 */
[----:B------:R-:W-:Y:S05]  /*07e0*/  BRA `(.L_x_12194) ;  /* 0x0000003000007947 */ /* 0x000fea0003800000 */
.L_x_12193:
[----:B-----5:R-:W-:-:S05]  /*07f0*/  HADD2.F32 R24, -RZ, R53.H1_H1 ;  /* 0x30000035ff187230 */ /* 0x020fca0000004100 */
[----:B------:R-:W-:-:S04]  /*0800*/  FADD.FTZ R43, R43, R24 ;  /* 0x000000182b2b7221 */ /* 0x000fc80000010000 */
[----:B------:R-:W-:Y:S02]  /*0810*/  @P1 FADD.FTZ R43, R51, R43 ;  /* 0x0000002b332b1221 */ /* 0x000fe40000010000 */
.L_x_12194:
[----:B------:R-:W-:Y:S01]  /*0820*/  HADD2.F32 R36, -RZ, R38.H0_H0 ;  /* 0x20000026ff247230 */ /* 0x000fe20000004100 */
[----:B------:R-:W-:Y:S05]  /*0830*/  @P2 BRA `(.L_x_12195) ;  /* 0x0000003000002947 */ /* 0x000fea0003800000 */
[----:B------:R-:W-:Y:S05]  /*0840*/  @!P1 BRA `(.L_x_12196) ;  /* 0x0000005000009947 */ /* 0x000fea0003800000 */
[----:B-----5:R-:W-:Y:S01]  /*0850*/  FADD.FTZ R36, R44, R36 ;  /* 0x000000242c247221 */ /* 0x020fe20000010000 */
[----:B------:R-:W-:Y:S05]  /*0860*/  BRA `(.L_x_12196) ;  /* 0x0000003000007947 */ /* 0x000fea0003800000 */
.L_x_12195:
[----:B-----5:R-:W-:-:S05]  /*0870*/  HADD2.F32 R25, -RZ, R54.H0_H0 ;  /* 0x20000036ff197230 */ /* 0x020fca0000004100 */
[----:B------:R-:W-:-:S04]  /*0880*/  FADD.FTZ R36, R36, R25 ;  /* 0x0000001924247221 */ /* 0x000fc80000010000 */
[----:B------:R-:W-:Y:S02]  /*0890*/  @P1 FADD.FTZ R36, R44, R36 ;  /* 0x000000242c241221 */ /* 0x000fe40000010000 */
.L_x_12196:
[----:B------:R-:W-:Y:S01]  /*08a0*/  HADD2.F32 R37, -RZ, R38.H1_H1 ;  /* 0x30000026ff257230 */ /* 0x000fe20000004100 */
[----:B------:R-:W-:Y:S05]  /*08b0*/  @P2 BRA `(.L_x_12197) ;  /* 0x0000003000002947 */ /* 0x000fea0003800000 */
[----:B------:R-:W-:Y:S05]  /*08c0*/  @!P1 BRA `(.L_x_12198) ;  /* 0x0000005000009947 */ /* 0x000fea0003800000 */
[----:B-----5:R-:W-:Y:S01]  /*08d0*/  FADD.FTZ R37, R45, R37 ;  /* 0x000000252d257221 */ /* 0x020fe20000010000 */
[----:B------:R-:W-:Y:S05]  /*08e0*/  BRA `(.L_x_12198) ;  /* 0x0000003000007947 */ /* 0x000fea0003800000 */
.L_x_12197:
[----:B-----5:R-:W-:-:S05]  /*08f0*/  HADD2.F32 R24, -RZ, R54.H1_H1 ;  /* 0x30000036ff187230 */ /* 0x020fca0000004100 */
[----:B------:R-:W-:-:S04]  /*0900*/  FADD.FTZ R37, R37, R24 ;  /* 0x0000001825257221 */ /* 0x000fc80000010000 */
[----:B------:R-:W-:Y:S02]  /*0910*/  @P1 FADD.FTZ R37, R45, R37 ;  /* 0x000000252d251221 */ /* 0x000fe40000010000 */
.L_x_12198:
[----:B------:R-:W-:Y:S01]  /*0920*/  HADD2.F32 R38, -RZ, R39.H0_H0 ;  /* 0x20000027ff267230 */ /* 0x000fe20000004100 */
[----:B------:R-:W-:Y:S05]  /*0930*/  @P2 BRA `(.L_x_12199) ;  /* 0x0000003000002947 */ /* 0x000fea0003800000 */
[----:B------:R-:W-:Y:S05]  /*0940*/  @!P1 BRA `(.L_x_12200) ;  /* 0x0000005000009947 */ /* 0x000fea0003800000 */
[----:B-----5:R-:W-:Y:S01]  /*0950*/  FADD.FTZ R38, R46, R38 ;  /* 0x000000262e267221 */ /* 0x020fe20000010000 */
[----:B------:R-:W-:Y:S05]  /*0960*/  BRA `(.L_x_12200) ;  /* 0x0000003000007947 */ /* 0x000fea0003800000 */
.L_x_12199:
[----:B-----5:R-:W-:-:S05]  /*0970*/  HADD2.F32 R25, -RZ, R55.H0_H0 ;  /* 0x20000037ff197230 */ /* 0x020fca0000004100 */
[----:B------:R-:W-:-:S04]  /*0980*/  FADD.FTZ R38, R38, R25 ;  /* 0x0000001926267221 */ /* 0x000fc80000010000 */
[----:B------:R-:W-:Y:S02]  /*0990*/  @P1 FADD.FTZ R38, R46, R38 ;  /* 0x000000262e261221 */ /* 0x000fe40000010000 */
.L_x_12200:
[----:B------:R-:W-:Y:S01]  /*09a0*/  HADD2.F32 R39, -RZ, R39.H1_H1 ;  /* 0x30000027ff277230 */ /* 0x000fe20000004100 */
[----:B------:R-:W-:Y:S05]  /*09b0*/  @P2 BRA `(.L_x_12201) ;  /* 0x0000003000002947 */ /* 0x000fea0003800000 */
[----:B------:R-:W-:Y:S05]  /*09c0*/  @!P1 BRA `(.L_x_12202) ;  /* 0x0000005000009947 */ /* 0x000fea0003800000 */
[----:B-----5:R-:W-:Y:S01]  /*09d0*/  FADD.FTZ R39, R47, R39 ;  /* 0x000000272f277221 */ /* 0x020fe20000010000 */
[----:B------:R-:W-:Y:S05]  /*09e0*/  BRA `(.L_x_12202) ;  /* 0x0000003000007947 */ /* 0x000fea0003800000 */
.L_x_12201:
[----:B-----5:R-:W-:-:S05]  /*09f0*/  HADD2.F32 R24, -RZ, R55.H1_H1 ;  /* 0x30000037ff187230 */ /* 0x020fca0000004100 */
[----:B------:R-:W-:-:S04]  /*0a00*/  FADD.FTZ R39, R39, R24 ;  /* 0x0000001827277221 */ /* 0x000fc80000010000 */
[----:B------:R-:W-:Y:S02]  /*0a10*/  @P1 FADD.FTZ R39, R47, R39 ;  /* 0x000000272f271221 */ /* 0x000fe40000010000 */
.L_x_12202:
        /* <DEDUP_REMOVED lines=19> */
.L_x_12203:
[----:B0----5:R-:W-:-:S05]  /*0b50*/  HADD2.F32 R25, -RZ, R52.H0_H0 ;  /* 0x20000034ff197230 */ /* 0x021fca0000004100 */
[----:B------:R-:W-:-:S04]  /*0b60*/  FADD.FTZ R32, R25, R32 ;  /* 0x0000002019207221 */ /* 0x000fc80000010000 */
[----:B------:R-:W-:Y:S02]  /*0b70*/  @P1 FADD.FTZ R32, R48, R32 ;  /* 0x0000002030201221 */ /* 0x000fe40000010000 */
.L_x_12204:
[----:B------:R-:W-:Y:S01]  /*0b80*/  HADD2.F32 R33, -RZ, R28.H1_H1 ;  /* 0x3000001cff217230 */ /* 0x000fe20000004100 */
[----:B------:R-:W-:Y:S05]  /*0b90*/  @P2 BRA `(.L_x_12205) ;  /* 0x0000003000002947 */ /* 0x000fea0003800000 */
[----:B------:R-:W-:Y:S05]  /*0ba0*/  @!P1 BRA `(.L_x_12206) ;  /* 0x0000005000009947 */ /* 0x000fea0003800000 */
[----:B-----5:R-:W-:Y:S01]  /*0bb0*/  FADD.FTZ R33, R49, R33 ;  /* 0x0000002131217221 */ /* 0x020fe20000010000 */
[----:B------:R-:W-:Y:S05]  /*0bc0*/  BRA `(.L_x_12206) ;  /* 0x0000003000007947 */ /* 0x000fea0003800000 */
.L_x_12205:
[----:B-----5:R-:W-:-:S05]  /*0bd0*/  HADD2.F32 R24, -RZ, R52.H1_H1 ;  /* 0x30000034ff187230 */ /* 0x020fca0000004100 */
[----:B------:R-:W-:-:S04]  /*0be0*/  FADD.FTZ R33, R24, R33 ;  /* 0x0000002118217221 */ /* 0x000fc80000010000 */
[----:B------:R-:W-:Y:S02]  /*0bf0*/  @P1 FADD.FTZ R33, R49, R33 ;  /* 0x0000002131211221 */ /* 0x000fe40000010000 */
.L_x_12206:
[----:B------:R-:W-:Y:S01]  /*0c00*/  HADD2.F32 R34, -RZ, R29.H0_H0 ;  /* 0x2000001dff227230 */ /* 0x000fe20000004100 */
[----:B------:R-:W-:Y:S05]  /*0c10*/  @P2 BRA `(.L_x_12207) ;  /* 0x0000003000002947 */ /* 0x000fea0003800000 */
[----:B------:R-:W-:Y:S05]  /*0c20*/  @!P1 BRA `(.L_x_12208) ;  /* 0x0000005000009947 */ /* 0x000fea0003800000 */
[----:B-----5:R-:W-:Y:S01]  /*0c30*/  FADD.FTZ R34, R50, R34 ;  /* 0x0000002232227221 */ /* 0x020fe20000010000 */
[----:B------:R-:W-:Y:S05]  /*0c40*/  BRA `(.L_x_12208) ;  /* 0x0000003000007947 */ /* 0x000fea0003800000 */
.L_x_12207:
[----:B-----5:R-:W-:-:S05]  /*0c50*/  HADD2.F32 R25, -RZ, R53.H0_H0 ;  /* 0x20000035ff197230 */ /* 0x020fca0000004100 */
[----:B------:R-:W-:-:S04]  /*0c60*/  FADD.FTZ R34, R25, R34 ;  /* 0x0000002219227221 */ /* 0x000fc80000010000 */
[----:B------:R-:W-:Y:S02]  /*0c70*/  @P1 FADD.FTZ R34, R50, R34 ;  /* 0x0000002232221221 */ /* 0x000fe40000010000 */
.L_x_12208:
[----:B------:R-:W-:Y:S01]  /*0c80*/  HADD2.F32 R35, -RZ, R29.H1_H1 ;  /* 0x3000001dff237230 */ /* 0x000fe20000004100 */
[----:B------:R-:W-:Y:S05]  /*0c90*/  @P2 BRA `(.L_x_12209) ;  /* 0x0000003000002947 */ /* 0x000fea0003800000 */
[----:B------:R-:W-:Y:S05]  /*0ca0*/  @!P1 BRA `(.L_x_12210) ;  /* 0x0000005000009947 */ /* 0x000fea0003800000 */
[----:B-----5:R-:W-:Y:S01]  /*0cb0*/  FADD.FTZ R35, R51, R35 ;  /* 0x0000002333237221 */ /* 0x020fe20000010000 */
[----:B------:R-:W-:Y:S05]  /*0cc0*/  BRA `(.L_x_12210) ;  /* 0x0000003000007947 */ /* 0x000fea0003800000 */
.L_x_12209:
[----:B-----5:R-:W-:-:S05]  /*0cd0*/  HADD2.F32 R24, -RZ, R53.H1_H1 ;  /* 0x30000035ff187230 */ /* 0x020fca0000004100 */
[----:B------:R-:W-:-:S04]  /*0ce0*/  FADD.FTZ R35, R24, R35 ;  /* 0x0000002318237221 */ /* 0x000fc80000010000 */
[----:B------:R-:W-:Y:S02]  /*0cf0*/  @P1 FADD.FTZ R35, R51, R35 ;  /* 0x0000002333231221 */ /* 0x000fe40000010000 */
.L_x_12210:
[----:B------:R-:W-:Y:S01]  /*0d00*/  HADD2.F32 R28, -RZ, R30.H0_H0 ;  /* 0x2000001eff1c7230 */ /* 0x000fe20000004100 */
[----:B------:R-:W-:Y:S05]  /*0d10*/  @P2 BRA `(.L_x_12211) ;  /* 0x0000003000002947 */ /* 0x000fea0003800000 */
[----:B------:R-:W-:Y:S05]  /*0d20*/  @!P1 BRA `(.L_x_12212) ;  /* 0x0000005000009947 */ /* 0x000fea0003800000 */
[----:B-----5:R-:W-:Y:S01]  /*0d30*/  FADD.FTZ R28, R44, R28 ;  /* 0x0000001c2c1c7221 */ /* 0x020fe20000010000 */
[----:B------:R-:W-:Y:S05]  /*0d40*/  BRA `(.L_x_12212) ;  /* 0x0000003000007947 */ /* 0x000fea0003800000 */
.L_x_12211:
[----:B-----5:R-:W-:-:S05]  /*0d50*/  HADD2.F32 R25, -RZ, R54.H0_H0 ;  /* 0x20000036ff197230 */ /* 0x020fca0000004100 */
[----:B------:R-:W-:-:S04]  /*0d60*/  FADD.FTZ R28, R25, R28 ;  /* 0x0000001c191c7221 */ /* 0x000fc80000010000 */
[----:B------:R-:W-:Y:S02]  /*0d70*/  @P1 FADD.FTZ R28, R44, R28 ;  /* 0x0000001c2c1c1221 */ /* 0x000fe40000010000 */
.L_x_12212:
[----:B------:R-:W-:Y:S01]  /*0d80*/  HADD2.F32 R29, -RZ, R30.H1_H1 ;  /* 0x3000001eff1d7230 */ /* 0x000fe20000004100 */
[----:B------:R-:W-:Y:S05]  /*0d90*/  @P2 BRA `(.L_x_12213) ;  /* 0x0000003000002947 */ /* 0x000fea0003800000 */
[----:B------:R-:W-:Y:S05]  /*0da0*/  @!P1 BRA `(.L_x_12214) ;  /* 0x0000005000009947 */ /* 0x000fea0003800000 */
[----:B-----5:R-:W-:Y:S01]  /*0db0*/  FADD.FTZ R29, R45, R29 ;  /* 0x0000001d2d1d7221 */ /* 0x020fe20000010000 */
[----:B------:R-:W-:Y:S05]  /*0dc0*/  BRA `(.L_x_12214) ;  /* 0x0000003000007947 */ /* 0x000fea0003800000 */
.L_x_12213:
[----:B-----5:R-:W-:-:S05]  /*0dd0*/  HADD2.F32 R24, -RZ, R54.H1_H1 ;  /* 0x30000036ff187230 */ /* 0x020fca0000004100 */
[----:B------:R-:W-:-:S04]  /*0de0*/  FADD.FTZ R29, R24, R29 ;  /* 0x0000001d181d7221 */ /* 0x000fc80000010000 */
[----:B------:R-:W-:Y:S02]  /*0df0*/  @P1 FADD.FTZ R29, R45, R29 ;  /* 0x0000001d2d1d1221 */ /* 0x000fe40000010000 */
.L_x_12214:
[----:B------:R-:W-:Y:S01]  /*0e00*/  HADD2.F32 R30, -RZ, R31.H0_H0 ;  /* 0x2000001fff1e7230 */ /* 0x000fe20000004100 */
[----:B------:R-:W-:Y:S05]  /*0e10*/  @P2 BRA `(.L_x_12215) ;  /* 0x0000003000002947 */ /* 0x000fea0003800000 */
[----:B------:R-:W-:Y:S05]  /*0e20*/  @!P1 BRA `(.L_x_12216) ;  /* 0x0000005000009947 */ /* 0x000fea0003800000 */
[----:B-----5:R-:W-:Y:S01]  /*0e30*/  FADD.FTZ R30, R46, R30 ;  /* 0x0000001e2e1e7221 */ /* 0x020fe20000010000 */
[----:B------:R-:W-:Y:S05]  /*0e40*/  BRA `(.L_x_12216) ;  /* 0x0000003000007947 */ /* 0x000fea0003800000 */
.L_x_12215:
[----:B-----5:R-:W-:-:S05]  /*0e50*/  HADD2.F32 R25, -RZ, R55.H0_H0 ;  /* 0x20000037ff197230 */ /* 0x020fca0000004100 */
[----:B------:R-:W-:-:S04]  /*0e60*/  FADD.FTZ R30, R25, R30 ;  /* 0x0000001e191e7221 */ /* 0x000fc80000010000 */
[----:B------:R-:W-:Y:S02]  /*0e70*/  @P1 FADD.FTZ R30, R46, R30 ;  /* 0x0000001e2e1e1221 */ /* 0x000fe40000010000 */
.L_x_12216:
[----:B------:R-:W-:Y:S01]  /*0e80*/  HADD2.F32 R31, -RZ, R31.H1_H1 ;  /* 0x3000001fff1f7230 */ /* 0x000fe20000004100 */
[----:B------:R-:W-:Y:S05]  /*0e90*/  @P2 BRA `(.L_x_12217) ;  /* 0x0000003000002947 */ /* 0x000fea0003800000 */
[----:B------:R-:W-:Y:S05]  /*0ea0*/  @!P1 BRA `(.L_x_12218) ;  /* 0x0000005000009947 */ /* 0x000fea0003800000 */
[----:B-----5:R-:W-:Y:S01]  /*0eb0*/  FADD.FTZ R31, R47, R31 ;  /* 0x0000001f2f1f7221 */ /* 0x020fe20000010000 */
[----:B------:R-:W-:Y:S05]  /*0ec0*/  BRA `(.L_x_12218) ;  /* 0x0000003000007947 */ /* 0x000fea0003800000 */
.L_x_12217:
[----:B-----5:R-:W-:-:S05]  /*0ed0*/  HADD2.F32 R24, -RZ, R55.H1_H1 ;  /* 0x30000037ff187230 */ /* 0x020fca0000004100 */
[----:B------:R-:W-:-:S04]  /*0ee0*/  FADD.FTZ R31, R24, R31 ;  /* 0x0000001f181f7221 */ /* 0x000fc80000010000 */
[----:B------:R-:W-:Y:S02]  /*0ef0*/  @P1 FADD.FTZ R31, R47, R31 ;  /* 0x0000001f2f1f1221 */ /* 0x000fe40000010000 */
.L_x_12218:
        /* <DEDUP_REMOVED lines=19> */
.L_x_12219:
[----:B0----5:R-:W-:-:S05]  /*1030*/  HADD2.F32 R25, -RZ, R52.H0_H0 ;  /* 0x20000034ff197230 */ /* 0x021fca0000004100 */
[----:B------:R-:W-:-:S04]  /*1040*/  FADD.FTZ R24, R25, R24 ;  /* 0x0000001819187221 */ /* 0x000fc80000010000 */
[----:B------:R-:W-:Y:S02]  /*1050*/  @P1 FADD.FTZ R24, R48, R24 ;  /* 0x0000001830181221 */ /* 0x000fe40000010000 */
.L_x_12220:
[----:B------:R-:W-:Y:S01]  /*1060*/  HADD2.F32 R25, -RZ, R56.H1_H1 ;  /* 0x30000038ff197230 */ /* 0x000fe20000004100 */
[----:B------:R-:W-:Y:S05]  /*1070*/  @P2 BRA `(.L_x_12221) ;  /* 0x0000003000002947 */ /* 0x000fea0003800000 */
[----:B------:R-:W-:Y:S05]  /*1080*/  @!P1 BRA `(.L_x_12222) ;  /* 0x0000005000009947 */ /* 0x000fea0003800000 */
[----:B-----5:R-:W-:Y:S01]  /*1090*/  FADD.FTZ R25, R49, R25 ;  /* 0x0000001931197221 */ /* 0x020fe20000010000 */
[----:B------:R-:W-:Y:S05]  /*10a0*/  BRA `(.L_x_12222) ;  /* 0x0000003000007947 */ /* 0x000fea0003800000 */
.L_x_12221:
[----:B-----5:R-:W-:-:S05]  /*10b0*/  HADD2.F32 R26, -RZ, R52.H1_H1 ;  /* 0x30000034ff1a7230 */ /* 0x020fca0000004100 */
[----:B------:R-:W-:-:S04]  /*10c0*/  FADD.FTZ R25, R26, R25 ;  /* 0x000000191a197221 */ /* 0x000fc80000010000 */
[----:B------:R-:W-:Y:S02]  /*10d0*/  @P1 FADD.FTZ R25, R49, R25 ;  /* 0x0000001931191221 */ /* 0x000fe40000010000 */
.L_x_12222:
[----:B------:R-:W-:Y:S01]  /*10e0*/  HADD2.F32 R26, -RZ, R57.H0_H0 ;  /* 0x20000039ff1a7230 */ /* 0x000fe20000004100 */
[----:B------:R-:W-:Y:S05]  /*10f0*/  @P2 BRA `(.L_x_12223) ;  /* 0x0000003000002947 */ /* 0x000fea0003800000 */
[----:B------:R-:W-:Y:S05]  /*1100*/  @!P1 BRA `(.L_x_12224) ;  /* 0x0000005000009947 */ /* 0x000fea0003800000 */
[----:B-----5:R-:W-:Y:S01]  /*1110*/  FADD.FTZ R26, R50, R26 ;  /* 0x0000001a321a7221 */ /* 0x020fe20000010000 */
[----:B------:R-:W-:Y:S05]  /*1120*/  BRA `(.L_x_12224) ;  /* 0x0000003000007947 */ /* 0x000fea0003800000 */
.L_x_12223:
[----:B-----5:R-:W-:-:S05]  /*1130*/  HADD2.F32 R27, -RZ, R53.H0_H0 ;  /* 0x20000035ff1b7230 */ /* 0x020fca0000004100 */
[----:B------:R-:W-:-:S04]  /*1140*/  FADD.FTZ R26, R27, R26 ;  /* 0x0000001a1b1a7221 */ /* 0x000fc80000010000 */
[----:B------:R-:W-:Y:S02]  /*1150*/  @P1 FADD.FTZ R26, R50, R26 ;  /* 0x0000001a321a1221 */ /* 0x000fe40000010000 */
.L_x_12224:
[----:B------:R-:W-:Y:S01]  /*1160*/  HADD2.F32 R27, -RZ, R57.H1_H1 ;  /* 0x30000039ff1b7230 */ /* 0x000fe20000004100 */
[----:B------:R-:W-:Y:S05]  /*1170*/  @P2 BRA `(.L_x_12225) ;  /* 0x0000003000002947 */ /* 0x000fea0003800000 */
[----:B------:R-:W-:Y:S05]  /*1180*/  @!P1 BRA `(.L_x_12226) ;  /* 0x0000005000009947 */ /* 0x000fea0003800000 */
[----:B-----5:R-:W-:Y:S01]  /*1190*/  FADD.FTZ R27, R51, R27 ;  /* 0x0000001b331b7221 */ /* 0x020fe20000010000 */
[----:B------:R-:W-:Y:S05]  /*11a0*/  BRA `(.L_x_12226) ;  /* 0x0000003000007947 */ /* 0x000fea0003800000 */
.L_x_12225:
[----:B-----5:R-:W-:-:S05]  /*11b0*/  HADD2.F32 R56, -RZ, R53.H1_H1 ;  /* 0x30000035ff387230 */ /* 0x020fca0000004100 */
[----:B------:R-:W-:-:S04]  /*11c0*/  FADD.FTZ R27, R56, R27 ;  /* 0x0000001b381b7221 */ /* 0x000fc80000010000 */
[----:B------:R-:W-:Y:S02]  /*11d0*/  @P1 FADD.FTZ R27, R51, R27 ;  /* 0x0000001b331b1221 */ /* 0x000fe40000010000 */
.L_x_12226:
[----:B------:R-:W-:Y:S01]  /*11e0*/  HADD2.F32 R56, -RZ, R58.H0_H0 ;  /* 0x2000003aff387230 */ /* 0x000fe20000004100 */
[----:B------:R-:W-:Y:S05]  /*11f0*/  @P2 BRA `(.L_x_12227) ;  /* 0x0000003000002947 */ /* 0x000fea0003800000 */
[----:B------:R-:W-:Y:S05]  /*1200*/  @!P1 BRA `(.L_x_12228) ;  /* 0x0000005000009947 */ /* 0x000fea0003800000 */
[----:B-----5:R-:W-:Y:S01]  /*1210*/  FADD.FTZ R56, R44, R56 ;  /* 0x000000382c387221 */ /* 0x020fe20000010000 */
[----:B------:R-:W-:Y:S05]  /*1220*/  BRA `(.L_x_12228) ;  /* 0x0000003000007947 */ /* 0x000fea0003800000 */
.L_x_12227:
[----:B-----5:R-:W-:-:S05]  /*1230*/  HADD2.F32 R57, -RZ, R54.H0_H0 ;  /* 0x20000036ff397230 */ /* 0x020fca0000004100 */
[----:B------:R-:W-:-:S04]  /*1240*/  FADD.FTZ R56, R57, R56 ;  /* 0x0000003839387221 */ /* 0x000fc80000010000 */
[----:B------:R-:W-:Y:S02]  /*1250*/  @P1 FADD.FTZ R56, R44, R56 ;  /* 0x000000382c381221 */ /* 0x000fe40000010000 */
.L_x_12228:
[----:B------:R-:W-:Y:S01]  /*1260*/  HADD2.F32 R57, -RZ, R58.H1_H1 ;  /* 0x3000003aff397230 */ /* 0x000fe20000004100 */
[----:B------:R-:W-:Y:S05]  /*1270*/  @P2 BRA `(.L_x_12229) ;  /* 0x0000003000002947 */ /* 0x000fea0003800000 */
[----:B------:R-:W-:Y:S05]  /*1280*/  @!P1 BRA `(.L_x_12230) ;  /* 0x0000005000009947 */ /* 0x000fea0003800000 */
[----:B-----5:R-:W-:Y:S01]  /*1290*/  FADD.FTZ R57, R45, R57 ;  /* 0x000000392d397221 */ /* 0x020fe20000010000 */
[----:B------:R-:W-:Y:S05]  /*12a0*/  BRA `(.L_x_12230) ;  /* 0x0000003000007947 */ /* 0x000fea0003800000 */
.L_x_12229:
[----:B-----5:R-:W-:-:S05]  /*12b0*/  HADD2.F32 R58, -RZ, R54.H1_H1 ;  /* 0x30000036ff3a7230 */ /* 0x020fca0000004100 */
[----:B------:R-:W-:-:S04]  /*12c0*/  FADD.FTZ R57, R58, R57 ;  /* 0x000000393a397221 */ /* 0x000fc80000010000 */
[----:B------:R-:W-:Y:S02]  /*12d0*/  @P1 FADD.FTZ R57, R45, R57 ;  /* 0x000000392d391221 */ /* 0x000fe40000010000 */
.L_x_12230:
[----:B------:R-:W-:Y:S01]  /*12e0*/  HADD2.F32 R58, -RZ, R59.H0_H0 ;  /* 0x2000003bff3a7230 */ /* 0x000fe20000004100 */
[----:B------:R-:W-:Y:S05]  /*12f0*/  @P2 BRA `(.L_x_12231) ;  /* 0x0000003000002947 */ /* 0x000fea0003800000 */
[----:B------:R-:W-:Y:S05]  /*1300*/  @!P1 BRA `(.L_x_12232) ;  /* 0x0000005000009947 */ /* 0x000fea0003800000 */
[----:B-----5:R-:W-:Y:S01]  /*1310*/  FADD.FTZ R58, R46, R58 ;  /* 0x0000003a2e3a7221 */ /* 0x020fe20000010000 */
[----:B------:R-:W-:Y:S05]  /*1320*/  BRA `(.L_x_12232) ;  /* 0x0000003000007947 */ /* 0x000fea0003800000 */
.L_x_12231:
[----:B-----5:R-:W-:-:S05]  /*1330*/  HADD2.F32 R81, -RZ, R55.H0_H0 ;  /* 0x20000037ff517230 */ /* 0x020fca0000004100 */
[----:B------:R-:W-:-:S04]  /*1340*/  FADD.FTZ R58, R81, R58 ;  /* 0x0000003a513a7221 */ /* 0x000fc80000010000 */
[----:B------:R-:W-:Y:S02]  /*1350*/  @P1 FADD.FTZ R58, R46, R58 ;  /* 0x0000003a2e3a1221 */ /* 0x000fe40000010000 */
.L_x_12232:
[----:B------:R-:W-:Y:S01]  /*1360*/  HADD2.F32 R59, -RZ, R59.H1_H1 ;  /* 0x3000003bff3b7230 */ /* 0x000fe20000004100 */
[----:B------:R-:W-:Y:S05]  /*1370*/  @P2 BRA `(.L_x_12233) ;  /* 0x0000003000002947 */ /* 0x000fea0003800000 */
[----:B------:R-:W-:Y:S05]  /*1380*/  @!P1 BRA `(.L_x_12234) ;  /* 0x0000005000009947 */ /* 0x000fea0003800000 */
[----:B-----5:R-:W-:Y:S01]  /*1390*/  FADD.FTZ R59, R47, R59 ;  /* 0x0000003b2f3b7221 */ /* 0x020fe20000010000 */
[----:B------:R-:W-:Y:S05]  /*13a0*/  BRA `(.L_x_12234) ;  /* 0x0000003000007947 */ /* 0x000fea0003800000 */
.L_x_12233:
[----:B-----5:R-:W-:-:S05]  /*13b0*/  HADD2.F32 R80, -RZ, R55.H1_H1 ;  /* 0x30000037ff507230 */ /* 0x020fca0000004100 */
[----:B------:R-:W-:-:S04]  /*13c0*/  FADD.FTZ R59, R80, R59 ;  /* 0x0000003b503b7221 */ /* 0x000fc80000010000 */
[----:B------:R-:W-:Y:S02]  /*13d0*/  @P1 FADD.FTZ R59, R47, R59 ;  /* 0x0000003b2f3b1221 */ /* 0x000fe40000010000 */
.L_x_12234:
        /* <DEDUP_REMOVED lines=31> */
.L_x_12239:
        /* <DEDUP_REMOVED lines=68> */
.L_x_12240:
[----:B------:R-:W-:Y:S01]  /*1a10*/  HFMA2.MMA R95, -RZ, RZ, 0, 2.384185791015625e-07 ;  /* 0x00000004ff5f7435 */ /* 0x000fe200000001ff */
[----:B-1----:R-:W-:Y:S01]  /*1a20*/  FADD.FTZ R97, R97, R90 ;  /* 0x0000005a61617221 */ /* 0x002fe20000010000 */
[----:B0-----:R-:W-:Y:S01]  /*1a30*/  MOV R90, c[0x0][0x1e0] ;  /* 0x00007800005a7a02 */ /* 0x001fe20000000f00 */
[----:B------:R-:W-:Y:S01]  /*1a40*/  FMUL.FTZ R94, R91, R91 ;  /* 0x0000005b5b5e7220 */ /* 0x000fe20000410000 */
        /* <DEDUP_REMOVED lines=63> */
[----:B------:R-:W-:Y:S01]  /*1e40*/  F2FP.PACK_AB R26, R31, R26 ;  /* 0x0000001a1f1a723e */ /* 0x000fe200000000ff */
[----:B------:R-:W-:Y:S01]  /*1e50*/  FFMA.FTZ R24, R61, R40, R0 ;  /* 0x000000283d187223 */ /* 0x000fe20000010000 */
[----:B------:R-:W-:Y:S01]  /*1e60*/  LEA R40, P0, R89, c[0x0][0x208], 0x4 ;  /* 0x0000820059287a11 */ /* 0x000fe200078020ff */
        /* <DEDUP_REMOVED lines=12> */
[----:B------:R-:W-:Y:S01]  /*1f30*/  FFMA.FTZ R25, R62, R42, R3 ;  /* 0x0000002a3e197223 */ /* 0x000fe20000010003 */
[----:B------:R-:W-:Y:S01]  /*1f40*/  LEA.HI.X R41, R89, c[0x0][0x20c], RZ, 0x4, P0 ;  /* 0x0000830059297a11 */ /* 0x000fe200000f24ff */
        /* <DEDUP_REMOVED lines=8> */
[----:B------:R-:W-:Y:S01]  /*1fd0*/  FFMA.FTZ R32, R76, R32, R17 ;  /* 0x000000204c207223 */ /* 0x000fe20000010011 */
[----:B------:R0:W-:Y:S01]  /*1fe0*/  STG.E.128 [R40.64], R24 ;  /* 0x0000001828007986 */ /* 0x0001e2000c101d04 */
[----:B------:R-:W-:Y:S01]  /*1ff0*/  FFMA.FTZ R37, R79, R36, R18 ;  /* 0x000000244f257223 */ /* 0x000fe20000010012 */
[----:B------:R-:W-:Y:S01]  /*2000*/  LEA R36, P2, R93, c[0x0][0x208], 0x4 ;  /* 0x000082005d247a11 */ /* 0x000fe200078420ff */
[----:B------:R-:W-:Y:S01]  /*2010*/  FFMA.FTZ R58, R84, R58, R23 ;  /* 0x0000003a543a7223 */ /* 0x000fe20000010017 */
[----:B------:R-:W-:Y:S01]  /*2020*/  F2FP.PACK_AB R30, R35, R30 ;  /* 0x0000001e231e723e */ /* 0x000fe200000000ff */
[----:B------:R-:W-:Y:S01]  /*2030*/  FFMA.FTZ R43, R87, R94, R60 ;  /* 0x0000005e572b7223 */ /* 0x000fe2000001003c */
[----:B------:R-:W-:Y:S01]  /*2040*/  F2FP.PACK_AB R32, R37, R32 ;  /* 0x000000202520723e */ /* 0x000fe200000000ff */
[----:B------:R-:W-:Y:S01]  /*2050*/  FFMA.FTZ R42, R83, R39, R20 ;  /* 0x00000027532a7223 */ /* 0x000fe20000010014 */
[----:B------:R-:W-:Y:S01]  /*2060*/  LEA.HI.X R39, R92, c[0x0][0x20c], RZ, 0x4, P1 ;  /* 0x000083005c277a11 */ /* 0x000fe200008f24ff */
[----:B------:R-:W-:Y:S01]  /*2070*/  IMAD R88, R95, c[0x0][0x160], R88 ;  /* 0x000058005f587a24 */ /* 0x000fe200078e0258 */
[----:B------:R-:W-:-:S02]  /*2080*/  F2FP.PACK_AB R35, R43, R58 ;  /* 0x0000003a2b23723e */ /* 0x000fc400000000ff */
[----:B------:R-:W-:Y:S01]  /*2090*/  F2FP.PACK_AB R33, R42, R33 ;  /* 0x000000212a21723e */ /* 0x000fe200000000ff */
[----:B------:R0:W-:Y:S01]  /*20a0*/  STG.E.128 [R38.64], R28 ;  /* 0x0000001c26007986 */ /* 0x0001e2000c101d04 */
[----:B------:R-:W-:Y:S02]  /*20b0*/  LEA.HI.X R37, R93, c[0x0][0x20c], RZ, 0x4, P2 ;  /* 0x000083005d257a11 */ /* 0x000fe400010f24ff */
[----:B------:R-:W-:-:S03]  /*20c0*/  ISETP.GE.AND P0, PT, R88, c[0x0][0x164], PT ;  /* 0x0000590058007a0c */ /* 0x000fc60003f06270 */
[----:B------:R0:W-:Y:S10]  /*20d0*/  STG.E.128 [R36.64], R32 ;  /* 0x0000002024007986 */ /* 0x0001f4000c101d04 */
[----:B0----5:R-:W-:Y:S01]  /*20e0*/  @P0 CALL.REL.NOINC `(.L_x_12237) ;  /* 0x0000001000000944 */ /* 0x021fe20003c00000 */
[----:B------:R-:W-:Y:S05]  /*20f0*/  BRA `(.L_x_12238) ;  /* 0xffffe3e000007947 */ /* 0x000fea000383ffff */
.L_x_12237:
[----:B------:R-:W-:Y:S05]  /*2100*/  EXIT ;  /* 0x000000000000794d */ /* 0x000fea0003800000 */
.L_x_12235:
[----:B0-----:R-:W-:Y:S01]  /*2110*/  HFMA2.MMA R94, -RZ, RZ, 0, 1.847743988037109375e-06 ;  /* 0x0000001fff5e7435 */ /* 0x001fe200000001ff */
[----:B------:R-:W-:-:S02]  /*2120*/  MOV R97, 0x1 ;  /* 0x0000000100617802 */ /* 0x000fc40000000f00 */
[----:B------:R-:W-:Y:S02]  /*2130*/  MOV R95, 0xffffffff ;  /* 0xffffffff005f7802 */ /* 0x000fe40000000f00 */
[----:B------:R-:W-:Y:S02]  /*2140*/  MOV R80, 0x2160 ;  /* 0x0000216000507802 */ /* 0x000fe40000000f00 */
[----:B-----5:R-:W-:Y:S05]  /*2150*/  CALL.REL.NOINC `($__internal_51_$__cuda_sm70_shflsync_bfly_p) ;  /* 0x000006a000007944 */ /* 0x020fea0003c00000 */
[----:B-1----:R-:W-:Y:S01]  /*2160*/  MOV R80, R97 ;  /* 0x0000006100507202 */ /* 0x002fe20000000f00 */
[----:B0-----:R-:W-:Y:S05]  /*2170*/  BRA `(.L_x_12239) ;  /* 0xfffff45000007947 */ /* 0x001fea000383ffff */
.L_x_12236:
[----:B------:R-:W-:Y:S01]  /*2180*/  HFMA2.MMA R97, -RZ, RZ, 0, 1.1920928955078125e-07 ;  /* 0x00000002ff617435 */ /* 0x000fe200000001ff */
[----:B0-----:R-:W-:Y:S02]  /*2190*/  MOV R90, R96 ;  /* 0x00000060005a7202 */ /* 0x001fe40000000f00 */
[----:B------:R-:W-:Y:S02]  /*21a0*/  MOV R94, 0x1f ;  /* 0x0000001f005e7802 */ /* 0x000fe40000000f00 */
[----:B------:R-:W-:Y:S02]  /*21b0*/  MOV R95, 0xffffffff ;  /* 0xffffffff005f7802 */ /* 0x000fe40000000f00 */
[----:B------:R-:W-:-:S02]  /*21c0*/  MOV R80, 0x21e0 ;  /* 0x000021e000507802 */ /* 0x000fc40000000f00 */
[----:B-----5:R-:W-:Y:S05]  /*21d0*/  CALL.REL.NOINC `($__internal_51_$__cuda_sm70_shflsync_bfly_p) ;  /* 0x0000062000007944 */ /* 0x020fea0003c00000 */
[----:B01----:R-:W-:Y:S01]  /*21e0*/  FADD.FTZ R90, R96, R97 ;  /* 0x00000061605a7221 */ /* 0x003fe20000010000 */
[----:B------:R-:W-:Y:S01]  /*21f0*/  HFMA2.MMA R97, -RZ, RZ, 0, 2.384185791015625e-07 ;  /* 0x00000004ff617435 */ /* 0x000fe200000001ff */
[----:B------:R-:W-:-:S02]  /*2200*/  MOV R94, 0x1f ;  /* 0x0000001f005e7802 */ /* 0x000fc40000000f00 */
[----:B------:R-:W-:Y:S02]  /*2210*/  MOV R95, 0xffffffff ;  /* 0xffffffff005f7802 */ /* 0x000fe40000000f00 */
[----:B------:R-:W-:Y:S02]  /*2220*/  MOV R80, 0x2240 ;  /* 0x0000224000507802 */ /* 0x000fe40000000f00 */
[----:B------:R-:W-:Y:S05]  /*2230*/  CALL.REL.NOINC `($__internal_51_$__cuda_sm70_shflsync_bfly_p) ;  /* 0x000005c000007944 */ /* 0x000fea0003c00000 */
[----:B01----:R-:W-:Y:S01]  /*2240*/  FADD.FTZ R90, R90, R97 ;  /* 0x000000615a5a7221 */ /* 0x003fe20000010000 */
[----:B------:R-:W-:Y:S01]  /*2250*/  HFMA2.MMA R97, -RZ, RZ, 0, 4.76837158203125e-07 ;  /* 0x00000008ff617435 */ /* 0x000fe200000001ff */
[----:B------:R-:W-:Y:S02]  /*2260*/  MOV R94, 0x1f ;  /* 0x0000001f005e7802 */ /* 0x000fe40000000f00 */
[----:B------:R-:W-:Y:S02]  /*2270*/  MOV R95, 0xffffffff ;  /* 0xffffffff005f7802 */ /* 0x000fe40000000f00 */
[----:B------:R-:W-:Y:S02]  /*2280*/  MOV R80, 0x22a0 ;  /* 0x000022a000507802 */ /* 0x000fe40000000f00 */
[----:B------:R-:W-:Y:S05]  /*2290*/  CALL.REL.NOINC `($__internal_51_$__cuda_sm70_shflsync_bfly_p) ;  /* 0x0000056000007944 */ /* 0x000fea0003c00000 */
[----:B01----:R-:W-:Y:S01]  /*22a0*/  FADD.FTZ R90, R90, R97 ;  /* 0x000000615a5a7221 */ /* 0x003fe20000010000 */
[----:B------:R-:W-:Y:S01]  /*22b0*/  HFMA2.MMA R97, -RZ, RZ, 0, 9.5367431640625e-07 ;  /* 0x00000010ff617435 */ /* 0x000fe200000001ff */
[----:B------:R-:W-:-:S02]  /*22c0*/  MOV R94, 0x1f ;  /* 0x0000001f005e7802 */ /* 0x000fc40000000f00 */
[----:B------:R-:W-:Y:S02]  /*22d0*/  MOV R95, 0xffffffff ;  /* 0xffffffff005f7802 */ /* 0x000fe40000000f00 */
[----:B------:R-:W-:Y:S02]  /*22e0*/  MOV R80, 0x2300 ;  /* 0x0000230000507802 */ /* 0x000fe40000000f00 */
[----:B------:R-:W-:Y:S05]  /*22f0*/  CALL.REL.NOINC `($__internal_51_$__cuda_sm70_shflsync_bfly_p) ;  /* 0x0000050000007944 */ /* 0x000fea0003c00000 */
        /* <DEDUP_REMOVED lines=54> */
[----:B------:R-:W-:Y:S05]  /*2660*/  CALL.REL.NOINC `($__internal_51_$__cuda_sm70_shflsync_bfly_p) ;  /* 0x0000019000007944 */ /* 0x000fea0003c00000 */
[----:B01----:R-:W-:Y:S01]  /*2670*/  FADD.FTZ R90, R90, R97 ;  /* 0x000000615a5a7221 */ /* 0x003fe20000010000 */
[----:B------:R-:W-:Y:S01]  /*2680*/  HFMA2.MMA R97, -RZ, RZ, 0, 1.1920928955078125e-07 ;  /* 0x00000002ff617435 */ /* 0x000fe200000001ff */
[----:B------:R-:W-:Y:S02]  /*2690*/  MOV R94, 0x1f ;  /* 0x0000001f005e7802 */ /* 0x000fe40000000f00 */
[----:B------:R-:W-:Y:S02]  /*26a0*/  MOV R95, 0xffffffff ;  /* 0xffffffff005f7802 */ /* 0x000fe40000000f00 */
[----:B------:R-:W-:Y:S02]  /*26b0*/  MOV R80, 0x26d0 ;  /* 0x000026d000507802 */ /* 0x000fe40000000f00 */
[----:B------:R-:W-:Y:S05]  /*26c0*/  CALL.REL.NOINC `($__internal_51_$__cuda_sm70_shflsync_bfly_p) ;  /* 0x0000013000007944 */ /* 0x000fea0003c00000 */
[----:B01----:R-:W-:Y:S01]  /*26d0*/  FADD.FTZ R90, R90, R97 ;  /* 0x000000615a5a7221 */ /* 0x003fe20000010000 */
[----:B------:R-:W-:Y:S01]  /*26e0*/  HFMA2.MMA R97, -RZ, RZ, 0, 2.384185791015625e-07 ;  /* 0x00000004ff617435 */ /* 0x000fe200000001ff */
[----:B------:R-:W-:Y:S02]  /*26f0*/  MOV R94, 0x1f ;  /* 0x0000001f005e7802 */ /* 0x000fe40000000f00 */
[----:B------:R-:W-:-:S02]  /*2700*/  MOV R95, 0xffffffff ;  /* 0xffffffff005f7802 */ /* 0x000fc40000000f00 */
        /* <DEDUP_REMOVED lines=10> */
[----:B------:R-:W-:Y:S02]  /*27b0*/  MOV R94, 0x1f ;  /* 0x0000001f005e7802 */ /* 0x000fe40000000f00 */
[----:B------:R-:W-:-:S02]  /*27c0*/  MOV R95, 0xffffffff ;  /* 0xffffffff005f7802 */ /* 0x000fc40000000f00 */
[----:B------:R-:W-:Y:S02]  /*27d0*/  MOV R80, 0x27f0 ;  /* 0x000027f000507802 */ /* 0x000fe40000000f00 */
[----:B------:R-:W-:Y:S05]  /*27e0*/  CALL.REL.NOINC `($__internal_51_$__cuda_sm70_shflsync_bfly_p) ;  /* 0x0000001000007944 */ /* 0x000fea0003c00000 */
[----:B01----:R-:W-:Y:S05]  /*27f0*/  BRA `(.L_x_12240) ;  /* 0xfffff21000007947 */ /* 0x003fea000383ffff */
        .weak           $__internal_51_$__cuda_sm70_shflsync_bfly_p
        .type           $__internal_51_$__cuda_sm70_shflsync_bfly_p,@function
        .size           $__internal_51_$__cuda_sm70_shflsync_bfly_p,(.L_x_20067 - $__internal_51_$__cuda_sm70_shflsync_bfly_p)
$__internal_51_$__cuda_sm70_shflsync_bfly_p:
[----:B------:R-:W-:Y:S01]  /*2800*/  HFMA2.MMA R81, -RZ, RZ, 0, 0 ;  /* 0x00000000ff517435 */ /* 0x000fe200000001ff */
[----:B------:R-:W-:Y:S04]  /*2810*/  WARPSYNC R95 ;  /* 0x0000005f00007348 */ /* 0x000fe80003800000 */
[----:B------:R0:W1:Y:S01]  /*2820*/  SHFL.BFLY PT, R97, R90, R97, R94 ;  /* 0x0c0000615a617389 */ /* 0x00006200000e005e */
[----:B------:R-:W-:Y:S05]  /*2830*/  RET.REL.NODEC R80 `(_ZN10layer_norm31ln_parallel_residual_fwd_kernelINS_13Kernel_traitsI6__halfS2_fS2_fjLj768ELj1ELj4ELj1ELj16ENS_18Kernel_traits_baseILj768ES2_S2_fS2_fjLj128EEEEELb0ELb1ELb1EEEvNS_9FwdParamsE) ;  /* 0xffffd7c050007950 */ /* 0x000fea0003c3ffff */
.L_x_12241:
        /* <DEDUP_REMOVED lines=12> */
.L_x_20067:


//--------------------- .text._ZN10layer_norm31ln_parallel_residual_fwd_kernelINS_13Kernel_traitsI6__halfS2_fS2_fjLj768ELj1ELj4ELj1ELj16ENS_18Kernel_traits_baseILj768ES2_S2_fS2_fjLj128EEEEELb1ELb0ELb0EEEvNS_9FwdParamsE --------------------------
	.section	.text._ZN10layer_norm31ln_parallel_residual_fwd_kernelINS_13Kernel_traitsI6__halfS2_fS2_fjLj768ELj1ELj4ELj1ELj16ENS_18Kernel_traits_baseILj768ES2_S2_fS2_fjLj128EEEEELb1ELb0ELb0EEEvNS_9FwdParamsE,"ax",@progbits
	.sectioninfo	@"SHI_REGISTERS=197"
	.align	128
        .global         _ZN10layer_norm31ln_parallel_residual_fwd_kernelINS_13Kernel_traitsI6__halfS2_fS2_fjLj768ELj1ELj4ELj1ELj16ENS_18Kernel_traits_baseILj768ES2_S2_fS2_fjLj128EEEEELb1ELb0ELb0EEEvNS_9FwdParamsE
        .type           _ZN10layer_norm31ln_parallel_residual_fwd_kernelINS_13Kernel_traitsI6__halfS2_fS2_fjLj768ELj1ELj4ELj1ELj16ENS_18Kernel_traits_baseILj768ES2_S2_fS2_fjLj128EEEEELb1ELb0ELb0EEEvNS_9FwdParamsE,@function
        .size           _ZN10layer_norm31ln_parallel_residual_fwd_kernelINS_13Kernel_traitsI6__halfS2_fS2_fjLj768ELj1ELj4ELj1ELj16ENS_18Kernel_traits_baseILj768ES2_S2_fS2_fjLj128EEEEELb1ELb0ELb0EEEvNS_9FwdParamsE,(.L_x_20068 - _ZN10layer_norm31ln_parallel_residual_fwd_kernelINS_13Kernel_traitsI6__halfS2_fS2_fjLj768ELj1ELj4ELj1ELj16ENS_18Kernel_traits_baseILj768ES2_S2_fS2_fjLj128EEEEELb1ELb0ELb0EEEvNS_9FwdParamsE)
        .other          _ZN10layer_norm31ln_parallel_residual_fwd_kernelINS_13Kernel_traitsI6__halfS2_fS2_fjLj768ELj1ELj4ELj1ELj16ENS_18Kernel_traits_baseILj768ES2_S2_fS2_fjLj128EEEEELb1ELb0ELb0EEEvNS_9FwdParamsE,@"STO_CUDA_ENTRY STV_DEFAULT"
_ZN10layer_norm31ln_parallel_residual_fwd_kernelINS_13Kernel_traitsI6__halfS2_fS2_fjLj768ELj1ELj4ELj1ELj16ENS_18Kernel_traits_baseILj768ES2_S2_fS2_fjLj128EEEEELb1ELb0ELb0EEEvNS_9FwdParamsE:
.text._ZN10layer_norm31ln_parallel_residual_fwd_kernelINS_13Kernel_traitsI6__halfS2_fS2_fjLj768ELj1ELj4ELj1ELj16ENS_18Kernel_traits_baseILj768ES2_S2_fS2_fjLj128EEEEELb1ELb0ELb0EEEvNS_9FwdParamsE:
        /* <DEDUP_REMOVED lines=80> */
.L_x_12243:
[----:B0-----:R-:W-:Y:S05]  /*0500*/  BSYNC B0 ;  /* 0x0000000000007941 */ /* 0x001fea0003800000 */
.L_x_12242:
        /* <DEDUP_REMOVED lines=25> */
.L_x_12245:
[----:B------:R-:W-:Y:S05]  /*06a0*/  BSYNC B0 ;  /* 0x0000000000007941 */ /* 0x000fea0003800000 */
.L_x_12244:
        /* <DEDUP_REMOVED lines=24> */
.L_x_12247:
[----:B0-----:R-:W-:Y:S05]  /*0830*/  BSYNC B0 ;  /* 0x0000000000007941 */ /* 0x001fea0003800000 */
.L_x_12246:
[----:B------:R-:W-:Y:S01]  /*0840*/  LOP3.LUT R90, R87, R12, R43, 0x96, !PT ;  /* 0x0000000c575a7212 */ /* 0x000fe200078e962b */
[----:B------:R-:W-:Y:S01]  /*0850*/  IMAD.WIDE.U32 R88, R88, -0x326172a9, RZ ;  /* 0xcd9e8d5758587825 */ /* 0x000fe200078e00ff */
[----:B------:R-:W-:Y:S01]  /*0860*/  IADD3 R42, R120, -0x255992d5, RZ ;  /* 0xdaa66d2b782a7810 */ /* 0x000fe20007ffe0ff */
[----:B------:R-:W-:Y:S06]  /*0870*/  @P2 EXIT ;  /* 0x000000000000294d */ /* 0x000fec0003800000 */
[----:B------:R-:W-:Y:S01]  /*0880*/  LOP3.LUT R85, R89, R14, R42, 0x96, !PT ;  /* 0x0000000e59557212 */ /* 0x000fe200078e962a */
[--C-:B-----5:R-:W-:Y:S01]  /*0890*/  HADD2.F32 R0, -RZ, R76.reuse.H0_H0 ;  /* 0x2000004cff007230 */ /* 0x120fe20000004100 */
[----:B------:R-:W-:Y:S01]  /*08a0*/  IADD3 R105, R120, 0x78dde6e4, RZ ;  /* 0x78dde6e478697810 */ /* 0x000fe20007ffe0ff */
[----:B------:R-:W-:Y:S01]  /*08b0*/  HADD2.F32 R99, -RZ, R76.H1_H1 ;  /* 0x3000004cff637230 */ /* 0x000fe20000004100 */
[C---:B------:R-:W-:Y:S01]  /*08c0*/  IADD3 R106, R121.reuse, -0x126145ec, RZ ;  /* 0xed9eba14796a7810 */ /* 0x040fe20007ffe0ff */
[--C-:B------:R-:W-:Y:S01]  /*08d0*/  HADD2.F32 R98, -RZ, R77.reuse.H0_H0 ;  /* 0x2000004dff627230 */ /* 0x100fe20000004100 */
[C---:B------:R-:W-:Y:S01]  /*08e0*/  IADD3 R116, R121.reuse, -0x56f99767, RZ ;  /* 0xa906689979747810 */ /* 0x040fe20007ffe0ff */
[----:B------:R-:W-:Y:S01]  /*08f0*/  HADD2.F32 R101, -RZ, R77.H1_H1 ;  /* 0x3000004dff657230 */ /* 0x000fe20000004100 */
[----:B------:R-:W-:Y:S01]  /*0900*/  IMAD.WIDE.U32 R76, R90, -0x326172a9, RZ ;  /* 0xcd9e8d575a4c7825 */ /* 0x000fe200078e00ff */
[--C-:B------:R-:W-:Y:S01]  /*0910*/  HADD2.F32 R104, -RZ, R68.reuse.H0_H0 ;  /* 0x20000044ff687230 */ /* 0x100fe20000004100 */
[C---:B------:R-:W-:Y:S01]  /*0920*/  IADD3 R114, R120.reuse, 0x1715609d, RZ ;  /* 0x1715609d78727810 */ /* 0x040fe20007ffe0ff */
[----:B------:R-:W-:Y:S01]  /*0930*/  HADD2.F32 R109, -RZ, R68.H1_H1 ;  /* 0x30000044ff6d7230 */ /* 0x000fe20000004100 */
[----:B------:R-:W-:Y:S01]  /*0940*/  IADD3 R128, R121, 0x646e171e, RZ ;  /* 0x646e171e79807810 */ /* 0x000fe20007ffe0ff */
[--C-:B------:R-:W-:Y:S01]  /*0950*/  HADD2.F32 R108, -RZ, R69.reuse.H0_H0 ;  /* 0x20000045ff6c7230 */ /* 0x100fe20000004100 */
[C---:B------:R-:W-:Y:S01]  /*0960*/  IADD3 R127, R120.reuse, -0x4ab325aa, RZ ;  /* 0xb54cda56787f7810 */ /* 0x040fe20007ffe0ff */
[----:B------:R-:W-:Y:S01]  /*0970*/  HADD2.F32 R111, -RZ, R69.H1_H1 ;  /* 0x30000045ff6f7230 */ /* 0x000fe20000004100 */
[----:B------:R-:W-:Y:S01]  /*0980*/  IMAD.WIDE.U32 R68, R85, -0x2daee0ad, RZ ;  /* 0xd2511f5355447825 */ /* 0x000fe200078e00ff */
[--C-:B------:R-:W-:Y:S01]  /*0990*/  HADD2.F32 R110, -RZ, R70.reuse.H0_H0 ;  /* 0x20000046ff6e7230 */ /* 0x100fe20000004100 */
[----:B------:R-:W-:Y:S01]  /*09a0*/  IADD3 R138, R121, 0x1fd5c5a3, RZ ;  /* 0x1fd5c5a3798a7810 */ /* 0x000fe20007ffe0ff */
[----:B------:R-:W-:Y:S01]  /*09b0*/  HADD2.F32 R113, -RZ, R70.H1_H1 ;  /* 0x30000046ff717230 */ /* 0x000fe20000004100 */
[----:B------:R-:W-:Y:S01]  /*09c0*/  LOP3.LUT R70, R77, R88, R105, 0x96, !PT ;  /* 0x000000584d467212 */ /* 0x000fe200078e9669 */
[--C-:B------:R-:W-:Y:S01]  /*09d0*/  HADD2.F32 R112, -RZ, R71.reuse.H0_H0 ;  /* 0x20000047ff707230 */ /* 0x100fe20000004100 */
[----:B------:R-:W-:Y:S01]  /*09e0*/  LOP3.LUT R86, R69, R86, R106, 0x96, !PT ;  /* 0x0000005645567212 */ /* 0x000fe200078e966a */
[----:B------:R-:W-:Y:S01]  /*09f0*/  HADD2.F32 R117, -RZ, R71.H1_H1 ;  /* 0x30000047ff757230 */ /* 0x000fe20000004100 */
[----:B------:R-:W-:Y:S01]  /*0a00*/  IADD3 R136, R120, 0x5384540f, RZ ;  /* 0x5384540f78887810 */ /* 0x000fe20007ffe0ff */
[--C-:B------:R-:W-:Y:S01]  /*0a10*/  HADD2.F32 R115, -RZ, R72.reuse.H0_H0 ;  /* 0x20000048ff737230 */ /* 0x100fe20000004100 */
[----:B------:R-:W-:Y:S01]  /*0a20*/  IMAD.WIDE.U32 R70, R70, -0x2daee0ad, RZ ;  /* 0xd2511f5346467825 */ /* 0x000fe200078e00ff */
[----:B------:R-:W-:Y:S01]  /*0a30*/  HADD2.F32 R118, -RZ, R72.H1_H1 ;  /* 0x30000048ff767230 */ /* 0x000fe20000004100 */
[----:B------:R-:W-:Y:S01]  /*0a40*/  IADD3 R145, R121, -0x24c28bd8, RZ ;  /* 0xdb3d742879917810 */ /* 0x000fe20007ffe0ff */
[--C-:B------:R-:W-:Y:S01]  /*0a50*/  HADD2.F32 R119, -RZ, R73.reuse.H0_H0 ;  /* 0x20000049ff777230 */ /* 0x100fe20000004100 */
[----:B------:R-:W-:Y:S01]  /*0a60*/  IADD3 R147, R120, -0xe443238, RZ ;  /* 0xf1bbcdc878937810 */ /* 0x000fe20007ffe0ff */
[----:B------:R-:W-:Y:S01]  /*0a70*/  HADD2.F32 R122, -RZ, R73.H1_H1 ;  /* 0x30000049ff7a7230 */ /* 0x000fe20000004100 */
[----:B------:R-:W-:Y:S01]  /*0a80*/  IMAD.WIDE.U32 R72, R86, -0x326172a9, RZ ;  /* 0xcd9e8d5756487825 */ /* 0x000fe200078e00ff */
[--C-:B------:R-:W-:Y:S01]  /*0a90*/  HADD2.F32 R123, -RZ, R74.reuse.H0_H0 ;  /* 0x2000004aff7b7230 */ /* 0x100fe20000004100 */
[----:B------:R-:W-:Y:S01]  /*0aa0*/  IADD3 R161, R120, -0x700cb87f, RZ ;  /* 0x8ff3478178a17810 */ /* 0x000fe20007ffe0ff */
[----:B------:R-:W-:Y:S01]  /*0ab0*/  HADD2.F32 R124, -RZ, R74.H1_H1 ;  /* 0x3000004aff7c7230 */ /* 0x000fe20000004100 */
[----:B------:R-:W-:Y:S01]  /*0ac0*/  LOP3.LUT R74, R71, R68, R116, 0x96, !PT ;  /* 0x00000044474a7212 */ /* 0x000fe200078e9674 */
[--C-:B------:R-:W-:Y:S01]  /*0ad0*/  HADD2.F32 R125, -RZ, R75.reuse.H0_H0 ;  /* 0x2000004bff7d7230 */ /* 0x100fe20000004100 */
[----:B------:R-:W-:Y:S01]  /*0ae0*/  LOP3.LUT R68, R73, R76, R114, 0x96, !PT ;  /* 0x0000004c49447212 */ /* 0x000fe200078e9672 */
[----:B------:R-:W-:Y:S01]  /*0af0*/  HADD2.F32 R130, -RZ, R75.H1_H1 ;  /* 0x3000004bff827230 */ /* 0x000fe20000004100 */
[----:B------:R-:W-:Y:S01]  /*0b00*/  IADD3 R162, R121, -0x695add53, RZ ;  /* 0x96a522ad79a27810 */ /* 0x000fe20007ffe0ff */
[----:B------:R-:W-:Y:S01]  /*0b10*/  IMAD.WIDE.U32 R74, R74, -0x326172a9, RZ ;  /* 0xcd9e8d574a4a7825 */ /* 0x000fe200078e00ff */
[--C-:B------:R-:W-:Y:S01]  /*0b20*/  HADD2.F32 R126, -RZ, R56.reuse.H0_H0 ;  /* 0x20000038ff7e7230 */ /* 0x100fe20000004100 */
[----:B------:R-:W-:Y:S01]  /*0b30*/  LOP3.LUT R171, R84, 0x3, RZ, 0xc0, !PT ;  /* 0x0000000354ab7812 */ /* 0x000fe200078ec0ff */
[----:B------:R-:W-:Y:S01]  /*0b40*/  HADD2.F32 R131, -RZ, R56.H1_H1 ;  /* 0x30000038ff837230 */ /* 0x000fe20000004100 */
[----:B------:R-:W-:Y:S01]  /*0b50*/  IMAD.WIDE.U32 R68, R68, -0x2daee0ad, RZ ;  /* 0xd2511f5344447825 */ /* 0x000fe200078e00ff */
[--C-:B------:R-:W-:Y:S01]  /*0b60*/  HADD2.F32 R132, -RZ, R58.reuse.H0_H0 ;  /* 0x2000003aff847230 */ /* 0x100fe20000004100 */
[----:B------:R-:W-:Y:S01]  /*0b70*/  LOP3.LUT R56, R75, R72, R127, 0x96, !PT ;  /* 0x000000484b387212 */ /* 0x000fe200078e967f */
[----:B------:R-:W-:Y:S01]  /*0b80*/  HADD2.F32 R135, -RZ, R58.H1_H1 ;  /* 0x3000003aff877230 */ /* 0x000fe20000004100 */
[----:B------:R-:W-:Y:S01]  /*0b90*/  IMAD.MOV.U32 R169, RZ, RZ, RZ ;  /* 0x000000ffffa97224 */ /* 0x000fe200078e00ff */
[----:B------:R-:W-:Y:S01]  /*0ba0*/  LOP3.LUT R58, R69, R70, R128, 0x96, !PT ;  /* 0x00000046453a7212 */ /* 0x000fe200078e9680 */
[--C-:B------:R-:W-:Y:S01]  /*0bb0*/  HADD2.F32 R129, -RZ, R57.reuse.H0_H0 ;  /* 0x20000039ff817230 */ /* 0x100fe20000004100 */
[----:B------:R-:W-:Y:S01]  /*0bc0*/  ULDC.U8 UR6, c[0x0][0x1f0] ;  /* 0x00007c0000067ab9 */ /* 0x000fe20000000000 */
[----:B------:R-:W-:Y:S01]  /*0bd0*/  HADD2.F32 R133, -RZ, R57.H1_H1 ;  /* 0x30000039ff857230 */ /* 0x000fe20000004100 */
[----:B------:R-:W-:Y:S01]  /*0be0*/  IMAD.WIDE.U32 R56, R56, -0x2daee0ad, RZ ;  /* 0xd2511f5338387825 */ /* 0x000fe200078e00ff */
[----:B------:R-:W-:-:S02]  /*0bf0*/  HADD2.F32 R134, -RZ, R59.H0_H0 ;  /* 0x2000003bff867230 */ /* 0x000fc40000004100 */
[----:B------:R-:W-:Y:S01]  /*0c00*/  HADD2.F32 R139, -RZ, R59.H1_H1 ;  /* 0x3000003bff8b7230 */ /* 0x000fe20000004100 */
[----:B------:R-:W-:Y:S01]  /*0c10*/  IMAD.WIDE.U32 R58, R58, -0x326172a9, RZ ;  /* 0xcd9e8d573a3a7825 */ /* 0x000fe200078e00ff */
[----:B------:R-:W-:Y:S01]  /*0c20*/  LOP3.LUT R68, R57, R68, R138, 0x96, !PT ;  /* 0x0000004439447212 */ /* 0x000fe200078e968a */
[--C-:B------:R-:W-:Y:S02]  /*0c30*/  HADD2.F32 R149, -RZ, R52.reuse.H0_H0 ;  /* 0x20000034ff957230 */ /* 0x100fe40000004100 */
[----:B------:R-:W-:Y:S01]  /*0c40*/  HADD2.F32 R154, -RZ, R52.H1_H1 ;  /* 0x30000034ff9a7230 */ /* 0x000fe20000004100 */
[----:B------:R-:W-:Y:S01]  /*0c50*/  LOP3.LUT R74, R59, R74, R136, 0x96, !PT ;  /* 0x0000004a3b4a7212 */ /* 0x000fe200078e9688 */
[--C-:B------:R-:W-:Y:S01]  /*0c60*/  HADD2.F32 R155, -RZ, R53.reuse.H0_H0 ;  /* 0x20000035ff9b7230 */ /* 0x100fe20000004100 */
[C---:B------:R-:W-:Y:S01]  /*0c70*/  IMAD R173, R68.reuse, -0x326172a9, RZ ;  /* 0xcd9e8d5744ad7824 */ /* 0x040fe200078e02ff */
[----:B------:R-:W-:Y:S01]  /*0c80*/  HADD2.F32 R156, -RZ, R53.H1_H1 ;  /* 0x30000035ff9c7230 */ /* 0x000fe20000004100 */
[----:B------:R-:W-:Y:S01]  /*0c90*/  IMAD.HI.U32 R53, R68, -0x326172a9, RZ ;  /* 0xcd9e8d5744357827 */ /* 0x000fe200078e00ff */
[----:B------:R-:W-:-:S02]  /*0ca0*/  HADD2.F32 R40, -RZ, R32.H0_H0 ;  /* 0x20000020ff287230 */ /* 0x000fc40000004100 */
[----:B------:R-:W-:Y:S01]  /*0cb0*/  HADD2.F32 R41, -RZ, R32.H1_H1 ;  /* 0x30000020ff297230 */ /* 0x000fe20000004100 */
[C---:B------:R-:W-:Y:S01]  /*0cc0*/  IMAD.HI.U32 R52, R74.reuse, -0x2daee0ad, RZ ;  /* 0xd2511f534a347827 */ /* 0x040fe200078e00ff */
[----:B------:R-:W-:Y:S01]  /*0cd0*/  LOP3.LUT R174, R53, R58, R147, 0x96, !PT ;  /* 0x0000003a35ae7212 */ /* 0x000fe200078e9693 */
[--C-:B------:R-:W-:Y:S02]  /*0ce0*/  HADD2.F32 R38, -RZ, R33.reuse.H0_H0 ;  /* 0x20000021ff267230 */ /* 0x100fe40000004100 */
[----:B------:R-:W-:Y:S01]  /*0cf0*/  IMAD R53, R74, -0x2daee0ad, RZ ;  /* 0xd2511f534a357824 */ /* 0x000fe200078e02ff */
[----:B------:R-:W-:Y:S01]  /*0d00*/  LOP3.LUT R56, R52, R56, R145, 0x96, !PT ;  /* 0x0000003834387212 */ /* 0x000fe200078e9691 */
[----:B------:R-:W-:Y:S01]  /*0d10*/  IMAD.WIDE.U32 R174, R174, -0x2daee0ad, RZ ;  /* 0xd2511f53aeae7825 */ /* 0x000fe200078e00ff */
[----:B------:R-:W-:Y:S02]  /*0d20*/  HADD2.F32 R39, -RZ, R33.H1_H1 ;  /* 0x30000021ff277230 */ /* 0x000fe40000004100 */
[--C-:B------:R-:W-:Y:S01]  /*0d30*/  HADD2.F32 R36, -RZ, R34.reuse.H0_H0 ;  /* 0x20000022ff247230 */ /* 0x100fe20000004100 */
[C---:B------:R-:W-:Y:S01]  /*0d40*/  IMAD.HI.U32 R52, R56.reuse, -0x326172a9, RZ ;  /* 0xcd9e8d5738347827 */ /* 0x040fe200078e00ff */
[----:B------:R-:W-:Y:S01]  /*0d50*/  HADD2.F32 R37, -RZ, R34.H1_H1 ;  /* 0x30000022ff257230 */ /* 0x000fe20000004100 */
[----:B------:R-:W-:Y:S01]  /*0d60*/  LOP3.LUT R175, R175, R53, R162, 0x96, !PT ;  /* 0x00000035afaf7212 */ /* 0x000fe200078e96a2 */
[--C-:B------:R-:W-:Y:S01]  /*0d70*/  HADD2.F32 R29, -RZ, R10.reuse.H0_H0 ;  /* 0x2000000aff1d7230 */ /* 0x100fe20000004100 */
[----:B------:R-:W-:Y:S01]  /*0d80*/  IMAD R172, R56, -0x326172a9, RZ ;  /* 0xcd9e8d5738ac7824 */ /* 0x000fe200078e02ff */
[----:B------:R-:W-:Y:S01]  /*0d90*/  HADD2.F32 R28, -RZ, R10.H1_H1 ;  /* 0x3000000aff1c7230 */ /* 0x000fe20000004100 */
[----:B------:R-:W-:Y:S01]  /*0da0*/  LOP3.LUT R173, R52, R173, R161, 0x96, !PT ;  /* 0x000000ad34ad7212 */ /* 0x000fe200078e96a1 */
        /* <DEDUP_REMOVED lines=8> */
[----:B------:R-:W-:Y:S02]  /*0e30*/  HADD2.F32 R34, -RZ, R35.H0_H0 ;  /* 0x20000023ff227230 */ /* 0x000fe40000004100 */
        /* <DEDUP_REMOVED lines=47> */
.L_x_12649:
        /* <DEDUP_REMOVED lines=38> */
.L_x_12251:
[----:B0-----:R-:W-:Y:S02]  /*1390*/  IMAD.MOV.U32 R92, RZ, RZ, R172 ;  /* 0x000000ffff5c7224 */ /* 0x001fe400078e00ac */
.L_x_12252:
[----:B------:R-:W-:Y:S05]  /*13a0*/  BSYNC B1 ;  /* 0x0000000000017941 */ /* 0x000fea0003800000 */
.L_x_12250:
        /* <DEDUP_REMOVED lines=16> */
.L_x_12256:
[----:B------:R-:W-:Y:S05]  /*14b0*/  BSYNC B2 ;  /* 0x0000000000027941 */ /* 0x000fea0003800000 */
.L_x_12255:
        /* <DEDUP_REMOVED lines=40> */
[----:B------:R-:W-:Y:S01]  /*1740*/  IMAD.MOV.U32 R88, RZ, RZ, RZ ;  /* 0x000000ffff587224 */ /* 0x000fe200078e00ff */
[----:B------:R-:W-:Y:S02]  /*1750*/  LOP3.LUT R175, R175, R64, R162, 0x96, !PT ;  /* 0x00000040afaf7212 */ /* 0x000fe400078e96a2 */
.L_x_12254:
[----:B------:R-:W-:Y:S05]  /*1760*/  BSYNC B1 ;  /* 0x0000000000017941 */ /* 0x000fea0003800000 */
.L_x_12253:
        /* <DEDUP_REMOVED lines=17> */
.L_x_12257:
        /* <DEDUP_REMOVED lines=12> */
.L_x_12260:
[----:B------:R-:W-:Y:S02]  /*1940*/  IMAD.MOV.U32 R94, RZ, RZ, R172 ;  /* 0x000000ffff5e7224 */ /* 0x000fe400078e00ac */
.L_x_12261:
[----:B------:R-:W-:Y:S05]  /*1950*/  BSYNC B1 ;  /* 0x0000000000017941 */ /* 0x000fea0003800000 */
.L_x_12259:
        /* <DEDUP_REMOVED lines=16> */
.L_x_12265:
[----:B------:R-:W-:Y:S05]  /*1a60*/  BSYNC B2 ;  /* 0x0000000000027941 */ /* 0x000fea0003800000 */
.L_x_12264:
        /* <DEDUP_REMOVED lines=41> */
[----:B------:R-:W-:Y:S02]  /*1d00*/  LOP3.LUT R175, R175, R66, R162, 0x96, !PT ;  /* 0x00000042afaf7212 */ /* 0x000fe400078e96a2 */
.L_x_12263:
[----:B------:R-:W-:Y:S05]  /*1d10*/  BSYNC B1 ;  /* 0x0000000000017941 */ /* 0x000fea0003800000 */
.L_x_12262:
[----:B------:R-:W0:Y:S01]  /*1d20*/  I2F.U32 R66, R94 ;  /* 0x0000005e00427306 */ /* 0x000e220000201000 */
[----:B------:R-:W-:-:S05]  /*1d30*/  HADD2.F32 R67, -RZ, R52.H0_H0 ;  /* 0x20000034ff437230 */ /* 0x000fca0000004100 */
[----:B------:R-:W-:Y:S02]  /*1d40*/  FMUL.FTZ R67, R67, c[0x0][0x1e8] ;  /* 0x00007a0043437a20 */ /* 0x000fe40000410000 */
[----:B0-----:R-:W-:-:S05]  /*1d50*/  FFMA.FTZ R66, R66, R151, 1.1641532182693481445e-10 ;  /* 0x2f00000042427423 */ /* 0x001fca0000010097 */
[----:B------:R-:W-:-:S04]  /*1d60*/  FSETP.GTU.FTZ.AND P2, PT, R66, c[0x0][0x1e4], PT ;  /* 0x0000790042007a0b */ /* 0x000fc80003f5c000 */
[----:B------:R-:W-:Y:S02]  /*1d70*/  FSEL R67, R67, RZ, !P2 ;  /* 0x000000ff43437208 */ /* 0x000fe40005000000 */
[----:B------:R-:W-:-:S03]  /*1d80*/  SEL R176, RZ, 0x1, P2 ;  /* 0x00000001ffb07807 */ /* 0x000fc60001000000 */
[----:B------:R-:W-:-:S04]  /*1d90*/  FADD.FTZ R64, R67, R64 ;  /* 0x0000004043407221 */ /* 0x000fc80000010000 */
[----:B------:R-:W-:Y:S02]  /*1da0*/  @P0 FADD.FTZ R64, R56, R64 ;  /* 0x0000004038400221 */ /* 0x000fe40000010000 */
.L_x_12258:
        /* <DEDUP_REMOVED lines=12> */
.L_x_12267:
[----:B------:R-:W-:Y:S02]  /*1e70*/  IMAD.MOV.U32 R94, RZ, RZ, R172 ;  /* 0x000000ffff5e7224 */ /* 0x000fe400078e00ac */
.L_x_12268:
[----:B------:R-:W-:Y:S05]  /*1e80*/  BSYNC B1 ;  /* 0x0000000000017941 */ /* 0x000fea0003800000 */
.L_x_12266:
        /* <DEDUP_REMOVED lines=16> */
.L_x_12272:
[----:B------:R-:W-:Y:S05]  /*1f90*/  BSYNC B2 ;  /* 0x0000000000027941 */ /* 0x000fea0003800000 */
.L_x_12271:
        /* <DEDUP_REMOVED lines=41> */
[----:B------:R-:W-:Y:S02]  /*2230*/  IMAD.MOV.U32 R66, RZ, RZ, RZ ;  /* 0x000000ffff427224 */ /* 0x000fe400078e00ff */
.L_x_12270:
[----:B------:R-:W-:Y:S05]  /*2240*/  BSYNC B1 ;  /* 0x0000000000017941 */ /* 0x000fea0003800000 */
.L_x_12269:
        /* <DEDUP_REMOVED lines=11> */
[----:B------:R-:W-:Y:S02]  /*2300*/  IMAD.MOV.U32 R67, RZ, RZ, R66 ;  /* 0x000000ffff437224 */ /* 0x000fe400078e0042 */
[----:B------:R-:W-:Y:S01]  /*2310*/  FADD.FTZ R65, R57, R65 ;  /* 0x0000004139417221 */ /* 0x000fe20000010000 */
[----:B------:R-:W-:Y:S05]  /*2320*/  BRA `(.L_x_12274) ;  /* 0x0000053000007947 */ /* 0x000fea0003800000 */
.L_x_12273:
        /* <DEDUP_REMOVED lines=12> */
.L_x_12276:
[----:B------:R-:W-:Y:S02]  /*23f0*/  IMAD.MOV.U32 R68, RZ, RZ, R172 ;  /* 0x000000ffff447224 */ /* 0x000fe400078e00ac */
.L_x_12277:
[----:B------:R-:W-:Y:S05]  /*2400*/  BSYNC B1 ;  /* 0x0000000000017941 */ /* 0x000fea0003800000 */
.L_x_12275:
        /* <DEDUP_REMOVED lines=16> */
.L_x_12281:
[----:B------:R-:W-:Y:S05]  /*2510*/  BSYNC B2 ;  /* 0x0000000000027941 */ /* 0x000fea0003800000 */
.L_x_12280:
        /* <DEDUP_REMOVED lines=41> */
[----:B------:R-:W-:Y:S02]  /*27b0*/  LOP3.LUT R175, R175, R66, R162, 0x96, !PT ;  /* 0x00000042afaf7212 */ /* 0x000fe400078e96a2 */
.L_x_12279:
[----:B------:R-:W-:Y:S05]  /*27c0*/  BSYNC B1 ;  /* 0x0000000000017941 */ /* 0x000fea0003800000 */
.L_x_12278:
[----:B------:R-:W0:Y:S01]  /*27d0*/  I2F.U32 R66, R68 ;  /* 0x0000004400427306 */ /* 0x000e220000201000 */
[----:B------:R-:W-:-:S05]  /*27e0*/  HADD2.F32 R88, -RZ, R52.H1_H1 ;  /* 0x30000034ff587230 */ /* 0x000fca0000004100 */
[----:B------:R-:W-:Y:S02]  /*27f0*/  FMUL.FTZ R88, R88, c[0x0][0x1e8] ;  /* 0x00007a0058587a20 */ /* 0x000fe40000410000 */
[----:B0-----:R-:W-:-:S05]  /*2800*/  FFMA.FTZ R66, R66, R151, 1.1641532182693481445e-10 ;  /* 0x2f00000042427423 */ /* 0x001fca0000010097 */
[----:B------:R-:W-:-:S04]  /*2810*/  FSETP.GTU.FTZ.AND P2, PT, R66, c[0x0][0x1e4], PT ;  /* 0x0000790042007a0b */ /* 0x000fc80003f5c000 */
[----:B------:R-:W-:Y:S02]  /*2820*/  FSEL R88, R88, RZ, !P2 ;  /* 0x000000ff58587208 */ /* 0x000fe40005000000 */
[----:B------:R-:W-:-:S03]  /*2830*/  SEL R178, RZ, 0x1, P2 ;  /* 0x00000001ffb27807 */ /* 0x000fc60001000000 */
[----:B------:R-:W-:-:S04]  /*2840*/  FADD.FTZ R65, R88, R65 ;  /* 0x0000004158417221 */ /* 0x000fc80000010000 */
[----:B------:R-:W-:Y:S02]  /*2850*/  @P0 FADD.FTZ R65, R57, R65 ;  /* 0x0000004139410221 */ /* 0x000fe40000010000 */
.L_x_12274:
        /* <DEDUP_REMOVED lines=12> */
.L_x_12283:
[----:B------:R-:W-:Y:S02]  /*2920*/  IMAD.MOV.U32 R94, RZ, RZ, R172 ;  /* 0x000000ffff5e7224 */ /* 0x000fe400078e00ac */
.L_x_12284:
[----:B------:R-:W-:Y:S05]  /*2930*/  BSYNC B1 ;  /* 0x0000000000017941 */ /* 0x000fea0003800000 */
.L_x_12282:
        /* <DEDUP_REMOVED lines=16> */
.L_x_12288:
[----:B------:R-:W-:Y:S05]  /*2a40*/  BSYNC B2 ;  /* 0x0000000000027941 */ /* 0x000fea0003800000 */
.L_x_12287:
        /* <DEDUP_REMOVED lines=42> */
.L_x_12286:
[----:B------:R-:W-:Y:S05]  /*2cf0*/  BSYNC B1 ;  /* 0x0000000000017941 */ /* 0x000fea0003800000 */
.L_x_12285:
        /* <DEDUP_REMOVED lines=14> */
.L_x_12289:
        /* <DEDUP_REMOVED lines=12> */
.L_x_12292:
[----:B------:R-:W-:Y:S02]  /*2ea0*/  MOV R152, R172 ;  /* 0x000000ac00987202 */ /* 0x000fe40000000f00 */
.L_x_12293:
[----:B------:R-:W-:Y:S05]  /*2eb0*/  BSYNC B1 ;  /* 0x0000000000017941 */ /* 0x000fea0003800000 */
.L_x_12291:
        /* <DEDUP_REMOVED lines=16> */
.L_x_12297:
[----:B------:R-:W-:Y:S05]  /*2fc0*/  BSYNC B2 ;  /* 0x0000000000027941 */ /* 0x000fea0003800000 */
.L_x_12296:
        /* <DEDUP_REMOVED lines=42> */
.L_x_12295:
[----:B------:R-:W-:Y:S05]  /*3270*/  BSYNC B1 ;  /* 0x0000000000017941 */ /* 0x000fea0003800000 */
.L_x_12294:
        /* <DEDUP_REMOVED lines=9> */
.L_x_12290:
        /* <DEDUP_REMOVED lines=12> */
.L_x_12299:
[----:B------:R-:W-:Y:S02]  /*33d0*/  IMAD.MOV.U32 R152, RZ, RZ, R172 ;  /* 0x000000ffff987224 */ /* 0x000fe400078e00ac */
.L_x_12300:
[----:B------:R-:W-:Y:S05]  /*33e0*/  BSYNC B1 ;  /* 0x0000000000017941 */ /* 0x000fea0003800000 */
.L_x_12298:
        /* <DEDUP_REMOVED lines=16> */
.L_x_12304:
[----:B------:R-:W-:Y:S05]  /*34f0*/  BSYNC B2 ;  /* 0x0000000000027941 */ /* 0x000fea0003800000 */
.L_x_12303:
        /* <DEDUP_REMOVED lines=42> */
.L_x_12302:
[----:B------:R-:W-:Y:S05]  /*37a0*/  BSYNC B1 ;  /* 0x0000000000017941 */ /* 0x000fea0003800000 */
.L_x_12301:
        /* <DEDUP_REMOVED lines=14> */
.L_x_12305:
        /* <DEDUP_REMOVED lines=12> */
.L_x_12308:
[----:B------:R-:W-:Y:S02]  /*3950*/  IMAD.MOV.U32 R94, RZ, RZ, R172 ;  /* 0x000000ffff5e7224 */ /* 0x000fe400078e00ac */
.L_x_12309:
[----:B------:R-:W-:Y:S05]  /*3960*/  BSYNC B1 ;  /* 0x0000000000017941 */ /* 0x000fea0003800000 */
.L_x_12307:
        /* <DEDUP_REMOVED lines=16> */
.L_x_12313:
[----:B------:R-:W-:Y:S05]  /*3a70*/  BSYNC B2 ;  /* 0x0000000000027941 */ /* 0x000fea0003800000 */
.L_x_12312:
        /* <DEDUP_REMOVED lines=42> */
.L_x_12311:
[----:B------:R-:W-:Y:S05]  /*3d20*/  BSYNC B1 ;  /* 0x0000000000017941 */ /* 0x000fea0003800000 */
.L_x_12310:
        /* <DEDUP_REMOVED lines=9> */
.L_x_12306:
        /* <DEDUP_REMOVED lines=12> */
.L_x_12315:
[----:B------:R-:W-:Y:S02]  /*3e80*/  IMAD.MOV.U32 R94, RZ, RZ, R172 ;  /* 0x000000ffff5e7224 */ /* 0x000fe400078e00ac */
.L_x_12316:
[----:B------:R-:W-:Y:S05]  /*3e90*/  BSYNC B1 ;  /* 0x0000000000017941 */ /* 0x000fea0003800000 */
.L_x_12314:
        /* <DEDUP_REMOVED lines=16> */
.L_x_12320:
[----:B------:R-:W-:Y:S05]  /*3fa0*/  BSYNC B2 ;  /* 0x0000000000027941 */ /* 0x000fea0003800000 */
.L_x_12319:
        /* <DEDUP_REMOVED lines=42> */
.L_x_12318:
[----:B------:R-:W-:Y:S05]  /*4250*/  BSYNC B1 ;  /* 0x0000000000017941 */ /* 0x000fea0003800000 */
.L_x_12317:
        /* <DEDUP_REMOVED lines=12> */
.L_x_12321:
        /* <DEDUP_REMOVED lines=12> */
.L_x_12324:
[----:B------:R-:W-:Y:S02]  /*43e0*/  IMAD.MOV.U32 R152, RZ, RZ, R172 ;  /* 0x000000ffff987224 */ /* 0x000fe400078e00ac */
.L_x_12325:
[----:B------:R-:W-:Y:S05]  /*43f0*/  BSYNC B1 ;  /* 0x0000000000017941 */ /* 0x000fea0003800000 */
.L_x_12323:
        /* <DEDUP_REMOVED lines=16> */
.L_x_12329:
[----:B------:R-:W-:Y:S05]  /*4500*/  BSYNC B2 ;  /* 0x0000000000027941 */ /* 0x000fea0003800000 */
.L_x_12328:
        /* <DEDUP_REMOVED lines=42> */
.L_x_12327:
[----:B------:R-:W-:Y:S05]  /*47b0*/  BSYNC B1 ;  /* 0x0000000000017941 */ /* 0x000fea0003800000 */
.L_x_12326:
        /* <DEDUP_REMOVED lines=9> */
.L_x_12322:
        /* <DEDUP_REMOVED lines=12> */
.L_x_12331:
[----:B------:R-:W-:Y:S02]  /*4910*/  IMAD.MOV.U32 R152, RZ, RZ, R172 ;  /* 0x000000ffff987224 */ /* 0x000fe400078e00ac */
.L_x_12332:
[----:B------:R-:W-:Y:S05]  /*4920*/  BSYNC B1 ;  /* 0x0000000000017941 */ /* 0x000fea0003800000 */
.L_x_12330:
        /* <DEDUP_REMOVED lines=16> */
.L_x_12336:
[----:B------:R-:W-:Y:S05]  /*4a30*/  BSYNC B2 ;  /* 0x0000000000027941 */ /* 0x000fea0003800000 */
.L_x_12335:
        /* <DEDUP_REMOVED lines=42> */
.L_x_12334:
[----:B------:R-:W-:Y:S05]  /*4ce0*/  BSYNC B1 ;  /* 0x0000000000017941 */ /* 0x000fea0003800000 */
.L_x_12333:
        /* <DEDUP_REMOVED lines=12> */
.L_x_12337:
        /* <DEDUP_REMOVED lines=12> */
.L_x_12340:
[----:B------:R-:W-:Y:S02]  /*4e70*/  IMAD.MOV.U32 R152, RZ, RZ, R172 ;  /* 0x000000ffff987224 */ /* 0x000fe400078e00ac */
.L_x_12341:
[----:B------:R-:W-:Y:S05]  /*4e80*/  BSYNC B1 ;  /* 0x0000000000017941 */ /* 0x000fea0003800000 */
.L_x_12339:
        /* <DEDUP_REMOVED lines=16> */
.L_x_12345:
[----:B------:R-:W-:Y:S05]  /*4f90*/  BSYNC B2 ;  /* 0x0000000000027941 */ /* 0x000fea0003800000 */
.L_x_12344:
        /* <DEDUP_REMOVED lines=42> */
.L_x_12343:
[----:B------:R-:W-:Y:S05]  /*5240*/  BSYNC B1 ;  /* 0x0000000000017941 */ /* 0x000fea0003800000 */
.L_x_12342:
        /* <DEDUP_REMOVED lines=9> */
.L_x_12338:
        /* <DEDUP_REMOVED lines=12> */
.L_x_12347:
[----:B------:R-:W-:Y:S02]  /*53a0*/  IMAD.MOV.U32 R152, RZ, RZ, R172 ;  /* 0x000000ffff987224 */ /* 0x000fe400078e00ac */
.L_x_12348:
[----:B------:R-:W-:Y:S05]  /*53b0*/  BSYNC B1 ;  /* 0x0000000000017941 */ /* 0x000fea0003800000 */
.L_x_12346:
        /* <DEDUP_REMOVED lines=16> */
.L_x_12352:
[----:B------:R-:W-:Y:S05]  /*54c0*/  BSYNC B2 ;  /* 0x0000000000027941 */ /* 0x000fea0003800000 */
.L_x_12351:
        /* <DEDUP_REMOVED lines=42> */
.L_x_12350:
[----:B------:R-:W-:Y:S05]  /*5770*/  BSYNC B1 ;  /* 0x0000000000017941 */ /* 0x000fea0003800000 */
.L_x_12349:
        /* <DEDUP_REMOVED lines=12> */
.L_x_12353:
        /* <DEDUP_REMOVED lines=12> */
.L_x_12356:
[----:B------:R-:W-:Y:S02]  /*5900*/  IMAD.MOV.U32 R152, RZ, RZ, R172 ;  /* 0x000000ffff987224 */ /* 0x000fe400078e00ac */
.L_x_12357:
[----:B------:R-:W-:Y:S05]  /*5910*/  BSYNC B1 ;  /* 0x0000000000017941 */ /* 0x000fea0003800000 */
.L_x_12355:
        /* <DEDUP_REMOVED lines=16> */
.L_x_12361:
[----:B------:R-:W-:Y:S05]  /*5a20*/  BSYNC B2 ;  /* 0x0000000000027941 */ /* 0x000fea0003800000 */
.L_x_12360:
        /* <DEDUP_REMOVED lines=42> */
.L_x_12359:
[----:B------:R-:W-:Y:S05]  /*5cd0*/  BSYNC B1 ;  /* 0x0000000000017941 */ /* 0x000fea0003800000 */
.L_x_12358:
        /* <DEDUP_REMOVED lines=9> */
.L_x_12354:
        /* <DEDUP_REMOVED lines=12> */
.L_x_12363:
[----:B------:R-:W-:Y:S02]  /*5e30*/  IMAD.MOV.U32 R152, RZ, RZ, R172 ;  /* 0x000000ffff987224 */ /* 0x000fe400078e00ac */
.L_x_12364:
[----:B------:R-:W-:Y:S05]  /*5e40*/  BSYNC B1 ;  /* 0x0000000000017941 */ /* 0x000fea0003800000 */
.L_x_12362:
        /* <DEDUP_REMOVED lines=16> */
.L_x_12368:
[----:B------:R-:W-:Y:S05]  /*5f50*/  BSYNC B2 ;  /* 0x0000000000027941 */ /* 0x000fea0003800000 */
.L_x_12367:
        /* <DEDUP_REMOVED lines=42> */
.L_x_12366:
[----:B------:R-:W-:Y:S05]  /*6200*/  BSYNC B1 ;  /* 0x0000000000017941 */ /* 0x000fea0003800000 */
.L_x_12365:
        /* <DEDUP_REMOVED lines=12> */
.L_x_12369:
        /* <DEDUP_REMOVED lines=12> */
.L_x_12372:
[----:B------:R-:W-:Y:S02]  /*6390*/  IMAD.MOV.U32 R152, RZ, RZ, R172 ;  /* 0x000000ffff987224 */ /* 0x000fe400078e00ac */
.L_x_12373:
[----:B------:R-:W-:Y:S05]  /*63a0*/  BSYNC B1 ;  /* 0x0000000000017941 */ /* 0x000fea0003800000 */
.L_x_12371:
        /* <DEDUP_REMOVED lines=16> */
.L_x_12377:
[----:B------:R-:W-:Y:S05]  /*64b0*/  BSYNC B2 ;  /* 0x0000000000027941 */ /* 0x000fea0003800000 */
.L_x_12376:
        /* <DEDUP_REMOVED lines=42> */
.L_x_12375:
[----:B------:R-:W-:Y:S05]  /*6760*/  BSYNC B1 ;  /* 0x0000000000017941 */ /* 0x000fea0003800000 */
.L_x_12374:
        /* <DEDUP_REMOVED lines=9> */
.L_x_12370:
        /* <DEDUP_REMOVED lines=51> */
.L_x_12378:
[----:B------:R-:W-:Y:S02]  /*6b30*/  IADD3 R151, R185, 0x20, RZ ;  /* 0x00000020b9977810 */ /* 0x000fe40007ffe0ff */
.L_x_12249:
[----:B------:R-:W-:Y:S05]  /*6b40*/  BSYNC B0 ;  /* 0x0000000000007941 */ /* 0x000fea0003800000 */
.L_x_12248:
        /* <DEDUP_REMOVED lines=31> */
.L_x_12382:
[----:B-1----:R-:W-:Y:S02]  /*6d40*/  IMAD.MOV.U32 R92, RZ, RZ, R172 ;  /* 0x000000ffff5c7224 */ /* 0x002fe400078e00ac */
.L_x_12383:
[----:B------:R-:W-:Y:S05]  /*6d50*/  BSYNC B1 ;  /* 0x0000000000017941 */ /* 0x000fea0003800000 */
.L_x_12381:
        /* <DEDUP_REMOVED lines=16> */
.L_x_12387:
[----:B------:R-:W-:Y:S05]  /*6e60*/  BSYNC B2 ;  /* 0x0000000000027941 */ /* 0x000fea0003800000 */
.L_x_12386:
        /* <DEDUP_REMOVED lines=42> */
.L_x_12385:
[----:B------:R-:W-:Y:S05]  /*7110*/  BSYNC B1 ;  /* 0x0000000000017941 */ /* 0x000fea0003800000 */
.L_x_12384:
        /* <DEDUP_REMOVED lines=17> */
.L_x_12388:
        /* <DEDUP_REMOVED lines=12> */
.L_x_12391:
[----:B------:R-:W-:Y:S02]  /*72f0*/  IMAD.MOV.U32 R94, RZ, RZ, R172 ;  /* 0x000000ffff5e7224 */ /* 0x000fe400078e00ac */
.L_x_12392:
[----:B------:R-:W-:Y:S05]  /*7300*/  BSYNC B1 ;  /* 0x0000000000017941 */ /* 0x000fea0003800000 */
.L_x_12390:
        /* <DEDUP_REMOVED lines=16> */
.L_x_12396:
[----:B------:R-:W-:Y:S05]  /*7410*/  BSYNC B2 ;  /* 0x0000000000027941 */ /* 0x000fea0003800000 */
.L_x_12395:
        /* <DEDUP_REMOVED lines=42> */
.L_x_12394:
[----:B------:R-:W-:Y:S05]  /*76c0*/  BSYNC B1 ;  /* 0x0000000000017941 */ /* 0x000fea0003800000 */
.L_x_12393:
        /* <DEDUP_REMOVED lines=9> */
.L_x_12389:
        /* <DEDUP_REMOVED lines=12> */
.L_x_12398:
[----:B------:R-:W-:Y:S02]  /*7820*/  IMAD.MOV.U32 R94, RZ, RZ, R172 ;  /* 0x000000ffff5e7224 */ /* 0x000fe400078e00ac */
.L_x_12399:
[----:B------:R-:W-:Y:S05]  /*7830*/  BSYNC B1 ;  /* 0x0000000000017941 */ /* 0x000fea0003800000 */
.L_x_12397:
        /* <DEDUP_REMOVED lines=16> */
.L_x_12403:
[----:B------:R-:W-:Y:S05]  /*7940*/  BSYNC B2 ;  /* 0x0000000000027941 */ /* 0x000fea0003800000 */
.L_x_12402:
        /* <DEDUP_REMOVED lines=42> */
.L_x_12401:
[----:B------:R-:W-:Y:S05]  /*7bf0*/  BSYNC B1 ;  /* 0x0000000000017941 */ /* 0x000fea0003800000 */
.L_x_12400:
        /* <DEDUP_REMOVED lines=14> */
.L_x_12404:
        /* <DEDUP_REMOVED lines=12> */
.L_x_12407:
[----:B------:R-:W-:Y:S02]  /*7da0*/  IMAD.MOV.U32 R76, RZ, RZ, R172 ;  /* 0x000000ffff4c7224 */ /* 0x000fe400078e00ac */
.L_x_12408:
[----:B------:R-:W-:Y:S05]  /*7db0*/  BSYNC B1 ;  /* 0x0000000000017941 */ /* 0x000fea0003800000 */
.L_x_12406:
        /* <DEDUP_REMOVED lines=16> */
.L_x_12412:
[----:B------:R-:W-:Y:S05]  /*7ec0*/  BSYNC B2 ;  /* 0x0000000000027941 */ /* 0x000fea0003800000 */
.L_x_12411:
        /* <DEDUP_REMOVED lines=42> */
.L_x_12410:
[----:B------:R-:W-:Y:S05]  /*8170*/  BSYNC B1 ;  /* 0x0000000000017941 */ /* 0x000fea0003800000 */
.L_x_12409:
        /* <DEDUP_REMOVED lines=9> */
.L_x_12405:
        /* <DEDUP_REMOVED lines=12> */
.L_x_12414:
[----:B------:R-:W-:Y:S02]  /*82d0*/  MOV R94, R172 ;  /* 0x000000ac005e7202 */ /* 0x000fe40000000f00 */
.L_x_12415:
[----:B------:R-:W-:Y:S05]  /*82e0*/  BSYNC B1 ;  /* 0x0000000000017941 */ /* 0x000fea0003800000 */
.L_x_12413:
        /* <DEDUP_REMOVED lines=16> */
.L_x_12419:
[----:B------:R-:W-:Y:S05]  /*83f0*/  BSYNC B2 ;  /* 0x0000000000027941 */ /* 0x000fea0003800000 */
.L_x_12418:
        /* <DEDUP_REMOVED lines=42> */
.L_x_12417:
[----:B------:R-:W-:Y:S05]  /*86a0*/  BSYNC B1 ;  /* 0x0000000000017941 */ /* 0x000fea0003800000 */
.L_x_12416:
        /* <DEDUP_REMOVED lines=14> */
.L_x_12420:
        /* <DEDUP_REMOVED lines=12> */
.L_x_12423:
[----:B------:R-:W-:Y:S02]  /*8850*/  IMAD.MOV.U32 R153, RZ, RZ, R172 ;  /* 0x000000ffff997224 */ /* 0x000fe400078e00ac */
.L_x_12424:
[----:B------:R-:W-:Y:S05]  /*8860*/  BSYNC B1 ;  /* 0x0000000000017941 */ /* 0x000fea0003800000 */
.L_x_12422:
        /* <DEDUP_REMOVED lines=16> */
.L_x_12428:
[----:B------:R-:W-:Y:S05]  /*8970*/  BSYNC B2 ;  /* 0x0000000000027941 */ /* 0x000fea0003800000 */
.L_x_12427:
        /* <DEDUP_REMOVED lines=42> */
.L_x_12426:
[----:B------:R-:W-:Y:S05]  /*8c20*/  BSYNC B1 ;  /* 0x0000000000017941 */ /* 0x000fea0003800000 */
.L_x_12425:
        /* <DEDUP_REMOVED lines=9> */
.L_x_12421:
        /* <DEDUP_REMOVED lines=12> */
.L_x_12430:
[----:B------:R-:W-:Y:S02]  /*8d80*/  IMAD.MOV.U32 R153, RZ, RZ, R172 ;  /* 0x000000ffff997224 */ /* 0x000fe400078e00ac */
.L_x_12431:
[----:B------:R-:W-:Y:S05]  /*8d90*/  BSYNC B1 ;  /* 0x0000000000017941 */ /* 0x000fea0003800000 */
.L_x_12429:
        /* <DEDUP_REMOVED lines=16> */
.L_x_12435:
[----:B------:R-:W-:Y:S05]  /*8ea0*/  BSYNC B2 ;  /* 0x0000000000027941 */ /* 0x000fea0003800000 */
.L_x_12434:
        /* <DEDUP_REMOVED lines=42> */
.L_x_12433:
[----:B------:R-:W-:Y:S05]  /*9150*/  BSYNC B1 ;  /* 0x0000000000017941 */ /* 0x000fea0003800000 */
.L_x_12432:
        /* <DEDUP_REMOVED lines=14> */
.L_x_12436:
        /* <DEDUP_REMOVED lines=12> */
.L_x_12439:
[----:B------:R-:W-:Y:S02]  /*9300*/  IMAD.MOV.U32 R94, RZ, RZ, R172 ;  /* 0x000000ffff5e7224 */ /* 0x000fe400078e00ac */
.L_x_12440:
[----:B------:R-:W-:Y:S05]  /*9310*/  BSYNC B1 ;  /* 0x0000000000017941 */ /* 0x000fea0003800000 */
.L_x_12438:
        /* <DEDUP_REMOVED lines=16> */
.L_x_12444:
[----:B------:R-:W-:Y:S05]  /*9420*/  BSYNC B2 ;  /* 0x0000000000027941 */ /* 0x000fea0003800000 */
.L_x_12443:
        /* <DEDUP_REMOVED lines=42> */
.L_x_12442:
[----:B------:R-:W-:Y:S05]  /*96d0*/  BSYNC B1 ;  /* 0x0000000000017941 */ /* 0x000fea0003800000 */
.L_x_12441:
        /* <DEDUP_REMOVED lines=9> */
.L_x_12437:
        /* <DEDUP_REMOVED lines=12> */
.L_x_12446:
[----:B------:R-:W-:Y:S02]  /*9830*/  IMAD.MOV.U32 R94, RZ, RZ, R172 ;  /* 0x000000ffff5e7224 */ /* 0x000fe400078e00ac */
.L_x_12447:
[----:B------:R-:W-:Y:S05]  /*9840*/  BSYNC B1 ;  /* 0x0000000000017941 */ /* 0x000fea0003800000 */
.L_x_12445:
        /* <DEDUP_REMOVED lines=16> */
.L_x_12451:
[----:B------:R-:W-:Y:S05]  /*9950*/  BSYNC B2 ;  /* 0x0000000000027941 */ /* 0x000fea0003800000 */
.L_x_12450:
        /* <DEDUP_REMOVED lines=42> */
.L_x_12449:
[----:B------:R-:W-:Y:S05]  /*9c00*/  BSYNC B1 ;  /* 0x0000000000017941 */ /* 0x000fea0003800000 */
.L_x_12448:
        /* <DEDUP_REMOVED lines=12> */
.L_x_12452:
        /* <DEDUP_REMOVED lines=12> */
.L_x_12455:
[----:B------:R-:W-:Y:S02]  /*9d90*/  MOV R153, R172 ;  /* 0x000000ac00997202 */ /* 0x000fe40000000f00 */
.L_x_12456:
[----:B------:R-:W-:Y:S05]  /*9da0*/  BSYNC B1 ;  /* 0x0000000000017941 */ /* 0x000fea0003800000 */
.L_x_12454:
        /* <DEDUP_REMOVED lines=16> */
.L_x_12460:
[----:B------:R-:W-:Y:S05]  /*9eb0*/  BSYNC B2 ;  /* 0x0000000000027941 */ /* 0x000fea0003800000 */
.L_x_12459:
        /* <DEDUP_REMOVED lines=42> */
.L_x_12458:
[----:B------:R-:W-:Y:S05]  /*a160*/  BSYNC B1 ;  /* 0x0000000000017941 */ /* 0x000fea0003800000 */
.L_x_12457:
        /* <DEDUP_REMOVED lines=9> */
.L_x_12453:
        /* <DEDUP_REMOVED lines=12> */
.L_x_12462:
[----:B------:R-:W-:Y:S02]  /*a2c0*/  IMAD.MOV.U32 R153, RZ, RZ, R172 ;  /* 0x000000ffff997224 */ /* 0x000fe400078e00ac */
.L_x_12463:
[----:B------:R-:W-:Y:S05]  /*a2d0*/  BSYNC B1 ;  /* 0x0000000000017941 */ /* 0x000fea0003800000 */
.L_x_12461:
        /* <DEDUP_REMOVED lines=16> */
.L_x_12467:
[----:B------:R-:W-:Y:S05]  /*a3e0*/  BSYNC B2 ;  /* 0x0000000000027941 */ /* 0x000fea0003800000 */
.L_x_12466:
        /* <DEDUP_REMOVED lines=42> */
.L_x_12465:
[----:B------:R-:W-:Y:S05]  /*a690*/  BSYNC B1 ;  /* 0x0000000000017941 */ /* 0x000fea0003800000 */
.L_x_12464:
        /* <DEDUP_REMOVED lines=12> */
.L_x_12468:
        /* <DEDUP_REMOVED lines=12> */
.L_x_12471:
[----:B------:R-:W-:Y:S02]  /*a820*/  IMAD.MOV.U32 R153, RZ, RZ, R172 ;  /* 0x000000ffff997224 */ /* 0x000fe400078e00ac */
.L_x_12472:
[----:B------:R-:W-:Y:S05]  /*a830*/  BSYNC B1 ;  /* 0x0000000000017941 */ /* 0x000fea0003800000 */
.L_x_12470:
        /* <DEDUP_REMOVED lines=16> */
.L_x_12476:
[----:B------:R-:W-:Y:S05]  /*a940*/  BSYNC B2 ;  /* 0x0000000000027941 */ /* 0x000fea0003800000 */
.L_x_12475:
        /* <DEDUP_REMOVED lines=42> */
.L_x_12474:
[----:B------:R-:W-:Y:S05]  /*abf0*/  BSYNC B1 ;  /* 0x0000000000017941 */ /* 0x000fea0003800000 */
.L_x_12473:
        /* <DEDUP_REMOVED lines=9> */
.L_x_12469:
        /* <DEDUP_REMOVED lines=12> */
.L_x_12478:
[----:B------:R-:W-:Y:S02]  /*ad50*/  IMAD.MOV.U32 R153, RZ, RZ, R172 ;  /* 0x000000ffff997224 */ /* 0x000fe400078e00ac */
.L_x_12479:
[----:B------:R-:W-:Y:S05]  /*ad60*/  BSYNC B1 ;  /* 0x0000000000017941 */ /* 0x000fea0003800000 */
.L_x_12477:
        /* <DEDUP_REMOVED lines=16> */
.L_x_12483:
[----:B------:R-:W-:Y:S05]  /*ae70*/  BSYNC B2 ;  /* 0x0000000000027941 */ /* 0x000fea0003800000 */
.L_x_12482:
        /* <DEDUP_REMOVED lines=42> */
.L_x_12481:
[----:B------:R-:W-:Y:S05]  /*b120*/  BSYNC B1 ;  /* 0x0000000000017941 */ /* 0x000fea0003800000 */
.L_x_12480:
        /* <DEDUP_REMOVED lines=12> */
.L_x_12484:
        /* <DEDUP_REMOVED lines=12> */
.L_x_12487:
[----:B------:R-:W-:Y:S02]  /*b2b0*/  IMAD.MOV.U32 R153, RZ, RZ, R172 ;  /* 0x000000ffff997224 */ /* 0x000fe400078e00ac */
.L_x_12488:
[----:B------:R-:W-:Y:S05]  /*b2c0*/  BSYNC B1 ;  /* 0x0000000000017941 */ /* 0x000fea0003800000 */
.L_x_12486:
        /* <DEDUP_REMOVED lines=16> */
.L_x_12492:
[----:B------:R-:W-:Y:S05]  /*b3d0*/  BSYNC B2 ;  /* 0x0000000000027941 */ /* 0x000fea0003800000 */
.L_x_12491:
        /* <DEDUP_REMOVED lines=42> */
.L_x_12490:
[----:B------:R-:W-:Y:S05]  /*b680*/  BSYNC B1 ;  /* 0x0000000000017941 */ /* 0x000fea0003800000 */
.L_x_12489:
        /* <DEDUP_REMOVED lines=9> */
.L_x_12485:
        /* <DEDUP_REMOVED lines=12> */
.L_x_12494:
[----:B------:R-:W-:Y:S02]  /*b7e0*/  IMAD.MOV.U32 R153, RZ, RZ, R172 ;  /* 0x000000ffff997224 */ /* 0x000fe400078e00ac */
.L_x_12495:
[----:B------:R-:W-:Y:S05]  /*b7f0*/  BSYNC B1 ;  /* 0x0000000000017941 */ /* 0x000fea0003800000 */
.L_x_12493:
        /* <DEDUP_REMOVED lines=16> */
.L_x_12499:
[----:B------:R-:W-:Y:S05]  /*b900*/  BSYNC B2 ;  /* 0x0000000000027941 */ /* 0x000fea0003800000 */
.L_x_12498:
        /* <DEDUP_REMOVED lines=42> */
.L_x_12497:
[----:B------:R-:W-:Y:S05]  /*bbb0*/  BSYNC B1 ;  /* 0x0000000000017941 */ /* 0x000fea0003800000 */
.L_x_12496:
        /* <DEDUP_REMOVED lines=12> */
.L_x_12500:
        /* <DEDUP_REMOVED lines=12> */
.L_x_12503:
[----:B------:R-:W-:Y:S02]  /*bd40*/  IMAD.MOV.U32 R153, RZ, RZ, R172 ;  /* 0x000000ffff997224 */ /* 0x000fe400078e00ac */
.L_x_12504:
[----:B------:R-:W-:Y:S05]  /*bd50*/  BSYNC B1 ;  /* 0x0000000000017941 */ /* 0x000fea0003800000 */
.L_x_12502:
        /* <DEDUP_REMOVED lines=16> */
.L_x_12508:
[----:B------:R-:W-:Y:S05]  /*be60*/  BSYNC B2 ;  /* 0x0000000000027941 */ /* 0x000fea0003800000 */
.L_x_12507:
        /* <DEDUP_REMOVED lines=42> */
.L_x_12506:
[----:B------:R-:W-:Y:S05]  /*c110*/  BSYNC B1 ;  /* 0x0000000000017941 */ /* 0x000fea0003800000 */
.L_x_12505:
        /* <DEDUP_REMOVED lines=9> */
.L_x_12501:
        /* <DEDUP_REMOVED lines=51> */
.L_x_12509:
[----:B------:R-:W-:Y:S02]  /*c4e0*/  IADD3 R151, R151, 0x20, RZ ;  /* 0x0000002097977810 */ /* 0x000fe40007ffe0ff */
.L_x_12380:
[----:B------:R-:W-:Y:S05]  /*c4f0*/  BSYNC B0 ;  /* 0x0000000000007941 */ /* 0x000fea0003800000 */
.L_x_12379:
        /* <DEDUP_REMOVED lines=31> */
.L_x_12513:
[----:B-1----:R-:W-:Y:S02]  /*c6f0*/  IMAD.MOV.U32 R92, RZ, RZ, R172 ;  /* 0x000000ffff5c7224 */ /* 0x002fe400078e00ac */
.L_x_12514:
[----:B------:R-:W-:Y:S05]  /*c700*/  BSYNC B1 ;  /* 0x0000000000017941 */ /* 0x000fea0003800000 */
.L_x_12512:
        /* <DEDUP_REMOVED lines=16> */
.L_x_12518:
[----:B------:R-:W-:Y:S05]  /*c810*/  BSYNC B2 ;  /* 0x0000000000027941 */ /* 0x000fea0003800000 */
.L_x_12517:
        /* <DEDUP_REMOVED lines=37> */
[----:B------:R-:W-:Y:S01]  /*ca70*/  IMAD.WIDE.U32 R172, R172, -0x326172a9, RZ ;  /* 0xcd9e8d57acac7825 */ /* 0x000fe200078e00ff */
[----:B------:R-:W-:-:S03]  /*ca80*/  HFMA2.MMA R88, -RZ, RZ, 0, 0 ;  /* 0x00000000ff587435 */ /* 0x000fc600000001ff */
[----:B------:R-:W-:Y:S01]  /*ca90*/  IMAD.WIDE.U32 R174, R174, -0x2daee0ad, RZ ;  /* 0xd2511f53aeae7825 */ /* 0x000fe200078e00ff */
[----:B------:R-:W-:-:S04]  /*caa0*/  LOP3.LUT R173, R173, R82, R161, 0x96, !PT ;  /* 0x00000052adad7212 */ /* 0x000fc800078e96a1 */
[----:B------:R-:W-:Y:S02]  /*cab0*/  LOP3.LUT R175, R175, R80, R162, 0x96, !PT ;  /* 0x00000050afaf7212 */ /* 0x000fe400078e96a2 */
.L_x_12516:
[----:B------:R-:W-:Y:S05]  /*cac0*/  BSYNC B1 ;  /* 0x0000000000017941 */ /* 0x000fea0003800000 */
.L_x_12515:
        /* <DEDUP_REMOVED lines=17> */
.L_x_12519:
        /* <DEDUP_REMOVED lines=12> */
.L_x_12522:
[----:B------:R-:W-:Y:S02]  /*cca0*/  IMAD.MOV.U32 R94, RZ, RZ, R172 ;  /* 0x000000ffff5e7224 */ /* 0x000fe400078e00ac */
.L_x_12523:
[----:B------:R-:W-:Y:S05]  /*ccb0*/  BSYNC B1 ;  /* 0x0000000000017941 */ /* 0x000fea0003800000 */
.L_x_12521:
        /* <DEDUP_REMOVED lines=16> */
.L_x_12527:
[----:B------:R-:W-:Y:S05]  /*cdc0*/  BSYNC B2 ;  /* 0x0000000000027941 */ /* 0x000fea0003800000 */
.L_x_12526:
        /* <DEDUP_REMOVED lines=42> */
.L_x_12525:
[----:B------:R-:W-:Y:S05]  /*d070*/  BSYNC B1 ;  /* 0x0000000000017941 */ /* 0x000fea0003800000 */
.L_x_12524:
        /* <DEDUP_REMOVED lines=9> */
.L_x_12520:
        /* <DEDUP_REMOVED lines=12> */
.L_x_12529:
[----:B------:R-:W-:Y:S02]  /*d1d0*/  IMAD.MOV.U32 R94, RZ, RZ, R172 ;  /* 0x000000ffff5e7224 */ /* 0x000fe400078e00ac */
.L_x_12530:
[----:B------:R-:W-:Y:S05]  /*d1e0*/  BSYNC B1 ;  /* 0x0000000000017941 */ /* 0x000fea0003800000 */
.L_x_12528:
        /* <DEDUP_REMOVED lines=16> */
.L_x_12534:
[----:B------:R-:W-:Y:S05]  /*d2f0*/  BSYNC B2 ;  /* 0x0000000000027941 */ /* 0x000fea0003800000 */
.L_x_12533:
        /* <DEDUP_REMOVED lines=42> */
.L_x_12532:
[----:B------:R-:W-:Y:S05]  /*d5a0*/  BSYNC B1 ;  /* 0x0000000000017941 */ /* 0x000fea0003800000 */
.L_x_12531:
        /* <DEDUP_REMOVED lines=14> */
.L_x_12535:
        /* <DEDUP_REMOVED lines=12> */
.L_x_12538:
[----:B------:R-:W-:Y:S02]  /*d750*/  IMAD.MOV.U32 R84, RZ, RZ, R172 ;  /* 0x000000ffff547224 */ /* 0x000fe400078e00ac */
.L_x_12539:
[----:B------:R-:W-:Y:S05]  /*d760*/  BSYNC B1 ;  /* 0x0000000000017941 */ /* 0x000fea0003800000 */
.L_x_12537:
        /* <DEDUP_REMOVED lines=16> */
.L_x_12543:
[----:B------:R-:W-:Y:S05]  /*d870*/  BSYNC B2 ;  /* 0x0000000000027941 */ /* 0x000fea0003800000 */
.L_x_12542:
        /* <DEDUP_REMOVED lines=42> */
.L_x_12541:
[----:B------:R-:W-:Y:S05]  /*db20*/  BSYNC B1 ;  /* 0x0000000000017941 */ /* 0x000fea0003800000 */
.L_x_12540:
        /* <DEDUP_REMOVED lines=9> */
.L_x_12536:
        /* <DEDUP_REMOVED lines=12> */
.L_x_12545:
[----:B------:R-:W-:Y:S02]  /*dc80*/  IMAD.MOV.U32 R94, RZ, RZ, R172 ;  /* 0x000000ffff5e7224 */ /* 0x000fe400078e00ac */
.L_x_12546:
[----:B------:R-:W-:Y:S05]  /*dc90*/  BSYNC B1 ;  /* 0x0000000000017941 */ /* 0x000fea0003800000 */
.L_x_12544:
        /* <DEDUP_REMOVED lines=16> */
.L_x_12550:
[----:B------:R-:W-:Y:S05]  /*dda0*/  BSYNC B2 ;  /* 0x0000000000027941 */ /* 0x000fea0003800000 */
.L_x_12549:
        /* <DEDUP_REMOVED lines=42> */
.L_x_12548:
[----:B------:R-:W-:Y:S05]  /*e050*/  BSYNC B1 ;  /* 0x0000000000017941 */ /* 0x000fea0003800000 */
.L_x_12547:
        /* <DEDUP_REMOVED lines=14> */
.L_x_12551:
        /* <DEDUP_REMOVED lines=12> */
.L_x_12554:
[----:B------:R-:W-:Y:S02]  /*e200*/  IMAD.MOV.U32 R153, RZ, RZ, R172 ;  /* 0x000000ffff997224 */ /* 0x000fe400078e00ac */
.L_x_12555:
[----:B------:R-:W-:Y:S05]  /*e210*/  BSYNC B1 ;  /* 0x0000000000017941 */ /* 0x000fea0003800000 */
.L_x_12553:
        /* <DEDUP_REMOVED lines=16> */
.L_x_12559:
[----:B------:R-:W-:Y:S05]  /*e320*/  BSYNC B2 ;  /* 0x0000000000027941 */ /* 0x000fea0003800000 */
.L_x_12558:
        /* <DEDUP_REMOVED lines=42> */
.L_x_12557:
[----:B------:R-:W-:Y:S05]  /*e5d0*/  BSYNC B1 ;  /* 0x0000000000017941 */ /* 0x000fea0003800000 */
.L_x_12556:
        /* <DEDUP_REMOVED lines=9> */
.L_x_12552:
        /* <DEDUP_REMOVED lines=12> */
.L_x_12561:
[----:B------:R-:W-:Y:S02]  /*e730*/  IMAD.MOV.U32 R153, RZ, RZ, R172 ;  /* 0x000000ffff997224 */ /* 0x000fe400078e00ac */
.L_x_12562:
[----:B------:R-:W-:Y:S05]  /*e740*/  BSYNC B1 ;  /* 0x0000000000017941 */ /* 0x000fea0003800000 */
.L_x_12560:
        /* <DEDUP_REMOVED lines=16> */
.L_x_12566:
[----:B------:R-:W-:Y:S05]  /*e850*/  BSYNC B2 ;  /* 0x0000000000027941 */ /* 0x000fea0003800000 */
.L_x_12565:
        /* <DEDUP_REMOVED lines=42> */
.L_x_12564:
[----:B------:R-:W-:Y:S05]  /*eb00*/  BSYNC B1 ;  /* 0x0000000000017941 */ /* 0x000fea0003800000 */
.L_x_12563:
        /* <DEDUP_REMOVED lines=14> */
.L_x_12567:
        /* <DEDUP_REMOVED lines=12> */
.L_x_12570:
[----:B------:R-:W-:Y:S02]  /*ecb0*/  IMAD.MOV.U32 R94, RZ, RZ, R172 ;  /* 0x000000ffff5e7224 */ /* 0x000fe400078e00ac */
.L_x_12571:
[----:B------:R-:W-:Y:S05]  /*ecc0*/  BSYNC B1 ;  /* 0x0000000000017941 */ /* 0x000fea0003800000 */
.L_x_12569:
        /* <DEDUP_REMOVED lines=16> */
.L_x_12575:
[----:B------:R-:W-:Y:S05]  /*edd0*/  BSYNC B2 ;  /* 0x0000000000027941 */ /* 0x000fea0003800000 */
.L_x_12574:
        /* <DEDUP_REMOVED lines=42> */
.L_x_12573:
[----:B------:R-:W-:Y:S05]  /*f080*/  BSYNC B1 ;  /* 0x0000000000017941 */ /* 0x000fea0003800000 */
.L_x_12572:
        /* <DEDUP_REMOVED lines=9> */
.L_x_12568:
        /* <DEDUP_REMOVED lines=12> */
.L_x_12577:
[----:B------:R-:W-:Y:S02]  /*f1e0*/  MOV R94, R172 ;  /* 0x000000ac005e7202 */ /* 0x000fe40000000f00 */
.L_x_12578:
[----:B------:R-:W-:Y:S05]  /*f1f0*/  BSYNC B1 ;  /* 0x0000000000017941 */ /* 0x000fea0003800000 */
.L_x_12576:
        /* <DEDUP_REMOVED lines=16> */
.L_x_12582:
[----:B------:R-:W-:Y:S05]  /*f300*/  BSYNC B2 ;  /* 0x0000000000027941 */ /* 0x000fea0003800000 */
.L_x_12581:
        /* <DEDUP_REMOVED lines=42> */
.L_x_12580:
[----:B------:R-:W-:Y:S05]  /*f5b0*/  BSYNC B1 ;  /* 0x0000000000017941 */ /* 0x000fea0003800000 */
.L_x_12579:
        /* <DEDUP_REMOVED lines=12> */
.L_x_12583:
        /* <DEDUP_REMOVED lines=12> */
.L_x_12586:
[----:B------:R-:W-:Y:S02]  /*f740*/  IMAD.MOV.U32 R153, RZ, RZ, R172 ;  /* 0x000000ffff997224 */ /* 0x000fe400078e00ac */
.L_x_12587:
[----:B------:R-:W-:Y:S05]  /*f750*/  BSYNC B1 ;  /* 0x0000000000017941 */ /* 0x000fea0003800000 */
.L_x_12585:
        /* <DEDUP_REMOVED lines=16> */
.L_x_12591:
[----:B------:R-:W-:Y:S05]  /*f860*/  BSYNC B2 ;  /* 0x0000000000027941 */ /* 0x000fea0003800000 */
.L_x_12590:
        /* <DEDUP_REMOVED lines=42> */
.L_x_12589:
[----:B------:R-:W-:Y:S05]  /*fb10*/  BSYNC B1 ;  /* 0x0000000000017941 */ /* 0x000fea0003800000 */
.L_x_12588:
        /* <DEDUP_REMOVED lines=9> */
.L_x_12584:
        /* <DEDUP_REMOVED lines=12> */
.L_x_12593:
[----:B------:R-:W-:Y:S02]  /*fc70*/  IMAD.MOV.U32 R153, RZ, RZ, R172 ;  /* 0x000000ffff997224 */ /* 0x000fe400078e00ac */
.L_x_12594:
[----:B------:R-:W-:Y:S05]  /*fc80*/  BSYNC B1 ;  /* 0x0000000000017941 */ /* 0x000fea0003800000 */
.L_x_12592:
        /* <DEDUP_REMOVED lines=16> */
.L_x_12598:
[----:B------:R-:W-:Y:S05]  /*fd90*/  BSYNC B2 ;  /* 0x0000000000027941 */ /* 0x000fea0003800000 */
.L_x_12597:
        /* <DEDUP_REMOVED lines=42> */
.L_x_12596:
[----:B------:R-:W-:Y:S05]  /*10040*/  BSYNC B1 ;  /* 0x0000000000017941 */ /* 0x000fea0003800000 */
.L_x_12595:
        /* <DEDUP_REMOVED lines=12> */
.L_x_12599:
        /* <DEDUP_REMOVED lines=12> */
.L_x_12602:
[----:B------:R-:W-:Y:S02]  /*101d0*/  IMAD.MOV.U32 R153, RZ, RZ, R172 ;  /* 0x000000ffff997224 */ /* 0x000fe400078e00ac */
.L_x_12603:
[----:B------:R-:W-:Y:S05]  /*101e0*/  BSYNC B1 ;  /* 0x0000000000017941 */ /* 0x000fea0003800000 */
.L_x_12601:
        /* <DEDUP_REMOVED lines=16> */
.L_x_12607:
[----:B------:R-:W-:Y:S05]  /*102f0*/  BSYNC B2 ;  /* 0x0000000000027941 */ /* 0x000fea0003800000 */
.L_x_12606:
        /* <DEDUP_REMOVED lines=42> */
.L_x_12605:
[----:B------:R-:W-:Y:S05]  /*105a0*/  BSYNC B1 ;  /* 0x0000000000017941 */ /* 0x000fea0003800000 */
.L_x_12604:
        /* <DEDUP_REMOVED lines=9> */
.L_x_12600:
        /* <DEDUP_REMOVED lines=12> */
.L_x_12609:
[----:B------:R-:W-:Y:S02]  /*10700*/  IMAD.MOV.U32 R153, RZ, RZ, R172 ;  /* 0x000000ffff997224 */ /* 0x000fe400078e00ac */
.L_x_12610:
[----:B------:R-:W-:Y:S05]  /*10710*/  BSYNC B1 ;  /* 0x0000000000017941 */ /* 0x000fea0003800000 */
.L_x_12608:
        /* <DEDUP_REMOVED lines=16> */
.L_x_12614:
[----:B------:R-:W-:Y:S05]  /*10820*/  BSYNC B2 ;  /* 0x0000000000027941 */ /* 0x000fea0003800000 */
.L_x_12613:
        /* <DEDUP_REMOVED lines=42> */
.L_x_12612:
[----:B------:R-:W-:Y:S05]  /*10ad0*/  BSYNC B1 ;  /* 0x0000000000017941 */ /* 0x000fea0003800000 */
.L_x_12611:
        /* <DEDUP_REMOVED lines=12> */
.L_x_12615:
        /* <DEDUP_REMOVED lines=12> */
.L_x_12618:
[----:B------:R-:W-:Y:S02]  /*10c60*/  MOV R153, R172 ;  /* 0x000000ac00997202 */ /* 0x000fe40000000f00 */
.L_x_12619:
[----:B------:R-:W-:Y:S05]  /*10c70*/  BSYNC B1 ;  /* 0x0000000000017941 */ /* 0x000fea0003800000 */
.L_x_12617:
        /* <DEDUP_REMOVED lines=16> */
.L_x_12623:
[----:B------:R-:W-:Y:S05]  /*10d80*/  BSYNC B2 ;  /* 0x0000000000027941 */ /* 0x000fea0003800000 */
.L_x_12622:
        /* <DEDUP_REMOVED lines=42> */
.L_x_12621:
[----:B------:R-:W-:Y:S05]  /*11030*/  BSYNC B1 ;  /* 0x0000000000017941 */ /* 0x000fea0003800000 */
.L_x_12620:
        /* <DEDUP_REMOVED lines=9> */
.L_x_12616:
        /* <DEDUP_REMOVED lines=12> */
.L_x_12625:
[----:B------:R-:W-:Y:S02]  /*11190*/  IMAD.MOV.U32 R153, RZ, RZ, R172 ;  /* 0x000000ffff997224 */ /* 0x000fe400078e00ac */
.L_x_12626:
[----:B------:R-:W-:Y:S05]  /*111a0*/  BSYNC B1 ;  /* 0x0000000000017941 */ /* 0x000fea0003800000 */
.L_x_12624:
        /* <DEDUP_REMOVED lines=16> */
.L_x_12630:
[----:B------:R-:W-:Y:S05]  /*112b0*/  BSYNC B2 ;  /* 0x0000000000027941 */ /* 0x000fea0003800000 */
.L_x_12629:
        /* <DEDUP_REMOVED lines=42> */
.L_x_12628:
[----:B------:R-:W-:Y:S05]  /*11560*/  BSYNC B1 ;  /* 0x0000000000017941 */ /* 0x000fea0003800000 */
.L_x_12627:
        /* <DEDUP_REMOVED lines=12> */
.L_x_12631:
        /* <DEDUP_REMOVED lines=12> */
.L_x_12634:
[----:B------:R-:W-:Y:S02]  /*116f0*/  IMAD.MOV.U32 R153, RZ, RZ, R172 ;  /* 0x000000ffff997224 */ /* 0x000fe400078e00ac */
.L_x_12635:
[----:B------:R-:W-:Y:S05]  /*11700*/  BSYNC B1 ;  /* 0x0000000000017941 */ /* 0x000fea0003800000 */
.L_x_12633:
        /* <DEDUP_REMOVED lines=16> */
.L_x_12639:
[----:B------:R-:W-:Y:S05]  /*11810*/  BSYNC B2 ;  /* 0x0000000000027941 */ /* 0x000fea0003800000 */
.L_x_12638:
        /* <DEDUP_REMOVED lines=42> */
.L_x_12637:
[----:B------:R-:W-:Y:S05]  /*11ac0*/  BSYNC B1 ;  /* 0x0000000000017941 */ /* 0x000fea0003800000 */
.L_x_12636:
        /* <DEDUP_REMOVED lines=9> */
.L_x_12632:
        /* <DEDUP_REMOVED lines=15> */
[C---:B------:R-:W-:Y:S01]  /*11c50*/  SHF.L.U32 R94, R151.reuse, 0x3, RZ ;  /* 0x00000003975e7819 */ /* 0x040fe200000006ff */
[----:B------:R-:W-:Y:S01]  /*11c60*/  IMAD.WIDE.U32 R92, R92, 0x100, RZ ;  /* 0x000001005c5c7825 */ /* 0x000fe200078e00ff */
[----:B------:R-:W-:Y:S02]  /*11c70*/  SEL R95, RZ, 0x1, P1 ;  /* 0x00000001ff5f7807 */ /* 0x000fe40000800000 */
[----:B------:R-:W-:Y:S02]  /*11c80*/  SHF.R.U32.HI R186, RZ, 0x1d, R151 ;  /* 0x0000001dffba7819 */ /* 0x000fe40000011697 */
        /* <DEDUP_REMOVED lines=32> */
.L_x_12511:
[----:B------:R-:W-:Y:S05]  /*11e90*/  BSYNC B0 ;  /* 0x0000000000007941 */ /* 0x000fea0003800000 */
.L_x_12510:
        /* <DEDUP_REMOVED lines=31> */
.L_x_12650:
        /* <DEDUP_REMOVED lines=70> */
.L_x_12651:
        /* <DEDUP_REMOVED lines=48> */
[----:B------:R-:W-:-:S02]  /*127f0*/  FFMA.FTZ R153, R23, R95, R14 ;  /* 0x0000005f17997223 */ /* 0x000fc4000001000e */
[----:B------:R-:W-:Y:S02]  /*12800*/  FFMA.FTZ R151, R25, R93, R16 ;  /* 0x0000005d19977223 */ /* 0x000fe40000010010 */
[----:B------:R-:W-:Y:S01]  /*12810*/  FFMA.FTZ R94, R20, R152, R13 ;  /* 0x00000098145e7223 */ /* 0x000fe2000001000d */
[----:B------:R-:W-:Y:S01]  /*12820*/  F2FP.PACK_AB R93, R153, R150 ;  /* 0x00000096995d723e */ /* 0x000fe200000000ff */
[----:B------:R-:W-:Y:S01]  /*12830*/  FFMA.FTZ R190, R18, R190, R11 ;  /* 0x000000be12be7223 */ /* 0x000fe2000001000b */
[----:B------:R-:W-:Y:S01]  /*12840*/  F2FP.PACK_AB R92, R151, R92 ;  /* 0x0000005c975c723e */ /* 0x000fe200000000ff */
[----:B------:R-:W-:Y:S02]  /*12850*/  FFMA.FTZ R191, R19, R192, R10 ;  /* 0x000000c013bf7223 */ /* 0x000fe4000001000a */
[----:B------:R-:W-:Y:S02]  /*12860*/  FFMA.FTZ R189, R21, R188, R12 ;  /* 0x000000bc15bd7223 */ /* 0x000fe4000001000c */
[----:B------:R-:W-:Y:S01]  /*12870*/  IMAD.MOV.U32 R152, RZ, RZ, 0x10 ;  /* 0x00000010ff987424 */ /* 0x000fe200078e00ff */
[----:B------:R-:W-:-:S02]  /*12880*/  F2FP.PACK_AB R95, R191, R190 ;  /* 0x000000bebf5f723e */ /* 0x000fc400000000ff */
[----:B------:R-:W-:Y:S01]  /*12890*/  F2FP.PACK_AB R94, R189, R94 ;  /* 0x0000005ebd5e723e */ /* 0x000fe200000000ff */
[----:B------:R-:W-:-:S04]  /*128a0*/  IMAD.WIDE.U32 R150, R185, R152, c[0x0][0x208] ;  /* 0x00008200b9967625 */ /* 0x000fc800078e0098 */
[C---:B------:R-:W-:Y:S01]  /*128b0*/  IMAD.WIDE.U32 R152, R185.reuse, R152, c[0x0][0x210] ;  /* 0x00008400b9987625 */ /* 0x040fe200078e0098 */
[----:B------:R0:W-:Y:S01]  /*128c0*/  STG.E.128 [R150.64], R88 ;  /* 0x0000005896007986 */ /* 0x0001e2000c101d04 */
[----:B------:R-:W-:-:S03]  /*128d0*/  IADD3 R185, R185, 0x20, RZ ;  /* 0x00000020b9b97810 */ /* 0x000fc60007ffe0ff */
[----:B------:R0:W-:Y:S04]  /*128e0*/  STG.E.128 [R152.64], R92 ;  /* 0x0000005c98007986 */ /* 0x0001e8000c101d04 */
.L_x_12643:
[----:B------:R-:W-:Y:S05]  /*128f0*/  BSYNC B0 ;  /* 0x0000000000007941 */ /* 0x000fea0003800000 */
.L_x_12642:
        /* <DEDUP_REMOVED lines=39> */
[----:B------:R-:W-:-:S02]  /*12b70*/  FFMA.FTZ R191, R117, R192, R130 ;  /* 0x000000c075bf7223 */ /* 0x000fc40000010082 */
[----:B------:R-:W-:Y:S02]  /*12b80*/  FFMA.FTZ R189, R113, R188, R124 ;  /* 0x000000bc71bd7223 */ /* 0x000fe4000001007c */
[----:B------:R-:W-:Y:S01]  /*12b90*/  IMAD.MOV.U32 R152, RZ, RZ, 0x10 ;  /* 0x00000010ff987424 */ /* 0x000fe200078e00ff */
[----:B------:R-:W-:Y:S02]  /*12ba0*/  F2FP.PACK_AB R95, R191, R190 ;  /* 0x000000bebf5f723e */ /* 0x000fe400000000ff */
[----:B------:R-:W-:Y:S01]  /*12bb0*/  F2FP.PACK_AB R94, R189, R94 ;  /* 0x0000005ebd5e723e */ /* 0x000fe200000000ff */
[----:B------:R-:W-:-:S04]  /*12bc0*/  IMAD.WIDE.U32 R150, R185, R152, c[0x0][0x208] ;  /* 0x00008200b9967625 */ /* 0x000fc800078e0098 */
[C---:B------:R-:W-:Y:S01]  /*12bd0*/  IMAD.WIDE.U32 R152, R185.reuse, R152, c[0x0][0x210] ;  /* 0x00008400b9987625 */ /* 0x040fe200078e0098 */
[----:B------:R0:W-:Y:S01]  /*12be0*/  STG.E.128 [R150.64], R88 ;  /* 0x0000005896007986 */ /* 0x0001e2000c101d04 */
[----:B------:R-:W-:-:S03]  /*12bf0*/  IADD3 R185, R185, 0x20, RZ ;  /* 0x00000020b9b97810 */ /* 0x000fc60007ffe0ff */
[----:B------:R0:W-:Y:S04]  /*12c00*/  STG.E.128 [R152.64], R92 ;  /* 0x0000005c98007986 */ /* 0x0001e8000c101d04 */
.L_x_12645:
[----:B------:R-:W-:Y:S05]  /*12c10*/  BSYNC B0 ;  /* 0x0000000000007941 */ /* 0x000fea0003800000 */
.L_x_12644:
        /* <DEDUP_REMOVED lines=45> */
[----:B------:R-:W-:Y:S01]  /*12ef0*/  IMAD.WIDE.U32 R152, R185, R152, c[0x0][0x210] ;  /* 0x00008400b9987625 */ /* 0x000fe200078e0098 */
[----:B------:R0:W-:Y:S04]  /*12f00*/  STG.E.128 [R150.64], R88 ;  /* 0x0000005896007986 */ /* 0x0001e8000c101d04 */
[----:B------:R0:W-:Y:S02]  /*12f10*/  STG.E.128 [R152.64], R92 ;  /* 0x0000005c98007986 */ /* 0x0001e4000c101d04 */
.L_x_12647:
[----:B------:R-:W-:Y:S05]  /*12f20*/  BSYNC B0 ;  /* 0x0000000000007941 */ /* 0x000fea0003800000 */
.L_x_12646:
[----:B01----:R-:W-:-:S04]  /*12f30*/  IMAD.MOV.U32 R88, RZ, RZ, 0x4 ;  /* 0x00000004ff587424 */ /* 0x003fc800078e00ff */
[----:B------:R-:W-:-:S05]  /*12f40*/  IMAD R47, R88, c[0x0][0x160], R47 ;  /* 0x00005800582f7a24 */ /* 0x000fca00078e022f */
[----:B------:R-:W-:-:S13]  /*12f50*/  ISETP.GE.AND P0, PT, R47, c[0x0][0x164], PT ;  /* 0x000059002f007a0c */ /* 0x000fda0003f06270 */
[----:B------:R-:W-:Y:S01]  /*12f60*/  @P0 CALL.REL.NOINC `(.L_x_12648) ;  /* 0x0000001000000944 */ /* 0x000fe20003c00000 */
[----:B------:R-:W-:Y:S05]  /*12f70*/  BRA `(.L_x_12649) ;  /* 0xfffee1b000007947 */ /* 0x000fea000383ffff */
.L_x_12648:
[----:B------:R-:W-:Y:S05]  /*12f80*/  EXIT ;  /* 0x000000000000794d */ /* 0x000fea0003800000 */
.L_x_12640:
[----:B------:R-:W-:Y:S01]  /*12f90*/  IMAD.MOV.U32 R92, RZ, RZ, 0x1 ;  /* 0x00000001ff5c7424 */ /* 0x000fe200078e00ff */
[----:B------:R-:W-:Y:S01]  /*12fa0*/  MOV R88, 0x12fe0 ;  /* 0x00012fe000587802 */ /* 0x000fe20000000f00 */
[----:B------:R-:W-:Y:S02]  /*12fb0*/  IMAD.MOV.U32 R90, RZ, RZ, 0x1f ;  /* 0x0000001fff5a7424 */ /* 0x000fe400078e00ff */
[----:B------:R-:W-:Y:S02]  /*12fc0*/  IMAD.MOV.U32 R151, RZ, RZ, -0x1 ;  /* 0xffffffffff977424 */ /* 0x000fe400078e00ff */
[----:B------:R-:W-:Y:S05]  /*12fd0*/  CALL.REL.NOINC `($__internal_52_$__cuda_sm70_shflsync_bfly_p) ;  /* 0x000006d000007944 */ /* 0x000fea0003c00000 */
[----:B-1----:R-:W-:Y:S01]  /*12fe0*/  IMAD.MOV.U32 R88, RZ, RZ, R92 ;  /* 0x000000ffff587224 */ /* 0x002fe200078e005c */
[----:B0-----:R-:W-:Y:S05]  /*12ff0*/  BRA `(.L_x_12650) ;  /* 0xfffff09000007947 */ /* 0x001fea000383ffff */
.L_x_12641:
[----:B0-----:R-:W-:Y:S01]  /*13000*/  IMAD.MOV.U32 R91, RZ, RZ, R95 ;  /* 0x000000ffff5b7224 */ /* 0x001fe200078e005f */
[----:B------:R-:W-:Y:S01]  /*13010*/  MOV R88, 0x13060 ;  /* 0x0001306000587802 */ /* 0x000fe20000000f00 */
[----:B------:R-:W-:Y:S02]  /*13020*/  IMAD.MOV.U32 R92, RZ, RZ, 0x2 ;  /* 0x00000002ff5c7424 */ /* 0x000fe400078e00ff */
[----:B------:R-:W-:Y:S02]  /*13030*/  IMAD.MOV.U32 R90, RZ, RZ, 0x1f ;  /* 0x0000001fff5a7424 */ /* 0x000fe400078e00ff */
[----:B------:R-:W-:-:S02]  /*13040*/  IMAD.MOV.U32 R151, RZ, RZ, -0x1 ;  /* 0xffffffffff977424 */ /* 0x000fc400078e00ff */
[----:B------:R-:W-:Y:S05]  /*13050*/  CALL.REL.NOINC `($__internal_52_$__cuda_sm70_shflsync_bfly_p) ;  /* 0x0000065000007944 */ /* 0x000fea0003c00000 */
[----:B01----:R-:W-:Y:S01]  /*13060*/  FADD.FTZ R91, R95, R92 ;  /* 0x0000005c5f5b7221 */ /* 0x003fe20000010000 */
[----:B------:R-:W-:Y:S01]  /*13070*/  MOV R88, 0x130c0 ;  /* 0x000130c000587802 */ /* 0x000fe20000000f00 */
[----:B------:R-:W-:-:S02]  /*13080*/  IMAD.MOV.U32 R92, RZ, RZ, 0x4 ;  /* 0x00000004ff5c7424 */ /* 0x000fc400078e00ff */
[----:B------:R-:W-:Y:S02]  /*13090*/  IMAD.MOV.U32 R90, RZ, RZ, 0x1f ;  /* 0x0000001fff5a7424 */ /* 0x000fe400078e00ff */
[----:B------:R-:W-:Y:S02]  /*130a0*/  IMAD.MOV.U32 R151, RZ, RZ, -0x1 ;  /* 0xffffffffff977424 */ /* 0x000fe400078e00ff */
[----:B------:R-:W-:Y:S05]  /*130b0*/  CALL.REL.NOINC `($__internal_52_$__cuda_sm70_shflsync_bfly_p) ;  /* 0x000005f000007944 */ /* 0x000fea0003c00000 */
[----:B01----:R-:W-:Y:S01]  /*130c0*/  FADD.FTZ R91, R91, R92 ;  /* 0x0000005c5b5b7221 */ /* 0x003fe20000010000 */
[----:B------:R-:W-:Y:S01]  /*130d0*/  MOV R151, 0xffffffff ;  /* 0xffffffff00977802 */ /* 0x000fe20000000f00 */
[----:B------:R-:W-:Y:S01]  /*130e0*/  IMAD.MOV.U32 R92, RZ, RZ, 0x8 ;  /* 0x00000008ff5c7424 */ /* 0x000fe200078e00ff */
[----:B------:R-:W-:Y:S01]  /*130f0*/  MOV R88, 0x13120 ;  /* 0x0001312000587802 */ /* 0x000fe20000000f00 */
[----:B------:R-:W-:Y:S02]  /*13100*/  IMAD.MOV.U32 R90, RZ, RZ, 0x1f ;  /* 0x0000001fff5a7424 */ /* 0x000fe400078e00ff */
[----:B------:R-:W-:Y:S05]  /*13110*/  CALL.REL.NOINC `($__internal_52_$__cuda_sm70_shflsync_bfly_p) ;  /* 0x0000059000007944 */ /* 0x000fea0003c00000 */
[----:B01----:R-:W-:Y:S01]  /*13120*/  FADD.FTZ R91, R91, R92 ;  /* 0x0000005c5b5b7221 */ /* 0x003fe20000010000 */
[----:B------:R-:W-:Y:S01]  /*13130*/  MOV R88, 0x13180 ;  /* 0x0001318000587802 */ /* 0x000fe20000000f00 */
[----:B------:R-:W-:Y:S02]  /*13140*/  IMAD.MOV.U32 R92, RZ, RZ, 0x10 ;  /* 0x00000010ff5c7424 */ /* 0x000fe400078e00ff */
[----:B------:R-:W-:-:S02]  /*13150*/  IMAD.MOV.U32 R90, RZ, RZ, 0x1f ;  /* 0x0000001fff5a7424 */ /* 0x000fc400078e00ff */
[----:B------:R-:W-:Y:S02]  /*13160*/  IMAD.MOV.U32 R151, RZ, RZ, -0x1 ;  /* 0xffffffffff977424 */ /* 0x000fe400078e00ff */
[----:B------:R-:W-:Y:S05]  /*13170*/  CALL.REL.NOINC `($__internal_52_$__cuda_sm70_shflsync_bfly_p) ;  /* 0x0000053000007944 */ /* 0x000fea0003c00000 */
[----:B-1----:R-:W-:Y:S01]  /*13180*/  FADD.FTZ R92, R91, R92 ;  /* 0x0000005c5b5c7221 */ /* 0x002fe20000010000 */
[----:B------:R-:W-:Y:S01]  /*13190*/  LOP3.LUT P3, RZ, R97, 0x20, RZ, 0xc0, !PT ;  /* 0x0000002061ff7812 */ /* 0x000fe2000786c0ff */
[----:B0-----:R-:W-:Y:S02]  /*131a0*/  IMAD.MOV.U32 R151, RZ, RZ, -0x1 ;  /* 0xffffffffff977424 */ /* 0x001fe400078e00ff */
[----:B------:R-:W-:Y:S02]  /*131b0*/  FMUL.FTZ R93, R92, c[0x0][0x1e0] ;  /* 0x000078005c5d7a20 */ /* 0x000fe40000410000 */
[----:B------:R-:W-:Y:S02]  /*131c0*/  IMAD.MOV.U32 R92, RZ, RZ, 0x1 ;  /* 0x00000001ff5c7424 */ /* 0x000fe400078e00ff */
[--C-:B------:R-:W-:Y:S02]  /*131d0*/  FADD.FTZ R88, R64, -R93.reuse ;  /* 0x8000005d40587221 */ /* 0x100fe40000010000 */
[----:B------:R-:W-:-:S02]  /*131e0*/  FADD.FTZ R89, R65, -R93 ;  /* 0x8000005d41597221 */ /* 0x000fc40000010000 */
[----:B------:R-:W-:Y:S02]  /*131f0*/  FFMA.FTZ R88, R88, R88, RZ ;  /* 0x0000005858587223 */ /* 0x000fe400000100ff */
        /* <DEDUP_REMOVED lines=48> */
[----:B------:R-:W-:Y:S05]  /*13500*/  CALL.REL.NOINC `($__internal_52_$__cuda_sm70_shflsync_bfly_p) ;  /* 0x000001a000007944 */ /* 0x000fea0003c00000 */
[----:B01----:R-:W-:Y:S01]  /*13510*/  FADD.FTZ R91, R91, R92 ;  /* 0x0000005c5b5b7221 */ /* 0x003fe20000010000 */
[----:B------:R-:W-:Y:S01]  /*13520*/  MOV R88, 0x13570 ;  /* 0x0001357000587802 */ /* 0x000fe20000000f00 */
[----:B------:R-:W-:Y:S02]  /*13530*/  IMAD.MOV.U32 R92, RZ, RZ, 0x2 ;  /* 0x00000002ff5c7424 */ /* 0x000fe400078e00ff */
[----:B------:R-:W-:Y:S02]  /*13540*/  IMAD.MOV.U32 R90, RZ, RZ, 0x1f ;  /* 0x0000001fff5a7424 */ /* 0x000fe400078e00ff */
[----:B------:R-:W-:Y:S02]  /*13550*/  IMAD.MOV.U32 R151, RZ, RZ, -0x1 ;  /* 0xffffffffff977424 */ /* 0x000fe400078e00ff */
        /* <DEDUP_REMOVED lines=9> */
[----:B------:R-:W-:Y:S02]  /*135f0*/  IMAD.MOV.U32 R92, RZ, RZ, 0x8 ;  /* 0x00000008ff5c7424 */ /* 0x000fe400078e00ff */
[----:B------:R-:W-:Y:S02]  /*13600*/  IMAD.MOV.U32 R90, RZ, RZ, 0x1f ;  /* 0x0000001fff5a7424 */ /* 0x000fe400078e00ff */
[----:B------:R-:W-:Y:S02]  /*13610*/  IMAD.MOV.U32 R151, RZ, RZ, -0x1 ;  /* 0xffffffffff977424 */ /* 0x000fe400078e00ff */
[----:B------:R-:W-:Y:S05]  /*13620*/  CALL.REL.NOINC `($__internal_52_$__cuda_sm70_shflsync_bfly_p) ;  /* 0x0000008000007944 */ /* 0x000fea0003c00000 */
[----:B-1----:R-:W-:Y:S01]  /*13630*/  FADD.FTZ R95, R91, R92 ;  /* 0x0000005c5b5f7221 */ /* 0x002fe20000010000 */
[----:B------:R-:W-:Y:S01]  /*13640*/  MOV R88, 0x136a0 ;  /* 0x000136a000587802 */ /* 0x000fe20000000f00 */
[----:B------:R-:W-:-:S02]  /*13650*/  IMAD.MOV.U32 R92, RZ, RZ, 0x10 ;  /* 0x00000010ff5c7424 */ /* 0x000fc400078e00ff */
[----:B0-----:R-:W-:Y:S02]  /*13660*/  IMAD.MOV.U32 R90, RZ, RZ, 0x1f ;  /* 0x0000001fff5a7424 */ /* 0x001fe400078e00ff */
[----:B------:R-:W-:Y:S02]  /*13670*/  IMAD.MOV.U32 R151, RZ, RZ, -0x1 ;  /* 0xffffffffff977424 */ /* 0x000fe400078e00ff */
[----:B------:R-:W-:Y:S02]  /*13680*/  IMAD.MOV.U32 R91, RZ, RZ, R95 ;  /* 0x000000ffff5b7224 */ /* 0x000fe400078e005f */
[----:B------:R-:W-:Y:S05]  /*13690*/  CALL.REL.NOINC `($__internal_52_$__cuda_sm70_shflsync_bfly_p) ;  /* 0x0000001000007944 */ /* 0x000fea0003c00000 */
[----:B01----:R-:W-:Y:S05]  /*136a0*/  BRA `(.L_x_12651) ;  /* 0xffffee4000007947 */ /* 0x003fea000383ffff */
        .weak           $__internal_52_$__cuda_sm70_shflsync_bfly_p
        .type           $__internal_52_$__cuda_sm70_shflsync_bfly_p,@function
        .size           $__internal_52_$__cuda_sm70_shflsync_bfly_p,(.L_x_20068 - $__internal_52_$__cuda_sm70_shflsync_bfly_p)
$__internal_52_$__cuda_sm70_shflsync_bfly_p:
[----:B------:R-:W-:Y:S01]  /*136b0*/  IMAD.MOV.U32 R89, RZ, RZ, 0x0 ;  /* 0x00000000ff597424 */ /* 0x000fe200078e00ff */
[----:B------:R-:W-:Y:S04]  /*136c0*/  WARPSYNC R151 ;  /* 0x0000009700007348 */ /* 0x000fe80003800000 */
[----:B------:R0:W1:Y:S01]  /*136d0*/  SHFL.BFLY PT, R92, R91, R92, R90 ;  /* 0x0c00005c5b5c7389 */ /* 0x00006200000e005a */
[----:B------:R-:W-:Y:S05]  /*136e0*/  RET.REL.NODEC R88 `(_ZN10layer_norm31ln_parallel_residual_fwd_kernelINS_13Kernel_traitsI6__halfS2_fS2_fjLj768ELj1ELj4ELj1ELj16ENS_18Kernel_traits_baseILj768ES2_S2_fS2_fjLj128EEEEELb1ELb0ELb0EEEvNS_9FwdParamsE) ;  /* 0xfffec91058007950 */ /* 0x000fea0003c3ffff */
.L_x_12652:
        /* <DEDUP_REMOVED lines=9> */
.L_x_20068:


//--------------------- .text._ZN10layer_norm31ln_parallel_residual_fwd_kernelINS_13Kernel_traitsI6__halfS2_fS2_fjLj768ELj1ELj4ELj1ELj16ENS_18Kernel_traits_baseILj768ES2_S2_fS2_fjLj128EEEEELb1ELb0ELb1EEEvNS_9FwdParamsE --------------------------
	.section	.text._ZN10layer_norm31ln_parallel_residual_fwd_kernelINS_13Kernel_traitsI6__halfS2_fS2_fjLj768ELj1ELj4ELj1ELj16ENS_18Kernel_traits_baseILj768ES2_S2_fS2_fjLj128EEEEELb1ELb0ELb1EEEvNS_9FwdParamsE,"ax",@progbits
	.sectioninfo	@"SHI_REGISTERS=167"
	.align	128
        .global         _ZN10layer_norm31ln_parallel_residual_fwd_kernelINS_13Kernel_traitsI6__halfS2_fS2_fjLj768ELj1ELj4ELj1ELj16ENS_18Kernel_traits_baseILj768ES2_S2_fS2_fjLj128EEEEELb1ELb0ELb1EEEvNS_9FwdParamsE
        .type           _ZN10layer_norm31ln_parallel_residual_fwd_kernelINS_13Kernel_traitsI6__halfS2_fS2_fjLj768ELj1ELj4ELj1ELj16ENS_18Kernel_traits_baseILj768ES2_S2_fS2_fjLj128EEEEELb1ELb0ELb1EEEvNS_9FwdParamsE,@function
        .size           _ZN10layer_norm31ln_parallel_residual_fwd_kernelINS_13Kernel_traitsI6__halfS2_fS2_fjLj768ELj1ELj4ELj1ELj16ENS_18Kernel_traits_baseILj768ES2_S2_fS2_fjLj128EEEEELb1ELb0ELb1EEEvNS_9FwdParamsE,(.L_x_20069 - _ZN10layer_norm31ln_parallel_residual_fwd_kernelINS_13Kernel_traitsI6__halfS2_fS2_fjLj768ELj1ELj4ELj1ELj16ENS_18Kernel_traits_baseILj768ES2_S2_fS2_fjLj128EEEEELb1ELb0ELb1EEEvNS_9FwdParamsE)
        .other          _ZN10layer_norm31ln_parallel_residual_fwd_kernelINS_13Kernel_traitsI6__halfS2_fS2_fjLj768ELj1ELj4ELj1ELj16ENS_18Kernel_traits_baseILj768ES2_S2_fS2_fjLj128EEEEELb1ELb0ELb1EEEvNS_9FwdParamsE,@"STO_CUDA_ENTRY STV_DEFAULT"
_ZN10layer_norm31ln_parallel_residual_fwd_kernelINS_13Kernel_traitsI6__halfS2_fS2_fjLj768ELj1ELj4ELj1ELj16ENS_18Kernel_traits_baseILj768ES2_S2_fS2_fjLj128EEEEELb1ELb0ELb1EEEvNS_9FwdParamsE:
.text._ZN10layer_norm31ln_parallel_residual_fwd_kernelINS_13Kernel_traitsI6__halfS2_fS2_fjLj768ELj1ELj4ELj1ELj16ENS_18Kernel_traits_baseILj768ES2_S2_fS2_fjLj128EEEEELb1ELb0ELb1EEEvNS_9FwdParamsE:
        /* <DEDUP_REMOVED lines=9> */
[----:B------:R-:W-:Y:S01]  /*0090*/  @P0 IMAD.MOV.U32 R4, RZ, RZ, R44 ;  /* 0x000000ffff040224 */ /* 0x000fe200078e002c */
[----:B------:R-:W-:Y:S01]  /*00a0*/  @P0 MOV R5, R45 ;  /* 0x0000002d00050202 */ /* 0x000fe20000000f00 */
        /* <DEDUP_REMOVED lines=14> */
[--C-:B------:R-:W-:Y:S02]  /*0190*/  SHF.R.U64 R118, R44, 0x2, R45.reuse ;  /* 0x000000022c767819 */ /* 0x100fe4000000122d */
[----:B------:R-:W-:Y:S01]  /*01a0*/  ISETP.NE.AND.EX P0, PT, RZ, c[0x0][0x21c], PT, P0 ;  /* 0x00008700ff007a0c */ /* 0x000fe20003f05300 */
[----:B------:R-:W-:Y:S01]  /*01b0*/  IMAD.X R41, RZ, RZ, c[0x0][0x21c], P1 ;  /* 0x00008700ff297624 */ /* 0x000fe200008e06ff */
[----:B------:R-:W-:Y:S01]  /*01c0*/  SHF.R.U32.HI R119, RZ, 0x2, R45 ;  /* 0x00000002ff777819 */ /* 0x000fe2000001162d */
[----:B0-----:R-:W-:Y:S01]  /*01d0*/  IMAD.WIDE.U32 R2, R118, -0x2daee0ad, RZ ;  /* 0xd2511f5376027825 */ /* 0x001fe200078e00ff */
[----:B-1----:R-:W-:-:S04]  /*01e0*/  UIADD3 UR10, UR5, -0x4498517b, URZ ;  /* 0xbb67ae85050a7890 */ /* 0x002fc8000fffe03f */
[----:B------:R-:W-:-:S05]  /*01f0*/  LOP3.LUT R14, R3, UR5, RZ, 0x3c, !PT ;  /* 0x00000005030e7c12 */ /* 0x000fca000f8e3cff */
[----:B------:R-:W-:Y:S01]  /*0200*/  IMAD.WIDE.U32 R14, R14, -0x326172a9, RZ ;  /* 0xcd9e8d570e0e7825 */ /* 0x000fe200078e00ff */
[----:B------:R0:W5:Y:S01]  /*0210*/  @P0 LDG.E.128 R8, [R40.64] ;  /* 0x0000000628080981 */ /* 0x000162000c1e1d00 */
[----:B--2---:R-:W-:Y:S01]  /*0220*/  UIADD3 UR9, UR4, -0x61c88647, URZ ;  /* 0x9e3779b904097890 */ /* 0x004fe2000fffe03f */
[----:B------:R-:W-:-:S05]  /*0230*/  LOP3.LUT R12, R5, UR4, R119, 0x96, !PT ;  /* 0x00000004050c7c12 */ /* 0x000fca000f8e9677 */
[----:B------:R-:W-:Y:S01]  /*0240*/  LOP3.LUT R16, R15, UR9, R4, 0x96, !PT ;  /* 0x000000090f107c12 */ /* 0x000fe2000f8e9604 */
[----:B------:R-:W-:Y:S01]  /*0250*/  IMAD.WIDE.U32 R12, R12, -0x2daee0ad, RZ ;  /* 0xd2511f530c0c7825 */ /* 0x000fe200078e00ff */
[----:B------:R0:W5:Y:S04]  /*0260*/  @P0 LDG.E.128 R4, [R40.64+0x200] ;  /* 0x0002000628040981 */ /* 0x000168000c1e1d00 */
[----:B0-----:R-:W5:Y:S01]  /*0270*/  @P0 LDG.E.128 R40, [R40.64+0x400] ;  /* 0x0004000628280981 */ /* 0x001f62000c1e1d00 */
[----:B------:R-:W-:Y:S01]  /*0280*/  LOP3.LUT R18, R13, UR10, R2, 0x96, !PT ;  /* 0x0000000a0d127c12 */ /* 0x000fe2000f8e9602 */
[----:B------:R-:W-:Y:S01]  /*0290*/  UIADD3 UR11, UR4, 0x3c6ef372, URZ ;  /* 0x3c6ef372040b7890 */ /* 0x000fe2000fffe03f */
[----:B------:R-:W-:Y:S01]  /*02a0*/  IMAD.WIDE.U32 R16, R16, -0x2daee0ad, RZ ;  /* 0xd2511f5310107825 */ /* 0x000fe200078e00ff */
[----:B------:R-:W-:-:S03]  /*02b0*/  UIADD3 UR12, UR5, 0x76cf5d0a, URZ ;  /* 0x76cf5d0a050c7890 */ /* 0x000fc6000fffe03f */
[----:B------:R-:W-:Y:S01]  /*02c0*/  IMAD.WIDE.U32 R18, R18, -0x326172a9, RZ ;  /* 0xcd9e8d5712127825 */ /* 0x000fe200078e00ff */
[----:B------:R-:W-:-:S04]  /*02d0*/  UIADD3 UR14, UR5, 0x32370b8f, URZ ;  /* 0x32370b8f050e7890 */ /* 0x000fc8000fffe03f */
[----:B------:R-:W-:Y:S02]  /*02e0*/  LOP3.LUT R13, R19, UR11, R14, 0x96, !PT ;  /* 0x0000000b130d7c12 */ /* 0x000fe4000f8e960e */
[----:B------:R-:W-:Y:S01]  /*02f0*/  LOP3.LUT R14, R17, UR12, R12, 0x96, !PT ;  /* 0x0000000c110e7c12 */ /* 0x000fe2000f8e960c */
[----:B------:R-:W-:Y:S02]  /*0300*/  UIADD3 UR13, UR4, -0x255992d5, URZ ;  /* 0xdaa66d2b040d7890 */ /* 0x000fe4000fffe03f */
[----:B------:R-:W-:-:S04]  /*0310*/  IMAD.WIDE.U32 R12, R13, -0x2daee0ad, RZ ;  /* 0xd2511f530d0c7825 */ /* 0x000fc800078e00ff */
[----:B------:R-:W-:Y:S01]  /*0320*/  IMAD.WIDE.U32 R14, R14, -0x326172a9, RZ ;  /* 0xcd9e8d570e0e7825 */ /* 0x000fe200078e00ff */
[----:B------:R-:W-:Y:S01]  /*0330*/  LOP3.LUT R19, R13, UR14, R16, 0x96, !PT ;  /* 0x0000000e0d137c12 */ /* 0x000fe2000f8e9610 */
[----:B------:R-:W-:-:S03]  /*0340*/  UIADD3 UR15, UR4, 0x78dde6e4, URZ ;  /* 0x78dde6e4040f7890 */ /* 0x000fc6000fffe03f */
[----:B------:R-:W-:Y:S01]  /*0350*/  LOP3.LUT R16, R15, UR13, R18, 0x96, !PT ;  /* 0x0000000d0f107c12 */ /* 0x000fe2000f8e9612 */
[----:B------:R-:W-:Y:S01]  /*0360*/  UIADD3 UR16, UR5, -0x126145ec, URZ ;  /* 0xed9eba1405107890 */ /* 0x000fe2000fffe03f */
[----:B------:R-:W-:-:S04]  /*0370*/  IMAD.WIDE.U32 R18, R19, -0x326172a9, RZ ;  /* 0xcd9e8d5713127825 */ /* 0x000fc800078e00ff */
[----:B------:R-:W-:Y:S01]  /*0380*/  IMAD.WIDE.U32 R16, R16, -0x2daee0ad, RZ ;  /* 0xd2511f5310107825 */ /* 0x000fe200078e00ff */
[----:B------:R-:W-:Y:S01]  /*0390*/  LOP3.LUT R13, R19, UR15, R14, 0x96, !PT ;  /* 0x0000000f130d7c12 */ /* 0x000fe2000f8e960e */
[----:B------:R-:W-:-:S03]  /*03a0*/  UIADD3 UR18, UR5, -0x56f99767, URZ ;  /* 0xa906689905127890 */ /* 0x000fc6000fffe03f */
[----:B------:R-:W-:Y:S01]  /*03b0*/  LOP3.LUT R14, R17, UR16, R12, 0x96, !PT ;  /* 0x00000010110e7c12 */ /* 0x000fe2000f8e960c */
[----:B------:R-:W-:Y:S01]  /*03c0*/  UIADD3 UR17, UR4, 0x1715609d, URZ ;  /* 0x1715609d04117890 */ /* 0x000fe2000fffe03f */
[----:B------:R-:W-:-:S04]  /*03d0*/  IMAD.WIDE.U32 R12, R13, -0x2daee0ad, RZ ;  /* 0xd2511f530d0c7825 */ /* 0x000fc800078e00ff */
[----:B------:R-:W-:Y:S01]  /*03e0*/  IMAD.WIDE.U32 R14, R14, -0x326172a9, RZ ;  /* 0xcd9e8d570e0e7825 */ /* 0x000fe200078e00ff */
[----:B------:R-:W-:Y:S02]  /*03f0*/  LOP3.LUT R27, R26, 0x1f, RZ, 0xc0, !PT ;  /* 0x0000001f1a1b7812 */ /* 0x000fe400078ec0ff */
[----:B------:R-:W-:Y:S02]  /*0400*/  LOP3.LUT R19, R13, UR18, R16, 0x96, !PT ;  /* 0x000000120d137c12 */ /* 0x000fe4000f8e9610 */
[----:B------:R-:W-:Y:S01]  /*0410*/  LOP3.LUT R16, R15, UR17, R18, 0x96, !PT ;  /* 0x000000110f107c12 */ /* 0x000fe2000f8e9612 */
[----:B------:R-:W-:Y:S01]  /*0420*/  IMAD.SHL.U32 R0, R27, 0x10, RZ ;  /* 0x000000101b007824 */ /* 0x000fe200078e00ff */
[----:B------:R-:W-:Y:S01]  /*0430*/  UIADD3 UR19, UR4, -0x4ab325aa, URZ ;  /* 0xb54cda5604137890 */ /* 0x000fe2000fffe03f */
[----:B------:R-:W-:Y:S01]  /*0440*/  IMAD.WIDE.U32 R18, R19, -0x326172a9, RZ ;  /* 0xcd9e8d5713127825 */ /* 0x000fe200078e00ff */
[----:B------:R-:W-:Y:S01]  /*0450*/  UIADD3 UR20, UR5, 0x646e171e, URZ ;  /* 0x646e171e05147890 */ /* 0x000fe2000fffe03f */
[----:B------:R-:W-:-:S02]  /*0460*/  SHF.R.U32.HI R26, RZ, 0x5, R26 ;  /* 0x00000005ff1a7819 */ /* 0x000fc4000001161a */
[----:B------:R-:W-:Y:S01]  /*0470*/  IMAD.WIDE.U32 R16, R16, -0x2daee0ad, RZ ;  /* 0xd2511f5310107825 */ /* 0x000fe200078e00ff */
[----:B------:R-:W-:Y:S02]  /*0480*/  ISETP.NE.U32.AND P1, PT, RZ, c[0x0][0x220], PT ;  /* 0x00008800ff007a0c */ /* 0x000fe40003f25070 */
[----:B------:R-:W-:Y:S01]  /*0490*/  IADD3 R2, P2, R0, c[0x0][0x220], RZ ;  /* 0x0000880000027a10 */ /* 0x000fe20007f5e0ff */
[----:B------:R-:W-:Y:S01]  /*04a0*/  IMAD R26, R23, 0x4, R26 ;  /* 0x00000004171a7824 */ /* 0x000fe200078e021a */
[----:B------:R-:W-:Y:S02]  /*04b0*/  LOP3.LUT R14, R19, UR19, R14, 0x96, !PT ;  /* 0x00000013130e7c12 */ /* 0x000fe4000f8e960e */
[----:B------:R-:W-:Y:S02]  /*04c0*/  LOP3.LUT R20, R17, UR20, R12, 0x96, !PT ;  /* 0x0000001411147c12 */ /* 0x000fe4000f8e960c */
[----:B------:R-:W-:Y:S01]  /*04d0*/  ISETP.NE.AND.EX P1, PT, RZ, c[0x0][0x224], PT, P1 ;  /* 0x00008900ff007a0c */ /* 0x000fe20003f25310 */
[----:B------:R-:W-:Y:S01]  /*04e0*/  IMAD.X R3, RZ, RZ, c[0x0][0x224], P2 ;  /* 0x00008900ff037624 */ /* 0x000fe200010e06ff */
[----:B------:R-:W-:Y:S01]  /*04f0*/  UIADD3 UR21, UR4, 0x5384540f, URZ ;  /* 0x5384540f04157890 */ /* 0x000fe2000fffe03f */
[----:B------:R-:W-:Y:S01]  /*0500*/  IMAD.WIDE.U32 R14, R14, -0x2daee0ad, RZ ;  /* 0xd2511f530e0e7825 */ /* 0x000fe200078e00ff */
[----:B------:R-:W-:Y:S01]  /*0510*/  UIADD3 UR22, UR5, 0x1fd5c5a3, URZ ;  /* 0x1fd5c5a305167890 */ /* 0x000fe2000fffe03f */
[----:B------:R-:W-:-:S02]  /*0520*/  ISETP.GE.AND P2, PT, R26, c[0x0][0x164], PT ;  /* 0x000059001a007a0c */ /* 0x000fc40003f46270 */
[----:B------:R-:W-:-:S03]  /*0530*/  IMAD.WIDE.U32 R20, R20, -0x326172a9, RZ ;  /* 0xcd9e8d5714147825 */ /* 0x000fc600078e00ff */
[----:B------:R-:W-:Y:S02]  /*0540*/  LOP3.LUT R110, R15, UR22, R16, 0x96, !PT ;  /* 0x000000160f6e7c12 */ /* 0x000fe4000f8e9610 */
[----:B------:R-:W-:Y:S01]  /*0550*/  LOP3.LUT R130, R21, UR21, R18, 0x96, !PT ;  /* 0x0000001515827c12 */ /* 0x000fe2000f8e9612 */
[----:B------:R-:W-:Y:S01]  /*0560*/  UIADD3 UR23, UR4, -0xe443238, URZ ;  /* 0xf1bbcdc804177890 */ /* 0x000fe2000fffe03f */
[----:B------:R0:W5:Y:S01]  /*0570*/  @P1 LDG.E.128 R36, [R2.64] ;  /* 0x0000000602241981 */ /* 0x000162000c1e1d00 */
[----:B------:R-:W-:Y:S01]  /*0580*/  UIADD3 UR24, UR5, -0x24c28bd8, URZ ;  /* 0xdb3d742805187890 */ /* 0x000fe2000fffe03f */
[----:B------:R-:W-:Y:S01]  /*0590*/  IADD3 R12, P4, R0, c[0x0][0x1b8], RZ ;  /* 0x00006e00000c7a10 */ /* 0x000fe20007f9e0ff */
[----:B------:R-:W-:Y:S01]  /*05a0*/  IMAD.HI.U32 R17, R110, -0x326172a9, RZ ;  /* 0xcd9e8d576e117827 */ /* 0x000fe200078e00ff */
[----:B------:R0:W5:Y:S03]  /*05b0*/  @P1 LDG.E.128 R32, [R2.64+0x200] ;  /* 0x0002000602201981 */ /* 0x000166000c1e1d00 */
[----:B------:R-:W-:Y:S01]  /*05c0*/  IMAD.HI.U32 R15, R130, -0x2daee0ad, RZ ;  /* 0xd2511f53820f7827 */ /* 0x000fe200078e00ff */
[----:B------:R0:W5:Y:S01]  /*05d0*/  @P1 LDG.E.128 R28, [R2.64+0x400] ;  /* 0x00040006021c1981 */ /* 0x000162000c1e1d00 */
[----:B------:R-:W-:-:S02]  /*05e0*/  LOP3.LUT R114, R17, UR23, R20, 0x96, !PT ;  /* 0x0000001711727c12 */ /* 0x000fc4000f8e9614 */
[----:B------:R-:W-:Y:S01]  /*05f0*/  IMAD.X R13, RZ, RZ, c[0x0][0x1bc], P4 ;  /* 0x00006f00ff0d7624 */ /* 0x000fe200020e06ff */
[----:B------:R-:W-:Y:S02]  /*0600*/  LOP3.LUT R112, R15, UR24, R14, 0x96, !PT ;  /* 0x000000180f707c12 */ /* 0x000fe4000f8e960e */
[----:B0-----:R-:W-:-:S04]  /*0610*/  IADD3 R2, P3, R22, c[0x0][0x1b0], RZ ;  /* 0x00006c0016027a10 */ /* 0x001fc80007f7e0ff */
[----:B------:R-:W-:Y:S01]  /*0620*/  IADD3.X R3, RZ, c[0x0][0x1b4], RZ, P3, !PT ;  /* 0x00006d00ff037a10 */ /* 0x000fe20001ffe4ff */
[----:B------:R-:W-:Y:S08]  /*0630*/  @P2 EXIT ;  /* 0x000000000000294d */ /* 0x000ff00003800000 */
        /* <DEDUP_REMOVED lines=12> */
[----:B------:R-:W-:Y:S01]  /*0700*/  @!P1 CS2R R30, SRZ ;  /* 0x00000000001e9805 */ /* 0x000fe2000001ff00 */
[----:B------:R-:W-:Y:S01]  /*0710*/  HADD2.F32 R98, -RZ, R33.H1_H1 ;  /* 0x30000021ff627230 */ /* 0x000fe20000004100 */
[----:B------:R-:W-:Y:S01]  /*0720*/  UIADD3 UR25, UR4, -0x700cb87f, URZ ;  /* 0x8ff3478104197890 */ /* 0x000fe2000fffe03f */
[--C-:B------:R-:W-:Y:S01]  /*0730*/  HADD2.F32 R105, -RZ, R29.reuse.H0_H0 ;  /* 0x2000001dff697230 */ /* 0x100fe20000004100 */
[----:B------:R-:W-:Y:S01]  /*0740*/  UIADD3 UR26, UR5, -0x695add53, URZ ;  /* 0x96a522ad051a7890 */ /* 0x000fe2000fffe03f */
[----:B------:R-:W-:Y:S01]  /*0750*/  HADD2.F32 R106, -RZ, R29.H1_H1 ;  /* 0x3000001dff6a7230 */ /* 0x000fe20000004100 */
[----:B------:R-:W-:Y:S01]  /*0760*/  IMAD R130, R130, -0x2daee0ad, RZ ;  /* 0xd2511f5382827824 */ /* 0x000fe200078e02ff */
[----:B------:R0:W5:Y:S01]  /*0770*/  LDG.E.128 R68, [R12.64] ;  /* 0x000000060c447981 */ /* 0x000162000c1e1d00 */
[----:B------:R-:W-:-:S02]  /*0780*/  IMAD R110, R110, -0x326172a9, RZ ;  /* 0xcd9e8d576e6e7824 */ /* 0x000fc400078e02ff */
[----:B------:R-:W-:Y:S01]  /*0790*/  IMAD.HI.U32 R33, R112, -0x326172a9, RZ ;  /* 0xcd9e8d5770217827 */ /* 0x000fe200078e00ff */
[----:B------:R0:W5:Y:S03]  /*07a0*/  LDG.E.128 R64, [R12.64+0x200] ;  /* 0x000200060c407981 */ /* 0x000166000c1e1d00 */
[----:B------:R-:W-:Y:S01]  /*07b0*/  IMAD.HI.U32 R29, R114, -0x2daee0ad, RZ ;  /* 0xd2511f53721d7827 */ /* 0x000fe200078e00ff */
[----:B------:R0:W5:Y:S01]  /*07c0*/  LDG.E.128 R60, [R12.64+0x400] ;  /* 0x000400060c3c7981 */ /* 0x000162000c1e1d00 */
[--C-:B------:R-:W-:Y:S01]  /*07d0*/  HADD2.F32 R21, -RZ, R10.reuse.H0_H0 ;  /* 0x2000000aff157230 */ /* 0x100fe20000004100 */
[----:B------:R-:W-:Y:S01]  /*07e0*/  BSSY B0, `(.L_x_12653) ;  /* 0x0001202000007945 */ /* 0x000fe20003800000 */
[----:B------:R-:W-:Y:S01]  /*07f0*/  HADD2.F32 R20, -RZ, R10.H1_H1 ;  /* 0x3000000aff147230 */ /* 0x000fe20000004100 */
[----:B------:R1:W5:Y:S01]  /*0800*/  LDG.E.128 R80, [R2.64] ;  /* 0x0000000602507981 */ /* 0x000362000c1e1d00 */
[----:B------:R-:W-:-:S02]  /*0810*/  HADD2.F32 R19, -RZ, R11.H0_H0 ;  /* 0x2000000bff137230 */ /* 0x000fc40000004100 */
[----:B------:R-:W-:Y:S01]  /*0820*/  HADD2.F32 R18, -RZ, R11.H1_H1 ;  /* 0x3000000bff127230 */ /* 0x000fe20000004100 */
[----:B------:R1:W5:Y:S01]  /*0830*/  LDG.E.128 R76, [R2.64+0x200] ;  /* 0x00020006024c7981 */ /* 0x000362000c1e1d00 */
[--C-:B------:R-:W-:Y:S01]  /*0840*/  HADD2.F32 R25, -RZ, R8.reuse.H0_H0 ;  /* 0x20000008ff197230 */ /* 0x100fe20000004100 */
[----:B------:R-:W-:Y:S01]  /*0850*/  LOP3.LUT R110, R33, UR25, R110, 0x96, !PT ;  /* 0x00000019216e7c12 */ /* 0x000fe2000f8e966e */
[----:B------:R-:W-:Y:S01]  /*0860*/  HADD2.F32 R24, -RZ, R8.H1_H1 ;  /* 0x30000008ff187230 */ /* 0x000fe20000004100 */
[----:B------:R1:W5:Y:S01]  /*0870*/  LDG.E.128 R72, [R2.64+0x400] ;  /* 0x0004000602487981 */ /* 0x000362000c1e1d00 */
[--C-:B------:R-:W-:Y:S01]  /*0880*/  HADD2.F32 R23, -RZ, R9.reuse.H0_H0 ;  /* 0x20000009ff177230 */ /* 0x100fe20000004100 */
[----:B------:R-:W-:Y:S01]  /*0890*/  LOP3.LUT R130, R29, UR26, R130, 0x96, !PT ;  /* 0x0000001a1d827c12 */ /* 0x000fe2000f8e9682 */
[----:B------:R-:W-:Y:S01]  /*08a0*/  HADD2.F32 R22, -RZ, R9.H1_H1 ;  /* 0x30000009ff167230 */ /* 0x000fe20000004100 */
[----:B------:R-:W-:Y:S01]  /*08b0*/  LOP3.LUT R111, R44, 0x3, RZ, 0xc0, !PT ;  /* 0x000000032c6f7812 */ /* 0x000fe200078ec0ff */
[--C-:B------:R-:W-:Y:S01]  /*08c0*/  HADD2.F32 R17, -RZ, R4.reuse.H0_H0 ;  /* 0x20000004ff117230 */ /* 0x100fe20000004100 */
[----:B------:R-:W-:Y:S01]  /*08d0*/  IMAD R112, R112, -0x326172a9, RZ ;  /* 0xcd9e8d5770707824 */ /* 0x000fe200078e02ff */
[----:B------:R-:W-:Y:S01]  /*08e0*/  HADD2.F32 R16, -RZ, R4.H1_H1 ;  /* 0x30000004ff107230 */ /* 0x000fe20000004100 */
[----:B------:R-:W-:Y:S01]  /*08f0*/  IMAD R114, R114, -0x2daee0ad, RZ ;  /* 0xd2511f5372727824 */ /* 0x000fe200078e02ff */
[--C-:B------:R-:W-:Y:S01]  /*0900*/  HADD2.F32 R15, -RZ, R5.reuse.H0_H0 ;  /* 0x20000005ff0f7230 */ /* 0x100fe20000004100 */
[----:B------:R-:W-:Y:S01]  /*0910*/  IMAD.MOV.U32 R120, RZ, RZ, RZ ;  /* 0x000000ffff787224 */ /* 0x000fe200078e00ff */
[----:B------:R-:W-:-:S02]  /*0920*/  HADD2.F32 R14, -RZ, R5.H1_H1 ;  /* 0x30000005ff0e7230 */ /* 0x000fc40000004100 */
[--C-:B0-----:R-:W-:Y:S02]  /*0930*/  HADD2.F32 R13, -RZ, R6.reuse.H0_H0 ;  /* 0x20000006ff0d7230 */ /* 0x101fe40000004100 */
        /* <DEDUP_REMOVED lines=30> */
[----:B------:R-:W-:Y:S01]  /*0b20*/  HADD2.F32 R116, -RZ, R31.H1_H1 ;  /* 0x3000001fff747230 */ /* 0x000fe20000004100 */
[----:B------:R-:W-:Y:S02]  /*0b30*/  ULDC.U8 UR8, c[0x0][0x1f0] ;  /* 0x00007c0000087ab9 */ /* 0x000fe40000000000 */
.L_x_13044:
        /* <DEDUP_REMOVED lines=30> */
.L_x_12655:
[----:B------:R-:W-:Y:S02]  /*0d20*/  IMAD.MOV.U32 R40, RZ, RZ, R112 ;  /* 0x000000ffff287224 */ /* 0x000fe400078e0070 */
.L_x_12656:
[----:B------:R-:W-:Y:S05]  /*0d30*/  BSYNC B1 ;  /* 0x0000000000017941 */ /* 0x000fea0003800000 */
.L_x_12654:
        /* <DEDUP_REMOVED lines=16> */
.L_x_12660:
[----:B------:R-:W-:Y:S05]  /*0e40*/  BSYNC B2 ;  /* 0x0000000000027941 */ /* 0x000fea0003800000 */
.L_x_12659:
        /* <DEDUP_REMOVED lines=42> */
.L_x_12658:
[----:B------:R-:W-:Y:S05]  /*10f0*/  BSYNC B1 ;  /* 0x0000000000017941 */ /* 0x000fea0003800000 */
.L_x_12657:
[----:B0-----:R-:W0:Y:S01]  /*1100*/  I2F.U32 R32, R40 ;  /* 0x0000002800207306 */ /* 0x001e220000201000 */
        /* <DEDUP_REMOVED lines=15> */
.L_x_12661:
        /* <DEDUP_REMOVED lines=12> */
.L_x_12664:
[----:B------:R-:W-:Y:S02]  /*12c0*/  IMAD.MOV.U32 R39, RZ, RZ, R112 ;  /* 0x000000ffff277224 */ /* 0x000fe400078e0070 */
.L_x_12665:
[----:B------:R-:W-:Y:S05]  /*12d0*/  BSYNC B1 ;  /* 0x0000000000017941 */ /* 0x000fea0003800000 */
.L_x_12663:
        /* <DEDUP_REMOVED lines=16> */
.L_x_12669:
[----:B------:R-:W-:Y:S05]  /*13e0*/  BSYNC B2 ;  /* 0x0000000000027941 */ /* 0x000fea0003800000 */
.L_x_12668:
        /* <DEDUP_REMOVED lines=42> */
.L_x_12667:
[----:B------:R-:W-:Y:S05]  /*1690*/  BSYNC B1 ;  /* 0x0000000000017941 */ /* 0x000fea0003800000 */
.L_x_12666:
        /* <DEDUP_REMOVED lines=9> */
.L_x_12662:
        /* <DEDUP_REMOVED lines=12> */
.L_x_12671:
[----:B------:R-:W-:Y:S02]  /*17f0*/  IMAD.MOV.U32 R39, RZ, RZ, R112 ;  /* 0x000000ffff277224 */ /* 0x000fe400078e0070 */
.L_x_12672:
[----:B------:R-:W-:Y:S05]  /*1800*/  BSYNC B1 ;  /* 0x0000000000017941 */ /* 0x000fea0003800000 */
.L_x_12670:
        /* <DEDUP_REMOVED lines=16> */
.L_x_12676:
[----:B------:R-:W-:Y:S05]  /*1910*/  BSYNC B2 ;  /* 0x0000000000027941 */ /* 0x000fea0003800000 */
.L_x_12675:
        /* <DEDUP_REMOVED lines=42> */
.L_x_12674:
[----:B------:R-:W-:Y:S05]  /*1bc0*/  BSYNC B1 ;  /* 0x0000000000017941 */ /* 0x000fea0003800000 */
.L_x_12673:
        /* <DEDUP_REMOVED lines=13> */
.L_x_12677:
        /* <DEDUP_REMOVED lines=12> */
.L_x_12680:
[----:B------:R-:W-:Y:S02]  /*1d60*/  IMAD.MOV.U32 R28, RZ, RZ, R112 ;  /* 0x000000ffff1c7224 */ /* 0x000fe400078e0070 */
.L_x_12681:
[----:B------:R-:W-:Y:S05]  /*1d70*/  BSYNC B1 ;  /* 0x0000000000017941 */ /* 0x000fea0003800000 */
.L_x_12679:
        /* <DEDUP_REMOVED lines=16> */
.L_x_12685:
[----:B------:R-:W-:Y:S05]  /*1e80*/  BSYNC B2 ;  /* 0x0000000000027941 */ /* 0x000fea0003800000 */
.L_x_12684:
        /* <DEDUP_REMOVED lines=42> */
.L_x_12683:
[----:B------:R-:W-:Y:S05]  /*2130*/  BSYNC B1 ;  /* 0x0000000000017941 */ /* 0x000fea0003800000 */
.L_x_12682:
        /* <DEDUP_REMOVED lines=9> */
.L_x_12678:
        /* <DEDUP_REMOVED lines=12> */
.L_x_12687:
[----:B------:R-:W-:Y:S02]  /*2290*/  IMAD.MOV.U32 R28, RZ, RZ, R112 ;  /* 0x000000ffff1c7224 */ /* 0x000fe400078e0070 */
.L_x_12688:
[----:B------:R-:W-:Y:S05]  /*22a0*/  BSYNC B1 ;  /* 0x0000000000017941 */ /* 0x000fea0003800000 */
.L_x_12686:
        /* <DEDUP_REMOVED lines=16> */
.L_x_12692:
[----:B------:R-:W-:Y:S05]  /*23b0*/  BSYNC B2 ;  /* 0x0000000000027941 */ /* 0x000fea0003800000 */
.L_x_12691:
        /* <DEDUP_REMOVED lines=42> */
.L_x_12690:
[----:B------:R-:W-:Y:S05]  /*2660*/  BSYNC B1 ;  /* 0x0000000000017941 */ /* 0x000fea0003800000 */
.L_x_12689:
        /* <DEDUP_REMOVED lines=13> */
.L_x_12693:
        /* <DEDUP_REMOVED lines=12> */
.L_x_12696:
[----:B------:R-:W-:Y:S02]  /*2800*/  IMAD.MOV.U32 R28, RZ, RZ, R112 ;  /* 0x000000ffff1c7224 */ /* 0x000fe400078e0070 */
.L_x_12697:
[----:B------:R-:W-:Y:S05]  /*2810*/  BSYNC B1 ;  /* 0x0000000000017941 */ /* 0x000fea0003800000 */
.L_x_12695:
        /* <DEDUP_REMOVED lines=16> */
.L_x_12701:
[----:B------:R-:W-:Y:S05]  /*2920*/  BSYNC B2 ;  /* 0x0000000000027941 */ /* 0x000fea0003800000 */
.L_x_12700:
        /* <DEDUP_REMOVED lines=42> */
.L_x_12699:
[----:B------:R-:W-:Y:S05]  /*2bd0*/  BSYNC B1 ;  /* 0x0000000000017941 */ /* 0x000fea0003800000 */
.L_x_12698:
        /* <DEDUP_REMOVED lines=9> */
.L_x_12694:
        /* <DEDUP_REMOVED lines=12> */
.L_x_12703:
[----:B------:R-:W-:Y:S02]  /*2d30*/  MOV R28, R112 ;  /* 0x00000070001c7202 */ /* 0x000fe40000000f00 */
.L_x_12704:
[----:B------:R-:W-:Y:S05]  /*2d40*/  BSYNC B1 ;  /* 0x0000000000017941 */ /* 0x000fea0003800000 */
.L_x_12702:
        /* <DEDUP_REMOVED lines=16> */
.L_x_12708:
[----:B------:R-:W-:Y:S05]  /*2e50*/  BSYNC B2 ;  /* 0x0000000000027941 */ /* 0x000fea0003800000 */
.L_x_12707:
        /* <DEDUP_REMOVED lines=42> */
.L_x_12706:
[----:B------:R-:W-:Y:S05]  /*3100*/  BSYNC B1 ;  /* 0x0000000000017941 */ /* 0x000fea0003800000 */
.L_x_12705:
        /* <DEDUP_REMOVED lines=13> */
.L_x_12709:
        /* <DEDUP_REMOVED lines=12> */
.L_x_12712:
[----:B------:R-:W-:Y:S02]  /*32a0*/  IMAD.MOV.U32 R40, RZ, RZ, R112 ;  /* 0x000000ffff287224 */ /* 0x000fe400078e0070 */
.L_x_12713:
[----:B------:R-:W-:Y:S05]  /*32b0*/  BSYNC B1 ;  /* 0x0000000000017941 */ /* 0x000fea0003800000 */
.L_x_12711:
        /* <DEDUP_REMOVED lines=16> */
.L_x_12717:
[----:B------:R-:W-:Y:S05]  /*33c0*/  BSYNC B2 ;  /* 0x0000000000027941 */ /* 0x000fea0003800000 */
.L_x_12716:
        /* <DEDUP_REMOVED lines=42> */
.L_x_12715:
[----:B------:R-:W-:Y:S05]  /*3670*/  BSYNC B1 ;  /* 0x0000000000017941 */ /* 0x000fea0003800000 */
.L_x_12714:
        /* <DEDUP_REMOVED lines=9> */
.L_x_12710:
        /* <DEDUP_REMOVED lines=12> */
.L_x_12719:
[----:B------:R-:W-:Y:S02]  /*37d0*/  IMAD.MOV.U32 R41, RZ, RZ, R112 ;  /* 0x000000ffff297224 */ /* 0x000fe400078e0070 */
.L_x_12720:
[----:B------:R-:W-:Y:S05]  /*37e0*/  BSYNC B1 ;  /* 0x0000000000017941 */ /* 0x000fea0003800000 */
.L_x_12718:
        /* <DEDUP_REMOVED lines=16> */
.L_x_12724:
[----:B------:R-:W-:Y:S05]  /*38f0*/  BSYNC B2 ;  /* 0x0000000000027941 */ /* 0x000fea0003800000 */
.L_x_12723:
        /* <DEDUP_REMOVED lines=42> */
.L_x_12722:
[----:B------:R-:W-:Y:S05]  /*3ba0*/  BSYNC B1 ;  /* 0x0000000000017941 */ /* 0x000fea0003800000 */
.L_x_12721:
        /* <DEDUP_REMOVED lines=12> */
.L_x_12725:
        /* <DEDUP_REMOVED lines=12> */
.L_x_12728:
[----:B------:R-:W-:Y:S02]  /*3d30*/  MOV R41, R112 ;  /* 0x0000007000297202 */ /* 0x000fe40000000f00 */
.L_x_12729:
[----:B------:R-:W-:Y:S05]  /*3d40*/  BSYNC B1 ;  /* 0x0000000000017941 */ /* 0x000fea0003800000 */
.L_x_12727:
        /* <DEDUP_REMOVED lines=16> */
.L_x_12733:
[----:B------:R-:W-:Y:S05]  /*3e50*/  BSYNC B2 ;  /* 0x0000000000027941 */ /* 0x000fea0003800000 */
.L_x_12732:
        /* <DEDUP_REMOVED lines=42> */
.L_x_12731:
[----:B------:R-:W-:Y:S05]  /*4100*/  BSYNC B1 ;  /* 0x0000000000017941 */ /* 0x000fea0003800000 */
.L_x_12730:
        /* <DEDUP_REMOVED lines=9> */
.L_x_12726:
        /* <DEDUP_REMOVED lines=12> */
.L_x_12735:
[----:B------:R-:W-:Y:S02]  /*4260*/  IMAD.MOV.U32 R42, RZ, RZ, R112 ;  /* 0x000000ffff2a7224 */ /* 0x000fe400078e0070 */
.L_x_12736:
[----:B------:R-:W-:Y:S05]  /*4270*/  BSYNC B1 ;  /* 0x0000000000017941 */ /* 0x000fea0003800000 */
.L_x_12734:
        /* <DEDUP_REMOVED lines=16> */
.L_x_12740:
[----:B------:R-:W-:Y:S05]  /*4380*/  BSYNC B2 ;  /* 0x0000000000027941 */ /* 0x000fea0003800000 */
.L_x_12739:
        /* <DEDUP_REMOVED lines=42> */
.L_x_12738:
[----:B------:R-:W-:Y:S05]  /*4630*/  BSYNC B1 ;  /* 0x0000000000017941 */ /* 0x000fea0003800000 */
.L_x_12737:
        /* <DEDUP_REMOVED lines=12> */
.L_x_12741:
        /* <DEDUP_REMOVED lines=12> */
.L_x_12744:
[----:B------:R-:W-:Y:S02]  /*47c0*/  IMAD.MOV.U32 R30, RZ, RZ, R112 ;  /* 0x000000ffff1e7224 */ /* 0x000fe400078e0070 */
.L_x_12745:
[----:B------:R-:W-:Y:S05]  /*47d0*/  BSYNC B1 ;  /* 0x0000000000017941 */ /* 0x000fea0003800000 */
.L_x_12743:
        /* <DEDUP_REMOVED lines=16> */
.L_x_12749:
[----:B------:R-:W-:Y:S05]  /*48e0*/  BSYNC B2 ;  /* 0x0000000000027941 */ /* 0x000fea0003800000 */
.L_x_12748:
        /* <DEDUP_REMOVED lines=42> */
.L_x_12747:
[----:B------:R-:W-:Y:S05]  /*4b90*/  BSYNC B1 ;  /* 0x0000000000017941 */ /* 0x000fea0003800000 */
.L_x_12746:
        /* <DEDUP_REMOVED lines=9> */
.L_x_12742:
        /* <DEDUP_REMOVED lines=12> */
.L_x_12751:
[----:B------:R-:W-:Y:S02]  /*4cf0*/  IMAD.MOV.U32 R30, RZ, RZ, R112 ;  /* 0x000000ffff1e7224 */ /* 0x000fe400078e0070 */
.L_x_12752:
[----:B------:R-:W-:Y:S05]  /*4d00*/  BSYNC B1 ;  /* 0x0000000000017941 */ /* 0x000fea0003800000 */
.L_x_12750:
        /* <DEDUP_REMOVED lines=16> */
.L_x_12756:
[----:B------:R-:W-:Y:S05]  /*4e10*/  BSYNC B2 ;  /* 0x0000000000027941 */ /* 0x000fea0003800000 */
.L_x_12755:
        /* <DEDUP_REMOVED lines=42> */
.L_x_12754:
[----:B------:R-:W-:Y:S05]  /*50c0*/  BSYNC B1 ;  /* 0x0000000000017941 */ /* 0x000fea0003800000 */
.L_x_12753:
        /* <DEDUP_REMOVED lines=12> */
.L_x_12757:
        /* <DEDUP_REMOVED lines=12> */
.L_x_12760:
[----:B------:R-:W-:Y:S02]  /*5250*/  IMAD.MOV.U32 R30, RZ, RZ, R112 ;  /* 0x000000ffff1e7224 */ /* 0x000fe400078e0070 */
.L_x_12761:
[----:B------:R-:W-:Y:S05]  /*5260*/  BSYNC B1 ;  /* 0x0000000000017941 */ /* 0x000fea0003800000 */
.L_x_12759:
        /* <DEDUP_REMOVED lines=16> */
.L_x_12765:
[----:B------:R-:W-:Y:S05]  /*5370*/  BSYNC B2 ;  /* 0x0000000000027941 */ /* 0x000fea0003800000 */
.L_x_12764:
        /* <DEDUP_REMOVED lines=42> */
.L_x_12763:
[----:B------:R-:W-:Y:S05]  /*5620*/  BSYNC B1 ;  /* 0x0000000000017941 */ /* 0x000fea0003800000 */
.L_x_12762:
        /* <DEDUP_REMOVED lines=9> */
.L_x_12758:
        /* <DEDUP_REMOVED lines=12> */
.L_x_12767:
[----:B------:R-:W-:Y:S02]  /*5780*/  IMAD.MOV.U32 R30, RZ, RZ, R112 ;  /* 0x000000ffff1e7224 */ /* 0x000fe400078e0070 */
.L_x_12768:
[----:B------:R-:W-:Y:S05]  /*5790*/  BSYNC B1 ;  /* 0x0000000000017941 */ /* 0x000fea0003800000 */
.L_x_12766:
        /* <DEDUP_REMOVED lines=16> */
.L_x_12772:
[----:B------:R-:W-:Y:S05]  /*58a0*/  BSYNC B2 ;  /* 0x0000000000027941 */ /* 0x000fea0003800000 */
.L_x_12771:
        /* <DEDUP_REMOVED lines=42> */
.L_x_12770:
[----:B------:R-:W-:Y:S05]  /*5b50*/  BSYNC B1 ;  /* 0x0000000000017941 */ /* 0x000fea0003800000 */
.L_x_12769:
        /* <DEDUP_REMOVED lines=12> */
.L_x_12773:
        /* <DEDUP_REMOVED lines=12> */
.L_x_12776:
[----:B------:R-:W-:Y:S02]  /*5ce0*/  IMAD.MOV.U32 R36, RZ, RZ, R112 ;  /* 0x000000ffff247224 */ /* 0x000fe400078e0070 */
.L_x_12777:
[----:B------:R-:W-:Y:S05]  /*5cf0*/  BSYNC B1 ;  /* 0x0000000000017941 */ /* 0x000fea0003800000 */
.L_x_12775:
        /* <DEDUP_REMOVED lines=18> */
.L_x_12781:
[----:B------:R-:W-:Y:S05]  /*5e20*/  BSYNC B2 ;  /* 0x0000000000027941 */ /* 0x000fea0003800000 */
.L_x_12780:
        /* <DEDUP_REMOVED lines=42> */
.L_x_12779:
[----:B------:R-:W-:Y:S05]  /*60d0*/  BSYNC B1 ;  /* 0x0000000000017941 */ /* 0x000fea0003800000 */
.L_x_12778:
        /* <DEDUP_REMOVED lines=9> */
.L_x_12774:
        /* <DEDUP_REMOVED lines=54> */
.L_x_12782:
        /* <DEDUP_REMOVED lines=16> */
.L_x_12784:
[----:B-1----:R-:W-:Y:S02]  /*65d0*/  IMAD.MOV.U32 R84, RZ, RZ, R112 ;  /* 0x000000ffff547224 */ /* 0x002fe400078e0070 */
.L_x_12785:
[----:B------:R-:W-:Y:S05]  /*65e0*/  BSYNC B1 ;  /* 0x0000000000017941 */ /* 0x000fea0003800000 */
.L_x_12783:
        /* <DEDUP_REMOVED lines=16> */
.L_x_12789:
[----:B------:R-:W-:Y:S05]  /*66f0*/  BSYNC B2 ;  /* 0x0000000000027941 */ /* 0x000fea0003800000 */
.L_x_12788:
        /* <DEDUP_REMOVED lines=42> */
.L_x_12787:
[----:B------:R-:W-:Y:S05]  /*69a0*/  BSYNC B1 ;  /* 0x0000000000017941 */ /* 0x000fea0003800000 */
.L_x_12786:
        /* <DEDUP_REMOVED lines=13> */
.L_x_12790:
        /* <DEDUP_REMOVED lines=12> */
.L_x_12793:
[----:B------:R-:W-:Y:S02]  /*6b40*/  IMAD.MOV.U32 R37, RZ, RZ, R112 ;  /* 0x000000ffff257224 */ /* 0x000fe400078e0070 */
.L_x_12794:
[----:B------:R-:W-:Y:S05]  /*6b50*/  BSYNC B1 ;  /* 0x0000000000017941 */ /* 0x000fea0003800000 */
.L_x_12792:
        /* <DEDUP_REMOVED lines=16> */
.L_x_12798:
[----:B------:R-:W-:Y:S05]  /*6c60*/  BSYNC B2 ;  /* 0x0000000000027941 */ /* 0x000fea0003800000 */
.L_x_12797:
        /* <DEDUP_REMOVED lines=42> */
.L_x_12796:
[----:B------:R-:W-:Y:S05]  /*6f10*/  BSYNC B1 ;  /* 0x0000000000017941 */ /* 0x000fea0003800000 */
.L_x_12795:
        /* <DEDUP_REMOVED lines=9> */
.L_x_12791:
        /* <DEDUP_REMOVED lines=12> */
.L_x_12800:
[----:B------:R-:W-:Y:S02]  /*7070*/  IMAD.MOV.U32 R86, RZ, RZ, R112 ;  /* 0x000000ffff567224 */ /* 0x000fe400078e0070 */
.L_x_12801:
[----:B------:R-:W-:Y:S05]  /*7080*/  BSYNC B1 ;  /* 0x0000000000017941 */ /* 0x000fea0003800000 */
.L_x_12799:
        /* <DEDUP_REMOVED lines=16> */
.L_x_12805:
[----:B------:R-:W-:Y:S05]  /*7190*/  BSYNC B2 ;  /* 0x0000000000027941 */ /* 0x000fea0003800000 */
.L_x_12804:
        /* <DEDUP_REMOVED lines=42> */
.L_x_12803:
[----:B------:R-:W-:Y:S05]  /*7440*/  BSYNC B1 ;  /* 0x0000000000017941 */ /* 0x000fea0003800000 */
.L_x_12802:
        /* <DEDUP_REMOVED lines=13> */
.L_x_12806:
        /* <DEDUP_REMOVED lines=12> */
.L_x_12809:
[----:B------:R-:W-:Y:S02]  /*75e0*/  IMAD.MOV.U32 R28, RZ, RZ, R112 ;  /* 0x000000ffff1c7224 */ /* 0x000fe400078e0070 */
.L_x_12810:
[----:B------:R-:W-:Y:S05]  /*75f0*/  BSYNC B1 ;  /* 0x0000000000017941 */ /* 0x000fea0003800000 */
.L_x_12808:
        /* <DEDUP_REMOVED lines=16> */
.L_x_12814:
[----:B------:R-:W-:Y:S05]  /*7700*/  BSYNC B2 ;  /* 0x0000000000027941 */ /* 0x000fea0003800000 */
.L_x_12813:
        /* <DEDUP_REMOVED lines=42> */
.L_x_12812:
[----:B------:R-:W-:Y:S05]  /*79b0*/  BSYNC B1 ;  /* 0x0000000000017941 */ /* 0x000fea0003800000 */
.L_x_12811:
        /* <DEDUP_REMOVED lines=9> */
.L_x_12807:
        /* <DEDUP_REMOVED lines=12> */
.L_x_12816:
[----:B------:R-:W-:Y:S02]  /*7b10*/  IMAD.MOV.U32 R28, RZ, RZ, R112 ;  /* 0x000000ffff1c7224 */ /* 0x000fe400078e0070 */
.L_x_12817:
[----:B------:R-:W-:Y:S05]  /*7b20*/  BSYNC B1 ;  /* 0x0000000000017941 */ /* 0x000fea0003800000 */
.L_x_12815:
        /* <DEDUP_REMOVED lines=16> */
.L_x_12821:
[----:B------:R-:W-:Y:S05]  /*7c30*/  BSYNC B2 ;  /* 0x0000000000027941 */ /* 0x000fea0003800000 */
.L_x_12820:
        /* <DEDUP_REMOVED lines=42> */
.L_x_12819:
[----:B------:R-:W-:Y:S05]  /*7ee0*/  BSYNC B1 ;  /* 0x0000000000017941 */ /* 0x000fea0003800000 */
.L_x_12818:
        /* <DEDUP_REMOVED lines=13> */
.L_x_12822:
        /* <DEDUP_REMOVED lines=12> */
.L_x_12825:
[----:B------:R-:W-:Y:S02]  /*8080*/  IMAD.MOV.U32 R28, RZ, RZ, R112 ;  /* 0x000000ffff1c7224 */ /* 0x000fe400078e0070 */
.L_x_12826:
[----:B------:R-:W-:Y:S05]  /*8090*/  BSYNC B1 ;  /* 0x0000000000017941 */ /* 0x000fea0003800000 */
.L_x_12824:
        /* <DEDUP_REMOVED lines=16> */
.L_x_12830:
[----:B------:R-:W-:Y:S05]  /*81a0*/  BSYNC B2 ;  /* 0x0000000000027941 */ /* 0x000fea0003800000 */
.L_x_12829:
        /* <DEDUP_REMOVED lines=42> */
.L_x_12828:
[----:B------:R-:W-:Y:S05]  /*8450*/  BSYNC B1 ;  /* 0x0000000000017941 */ /* 0x000fea0003800000 */
.L_x_12827:
        /* <DEDUP_REMOVED lines=9> */
.L_x_12823:
        /* <DEDUP_REMOVED lines=12> */
.L_x_12832:
[----:B------:R-:W-:Y:S02]  /*85b0*/  IMAD.MOV.U32 R28, RZ, RZ, R112 ;  /* 0x000000ffff1c7224 */ /* 0x000fe400078e0070 */
.L_x_12833:
[----:B------:R-:W-:Y:S05]  /*85c0*/  BSYNC B1 ;  /* 0x0000000000017941 */ /* 0x000fea0003800000 */
.L_x_12831:
        /* <DEDUP_REMOVED lines=16> */
.L_x_12837:
[----:B------:R-:W-:Y:S05]  /*86d0*/  BSYNC B2 ;  /* 0x0000000000027941 */ /* 0x000fea0003800000 */
.L_x_12836:
        /* <DEDUP_REMOVED lines=42> */
.L_x_12835:
[----:B------:R-:W-:Y:S05]  /*8980*/  BSYNC B1 ;  /* 0x0000000000017941 */ /* 0x000fea0003800000 */
.L_x_12834:
        /* <DEDUP_REMOVED lines=13> */
.L_x_12838:
        /* <DEDUP_REMOVED lines=12> */
.L_x_12841:
[----:B------:R-:W-:Y:S02]  /*8b20*/  IMAD.MOV.U32 R86, RZ, RZ, R112 ;  /* 0x000000ffff567224 */ /* 0x000fe400078e0070 */
.L_x_12842:
[----:B------:R-:W-:Y:S05]  /*8b30*/  BSYNC B1 ;  /* 0x0000000000017941 */ /* 0x000fea0003800000 */
.L_x_12840:
        /* <DEDUP_REMOVED lines=16> */
.L_x_12846:
[----:B------:R-:W-:Y:S05]  /*8c40*/  BSYNC B2 ;  /* 0x0000000000027941 */ /* 0x000fea0003800000 */
.L_x_12845:
        /* <DEDUP_REMOVED lines=42> */
.L_x_12844:
[----:B------:R-:W-:Y:S05]  /*8ef0*/  BSYNC B1 ;  /* 0x0000000000017941 */ /* 0x000fea0003800000 */
.L_x_12843:
        /* <DEDUP_REMOVED lines=9> */
.L_x_12839:
        /* <DEDUP_REMOVED lines=12> */
.L_x_12848:
[----:B------:R-:W-:Y:S02]  /*9050*/  IMAD.MOV.U32 R86, RZ, RZ, R112 ;  /* 0x000000ffff567224 */ /* 0x000fe400078e0070 */
.L_x_12849:
[----:B------:R-:W-:Y:S05]  /*9060*/  BSYNC B1 ;  /* 0x0000000000017941 */ /* 0x000fea0003800000 */
.L_x_12847:
        /* <DEDUP_REMOVED lines=16> */
.L_x_12853:
[----:B------:R-:W-:Y:S05]  /*9170*/  BSYNC B2 ;  /* 0x0000000000027941 */ /* 0x000fea0003800000 */
.L_x_12852:
        /* <DEDUP_REMOVED lines=42> */
.L_x_12851:
[----:B------:R-:W-:Y:S05]  /*9420*/  BSYNC B1 ;  /* 0x0000000000017941 */ /* 0x000fea0003800000 */
.L_x_12850:
        /* <DEDUP_REMOVED lines=12> */
.L_x_12854:
        /* <DEDUP_REMOVED lines=12> */
.L_x_12857:
[----:B------:R-:W-:Y:S02]  /*95b0*/  IMAD.MOV.U32 R33, RZ, RZ, R112 ;  /* 0x000000ffff217224 */ /* 0x000fe400078e0070 */
.L_x_12858:
[----:B------:R-:W-:Y:S05]  /*95c0*/  BSYNC B1 ;  /* 0x0000000000017941 */ /* 0x000fea0003800000 */
.L_x_12856:
        /* <DEDUP_REMOVED lines=16> */
.L_x_12862:
[----:B------:R-:W-:Y:S05]  /*96d0*/  BSYNC B2 ;  /* 0x0000000000027941 */ /* 0x000fea0003800000 */
.L_x_12861:
        /* <DEDUP_REMOVED lines=42> */
.L_x_12860:
[----:B------:R-:W-:Y:S05]  /*9980*/  BSYNC B1 ;  /* 0x0000000000017941 */ /* 0x000fea0003800000 */
.L_x_12859:
        /* <DEDUP_REMOVED lines=9> */
.L_x_12855:
        /* <DEDUP_REMOVED lines=12> */
.L_x_12864:
[----:B------:R-:W-:Y:S02]  /*9ae0*/  IMAD.MOV.U32 R142, RZ, RZ, R112 ;  /* 0x000000ffff8e7224 */ /* 0x000fe400078e0070 */
.L_x_12865:
[----:B------:R-:W-:Y:S05]  /*9af0*/  BSYNC B1 ;  /* 0x0000000000017941 */ /* 0x000fea0003800000 */
.L_x_12863:
        /* <DEDUP_REMOVED lines=16> */
.L_x_12869:
[----:B------:R-:W-:Y:S05]  /*9c00*/  BSYNC B2 ;  /* 0x0000000000027941 */ /* 0x000fea0003800000 */
.L_x_12868:
        /* <DEDUP_REMOVED lines=42> */
.L_x_12867:
[----:B------:R-:W-:Y:S05]  /*9eb0*/  BSYNC B1 ;  /* 0x0000000000017941 */ /* 0x000fea0003800000 */
.L_x_12866:
        /* <DEDUP_REMOVED lines=12> */
.L_x_12870:
        /* <DEDUP_REMOVED lines=12> */
.L_x_12873:
[----:B------:R-:W-:Y:S02]  /*a040*/  IMAD.MOV.U32 R30, RZ, RZ, R112 ;  /* 0x000000ffff1e7224 */ /* 0x000fe400078e0070 */
.L_x_12874:
[----:B------:R-:W-:Y:S05]  /*a050*/  BSYNC B1 ;  /* 0x0000000000017941 */ /* 0x000fea0003800000 */
.L_x_12872:
        /* <DEDUP_REMOVED lines=16> */
.L_x_12878:
[----:B------:R-:W-:Y:S05]  /*a160*/  BSYNC B2 ;  /* 0x0000000000027941 */ /* 0x000fea0003800000 */
.L_x_12877:
        /* <DEDUP_REMOVED lines=42> */
.L_x_12876:
[----:B------:R-:W-:Y:S05]  /*a410*/  BSYNC B1 ;  /* 0x0000000000017941 */ /* 0x000fea0003800000 */
.L_x_12875:
        /* <DEDUP_REMOVED lines=9> */
.L_x_12871:
        /* <DEDUP_REMOVED lines=12> */
.L_x_12880:
[----:B------:R-:W-:Y:S02]  /*a570*/  IMAD.MOV.U32 R30, RZ, RZ, R112 ;  /* 0x000000ffff1e7224 */ /* 0x000fe400078e0070 */
.L_x_12881:
[----:B------:R-:W-:Y:S05]  /*a580*/  BSYNC B1 ;  /* 0x0000000000017941 */ /* 0x000fea0003800000 */
.L_x_12879:
        /* <DEDUP_REMOVED lines=16> */
.L_x_12885:
[----:B------:R-:W-:Y:S05]  /*a690*/  BSYNC B2 ;  /* 0x0000000000027941 */ /* 0x000fea0003800000 */
.L_x_12884:
        /* <DEDUP_REMOVED lines=42> */
.L_x_12883:
[----:B------:R-:W-:Y:S05]  /*a940*/  BSYNC B1 ;  /* 0x0000000000017941 */ /* 0x000fea0003800000 */
.L_x_12882:
        /* <DEDUP_REMOVED lines=12> */
.L_x_12886:
        /* <DEDUP_REMOVED lines=12> */
.L_x_12889:
[----:B------:R-:W-:Y:S02]  /*aad0*/  IMAD.MOV.U32 R30, RZ, RZ, R112 ;  /* 0x000000ffff1e7224 */ /* 0x000fe400078e0070 */
.L_x_12890:
[----:B------:R-:W-:Y:S05]  /*aae0*/  BSYNC B1 ;  /* 0x0000000000017941 */ /* 0x000fea0003800000 */
.L_x_12888:
        /* <DEDUP_REMOVED lines=16> */
.L_x_12894:
[----:B------:R-:W-:Y:S05]  /*abf0*/  BSYNC B2 ;  /* 0x0000000000027941 */ /* 0x000fea0003800000 */
.L_x_12893:
        /* <DEDUP_REMOVED lines=42> */
.L_x_12892:
[----:B------:R-:W-:Y:S05]  /*aea0*/  BSYNC B1 ;  /* 0x0000000000017941 */ /* 0x000fea0003800000 */
.L_x_12891:
        /* <DEDUP_REMOVED lines=9> */
.L_x_12887:
        /* <DEDUP_REMOVED lines=12> */
.L_x_12896:
[----:B------:R-:W-:Y:S02]  /*b000*/  IMAD.MOV.U32 R30, RZ, RZ, R112 ;  /* 0x000000ffff1e7224 */ /* 0x000fe400078e0070 */
.L_x_12897:
[----:B------:R-:W-:Y:S05]  /*b010*/  BSYNC B1 ;  /* 0x0000000000017941 */ /* 0x000fea0003800000 */
.L_x_12895:
        /* <DEDUP_REMOVED lines=16> */
.L_x_12901:
[----:B------:R-:W-:Y:S05]  /*b120*/  BSYNC B2 ;  /* 0x0000000000027941 */ /* 0x000fea0003800000 */
.L_x_12900:
        /* <DEDUP_REMOVED lines=42> */
.L_x_12899:
[----:B------:R-:W-:Y:S05]  /*b3d0*/  BSYNC B1 ;  /* 0x0000000000017941 */ /* 0x000fea0003800000 */
.L_x_12898:
        /* <DEDUP_REMOVED lines=12> */
.L_x_12902:
        /* <DEDUP_REMOVED lines=12> */
.L_x_12905:
[----:B------:R-:W-:Y:S02]  /*b560*/  IMAD.MOV.U32 R142, RZ, RZ, R112 ;  /* 0x000000ffff8e7224 */ /* 0x000fe400078e0070 */
.L_x_12906:
[----:B------:R-:W-:Y:S05]  /*b570*/  BSYNC B1 ;  /* 0x0000000000017941 */ /* 0x000fea0003800000 */
.L_x_12904:
        /* <DEDUP_REMOVED lines=18> */
.L_x_12910:
[----:B------:R-:W-:Y:S05]  /*b6a0*/  BSYNC B2 ;  /* 0x0000000000027941 */ /* 0x000fea0003800000 */
.L_x_12909:
        /* <DEDUP_REMOVED lines=42> */
.L_x_12908:
[----:B------:R-:W-:Y:S05]  /*b950*/  BSYNC B1 ;  /* 0x0000000000017941 */ /* 0x000fea0003800000 */
.L_x_12907:
        /* <DEDUP_REMOVED lines=9> */
.L_x_12903:
        /* <DEDUP_REMOVED lines=52> */
.L_x_12911:
        /* <DEDUP_REMOVED lines=16> */
.L_x_12913:
[----:B-1----:R-:W-:Y:S02]  /*be30*/  IMAD.MOV.U32 R137, RZ, RZ, R112 ;  /* 0x000000ffff897224 */ /* 0x002fe400078e0070 */
.L_x_12914:
[----:B------:R-:W-:Y:S05]  /*be40*/  BSYNC B1 ;  /* 0x0000000000017941 */ /* 0x000fea0003800000 */
.L_x_12912:
        /* <DEDUP_REMOVED lines=16> */
.L_x_12918:
[----:B------:R-:W-:Y:S05]  /*bf50*/  BSYNC B2 ;  /* 0x0000000000027941 */ /* 0x000fea0003800000 */
.L_x_12917:
        /* <DEDUP_REMOVED lines=42> */
.L_x_12916:
[----:B------:R-:W-:Y:S05]  /*c200*/  BSYNC B1 ;  /* 0x0000000000017941 */ /* 0x000fea0003800000 */
.L_x_12915:
        /* <DEDUP_REMOVED lines=13> */
.L_x_12919:
        /* <DEDUP_REMOVED lines=12> */
.L_x_12922:
[----:B------:R-:W-:Y:S02]  /*c3a0*/  IMAD.MOV.U32 R29, RZ, RZ, R112 ;  /* 0x000000ffff1d7224 */ /* 0x000fe400078e0070 */
.L_x_12923:
[----:B------:R-:W-:Y:S05]  /*c3b0*/  BSYNC B1 ;  /* 0x0000000000017941 */ /* 0x000fea0003800000 */
.L_x_12921:
        /* <DEDUP_REMOVED lines=16> */
.L_x_12927:
[----:B------:R-:W-:Y:S05]  /*c4c0*/  BSYNC B2 ;  /* 0x0000000000027941 */ /* 0x000fea0003800000 */
.L_x_12926:
        /* <DEDUP_REMOVED lines=42> */
.L_x_12925:
[----:B------:R-:W-:Y:S05]  /*c770*/  BSYNC B1 ;  /* 0x0000000000017941 */ /* 0x000fea0003800000 */
.L_x_12924:
        /* <DEDUP_REMOVED lines=9> */
.L_x_12920:
        /* <DEDUP_REMOVED lines=12> */
.L_x_12929:
[----:B------:R-:W-:Y:S02]  /*c8d0*/  IMAD.MOV.U32 R138, RZ, RZ, R112 ;  /* 0x000000ffff8a7224 */ /* 0x000fe400078e0070 */
.L_x_12930:
[----:B------:R-:W-:Y:S05]  /*c8e0*/  BSYNC B1 ;  /* 0x0000000000017941 */ /* 0x000fea0003800000 */
.L_x_12928:
        /* <DEDUP_REMOVED lines=16> */
.L_x_12934:
[----:B------:R-:W-:Y:S05]  /*c9f0*/  BSYNC B2 ;  /* 0x0000000000027941 */ /* 0x000fea0003800000 */
.L_x_12933:
        /* <DEDUP_REMOVED lines=42> */
.L_x_12932:
[----:B------:R-:W-:Y:S05]  /*cca0*/  BSYNC B1 ;  /* 0x0000000000017941 */ /* 0x000fea0003800000 */
.L_x_12931:
        /* <DEDUP_REMOVED lines=13> */
.L_x_12935:
        /* <DEDUP_REMOVED lines=12> */
.L_x_12938:
[----:B------:R-:W-:Y:S02]  /*ce40*/  IMAD.MOV.U32 R84, RZ, RZ, R112 ;  /* 0x000000ffff547224 */ /* 0x000fe400078e0070 */
.L_x_12939:
[----:B------:R-:W-:Y:S05]  /*ce50*/  BSYNC B1 ;  /* 0x0000000000017941 */ /* 0x000fea0003800000 */
.L_x_12937:
        /* <DEDUP_REMOVED lines=16> */
.L_x_12943:
[----:B------:R-:W-:Y:S05]  /*cf60*/  BSYNC B2 ;  /* 0x0000000000027941 */ /* 0x000fea0003800000 */
.L_x_12942:
        /* <DEDUP_REMOVED lines=42> */
.L_x_12941:
[----:B------:R-:W-:Y:S05]  /*d210*/  BSYNC B1 ;  /* 0x0000000000017941 */ /* 0x000fea0003800000 */
.L_x_12940:
        /* <DEDUP_REMOVED lines=9> */
.L_x_12936:
        /* <DEDUP_REMOVED lines=12> */
.L_x_12945:
[----:B------:R-:W-:Y:S02]  /*d370*/  IMAD.MOV.U32 R84, RZ, RZ, R112 ;  /* 0x000000ffff547224 */ /* 0x000fe400078e0070 */
.L_x_12946:
[----:B------:R-:W-:Y:S05]  /*d380*/  BSYNC B1 ;  /* 0x0000000000017941 */ /* 0x000fea0003800000 */
.L_x_12944:
        /* <DEDUP_REMOVED lines=16> */
.L_x_12950:
[----:B------:R-:W-:Y:S05]  /*d490*/  BSYNC B2 ;  /* 0x0000000000027941 */ /* 0x000fea0003800000 */
.L_x_12949:
        /* <DEDUP_REMOVED lines=42> */
.L_x_12948:
[----:B------:R-:W-:Y:S05]  /*d740*/  BSYNC B1 ;  /* 0x0000000000017941 */ /* 0x000fea0003800000 */
.L_x_12947:
        /* <DEDUP_REMOVED lines=13> */
.L_x_12951:
        /* <DEDUP_REMOVED lines=12> */
.L_x_12954:
[----:B------:R-:W-:Y:S02]  /*d8e0*/  IMAD.MOV.U32 R31, RZ, RZ, R112 ;  /* 0x000000ffff1f7224 */ /* 0x000fe400078e0070 */
.L_x_12955:
[----:B------:R-:W-:Y:S05]  /*d8f0*/  BSYNC B1 ;  /* 0x0000000000017941 */ /* 0x000fea0003800000 */
.L_x_12953:
        /* <DEDUP_REMOVED lines=16> */
.L_x_12959:
[----:B------:R-:W-:Y:S05]  /*da00*/  BSYNC B2 ;  /* 0x0000000000027941 */ /* 0x000fea0003800000 */
.L_x_12958:
        /* <DEDUP_REMOVED lines=42> */
.L_x_12957:
[----:B------:R-:W-:Y:S05]  /*dcb0*/  BSYNC B1 ;  /* 0x0000000000017941 */ /* 0x000fea0003800000 */
.L_x_12956:
        /* <DEDUP_REMOVED lines=9> */
.L_x_12952:
        /* <DEDUP_REMOVED lines=12> */
.L_x_12961:
[----:B------:R-:W-:Y:S02]  /*de10*/  IMAD.MOV.U32 R84, RZ, RZ, R112 ;  /* 0x000000ffff547224 */ /* 0x000fe400078e0070 */
.L_x_12962:
[----:B------:R-:W-:Y:S05]  /*de20*/  BSYNC B1 ;  /* 0x0000000000017941 */ /* 0x000fea0003800000 */
.L_x_12960:
        /* <DEDUP_REMOVED lines=16> */
.L_x_12966:
[----:B------:R-:W-:Y:S05]  /*df30*/  BSYNC B2 ;  /* 0x0000000000027941 */ /* 0x000fea0003800000 */
.L_x_12965:
        /* <DEDUP_REMOVED lines=42> */
.L_x_12964:
[----:B------:R-:W-:Y:S05]  /*e1e0*/  BSYNC B1 ;  /* 0x0000000000017941 */ /* 0x000fea0003800000 */
.L_x_12963:
        /* <DEDUP_REMOVED lines=13> */
.L_x_12967:
        /* <DEDUP_REMOVED lines=12> */
.L_x_12970:
[----:B------:R-:W-:Y:S02]  /*e380*/  IMAD.MOV.U32 R141, RZ, RZ, R112 ;  /* 0x000000ffff8d7224 */ /* 0x000fe400078e0070 */
.L_x_12971:
[----:B------:R-:W-:Y:S05]  /*e390*/  BSYNC B1 ;  /* 0x0000000000017941 */ /* 0x000fea0003800000 */
.L_x_12969:
        /* <DEDUP_REMOVED lines=16> */
.L_x_12975:
[----:B------:R-:W-:Y:S05]  /*e4a0*/  BSYNC B2 ;  /* 0x0000000000027941 */ /* 0x000fea0003800000 */
.L_x_12974:
        /* <DEDUP_REMOVED lines=42> */
.L_x_12973:
[----:B------:R-:W-:Y:S05]  /*e750*/  BSYNC B1 ;  /* 0x0000000000017941 */ /* 0x000fea0003800000 */
.L_x_12972:
        /* <DEDUP_REMOVED lines=9> */
.L_x_12968:
        /* <DEDUP_REMOVED lines=12> */
.L_x_12977:
[----:B------:R-:W-:Y:S02]  /*e8b0*/  IMAD.MOV.U32 R141, RZ, RZ, R112 ;  /* 0x000000ffff8d7224 */ /* 0x000fe400078e0070 */
.L_x_12978:
[----:B------:R-:W-:Y:S05]  /*e8c0*/  BSYNC B1 ;  /* 0x0000000000017941 */ /* 0x000fea0003800000 */
.L_x_12976:
        /* <DEDUP_REMOVED lines=16> */
.L_x_12982:
[----:B------:R-:W-:Y:S05]  /*e9d0*/  BSYNC B2 ;  /* 0x0000000000027941 */ /* 0x000fea0003800000 */
.L_x_12981:
        /* <DEDUP_REMOVED lines=42> */
.L_x_12980:
[----:B------:R-:W-:Y:S05]  /*ec80*/  BSYNC B1 ;  /* 0x0000000000017941 */ /* 0x000fea0003800000 */
.L_x_12979:
        /* <DEDUP_REMOVED lines=12> */
.L_x_12983:
        /* <DEDUP_REMOVED lines=12> */
.L_x_12986:
[----:B------:R-:W-:Y:S02]  /*ee10*/  IMAD.MOV.U32 R85, RZ, RZ, R112 ;  /* 0x000000ffff557224 */ /* 0x000fe400078e0070 */
.L_x_12987:
[----:B------:R-:W-:Y:S05]  /*ee20*/  BSYNC B1 ;  /* 0x0000000000017941 */ /* 0x000fea0003800000 */
.L_x_12985:
        /* <DEDUP_REMOVED lines=16> */
.L_x_12991:
[----:B------:R-:W-:Y:S05]  /*ef30*/  BSYNC B2 ;  /* 0x0000000000027941 */ /* 0x000fea0003800000 */
.L_x_12990:
        /* <DEDUP_REMOVED lines=42> */
.L_x_12989:
[----:B------:R-:W-:Y:S05]  /*f1e0*/  BSYNC B1 ;  /* 0x0000000000017941 */ /* 0x000fea0003800000 */
.L_x_12988:
        /* <DEDUP_REMOVED lines=9> */
.L_x_12984:
        /* <DEDUP_REMOVED lines=12> */
.L_x_12993:
[----:B------:R-:W-:Y:S02]  /*f340*/  IMAD.MOV.U32 R141, RZ, RZ, R112 ;  /* 0x000000ffff8d7224 */ /* 0x000fe400078e0070 */
.L_x_12994:
[----:B------:R-:W-:Y:S05]  /*f350*/  BSYNC B1 ;  /* 0x0000000000017941 */ /* 0x000fea0003800000 */
.L_x_12992:
        /* <DEDUP_REMOVED lines=16> */
.L_x_12998:
[----:B------:R-:W-:Y:S05]  /*f460*/  BSYNC B2 ;  /* 0x0000000000027941 */ /* 0x000fea0003800000 */
.L_x_12997:
        /* <DEDUP_REMOVED lines=42> */
.L_x_12996:
[----:B------:R-:W-:Y:S05]  /*f710*/  BSYNC B1 ;  /* 0x0000000000017941 */ /* 0x000fea0003800000 */
.L_x_12995:
        /* <DEDUP_REMOVED lines=12> */
.L_x_12999:
        /* <DEDUP_REMOVED lines=12> */
.L_x_13002:
[----:B------:R-:W-:Y:S02]  /*f8a0*/  IMAD.MOV.U32 R86, RZ, RZ, R112 ;  /* 0x000000ffff567224 */ /* 0x000fe400078e0070 */
.L_x_13003:
[----:B------:R-:W-:Y:S05]  /*f8b0*/  BSYNC B1 ;  /* 0x0000000000017941 */ /* 0x000fea0003800000 */
.L_x_13001:
        /* <DEDUP_REMOVED lines=16> */
.L_x_13007:
[----:B------:R-:W-:Y:S05]  /*f9c0*/  BSYNC B2 ;  /* 0x0000000000027941 */ /* 0x000fea0003800000 */
.L_x_13006:
        /* <DEDUP_REMOVED lines=42> */
.L_x_13005:
[----:B------:R-:W-:Y:S05]  /*fc70*/  BSYNC B1 ;  /* 0x0000000000017941 */ /* 0x000fea0003800000 */
.L_x_13004:
        /* <DEDUP_REMOVED lines=9> */
.L_x_13000:
        /* <DEDUP_REMOVED lines=12> */
.L_x_13009:
[----:B------:R-:W-:Y:S02]  /*fdd0*/  IMAD.MOV.U32 R141, RZ, RZ, R112 ;  /* 0x000000ffff8d7224 */ /* 0x000fe400078e0070 */
.L_x_13010:
[----:B------:R-:W-:Y:S05]  /*fde0*/  BSYNC B1 ;  /* 0x0000000000017941 */ /* 0x000fea0003800000 */
.L_x_13008:
        /* <DEDUP_REMOVED lines=16> */
.L_x_13014:
[----:B------:R-:W-:Y:S05]  /*fef0*/  BSYNC B2 ;  /* 0x0000000000027941 */ /* 0x000fea0003800000 */
.L_x_13013:
        /* <DEDUP_REMOVED lines=42> */
.L_x_13012:
[----:B------:R-:W-:Y:S05]  /*101a0*/  BSYNC B1 ;  /* 0x0000000000017941 */ /* 0x000fea0003800000 */
.L_x_13011:
        /* <DEDUP_REMOVED lines=12> */
.L_x_13015:
        /* <DEDUP_REMOVED lines=12> */
.L_x_13018:
[----:B------:R-:W-:Y:S02]  /*10330*/  IMAD.MOV.U32 R141, RZ, RZ, R112 ;  /* 0x000000ffff8d7224 */ /* 0x000fe400078e0070 */
.L_x_13019:
[----:B------:R-:W-:Y:S05]  /*10340*/  BSYNC B1 ;  /* 0x0000000000017941 */ /* 0x000fea0003800000 */
.L_x_13017:
        /* <DEDUP_REMOVED lines=16> */
.L_x_13023:
[----:B------:R-:W-:Y:S05]  /*10450*/  BSYNC B2 ;  /* 0x0000000000027941 */ /* 0x000fea0003800000 */
.L_x_13022:
        /* <DEDUP_REMOVED lines=42> */
.L_x_13021:
[----:B------:R-:W-:Y:S05]  /*10700*/  BSYNC B1 ;  /* 0x0000000000017941 */ /* 0x000fea0003800000 */
.L_x_13020:
        /* <DEDUP_REMOVED lines=9> */
.L_x_13016:
        /* <DEDUP_REMOVED lines=12> */
.L_x_13025:
[----:B------:R-:W-:Y:S02]  /*10860*/  IMAD.MOV.U32 R141, RZ, RZ, R112 ;  /* 0x000000ffff8d7224 */ /* 0x000fe400078e0070 */
.L_x_13026:
[----:B------:R-:W-:Y:S05]  /*10870*/  BSYNC B1 ;  /* 0x0000000000017941 */ /* 0x000fea0003800000 */
.L_x_13024:
        /* <DEDUP_REMOVED lines=16> */
.L_x_13030:
[----:B------:R-:W-:Y:S05]  /*10980*/  BSYNC B2 ;  /* 0x0000000000027941 */ /* 0x000fea0003800000 */
.L_x_13029:
        /* <DEDUP_REMOVED lines=42> */
.L_x_13028:
[----:B------:R-:W-:Y:S05]  /*10c30*/  BSYNC B1 ;  /* 0x0000000000017941 */ /* 0x000fea0003800000 */
.L_x_13027:
        /* <DEDUP_REMOVED lines=12> */
.L_x_13031:
        /* <DEDUP_REMOVED lines=12> */
.L_x_13034:
[----:B------:R-:W-:Y:S02]  /*10dc0*/  IMAD.MOV.U32 R141, RZ, RZ, R112 ;  /* 0x000000ffff8d7224 */ /* 0x000fe400078e0070 */
.L_x_13035:
[----:B------:R-:W-:Y:S05]  /*10dd0*/  BSYNC B1 ;  /* 0x0000000000017941 */ /* 0x000fea0003800000 */
.L_x_13033:
        /* <DEDUP_REMOVED lines=16> */
.L_x_13039:
[----:B------:R-:W-:Y:S05]  /*10ee0*/  BSYNC B2 ;  /* 0x0000000000027941 */ /* 0x000fea0003800000 */
.L_x_13038:
        /* <DEDUP_REMOVED lines=42> */
.L_x_13037:
[----:B------:R-:W-:Y:S05]  /*11190*/  BSYNC B1 ;  /* 0x0000000000017941 */ /* 0x000fea0003800000 */
.L_x_13036:
        /* <DEDUP_REMOVED lines=9> */
.L_x_13032:
        /* <DEDUP_REMOVED lines=70> */
.L_x_13040:
[----:B0-----:R-:W-:Y:S01]  /*11690*/  FADD.FTZ R131, R142, R87 ;  /* 0x000000578e837221 */ /* 0x001fe20000010000 */
[----:B------:R-:W-:Y:S05]  /*116a0*/  BRA.DIV ~URZ, `(.L_x_13041) ;  /* 0x000011727f007947 */ /* 0x000fea000b800000 */
[----:B------:R0:W1:Y:S02]  /*116b0*/  SHFL.BFLY PT, R113, R131, 0x1, 0x1f ;  /* 0x0c201f0083717f89 */ /* 0x00006400000e0000 */
.L_x_13045:
        /* <DEDUP_REMOVED lines=68> */
.L_x_13046:
[----:B------:R-:W-:Y:S01]  /*11b00*/  FMUL.FTZ R133, R115, R115 ;  /* 0x0000007373857220 */ /* 0x000fe20000410000 */
[----:B------:R-:W-:Y:S01]  /*11b10*/  ISETP.NE.AND P0, PT, RZ, UR8, PT ;  /* 0x00000008ff007c0c */ /* 0x000fe2000bf05270 */
[----:B-1----:R-:W-:Y:S01]  /*11b20*/  FADD.FTZ R138, R138, R131 ;  /* 0x000000838a8a7221 */ /* 0x002fe20000010000 */
[----:B------:R-:W-:Y:S01]  /*11b30*/  HADD2.F32 R141, -RZ, R80.H1_H1 ;  /* 0x30000050ff8d7230 */ /* 0x000fe20000004100 */
[----:B0-----:R-:W-:Y:S01]  /*11b40*/  IMAD.MOV.U32 R131, RZ, RZ, c[0x0][0x1e0] ;  /* 0x00007800ff837624 */ /* 0x001fe200078e00ff */
[----:B------:R-:W-:Y:S01]  /*11b50*/  FSEL R136, R133, RZ, P0 ;  /* 0x000000ff85887208 */ /* 0x000fe20000000000 */
[----:B------:R-:W-:Y:S01]  /*11b60*/  IMAD.MOV.U32 R113, RZ, RZ, 0x4 ;  /* 0x00000004ff717424 */ /* 0x000fe200078e00ff */
[----:B------:R-:W-:Y:S01]  /*11b70*/  FSEL R133, R115, RZ, !P0 ;  /* 0x000000ff73857208 */ /* 0x000fe20004000000 */
[----:B------:R-:W-:Y:S01]  /*11b80*/  FFMA.FTZ R131, R138, R131, c[0x0][0x228] ;  /* 0x00008a008a837623 */ /* 0x000fe20000010083 */
[----:B------:R-:W-:Y:S01]  /*11b90*/  HADD2.F32 R139, -RZ, R76.H1_H1 ;  /* 0x3000004cff8b7230 */ /* 0x000fe20000004100 */
[----:B------:R-:W-:Y:S01]  /*11ba0*/  @!P1 IMAD.WIDE R134, R26, R113, c[0x0][0x1a0] ;  /* 0x000068001a869625 */ /* 0x000fe200078e0271 */
[----:B------:R-:W-:-:S03]  /*11bb0*/  HADD2.F32 R143, -RZ, R62.H1_H1 ;  /* 0x3000003eff8f7230 */ /* 0x000fc60000004100 */
[----:B------:R-:W-:Y:S01]  /*11bc0*/  FADD.FTZ R131, R131, R136 ;  /* 0x0000008883837221 */ /* 0x000fe20000010000 */
[----:B------:R0:W-:Y:S01]  /*11bd0*/  @!P1 STG.E [R134.64], R115 ;  /* 0x0000007386009986 */ /* 0x0001e2000c101906 */
[C---:B------:R-:W-:Y:S02]  /*11be0*/  FADD.FTZ R140, -R133.reuse, R41 ;  /* 0x00000029858c7221 */ /* 0x040fe40000010100 */
[----:B------:R-:W0:Y:S01]  /*11bf0*/  MUFU.RSQ R137, R131 ;  /* 0x0000008300897308 */ /* 0x000e220000001400 */
[C---:B------:R-:W-:Y:S02]  /*11c00*/  FADD.FTZ R42, -R133.reuse, R42 ;  /* 0x0000002a852a7221 */ /* 0x040fe40000010100 */
[C---:B------:R-:W-:Y:S01]  /*11c10*/  FADD.FTZ R136, -R133.reuse, R45 ;  /* 0x0000002d85887221 */ /* 0x040fe20000010100 */
[----:B------:R-:W-:Y:S01]  /*11c20*/  HADD2.F32 R45, -RZ, R82.H1_H1 ;  /* 0x30000052ff2d7230 */ /* 0x000fe20000004100 */
[C---:B------:R-:W-:Y:S01]  /*11c30*/  FADD.FTZ R152, -R133.reuse, R35 ;  /* 0x0000002385987221 */ /* 0x040fe20000010100 */
[----:B------:R-:W-:Y:S01]  /*11c40*/  HADD2.F32 R35, -RZ, R71.H0_H0 ;  /* 0x20000047ff237230 */ /* 0x000fe20000004100 */
[C---:B------:R-:W-:Y:S01]  /*11c50*/  FADD.FTZ R160, -R133.reuse, R31 ;  /* 0x0000001f85a07221 */ /* 0x040fe20000010100 */
[----:B------:R-:W-:Y:S01]  /*11c60*/  HADD2.F32 R31, -RZ, R83.H0_H0 ;  /* 0x20000053ff1f7230 */ /* 0x000fe20000004100 */
        /* <DEDUP_REMOVED lines=8> */
[----:B------:R-:W-:-:S04]  /*11cf0*/  @!P1 IMAD.WIDE R28, R26, R113, c[0x0][0x1a8] ;  /* 0x00006a001a1c9625 */ /* 0x000fc800078e0271 */
[C---:B0-----:R-:W-:Y:S01]  /*11d00*/  FMUL.FTZ R135, R137.reuse, R140 ;  /* 0x0000008c89877220 */ /* 0x041fe20000410000 */
[----:B------:R0:W-:Y:S01]  /*11d10*/  @!P1 STG.E [R28.64], R137 ;  /* 0x000000891c009986 */ /* 0x0001e2000c101906 */
[----:B------:R-:W-:Y:S02]  /*11d20*/  FMUL.FTZ R30, R137, R42 ;  /* 0x0000002a891e7220 */ /* 0x000fe40000410000 */
[C---:B------:R-:W-:Y:S02]  /*11d30*/  FADD.FTZ R40, -R133.reuse, R40 ;  /* 0x0000002885287221 */ /* 0x040fe40000010100 */
[C---:B------:R-:W-:Y:S01]  /*11d40*/  FADD.FTZ R142, -R133.reuse, R43 ;  /* 0x0000002b858e7221 */ /* 0x040fe20000010100 */
[----:B------:R-:W-:Y:S01]  /*11d50*/  HADD2.F32 R43, -RZ, R81.H1_H1 ;  /* 0x30000051ff2b7230 */ /* 0x000fe20000004100 */
[C---:B------:R-:W-:Y:S02]  /*11d60*/  FADD.FTZ R84, -R133.reuse, R84 ;  /* 0x0000005485547221 */ /* 0x040fe40000010100 */
[----:B------:R-:W-:-:S02]  /*11d70*/  FADD.FTZ R146, -R133, R32 ;  /* 0x0000002085927221 */ /* 0x000fc40000010100 */
[C---:B------:R-:W-:Y:S01]  /*11d80*/  FADD.FTZ R148, -R133.reuse, R33 ;  /* 0x0000002185947221 */ /* 0x040fe20000010100 */
[----:B0-----:R-:W-:Y:S01]  /*11d90*/  HADD2.F32 R29, -RZ, R70.H0_H0 ;  /* 0x20000046ff1d7230 */ /* 0x001fe20000004100 */
[C---:B------:R-:W-:Y:S02]  /*11da0*/  FADD.FTZ R164, -R133.reuse, R86 ;  /* 0x0000005685a47221 */ /* 0x040fe40000010100 */
[----:B------:R-:W-:Y:S02]  /*11db0*/  FADD.FTZ R36, -R133, R36 ;  /* 0x0000002485247221 */ /* 0x000fe40000010100 */
[C---:B------:R-:W-:Y:S01]  /*11dc0*/  FMUL.FTZ R32, R137.reuse, R44 ;  /* 0x0000002c89207220 */ /* 0x040fe20000410000 */
[----:B------:R-:W-:Y:S01]  /*11dd0*/  HADD2.F32 R44, -RZ, R71.H1_H1 ;  /* 0x30000047ff2c7230 */ /* 0x000fe20000004100 */
[C---:B------:R-:W-:Y:S01]  /*11de0*/  FMUL.FTZ R33, R137.reuse, R46 ;  /* 0x0000002e89217220 */ /* 0x040fe20000410000 */
[----:B------:R-:W-:Y:S01]  /*11df0*/  HADD2.F32 R46, -RZ, R80.H0_H0 ;  /* 0x20000050ff2e7230 */ /* 0x000fe20000004100 */
[----:B------:R-:W-:Y:S01]  /*11e00*/  FMUL.FTZ R86, R137, R138 ;  /* 0x0000008a89567220 */ /* 0x000fe20000410000 */
[----:B------:R-:W-:Y:S01]  /*11e10*/  HADD2.F32 R138, -RZ, R83.H1_H1 ;  /* 0x30000053ff8a7230 */ /* 0x000fe20000004100 */
[----:B------:R-:W-:-:S02]  /*11e20*/  FFMA.FTZ R31, R30, R31, R19 ;  /* 0x0000001f1e1f7223 */ /* 0x000fc40000010013 */
[----:B------:R-:W-:Y:S01]  /*11e30*/  FFMA.FTZ R35, R30, R35, R93 ;  /* 0x000000231e237223 */ /* 0x000fe2000001005d */
[----:B------:R-:W-:Y:S01]  /*11e40*/  HADD2.F32 R30, -RZ, R82.H0_H0 ;  /* 0x20000052ff1e7230 */ /* 0x000fe20000004100 */
[----:B------:R-:W-:Y:S02]  /*11e50*/  FFMA.FTZ R45, R135, R45, R20 ;  /* 0x0000002d872d7223 */ /* 0x000fe40000010014 */
[C---:B------:R-:W-:Y:S02]  /*11e60*/  FADD.FTZ R38, -R133.reuse, R38 ;  /* 0x0000002685267221 */ /* 0x040fe40000010100 */
[----:B------:R-:W-:Y:S02]  /*11e70*/  FADD.FTZ R150, -R133, R34 ;  /* 0x0000002285967221 */ /* 0x000fe40000010100 */
[----:B------:R-:W-:Y:S01]  /*11e80*/  FFMA.FTZ R135, R135, R39, R92 ;  /* 0x0000002787877223 */ /* 0x000fe2000001005c */
[----:B------:R-:W-:Y:S01]  /*11e90*/  HADD2.F32 R39, -RZ, R68.H0_H0 ;  /* 0x20000044ff277230 */ /* 0x000fe20000004100 */
[----:B------:R-:W-:-:S02]  /*11ea0*/  FMUL.FTZ R34, R137, R40 ;  /* 0x0000002889227220 */ /* 0x000fc40000410000 */
[C---:B------:R-:W-:Y:S01]  /*11eb0*/  FMUL.FTZ R41, R137.reuse, R142 ;  /* 0x0000008e89297220 */ /* 0x040fe20000410000 */
[----:B------:R-:W-:Y:S01]  /*11ec0*/  HADD2.F32 R142, -RZ, R64.H1_H1 ;  /* 0x30000040ff8e7230 */ /* 0x000fe20000004100 */
[C---:B------:R-:W-:Y:S01]  /*11ed0*/  FMUL.FTZ R140, R137.reuse, R84 ;  /* 0x00000054898c7220 */ /* 0x040fe20000410000 */
[----:B------:R-:W-:Y:S01]  /*11ee0*/  HADD2.F32 R84, -RZ, R81.H0_H0 ;  /* 0x20000051ff547230 */ /* 0x000fe20000004100 */
[----:B------:R-:W-:Y:S02]  /*11ef0*/  FMUL.FTZ R40, R137, R36 ;  /* 0x0000002489287220 */ /* 0x000fe40000410000 */
[----:B------:R-:W-:Y:S02]  /*11f00*/  FADD.FTZ R134, -R133, R37 ;  /* 0x0000002585867221 */ /* 0x000fe40000010100 */
[C---:B------:R-:W-:Y:S02]  /*11f10*/  FMUL.FTZ R36, R137.reuse, R38 ;  /* 0x0000002689247220 */ /* 0x040fe40000410000 */
[----:B------:R-:W-:-:S02]  /*11f20*/  FMUL.FTZ R42, R137, R146 ;  /* 0x00000092892a7220 */ /* 0x000fc40000410000 */
[C---:B------:R-:W-:Y:S01]  /*11f30*/  FMUL.FTZ R38, R137.reuse, R150 ;  /* 0x0000009689267220 */ /* 0x040fe20000410000 */
[----:B------:R-:W-:Y:S01]  /*11f40*/  HADD2.F32 R150, -RZ, R67.H1_H1 ;  /* 0x30000043ff967230 */ /* 0x000fe20000004100 */
[----:B------:R-:W-:Y:S01]  /*11f50*/  FMUL.FTZ R37, R137, R152 ;  /* 0x0000009889257220 */ /* 0x000fe20000410000 */
[----:B------:R-:W-:Y:S01]  /*11f60*/  HADD2.F32 R152, -RZ, R79.H1_H1 ;  /* 0x3000004fff987230 */ /* 0x000fe20000004100 */
[C---:B------:R-:W-:Y:S02]  /*11f70*/  FFMA.FTZ R138, R41.reuse, R138, R18 ;  /* 0x0000008a298a7223 */ /* 0x040fe40000010012 */
[----:B------:R-:W-:Y:S01]  /*11f80*/  FFMA.FTZ R44, R41, R44, R94 ;  /* 0x0000002c292c7223 */ /* 0x000fe2000001005e */
[--C-:B------:R-:W-:Y:S01]  /*11f90*/  HADD2.F32 R41, -RZ, R69.reuse.H0_H0 ;  /* 0x20000045ff297230 */ /* 0x100fe20000004100 */
[----:B------:R-:W-:Y:S01]  /*11fa0*/  FFMA.FTZ R30, R34, R30, R21 ;  /* 0x0000001e221e7223 */ /* 0x000fe20000010015 */
[----:B------:R-:W-:Y:S01]  /*11fb0*/  F2FP.PACK_AB R31, R138, R31 ;  /* 0x0000001f8a1f723e */ /* 0x000fe200000000ff */
[----:B------:R-:W-:Y:S01]  /*11fc0*/  FFMA.FTZ R46, R32, R46, R25 ;  /* 0x0000002e202e7223 */ /* 0x000fe20000010019 */
[----:B------:R-:W-:Y:S01]  /*11fd0*/  F2FP.PACK_AB R35, R44, R35 ;  /* 0x000000232c23723e */ /* 0x000fe200000000ff */
[----:B------:R-:W-:Y:S01]  /*11fe0*/  FADD.FTZ R162, -R133, R85 ;  /* 0x0000005585a27221 */ /* 0x000fe20000010100 */
[----:B------:R-:W-:Y:S01]  /*11ff0*/  HADD2.F32 R85, -RZ, R69.H1_H1 ;  /* 0x30000045ff557230 */ /* 0x000fe20000004100 */
[----:B------:R-:W-:Y:S01]  /*12000*/  FFMA.FTZ R34, R34, R29, R90 ;  /* 0x0000001d22227223 */ /* 0x000fe2000001005a */
[----:B------:R-:W-:Y:S01]  /*12010*/  F2FP.PACK_AB R30, R45, R30 ;  /* 0x0000001e2d1e723e */ /* 0x000fe200000000ff */
[----:B------:R-:W-:Y:S01]  /*12020*/  FFMA.FTZ R146, R86, R43, R22 ;  /* 0x0000002b56927223 */ /* 0x000fe20000010016 */
[----:B------:R-:W-:Y:S01]  /*12030*/  HADD2.F32 R43, -RZ, R67.H0_H0 ;  /* 0x20000043ff2b7230 */ /* 0x000fe20000004100 */
[----:B------:R-:W-:Y:S01]  /*12040*/  FFMA.FTZ R32, R32, R39, R0 ;  /* 0x0000002720207223 */ /* 0x000fe20000010000 */
[----:B------:R-:W-:Y:S01]  /*12050*/  HADD2.F32 R39, -RZ, R79.H0_H0 ;  /* 0x2000004fff277230 */ /* 0x000fe20000004100 */
[----:B------:R-:W-:Y:S01]  /*12060*/  FADD.FTZ R87, -R133, R87 ;  /* 0x0000005785577221 */ /* 0x000fe20000010100 */
[----:B------:R-:W-:Y:S01]  /*12070*/  HADD2.F32 R45, -RZ, R73.H0_H0 ;  /* 0x20000049ff2d7230 */ /* 0x000fe20000004100 */
[----:B------:R-:W-:Y:S01]  /*12080*/  FFMA.FTZ R29, R33, R84, R23 ;  /* 0x00000054211d7223 */ /* 0x000fe20000010017 */
[----:B------:R-:W-:Y:S01]  /*12090*/  HADD2.F32 R84, -RZ, R68.H1_H1 ;  /* 0x30000044ff547230 */ /* 0x000fe20000004100 */
[C---:B------:R-:W-:Y:S01]  /*120a0*/  FMUL.FTZ R133, R137.reuse, R136 ;  /* 0x0000008889857220 */ /* 0x040fe20000410000 */
[----:B------:R-:W-:Y:S01]  /*120b0*/  HADD2.F32 R44, -RZ, R72.H0_H0 ;  /* 0x20000048ff2c7230 */ /* 0x000fe20000004100 */
[C---:B------:R-:W-:Y:S01]  /*120c0*/  FMUL.FTZ R145, R137.reuse, R134 ;  /* 0x0000008689917220 */ /* 0x040fe20000410000 */
[----:B------:R-:W-:Y:S01]  /*120d0*/  F2FP.PACK_AB R29, R146, R29 ;  /* 0x0000001d921d723e */ /* 0x000fe200000000ff */
        /* <DEDUP_REMOVED lines=8> */
[----:B------:R-:W-:Y:S01]  /*12160*/  FMUL.FTZ R136, R137, R158 ;  /* 0x0000009e89887220 */ /* 0x000fe20000410000 */
[----:B------:R-:W-:Y:S01]  /*12170*/  F2FP.PACK_AB R34, R135, R34 ;  /* 0x000000228722723e */ /* 0x000fe200000000ff */
[C---:B------:R-:W-:Y:S01]  /*12180*/  FMUL.FTZ R115, R137.reuse, R160 ;  /* 0x000000a089737220 */ /* 0x040fe20000410000 */
[----:B------:R-:W-:Y:S01]  /*12190*/  IADD3 R135, R132, 0x20, RZ ;  /* 0x0000002084877810 */ /* 0x000fe20007ffe0ff */
[----:B------:R-:W-:-:S02]  /*121a0*/  FMUL.FTZ R131, R137, R162 ;  /* 0x000000a289837220 */ /* 0x000fc40000410000 */
[C---:B------:R-:W-:Y:S02]  /*121b0*/  FMUL.FTZ R28, R137.reuse, R164 ;  /* 0x000000a4891c7220 */ /* 0x040fe40000410000 */
[----:B------:R-:W-:Y:S01]  /*121c0*/  FMUL.FTZ R137, R137, R87 ;  /* 0x0000005789897220 */ /* 0x000fe20000410000 */
[----:B------:R-:W-:Y:S01]  /*121d0*/  HADD2.F32 R87, -RZ, R78.H1_H1 ;  /* 0x3000004eff577230 */ /* 0x000fe20000004100 */
[----:B------:R-:W-:Y:S01]  /*121e0*/  FFMA.FTZ R33, R33, R41, R88 ;  /* 0x0000002921217223 */ /* 0x000fe20000010058 */
[----:B------:R-:W-:Y:S01]  /*121f0*/  HADD2.F32 R41, -RZ, R65.H0_H0 ;  /* 0x20000041ff297230 */ /* 0x000fe20000004100 */
[C---:B------:R-:W-:Y:S02]  /*12200*/  FFMA.FTZ R152, R37.reuse, R152, R10 ;  /* 0x0000009825987223 */ /* 0x040fe4000001000a */
[----:B------:R-:W-:Y:S01]  /*12210*/  FFMA.FTZ R150, R37, R150, R102 ;  /* 0x0000009625967223 */ /* 0x000fe20000010066 */
[----:B------:R-:W-:Y:S01]  /*12220*/  HADD2.F32 R37, -RZ, R77.H0_H0 ;  /* 0x2000004dff257230 */ /* 0x000fe20000004100 */
[----:B------:R-:W-:Y:S01]  /*12230*/  FFMA.FTZ R86, R86, R85, R91 ;  /* 0x0000005556567223 */ /* 0x000fe2000001005b */
[----:B------:R-:W-:Y:S01]  /*12240*/  HADD2.F32 R85, -RZ, R66.H1_H1 ;  /* 0x30000042ff557230 */ /* 0x000fe20000004100 */
[----:B------:R-:W-:-:S02]  /*12250*/  FFMA.FTZ R141, R133, R141, R24 ;  /* 0x0000008d858d7223 */ /* 0x000fc40000010018 */
[----:B------:R-:W-:Y:S01]  /*12260*/  FFMA.FTZ R39, R38, R39, R11 ;  /* 0x0000002726277223 */ /* 0x000fe2000001000b */
[----:B------:R-:W-:Y:S01]  /*12270*/  F2FP.PACK_AB R33, R86, R33 ;  /* 0x000000215621723e */ /* 0x000fe200000000ff */
[----:B------:R-:W-:Y:S01]  /*12280*/  FFMA.FTZ R43, R38, R43, R101 ;  /* 0x0000002b262b7223 */ /* 0x000fe20000010065 */
[----:B------:R-:W-:Y:S01]  /*12290*/  HADD2.F32 R38, -RZ, R78.H0_H0 ;  /* 0x2000004eff267230 */ /* 0x000fe20000004100 */
[----:B------:R-:W-:Y:S01]  /*122a0*/  FFMA.FTZ R133, R133, R84, R89 ;  /* 0x0000005485857223 */ /* 0x000fe20000010059 */
[----:B------:R-:W-:Y:S01]  /*122b0*/  HADD2.F32 R84, -RZ, R66.H0_H0 ;  /* 0x20000042ff547230 */ /* 0x000fe20000004100 */
[----:B------:R-:W-:Y:S01]  /*122c0*/  FFMA.FTZ R87, R147, R87, R12 ;  /* 0x0000005793577223 */ /* 0x000fe2000001000c */
[----:B------:R-:W-:Y:S01]  /*122d0*/  F2FP.PACK_AB R39, R152, R39 ;  /* 0x000000279827723e */ /* 0x000fe200000000ff */
[C---:B------:R-:W-:Y:S01]  /*122e0*/  FFMA.FTZ R37, R36.reuse, R37, R15 ;  /* 0x0000002524257223 */ /* 0x040fe2000001000f */
[----:B------:R-:W-:Y:S01]  /*122f0*/  F2FP.PACK_AB R32, R133, R32 ;  /* 0x000000208520723e */ /* 0x000fe200000000ff */
[----:B------:R-:W-:Y:S01]  /*12300*/  FFMA.FTZ R41, R36, R41, R97 ;  /* 0x0000002924297223 */ /* 0x000fe20000010061 */
[----:B------:R-:W-:Y:S01]  /*12310*/  HADD2.F32 R36, -RZ, R76.H0_H0 ;  /* 0x2000004cff247230 */ /* 0x000fe20000004100 */
[C---:B------:R-:W-:Y:S01]  /*12320*/  FFMA.FTZ R38, R42.reuse, R38, R13 ;  /* 0x000000262a267223 */ /* 0x040fe2000001000d */
[----:B------:R-:W-:Y:S01]  /*12330*/  SHF.R.U32.HI R133, RZ, 0x1c, R132 ;  /* 0x0000001cff857819 */ /* 0x000fe20000011684 */
[----:B------:R-:W-:Y:S01]  /*12340*/  FFMA.FTZ R147, R147, R85, R100 ;  /* 0x0000005593937223 */ /* 0x000fe20000010064 */
[----:B------:R-:W-:Y:S01]  /*12350*/  HADD2.F32 R85, -RZ, R64.H0_H0 ;  /* 0x20000040ff557230 */ /* 0x000fe20000004100 */
[----:B------:R-:W-:Y:S01]  /*12360*/  FFMA.FTZ R42, R42, R84, R99 ;  /* 0x000000542a2a7223 */ /* 0x000fe20000010063 */
[----:B------:R-:W-:Y:S01]  /*12370*/  HADD2.F32 R84, -RZ, R77.H1_H1 ;  /* 0x3000004dff547230 */ /* 0x000fe20000004100 */
[C---:B------:R-:W-:Y:S01]  /*12380*/  FFMA.FTZ R36, R40.reuse, R36, R17 ;  /* 0x0000002428247223 */ /* 0x040fe20000010011 */
[----:B------:R-:W-:Y:S01]  /*12390*/  F2FP.PACK_AB R38, R87, R38 ;  /* 0x000000265726723e */ /* 0x000fe200000000ff */
[----:B------:R-:W-:Y:S01]  /*123a0*/  FFMA.FTZ R40, R40, R85, R95 ;  /* 0x0000005528287223 */ /* 0x000fe2000001005f */
[----:B------:R-:W-:Y:S01]  /*123b0*/  F2FP.PACK_AB R43, R150, R43 ;  /* 0x0000002b962b723e */ /* 0x000fe200000000ff */
[----:B------:R-:W-:Y:S01]  /*123c0*/  FFMA.FTZ R84, R47, R84, R14 ;  /* 0x000000542f547223 */ /* 0x000fe2000001000e */
[----:B------:R-:W-:Y:S01]  /*123d0*/  F2FP.PACK_AB R42, R147, R42 ;  /* 0x0000002a932a723e */ /* 0x000fe200000000ff */
[----:B------:R-:W-:Y:S01]  /*123e0*/  FFMA.FTZ R148, R47, R148, R98 ;  /* 0x000000942f947223 */ /* 0x000fe20000010062 */
[----:B------:R-:W-:Y:S01]  /*123f0*/  HADD2.F32 R47, -RZ, R75.H0_H0 ;  /* 0x2000004bff2f7230 */ /* 0x000fe20000004100 */
[C---:B------:R-:W-:Y:S01]  /*12400*/  FFMA.FTZ R85, R145.reuse, R139, R16 ;  /* 0x0000008b91557223 */ /* 0x040fe20000010010 */
[--C-:B------:R-:W-:Y:S01]  /*12410*/  HADD2.F32 R139, -RZ, R63.reuse.H0_H0 ;  /* 0x2000003fff8b7230 */ /* 0x100fe20000004100 */
[----:B------:R-:W-:Y:S01]  /*12420*/  FFMA.FTZ R145, R145, R142, R96 ;  /* 0x0000008e91917223 */ /* 0x000fe20000010060 */
[----:B------:R-:W-:Y:S01]  /*12430*/  HADD2.F32 R142, -RZ, R63.H1_H1 ;  /* 0x3000003fff8e7230 */ /* 0x000fe20000004100 */
[----:B------:R-:W-:Y:S01]  /*12440*/  FFMA.FTZ R47, R28, R47, R3 ;  /* 0x0000002f1c2f7223 */ /* 0x000fe20000010003 */
[----:B------:R-:W-:Y:S01]  /*12450*/  F2FP.PACK_AB R37, R84, R37 ;  /* 0x000000255425723e */ /* 0x000fe200000000ff */
[----:B------:R-:W-:Y:S01]  /*12460*/  FFMA.FTZ R139, R28, R139, R109 ;  /* 0x0000008b1c8b7223 */ /* 0x000fe2000001006d */
[----:B------:R-:W-:Y:S01]  /*12470*/  F2FP.PACK_AB R28, R141, R46 ;  /* 0x0000002e8d1c723e */ /* 0x000fe200000000ff */
[C---:B------:R-:W-:Y:S01]  /*12480*/  FFMA.FTZ R144, R137.reuse, R144, R2 ;  /* 0x0000009089907223 */ /* 0x040fe20000010002 */
[----:B------:R-:W-:Y:S01]  /*12490*/  HADD2.F32 R46, -RZ, R74.H0_H0 ;  /* 0x2000004aff2e7230 */ /* 0x000fe20000004100 */
        /* <DEDUP_REMOVED lines=11> */
[--C-:B------:R-:W-:Y:S01]  /*12550*/  HADD2.F32 R131, -RZ, R61.reuse.H0_H0 ;  /* 0x2000003dff837230 */ /* 0x100fe20000004100 */
[----:B------:R-:W-:Y:S01]  /*12560*/  FFMA.FTZ R146, R115, R146, R6 ;  /* 0x0000009273927223 */ /* 0x000fe20000010006 */
[----:B------:R-:W-:Y:S01]  /*12570*/  HADD2.F32 R143, -RZ, R61.H1_H1 ;  /* 0x3000003dff8f7230 */ /* 0x000fe20000004100 */
[----:B------:R-:W-:Y:S01]  /*12580*/  IMAD.SHL.U32 R86, R132, 0x10, RZ ;  /* 0x0000001084567824 */ /* 0x000fe200078e00ff */
[----:B------:R-:W-:Y:S01]  /*12590*/  F2FP.PACK_AB R46, R141, R46 ;  /* 0x0000002e8d2e723e */ /* 0x000fe200000000ff */
[----:B------:R-:W-:Y:S01]  /*125a0*/  FFMA.FTZ R131, R136, R131, R105 ;  /* 0x0000008388837223 */ /* 0x000fe20000010069 */
[----:B------:R-:W-:Y:S01]  /*125b0*/  F2FP.PACK_AB R45, R146, R45 ;  /* 0x0000002d922d723e */ /* 0x000fe200000000ff */
[----:B------:R-:W-:Y:S01]  /*125c0*/  FFMA.FTZ R136, R115, R143, R106 ;  /* 0x0000008f73887223 */ /* 0x000fe2000001006a */
[----:B------:R-:W-:Y:S01]  /*125d0*/  HADD2.F32 R115, -RZ, R60.H0_H0 ;  /* 0x2000003cff737230 */ /* 0x000fe20000004100 */
[----:B------:R-:W-:Y:S01]  /*125e0*/  FFMA.FTZ R44, R134, R44, R9 ;  /* 0x0000002c862c7223 */ /* 0x000fe20000010009 */
[C---:B------:R-:W-:Y:S01]  /*125f0*/  IADD3 R84, P0, R86.reuse, c[0x0][0x208], RZ ;  /* 0x0000820056547a10 */ /* 0x040fe20007f1e0ff */
[----:B------:R-:W-:Y:S01]  /*12600*/  HADD2.F32 R143, -RZ, R72.H1_H1 ;  /* 0x30000048ff8f7230 */ /* 0x000fe20000004100 */
[----:B------:R-:W-:Y:S01]  /*12610*/  IADD3 R86, P1, R86, c[0x0][0x210], RZ ;  /* 0x0000840056567a10 */ /* 0x000fe20007f3e0ff */
[----:B------:R-:W-:Y:S01]  /*12620*/  FFMA.FTZ R115, R134, R115, R103 ;  /* 0x0000007386737223 */ /* 0x000fe20000010067 */
[----:B------:R-:W-:Y:S01]  /*12630*/  IADD3.X R85, R133, c[0x0][0x20c], RZ, P0, !PT ;  /* 0x0000830085557a10 */ /* 0x000fe200007fe4ff */
[----:B------:R-:W-:Y:S01]  /*12640*/  FFMA.FTZ R134, R149, R138, R104 ;  /* 0x0000008a95867223 */ /* 0x000fe20000010068 */
[----:B------:R-:W-:Y:S01]  /*12650*/  HFMA2.MMA R138, -RZ, RZ, 0, 9.5367431640625e-07 ;  /* 0x00000010ff8a7435 */ /* 0x000fe200000001ff */
[----:B------:R-:W-:Y:S01]  /*12660*/  IADD3.X R87, R133, c[0x0][0x214], RZ, P1, !PT ;  /* 0x0000850085577a10 */ /* 0x000fe20000ffe4ff */
[----:B------:R-:W-:Y:S01]  /*12670*/  IMAD.SHL.U32 R141, R129, 0x10, RZ ;  /* 0x00000010818d7824 */ /* 0x000fe200078e00ff */
[----:B------:R0:W-:Y:S01]  /*12680*/  STG.E.128 [R84.64], R28 ;  /* 0x0000001c54007986 */ /* 0x0001e2000c101d06 */
[----:B------:R-:W-:Y:S01]  /*12690*/  FFMA.FTZ R143, R149, R143, R8 ;  /* 0x0000008f958f7223 */ /* 0x000fe20000010008 */
[----:B------:R-:W-:Y:S01]  /*126a0*/  SHF.R.U32.HI R129, RZ, 0x1c, R129 ;  /* 0x0000001cff817819 */ /* 0x000fe20000011681 */
[----:B------:R-:W-:Y:S01]  /*126b0*/  IMAD R26, R113, c[0x0][0x160], R26 ;  /* 0x00005800711a7a24 */ /* 0x000fe200078e021a */
[----:B------:R1:W-:Y:S01]  /*126c0*/  STG.E.128 [R86.64], R32 ;  /* 0x0000002056007986 */ /* 0x0003e2000c101d06 */
[----:B------:R-:W-:-:S02]  /*126d0*/  F2FP.PACK_AB R47, R144, R47 ;  /* 0x0000002f902f723e */ /* 0x000fc400000000ff */
[----:B------:R-:W-:Y:S01]  /*126e0*/  IMAD.WIDE.U32 R132, R135, R138, c[0x0][0x208] ;  /* 0x0000820087847625 */ /* 0x000fe200078e008a */
[----:B------:R-:W-:-:S04]  /*126f0*/  F2FP.PACK_AB R44, R143, R44 ;  /* 0x0000002c8f2c723e */ /* 0x000fc800000000ff */
[----:B------:R2:W-:Y:S01]  /*12700*/  STG.E.128 [R132.64], R36 ;  /* 0x0000002484007986 */ /* 0x0005e2000c101d06 */
[----:B0-----:R-:W-:Y:S02]  /*12710*/  F2FP.PACK_AB R31, R142, R139 ;  /* 0x0000008b8e1f723e */ /* 0x001fe400000000ff */
[----:B------:R-:W-:Y:S02]  /*12720*/  F2FP.PACK_AB R30, R140, R137 ;  /* 0x000000898c1e723e */ /* 0x000fe400000000ff */
[C---:B-1----:R-:W-:Y:S02]  /*12730*/  IADD3 R34, P0, R141.reuse, c[0x0][0x208], RZ ;  /* 0x000082008d227a10 */ /* 0x042fe40007f1e0ff */
[----:B------:R-:W-:Y:S02]  /*12740*/  IADD3 R32, P1, R141, c[0x0][0x210], RZ ;  /* 0x000084008d207a10 */ /* 0x000fe40007f3e0ff */
[----:B------:R-:W-:Y:S02]  /*12750*/  IADD3.X R35, R129, c[0x0][0x20c], RZ, P0, !PT ;  /* 0x0000830081237a10 */ /* 0x000fe400007fe4ff */
[----:B------:R-:W-:Y:S01]  /*12760*/  F2FP.PACK_AB R29, R136, R131 ;  /* 0x00000083881d723e */ /* 0x000fe200000000ff */
[----:B--2---:R-:W-:Y:S01]  /*12770*/  IMAD.WIDE.U32 R36, R135, R138, c[0x0][0x210] ;  /* 0x0000840087247625 */ /* 0x004fe200078e008a */
[----:B------:R-:W-:-:S02]  /*12780*/  IADD3.X R33, R129, c[0x0][0x214], RZ, P1, !PT ;  /* 0x0000850081217a10 */ /* 0x000fc40000ffe4ff */
[----:B------:R-:W-:Y:S02]  /*12790*/  F2FP.PACK_AB R28, R134, R115 ;  /* 0x00000073861c723e */ /* 0x000fe400000000ff */
[----:B------:R0:W-:Y:S01]  /*127a0*/  STG.E.128 [R36.64], R40 ;  /* 0x0000002824007986 */ /* 0x0001e2000c101d06 */
[----:B------:R-:W-:-:S03]  /*127b0*/  ISETP.GE.AND P0, PT, R26, c[0x0][0x164], PT ;  /* 0x000059001a007a0c */ /* 0x000fc60003f06270 */
[----:B------:R0:W-:Y:S04]  /*127c0*/  STG.E.128 [R34.64], R44 ;  /* 0x0000002c22007986 */ /* 0x0001e8000c101d06 */
[----:B------:R0:W-:Y:S06]  /*127d0*/  STG.E.128 [R32.64], R28 ;  /* 0x0000001c20007986 */ /* 0x0001ec000c101d06 */
[----:B0-----:R-:W-:Y:S01]  /*127e0*/  @P0 CALL.REL.NOINC `(.L_x_13043) ;  /* 0x0000001000000944 */ /* 0x001fe20003c00000 */
[----:B------:R-:W-:Y:S05]  /*127f0*/  BRA `(.L_x_13044) ;  /* 0xfffee34000007947 */ /* 0x000fea000383ffff */
.L_x_13043:
[----:B------:R-:W-:Y:S05]  /*12800*/  BSYNC B0 ;  /* 0x0000000000007941 */ /* 0x000fea0003800000 */
.L_x_12653:
[----:B------:R-:W-:Y:S05]  /*12810*/  EXIT ;  /* 0x000000000000794d */ /* 0x000fea0003800000 */
.L_x_13041:
[----:B------:R-:W-:Y:S01]  /*12820*/  IMAD.MOV.U32 R136, RZ, RZ, 0x1 ;  /* 0x00000001ff887424 */ /* 0x000fe200078e00ff */
[----:B------:R-:W-:Y:S01]  /*12830*/  MOV R134, 0x12870 ;  /* 0x0001287000867802 */ /* 0x000fe20000000f00 */
[----:B------:R-:W-:-:S02]  /*12840*/  IMAD.MOV.U32 R113, RZ, RZ, 0x1f ;  /* 0x0000001fff717424 */ /* 0x000fc400078e00ff */
[----:B------:R-:W-:Y:S02]  /*12850*/  IMAD.MOV.U32 R138, RZ, RZ, -0x1 ;  /* 0xffffffffff8a7424 */ /* 0x000fe400078e00ff */
[----:B------:R-:W-:Y:S05]  /*12860*/  CALL.REL.NOINC `($__internal_53_$__cuda_sm70_shflsync_bfly_p) ;  /* 0x000006a000007944 */ /* 0x000fea0003c00000 */
[----:B01----:R-:W-:Y:S05]  /*12870*/  BRA `(.L_x_13045) ;  /* 0xffffee4000007947 */ /* 0x003fea000383ffff */
.L_x_13042:
[----:B0-----:R-:W-:Y:S01]  /*12880*/  IMAD.MOV.U32 R131, RZ, RZ, R140 ;  /* 0x000000ffff837224 */ /* 0x001fe200078e008c */
[----:B------:R-:W-:Y:S01]  /*12890*/  MOV R136, 0x2 ;  /* 0x0000000200887802 */ /* 0x000fe20000000f00 */
[----:B------:R-:W-:Y:S01]  /*128a0*/  IMAD.MOV.U32 R113, RZ, RZ, 0x1f ;  /* 0x0000001fff717424 */ /* 0x000fe200078e00ff */
[----:B------:R-:W-:Y:S01]  /*128b0*/  MOV R134, 0x128e0 ;  /* 0x000128e000867802 */ /* 0x000fe20000000f00 */
[----:B------:R-:W-:Y:S02]  /*128c0*/  IMAD.MOV.U32 R138, RZ, RZ, -0x1 ;  /* 0xffffffffff8a7424 */ /* 0x000fe400078e00ff */
[----:B------:R-:W-:Y:S05]  /*128d0*/  CALL.REL.NOINC `($__internal_53_$__cuda_sm70_shflsync_bfly_p) ;  /* 0x0000063000007944 */ /* 0x000fea0003c00000 */
[----:B01----:R-:W-:Y:S01]  /*128e0*/  FADD.FTZ R131, R140, R113 ;  /* 0x000000718c837221 */ /* 0x003fe20000010000 */
[----:B------:R-:W-:Y:S01]  /*128f0*/  MOV R134, 0x12940 ;  /* 0x0001294000867802 */ /* 0x000fe20000000f00 */
[----:B------:R-:W-:Y:S02]  /*12900*/  IMAD.MOV.U32 R136, RZ, RZ, 0x4 ;  /* 0x00000004ff887424 */ /* 0x000fe400078e00ff */
[----:B------:R-:W-:Y:S02]  /*12910*/  IMAD.MOV.U32 R113, RZ, RZ, 0x1f ;  /* 0x0000001fff717424 */ /* 0x000fe400078e00ff */
[----:B------:R-:W-:-:S02]  /*12920*/  IMAD.MOV.U32 R138, RZ, RZ, -0x1 ;  /* 0xffffffffff8a7424 */ /* 0x000fc400078e00ff */
[----:B------:R-:W-:Y:S05]  /*12930*/  CALL.REL.NOINC `($__internal_53_$__cuda_sm70_shflsync_bfly_p) ;  /* 0x000005d000007944 */ /* 0x000fea0003c00000 */
[----:B0-----:R-:W-:Y:S01]  /*12940*/  HFMA2.MMA R136, -RZ, RZ, 0, 4.76837158203125e-07 ;  /* 0x00000008ff887435 */ /* 0x001fe200000001ff */
[----:B-1----:R-:W-:Y:S01]  /*12950*/  FADD.FTZ R131, R131, R113 ;  /* 0x0000007183837221 */ /* 0x002fe20000010000 */
[----:B------:R-:W-:Y:S01]  /*12960*/  MOV R134, 0x129a0 ;  /* 0x000129a000867802 */ /* 0x000fe20000000f00 */
[----:B------:R-:W-:-:S02]  /*12970*/  IMAD.MOV.U32 R113, RZ, RZ, 0x1f ;  /* 0x0000001fff717424 */ /* 0x000fc400078e00ff */
[----:B------:R-:W-:Y:S02]  /*12980*/  IMAD.MOV.U32 R138, RZ, RZ, -0x1 ;  /* 0xffffffffff8a7424 */ /* 0x000fe400078e00ff */
[----:B------:R-:W-:Y:S05]  /*12990*/  CALL.REL.NOINC `($__internal_53_$__cuda_sm70_shflsync_bfly_p) ;  /* 0x0000057000007944 */ /* 0x000fea0003c00000 */
[----:B01----:R-:W-:Y:S01]  /*129a0*/  FADD.FTZ R131, R131, R113 ;  /* 0x0000007183837221 */ /* 0x003fe20000010000 */
[----:B------:R-:W-:Y:S01]  /*129b0*/  MOV R134, 0x12a00 ;  /* 0x00012a0000867802 */ /* 0x000fe20000000f00 */
[----:B------:R-:W-:Y:S02]  /*129c0*/  IMAD.MOV.U32 R136, RZ, RZ, 0x10 ;  /* 0x00000010ff887424 */ /* 0x000fe400078e00ff */
[----:B------:R-:W-:Y:S02]  /*129d0*/  IMAD.MOV.U32 R113, RZ, RZ, 0x1f ;  /* 0x0000001fff717424 */ /* 0x000fe400078e00ff */
[----:B------:R-:W-:Y:S02]  /*129e0*/  IMAD.MOV.U32 R138, RZ, RZ, -0x1 ;  /* 0xffffffffff8a7424 */ /* 0x000fe400078e00ff */
[----:B------:R-:W-:Y:S05]  /*129f0*/  CALL.REL.NOINC `($__internal_53_$__cuda_sm70_shflsync_bfly_p) ;  /* 0x0000051000007944 */ /* 0x000fea0003c00000 */
[----:B-1----:R-:W-:Y:S02]  /*12a00*/  FADD.FTZ R113, R131, R113 ;  /* 0x0000007183717221 */ /* 0x002fe40000010000 */
[----:B0-----:R-:W-:Y:S02]  /*12a10*/  IMAD.MOV.U32 R138, RZ, RZ, -0x1 ;  /* 0xffffffffff8a7424 */ /* 0x001fe400078e00ff */
        /* <DEDUP_REMOVED lines=48> */
[----:B------:R-:W-:-:S03]  /*12d20*/  MOV R136, 0x1 ;  /* 0x0000000100887802 */ /* 0x000fc60000000f00 */
[----:B------:R-:W-:Y:S01]  /*12d30*/  FFMA.FTZ R131, R134, R134, R113 ;  /* 0x0000008686837223 */ /* 0x000fe20000010071 */
[----:B------:R-:W-:Y:S01]  /*12d40*/  MOV R134, 0x12d70 ;  /* 0x00012d7000867802 */ /* 0x000fe20000000f00 */
[----:B------:R-:W-:Y:S02]  /*12d50*/  IMAD.MOV.U32 R113, RZ, RZ, 0x1f ;  /* 0x0000001fff717424 */ /* 0x000fe400078e00ff */
[----:B------:R-:W-:Y:S05]  /*12d60*/  CALL.REL.NOINC `($__internal_53_$__cuda_sm70_shflsync_bfly_p) ;  /* 0x000001a000007944 */ /* 0x000fea0003c00000 */
[----:B01----:R-:W-:Y:S01]  /*12d70*/  FADD.FTZ R131, R131, R113 ;  /* 0x0000007183837221 */ /* 0x003fe20000010000 */
[----:B------:R-:W-:Y:S01]  /*12d80*/  MOV R134, 0x12dd0 ;  /* 0x00012dd000867802 */ /* 0x000fe20000000f00 */
[----:B------:R-:W-:Y:S02]  /*12d90*/  IMAD.MOV.U32 R136, RZ, RZ, 0x2 ;  /* 0x00000002ff887424 */ /* 0x000fe400078e00ff */
[----:B------:R-:W-:Y:S02]  /*12da0*/  IMAD.MOV.U32 R113, RZ, RZ, 0x1f ;  /* 0x0000001fff717424 */ /* 0x000fe400078e00ff */
[----:B------:R-:W-:Y:S02]  /*12db0*/  IMAD.MOV.U32 R138, RZ, RZ, -0x1 ;  /* 0xffffffffff8a7424 */ /* 0x000fe400078e00ff */
[----:B------:R-:W-:Y:S05]  /*12dc0*/  CALL.REL.NOINC `($__internal_53_$__cuda_sm70_shflsync_bfly_p) ;  /* 0x0000014000007944 */ /* 0x000fea0003c00000 */
[----:B0-----:R-:W-:Y:S01]  /*12dd0*/  HFMA2.MMA R136, -RZ, RZ, 0, 2.384185791015625e-07 ;  /* 0x00000004ff887435 */ /* 0x001fe200000001ff */
        /* <DEDUP_REMOVED lines=11> */
[----:B01----:R-:W-:Y:S01]  /*12e90*/  FADD.FTZ R131, R131, R113 ;  /* 0x0000007183837221 */ /* 0x003fe20000010000 */
[----:B------:R-:W-:Y:S01]  /*12ea0*/  MOV R136, 0x10 ;  /* 0x0000001000887802 */ /* 0x000fe20000000f00 */
[----:B------:R-:W-:Y:S01]  /*12eb0*/  IMAD.MOV.U32 R113, RZ, RZ, 0x1f ;  /* 0x0000001fff717424 */ /* 0x000fe200078e00ff */
[----:B------:R-:W-:Y:S01]  /*12ec0*/  MOV R134, 0x12ef0 ;  /* 0x00012ef000867802 */ /* 0x000fe20000000f00 */
[----:B------:R-:W-:-:S02]  /*12ed0*/  IMAD.MOV.U32 R138, RZ, RZ, -0x1 ;  /* 0xffffffffff8a7424 */ /* 0x000fc400078e00ff */
[----:B------:R-:W-:Y:S05]  /*12ee0*/  CALL.REL.NOINC `($__internal_53_$__cuda_sm70_shflsync_bfly_p) ;  /* 0x0000002000007944 */ /* 0x000fea0003c00000 */
[----:B01----:R-:W-:Y:S01]  /*12ef0*/  IMAD.MOV.U32 R138, RZ, RZ, R113 ;  /* 0x000000ffff8a7224 */ /* 0x003fe200078e0071 */
[----:B------:R-:W-:Y:S05]  /*12f00*/  BRA `(.L_x_13046) ;  /* 0xffffebf000007947 */ /* 0x000fea000383ffff */
        .weak           $__internal_53_$__cuda_sm70_shflsync_bfly_p
        .type           $__internal_53_$__cuda_sm70_shflsync_bfly_p,@function
        .size           $__internal_53_$__cuda_sm70_shflsync_bfly_p,(.L_x_20069 - $__internal_53_$__cuda_sm70_shflsync_bfly_p)
$__internal_53_$__cuda_sm70_shflsync_bfly_p:
[----:B------:R-:W-:Y:S01]  /*12f10*/  IMAD.MOV.U32 R135, RZ, RZ, 0x0 ;  /* 0x00000000ff877424 */ /* 0x000fe200078e00ff */
[----:B------:R-:W-:Y:S04]  /*12f20*/  WARPSYNC R138 ;  /* 0x0000008a00007348 */ /* 0x000fe80003800000 */
[----:B------:R0:W1:Y:S01]  /*12f30*/  SHFL.BFLY PT, R113, R131, R136, R113 ;  /* 0x0c00008883717389 */ /* 0x00006200000e0071 */
[----:B------:R-:W-:Y:S05]  /*12f40*/  RET.REL.NODEC R134 `(_ZN10layer_norm31ln_parallel_residual_fwd_kernelINS_13Kernel_traitsI6__halfS2_fS2_fjLj768ELj1ELj4ELj1ELj16ENS_18Kernel_traits_baseILj768ES2_S2_fS2_fjLj128EEEEELb1ELb0ELb1EEEvNS_9FwdParamsE) ;  /* 0xfffed0b086007950 */ /* 0x000fea0003c3ffff */
.L_x_13047:
        /* <DEDUP_REMOVED lines=11> */
.L_x_20069:


//--------------------- .text._ZN10layer_norm31ln_parallel_residual_fwd_kernelINS_13Kernel_traitsI6__halfS2_fS2_fjLj768ELj1ELj4ELj1ELj16ENS_18Kernel_traits_baseILj768ES2_S2_fS2_fjLj128EEEEELb1ELb1ELb0EEEvNS_9FwdParamsE --------------------------
	.section	.text._ZN10layer_norm31ln_parallel_residual_fwd_kernelINS_13Kernel_traitsI6__halfS2_fS2_fjLj768ELj1ELj4ELj1ELj16ENS_18Kernel_traits_baseILj768ES2_S2_fS2_fjLj128EEEEELb1ELb1ELb0EEEvNS_9FwdParamsE,"ax",@progbits
	.sectioninfo	@"SHI_REGISTERS=127"
	.align	128
        .global         _ZN10layer_norm31ln_parallel_residual_fwd_kernelINS_13Kernel_traitsI6__halfS2_fS2_fjLj768ELj1ELj4ELj1ELj16ENS_18Kernel_traits_baseILj768ES2_S2_fS2_fjLj128EEEEELb1ELb1ELb0EEEvNS_9FwdParamsE
        .type           _ZN10layer_norm31ln_parallel_residual_fwd_kernelINS_13Kernel_traitsI6__halfS2_fS2_fjLj768ELj1ELj4ELj1ELj16ENS_18Kernel_traits_baseILj768ES2_S2_fS2_fjLj128EEEEELb1ELb1ELb0EEEvNS_9FwdParamsE,@function
        .size           _ZN10layer_norm31ln_parallel_residual_fwd_kernelINS_13Kernel_traitsI6__halfS2_fS2_fjLj768ELj1ELj4ELj1ELj16ENS_18Kernel_traits_baseILj768ES2_S2_fS2_fjLj128EEEEELb1ELb1ELb0EEEvNS_9FwdParamsE,(.L_x_20070 - _ZN10layer_norm31ln_parallel_residual_fwd_kernelINS_13Kernel_traitsI6__halfS2_fS2_fjLj768ELj1ELj4ELj1ELj16ENS_18Kernel_traits_baseILj768ES2_S2_fS2_fjLj128EEEEELb1ELb1ELb0EEEvNS_9FwdParamsE)
        .other          _ZN10layer_norm31ln_parallel_residual_fwd_kernelINS_13Kernel_traitsI6__halfS2_fS2_fjLj768ELj1ELj4ELj1ELj16ENS_18Kernel_traits_baseILj768ES2_S2_fS2_fjLj128EEEEELb1ELb1ELb0EEEvNS_9FwdParamsE,@"STO_CUDA_ENTRY STV_DEFAULT"
_ZN10layer_norm31ln_parallel_residual_fwd_kernelINS_13Kernel_traitsI6__halfS2_fS2_fjLj768ELj1ELj4ELj1ELj16ENS_18Kernel_traits_baseILj768ES2_S2_fS2_fjLj128EEEEELb1ELb1ELb0EEEvNS_9FwdParamsE:
.text._ZN10layer_norm31ln_parallel_residual_fwd_kernelINS_13Kernel_traitsI6__halfS2_fS2_fjLj768ELj1ELj4ELj1ELj16ENS_18Kernel_traits_baseILj768ES2_S2_fS2_fjLj128EEEEELb1ELb1ELb0EEEvNS_9FwdParamsE:
        /* <DEDUP_REMOVED lines=101> */
.L_x_13049:
[----:B0-----:R-:W-:Y:S05]  /*0650*/  BSYNC B0 ;  /* 0x0000000000007941 */ /* 0x001fea0003800000 */
.L_x_13048:
        /* <DEDUP_REMOVED lines=13> */
.L_x_13051:
[----:B0-----:R-:W-:Y:S05]  /*0730*/  BSYNC B0 ;  /* 0x0000000000007941 */ /* 0x001fea0003800000 */
.L_x_13050:
        /* <DEDUP_REMOVED lines=12> */
.L_x_13053:
[----:B0-----:R-:W-:Y:S05]  /*0800*/  BSYNC B0 ;  /* 0x0000000000007941 */ /* 0x001fea0003800000 */
.L_x_13052:
[----:B------:R-:W-:Y:S02]  /*0810*/  ISETP.GE.AND P0, PT, R18, c[0x0][0x164], PT ;  /* 0x0000590012007a0c */ /* 0x000fe40003f06270 */
[----:B------:R-:W-:Y:S02]  /*0820*/  LOP3.LUT R110, R15, UR23, R12, 0x96, !PT ;  /* 0x000000170f6e7c12 */ /* 0x000fe4000f8e960c */
[----:B------:R-:W-:-:S09]  /*0830*/  LOP3.LUT R112, R7, UR24, R2, 0x96, !PT ;  /* 0x0000001807707c12 */ /* 0x000fd2000f8e9602 */
[----:B------:R-:W-:Y:S05]  /*0840*/  @P0 EXIT ;  /* 0x000000000000094d */ /* 0x000fea0003800000 */
[--C-:B-----5:R-:W-:Y:S01]  /*0850*/  HADD2.F32 R83, -RZ, R25.reuse.H0_H0 ;  /* 0x20000019ff537230 */ /* 0x120fe20000004100 */
[----:B------:R-:W-:Y:S01]  /*0860*/  IMAD R107, R107, -0x2daee0ad, RZ ;  /* 0xd2511f536b6b7824 */ /* 0x000fe200078e02ff */
[----:B------:R-:W-:Y:S01]  /*0870*/  HADD2.F32 R84, -RZ, R25.H1_H1 ;  /* 0x30000019ff547230 */ /* 0x000fe20000004100 */
[----:B------:R-:W-:Y:S01]  /*0880*/  IMAD R25, R45, -0x326172a9, RZ ;  /* 0xcd9e8d572d197824 */ /* 0x000fe200078e02ff */
[--C-:B------:R-:W-:Y:S01]  /*0890*/  HADD2.F32 R12, -RZ, R10.reuse.H0_H0 ;  /* 0x2000000aff0c7230 */ /* 0x100fe20000004100 */
[----:B------:R-:W-:Y:S01]  /*08a0*/  IMAD.HI.U32 R106, R112, -0x326172a9, RZ ;  /* 0xcd9e8d57706a7827 */ /* 0x000fe200078e00ff */
[----:B------:R-:W-:Y:S01]  /*08b0*/  HADD2.F32 R13, -RZ, R10.H1_H1 ;  /* 0x3000000aff0d7230 */ /* 0x000fe20000004100 */
[----:B------:R-:W-:Y:S01]  /*08c0*/  BSSY B0, `(.L_x_13054) ;  /* 0x00011e0000007945 */ /* 0x000fe20003800000 */
[--C-:B------:R-:W-:Y:S01]  /*08d0*/  HADD2.F32 R16, -RZ, R8.reuse.H0_H0 ;  /* 0x20000008ff107230 */ /* 0x100fe20000004100 */
[----:B------:R-:W-:Y:S01]  /*08e0*/  IMAD.WIDE.U32 R110, R110, -0x2daee0ad, RZ ;  /* 0xd2511f536e6e7825 */ /* 0x000fe200078e00ff */
[----:B------:R-:W-:Y:S01]  /*08f0*/  HADD2.F32 R17, -RZ, R8.H1_H1 ;  /* 0x30000008ff117230 */ /* 0x000fe20000004100 */
[----:B------:R-:W-:Y:S01]  /*0900*/  LOP3.LUT R106, R106, UR25, R25, 0x96, !PT ;  /* 0x000000196a6a7c12 */ /* 0x000fe2000f8e9619 */
[--C-:B------:R-:W-:Y:S01]  /*0910*/  HADD2.F32 R14, -RZ, R9.reuse.H0_H0 ;  /* 0x20000009ff0e7230 */ /* 0x100fe20000004100 */
[----:B------:R-:W-:Y:S01]  /*0920*/  LOP3.LUT R109, R44, 0x3, RZ, 0xc0, !PT ;  /* 0x000000032c6d7812 */ /* 0x000fe200078ec0ff */
[----:B------:R-:W-:Y:S01]  /*0930*/  HADD2.F32 R15, -RZ, R9.H1_H1 ;  /* 0x30000009ff0f7230 */ /* 0x000fe20000004100 */
[----:B------:R-:W-:Y:S01]  /*0940*/  LOP3.LUT R107, R111, UR26, R107, 0x96, !PT ;  /* 0x0000001a6f6b7c12 */ /* 0x000fe2000f8e966b */
        /* <DEDUP_REMOVED lines=43> */
.L_x_13456:
        /* <DEDUP_REMOVED lines=37> */
.L_x_13058:
[----:B0-----:R-:W-:Y:S02]  /*0e50*/  IMAD.MOV.U32 R114, RZ, RZ, R112 ;  /* 0x000000ffff727224 */ /* 0x001fe400078e0070 */
.L_x_13059:
[----:B------:R-:W-:Y:S05]  /*0e60*/  BSYNC B2 ;  /* 0x0000000000027941 */ /* 0x000fea0003800000 */
.L_x_13057:
        /* <DEDUP_REMOVED lines=16> */
.L_x_13063:
[----:B------:R-:W-:Y:S05]  /*0f70*/  BSYNC B3 ;  /* 0x0000000000037941 */ /* 0x000fea0003800000 */
.L_x_13062:
        /* <DEDUP_REMOVED lines=42> */
.L_x_13061:
[----:B------:R-:W-:Y:S05]  /*1220*/  BSYNC B2 ;  /* 0x0000000000027941 */ /* 0x000fea0003800000 */
.L_x_13060:
        /* <DEDUP_REMOVED lines=16> */
.L_x_13064:
        /* <DEDUP_REMOVED lines=12> */
.L_x_13067:
[----:B------:R-:W-:Y:S02]  /*13f0*/  IMAD.MOV.U32 R37, RZ, RZ, R112 ;  /* 0x000000ffff257224 */ /* 0x000fe400078e0070 */
.L_x_13068:
[----:B------:R-:W-:Y:S05]  /*1400*/  BSYNC B2 ;  /* 0x0000000000027941 */ /* 0x000fea0003800000 */
.L_x_13066:
        /* <DEDUP_REMOVED lines=16> */
.L_x_13072:
[----:B------:R-:W-:Y:S05]  /*1510*/  BSYNC B3 ;  /* 0x0000000000037941 */ /* 0x000fea0003800000 */
.L_x_13071:
        /* <DEDUP_REMOVED lines=42> */
.L_x_13070:
[----:B------:R-:W-:Y:S05]  /*17c0*/  BSYNC B2 ;  /* 0x0000000000027941 */ /* 0x000fea0003800000 */
.L_x_13069:
        /* <DEDUP_REMOVED lines=9> */
.L_x_13065:
        /* <DEDUP_REMOVED lines=12> */
.L_x_13074:
[----:B------:R-:W-:Y:S02]  /*1920*/  IMAD.MOV.U32 R109, RZ, RZ, R112 ;  /* 0x000000ffff6d7224 */ /* 0x000fe400078e0070 */
.L_x_13075:
[----:B------:R-:W-:Y:S05]  /*1930*/  BSYNC B2 ;  /* 0x0000000000027941 */ /* 0x000fea0003800000 */
.L_x_13073:
        /* <DEDUP_REMOVED lines=16> */
.L_x_13079:
[----:B------:R-:W-:Y:S05]  /*1a40*/  BSYNC B3 ;  /* 0x0000000000037941 */ /* 0x000fea0003800000 */
.L_x_13078:
        /* <DEDUP_REMOVED lines=42> */
.L_x_13077:
[----:B------:R-:W-:Y:S05]  /*1cf0*/  BSYNC B2 ;  /* 0x0000000000027941 */ /* 0x000fea0003800000 */
.L_x_13076:
        /* <DEDUP_REMOVED lines=13> */
.L_x_13080:
        /* <DEDUP_REMOVED lines=12> */
.L_x_13083:
[----:B------:R-:W-:Y:S02]  /*1e90*/  MOV R40, R112 ;  /* 0x0000007000287202 */ /* 0x000fe40000000f00 */
.L_x_13084:
[----:B------:R-:W-:Y:S05]  /*1ea0*/  BSYNC B2 ;  /* 0x0000000000027941 */ /* 0x000fea0003800000 */
.L_x_13082:
        /* <DEDUP_REMOVED lines=16> */
.L_x_13088:
[----:B------:R-:W-:Y:S05]  /*1fb0*/  BSYNC B3 ;  /* 0x0000000000037941 */ /* 0x000fea0003800000 */
.L_x_13087:
        /* <DEDUP_REMOVED lines=42> */
.L_x_13086:
[----:B------:R-:W-:Y:S05]  /*2260*/  BSYNC B2 ;  /* 0x0000000000027941 */ /* 0x000fea0003800000 */
.L_x_13085:
        /* <DEDUP_REMOVED lines=9> */
.L_x_13081:
        /* <DEDUP_REMOVED lines=12> */
.L_x_13090:
[----:B------:R-:W-:Y:S02]  /*23c0*/  IMAD.MOV.U32 R40, RZ, RZ, R112 ;  /* 0x000000ffff287224 */ /* 0x000fe400078e0070 */
.L_x_13091:
[----:B------:R-:W-:Y:S05]  /*23d0*/  BSYNC B2 ;  /* 0x0000000000027941 */ /* 0x000fea0003800000 */
.L_x_13089:
        /* <DEDUP_REMOVED lines=16> */
.L_x_13095:
[----:B------:R-:W-:Y:S05]  /*24e0*/  BSYNC B3 ;  /* 0x0000000000037941 */ /* 0x000fea0003800000 */
.L_x_13094:
        /* <DEDUP_REMOVED lines=42> */
.L_x_13093:
[----:B------:R-:W-:Y:S05]  /*2790*/  BSYNC B2 ;  /* 0x0000000000027941 */ /* 0x000fea0003800000 */
.L_x_13092:
        /* <DEDUP_REMOVED lines=13> */
.L_x_13096:
        /* <DEDUP_REMOVED lines=12> */
.L_x_13099:
[----:B------:R-:W-:Y:S02]  /*2930*/  IMAD.MOV.U32 R39, RZ, RZ, R112 ;  /* 0x000000ffff277224 */ /* 0x000fe400078e0070 */
.L_x_13100:
[----:B------:R-:W-:Y:S05]  /*2940*/  BSYNC B2 ;  /* 0x0000000000027941 */ /* 0x000fea0003800000 */
.L_x_13098:
        /* <DEDUP_REMOVED lines=16> */
.L_x_13104:
[----:B------:R-:W-:Y:S05]  /*2a50*/  BSYNC B3 ;  /* 0x0000000000037941 */ /* 0x000fea0003800000 */
.L_x_13103:
        /* <DEDUP_REMOVED lines=42> */
.L_x_13102:
[----:B------:R-:W-:Y:S05]  /*2d00*/  BSYNC B2 ;  /* 0x0000000000027941 */ /* 0x000fea0003800000 */
.L_x_13101:
        /* <DEDUP_REMOVED lines=9> */
.L_x_13097:
        /* <DEDUP_REMOVED lines=12> */
.L_x_13106:
[----:B------:R-:W-:Y:S02]  /*2e60*/  IMAD.MOV.U32 R40, RZ, RZ, R112 ;  /* 0x000000ffff287224 */ /* 0x000fe400078e0070 */
.L_x_13107:
[----:B------:R-:W-:Y:S05]  /*2e70*/  BSYNC B2 ;  /* 0x0000000000027941 */ /* 0x000fea0003800000 */
.L_x_13105:
        /* <DEDUP_REMOVED lines=16> */
.L_x_13111:
[----:B------:R-:W-:Y:S05]  /*2f80*/  BSYNC B3 ;  /* 0x0000000000037941 */ /* 0x000fea0003800000 */
.L_x_13110:
        /* <DEDUP_REMOVED lines=42> */
.L_x_13109:
[----:B------:R-:W-:Y:S05]  /*3230*/  BSYNC B2 ;  /* 0x0000000000027941 */ /* 0x000fea0003800000 */
.L_x_13108:
        /* <DEDUP_REMOVED lines=13> */
.L_x_13112:
        /* <DEDUP_REMOVED lines=12> */
.L_x_13115:
[----:B------:R-:W-:Y:S02]  /*33d0*/  MOV R109, R112 ;  /* 0x00000070006d7202 */ /* 0x000fe40000000f00 */
.L_x_13116:
[----:B------:R-:W-:Y:S05]  /*33e0*/  BSYNC B2 ;  /* 0x0000000000027941 */ /* 0x000fea0003800000 */
.L_x_13114:
        /* <DEDUP_REMOVED lines=16> */
.L_x_13120:
[----:B------:R-:W-:Y:S05]  /*34f0*/  BSYNC B3 ;  /* 0x0000000000037941 */ /* 0x000fea0003800000 */
.L_x_13119:
        /* <DEDUP_REMOVED lines=42> */
.L_x_13118:
[----:B------:R-:W-:Y:S05]  /*37a0*/  BSYNC B2 ;  /* 0x0000000000027941 */ /* 0x000fea0003800000 */
.L_x_13117:
        /* <DEDUP_REMOVED lines=9> */
.L_x_13113:
        /* <DEDUP_REMOVED lines=12> */
.L_x_13122:
[----:B------:R-:W-:Y:S02]  /*3900*/  IMAD.MOV.U32 R109, RZ, RZ, R112 ;  /* 0x000000ffff6d7224 */ /* 0x000fe400078e0070 */
.L_x_13123:
[----:B------:R-:W-:Y:S05]  /*3910*/  BSYNC B2 ;  /* 0x0000000000027941 */ /* 0x000fea0003800000 */
.L_x_13121:
        /* <DEDUP_REMOVED lines=16> */
.L_x_13127:
[----:B------:R-:W-:Y:S05]  /*3a20*/  BSYNC B3 ;  /* 0x0000000000037941 */ /* 0x000fea0003800000 */
.L_x_13126:
        /* <DEDUP_REMOVED lines=42> */
.L_x_13125:
[----:B------:R-:W-:Y:S05]  /*3cd0*/  BSYNC B2 ;  /* 0x0000000000027941 */ /* 0x000fea0003800000 */
.L_x_13124:
        /* <DEDUP_REMOVED lines=12> */
.L_x_13128:
        /* <DEDUP_REMOVED lines=12> */
.L_x_13131:
[----:B------:R-:W-:Y:S02]  /*3e60*/  IMAD.MOV.U32 R41, RZ, RZ, R112 ;  /* 0x000000ffff297224 */ /* 0x000fe400078e0070 */
.L_x_13132:
[----:B------:R-:W-:Y:S05]  /*3e70*/  BSYNC B2 ;  /* 0x0000000000027941 */ /* 0x000fea0003800000 */
.L_x_13130:
        /* <DEDUP_REMOVED lines=16> */
.L_x_13136:
[----:B------:R-:W-:Y:S05]  /*3f80*/  BSYNC B3 ;  /* 0x0000000000037941 */ /* 0x000fea0003800000 */
.L_x_13135:
        /* <DEDUP_REMOVED lines=42> */
.L_x_13134:
[----:B------:R-:W-:Y:S05]  /*4230*/  BSYNC B2 ;  /* 0x0000000000027941 */ /* 0x000fea0003800000 */
.L_x_13133:
        /* <DEDUP_REMOVED lines=9> */
.L_x_13129:
        /* <DEDUP_REMOVED lines=12> */
.L_x_13138:
[----:B------:R-:W-:Y:S02]  /*4390*/  IMAD.MOV.U32 R109, RZ, RZ, R112 ;  /* 0x000000ffff6d7224 */ /* 0x000fe400078e0070 */
.L_x_13139:
[----:B------:R-:W-:Y:S05]  /*43a0*/  BSYNC B2 ;  /* 0x0000000000027941 */ /* 0x000fea0003800000 */
.L_x_13137:
        /* <DEDUP_REMOVED lines=16> */
.L_x_13143:
[----:B------:R-:W-:Y:S05]  /*44b0*/  BSYNC B3 ;  /* 0x0000000000037941 */ /* 0x000fea0003800000 */
.L_x_13142:
        /* <DEDUP_REMOVED lines=42> */
.L_x_13141:
[----:B------:R-:W-:Y:S05]  /*4760*/  BSYNC B2 ;  /* 0x0000000000027941 */ /* 0x000fea0003800000 */
.L_x_13140:
        /* <DEDUP_REMOVED lines=12> */
.L_x_13144:
        /* <DEDUP_REMOVED lines=12> */
.L_x_13147:
[----:B------:R-:W-:Y:S02]  /*48f0*/  MOV R42, R112 ;  /* 0x00000070002a7202 */ /* 0x000fe40000000f00 */
.L_x_13148:
[----:B------:R-:W-:Y:S05]  /*4900*/  BSYNC B2 ;  /* 0x0000000000027941 */ /* 0x000fea0003800000 */
.L_x_13146:
        /* <DEDUP_REMOVED lines=16> */
.L_x_13152:
[----:B------:R-:W-:Y:S05]  /*4a10*/  BSYNC B3 ;  /* 0x0000000000037941 */ /* 0x000fea0003800000 */
.L_x_13151:
        /* <DEDUP_REMOVED lines=42> */
.L_x_13150:
[----:B------:R-:W-:Y:S05]  /*4cc0*/  BSYNC B2 ;  /* 0x0000000000027941 */ /* 0x000fea0003800000 */
.L_x_13149:
        /* <DEDUP_REMOVED lines=9> */
.L_x_13145:
        /* <DEDUP_REMOVED lines=12> */
.L_x_13154:
[----:B------:R-:W-:Y:S02]  /*4e20*/  IMAD.MOV.U32 R109, RZ, RZ, R112 ;  /* 0x000000ffff6d7224 */ /* 0x000fe400078e0070 */
.L_x_13155:
[----:B------:R-:W-:Y:S05]  /*4e30*/  BSYNC B2 ;  /* 0x0000000000027941 */ /* 0x000fea0003800000 */
.L_x_13153:
        /* <DEDUP_REMOVED lines=16> */
.L_x_13159:
[----:B------:R-:W-:Y:S05]  /*4f40*/  BSYNC B3 ;  /* 0x0000000000037941 */ /* 0x000fea0003800000 */
.L_x_13158:
        /* <DEDUP_REMOVED lines=42> */
.L_x_13157:
[----:B------:R-:W-:Y:S05]  /*51f0*/  BSYNC B2 ;  /* 0x0000000000027941 */ /* 0x000fea0003800000 */
.L_x_13156:
        /* <DEDUP_REMOVED lines=12> */
.L_x_13160:
        /* <DEDUP_REMOVED lines=12> */
.L_x_13163:
[----:B------:R-:W-:Y:S02]  /*5380*/  IMAD.MOV.U32 R109, RZ, RZ, R112 ;  /* 0x000000ffff6d7224 */ /* 0x000fe400078e0070 */
.L_x_13164:
[----:B------:R-:W-:Y:S05]  /*5390*/  BSYNC B2 ;  /* 0x0000000000027941 */ /* 0x000fea0003800000 */
.L_x_13162:
        /* <DEDUP_REMOVED lines=16> */
.L_x_13168:
[----:B------:R-:W-:Y:S05]  /*54a0*/  BSYNC B3 ;  /* 0x0000000000037941 */ /* 0x000fea0003800000 */
.L_x_13167:
        /* <DEDUP_REMOVED lines=42> */
.L_x_13166:
[----:B------:R-:W-:Y:S05]  /*5750*/  BSYNC B2 ;  /* 0x0000000000027941 */ /* 0x000fea0003800000 */
.L_x_13165:
        /* <DEDUP_REMOVED lines=9> */
.L_x_13161:
        /* <DEDUP_REMOVED lines=12> */
.L_x_13170:
[----:B------:R-:W-:Y:S02]  /*58b0*/  IMAD.MOV.U32 R109, RZ, RZ, R112 ;  /* 0x000000ffff6d7224 */ /* 0x000fe400078e0070 */
.L_x_13171:
[----:B------:R-:W-:Y:S05]  /*58c0*/  BSYNC B2 ;  /* 0x0000000000027941 */ /* 0x000fea0003800000 */
.L_x_13169:
        /* <DEDUP_REMOVED lines=16> */
.L_x_13175:
[----:B------:R-:W-:Y:S05]  /*59d0*/  BSYNC B3 ;  /* 0x0000000000037941 */ /* 0x000fea0003800000 */
.L_x_13174:
        /* <DEDUP_REMOVED lines=42> */
.L_x_13173:
[----:B------:R-:W-:Y:S05]  /*5c80*/  BSYNC B2 ;  /* 0x0000000000027941 */ /* 0x000fea0003800000 */
.L_x_13172:
        /* <DEDUP_REMOVED lines=12> */
.L_x_13176:
        /* <DEDUP_REMOVED lines=12> */
.L_x_13179:
[----:B------:R-:W-:Y:S02]  /*5e10*/  MOV R119, R112 ;  /* 0x0000007000777202 */ /* 0x000fe40000000f00 */
.L_x_13180:
[----:B------:R-:W-:Y:S05]  /*5e20*/  BSYNC B2 ;  /* 0x0000000000027941 */ /* 0x000fea0003800000 */
.L_x_13178:
        /* <DEDUP_REMOVED lines=16> */
.L_x_13184:
[----:B------:R-:W-:Y:S05]  /*5f30*/  BSYNC B3 ;  /* 0x0000000000037941 */ /* 0x000fea0003800000 */
.L_x_13183:
        /* <DEDUP_REMOVED lines=42> */
.L_x_13182:
[----:B------:R-:W-:Y:S05]  /*61e0*/  BSYNC B2 ;  /* 0x0000000000027941 */ /* 0x000fea0003800000 */
.L_x_13181:
        /* <DEDUP_REMOVED lines=9> */
.L_x_13177:
[----:B------:R-:W-:Y:S02]  /*6280*/  SEL R120, RZ, 0x10000, P4 ;  /* 0x00010000ff787807 */ /* 0x000fe40002000000 */
[----:B------:R-:W-:Y:S02]  /*6290*/  ISETP.NE.AND P4, PT, R118, RZ, PT ;  /* 0x000000ff7600720c */ /* 0x000fe40003f85270 */
[----:B------:R-:W-:Y:S02]  /*62a0*/  ISETP.NE.AND P0, PT, R116, RZ, PT ;  /* 0x000000ff7400720c */ /* 0x000fe40003f05270 */
[----:B------:R-:W-:Y:S02]  /*62b0*/  SEL R61, RZ, 0x1000000, P5 ;  /* 0x01000000ff3d7807 */ /* 0x000fe40002800000 */
[----:B------:R-:W-:Y:S02]  /*62c0*/  ISETP.NE.AND P5, PT, R117, RZ, PT ;  /* 0x000000ff7500720c */ /* 0x000fe40003fa5270 */
[----:B------:R-:W-:-:S02]  /*62d0*/  SEL R116, RZ, 0x1, P4 ;  /* 0x00000001ff747807 */ /* 0x000fc40002000000 */
[----:B------:R-:W-:Y:S02]  /*62e0*/  ISETP.NE.AND P6, PT, R63, RZ, PT ;  /* 0x000000ff3f00720c */ /* 0x000fe40003fc5270 */
[----:B------:R-:W-:Y:S01]  /*62f0*/  SEL R63, RZ, 0x100, P3 ;  /* 0x00000100ff3f7807 */ /* 0x000fe20001800000 */
[----:B------:R-:W-:Y:S01]  /*6300*/  IMAD.WIDE.U32 R116, R116, 0x1000000, RZ ;  /* 0x0100000074747825 */ /* 0x000fe200078e00ff */
[----:B------:R-:W-:Y:S02]  /*6310*/  ISETP.NE.AND P1, PT, R114, RZ, PT ;  /* 0x000000ff7200720c */ /* 0x000fe40003f25270 */
[----:B------:R-:W-:Y:S02]  /*6320*/  SEL R114, RZ, 0x1, P5 ;  /* 0x00000001ff727807 */ /* 0x000fe40002800000 */
[----:B------:R-:W-:Y:S02]  /*6330*/  SEL R60, RZ, 0x1, P0 ;  /* 0x00000001ff3c7807 */ /* 0x000fe40000000000 */
[----:B------:R-:W-:Y:S01]  /*6340*/  LOP3.LUT R63, R63, R61, R120, 0xfe, !PT ;  /* 0x0000003d3f3f7212 */ /* 0x000fe200078efe78 */
[----:B------:R-:W-:Y:S01]  /*6350*/  IMAD.WIDE.U32 R114, R114, 0x10000, RZ ;  /* 0x0001000072727825 */ /* 0x000fe200078e00ff */
[----:B------:R-:W-:-:S03]  /*6360*/  SEL R111, RZ, 0x1, P2 ;  /* 0x00000001ff6f7807 */ /* 0x000fc60001000000 */
[----:B------:R-:W-:Y:S01]  /*6370*/  IMAD.WIDE.U32 R60, R60, 0x100, RZ ;  /* 0x000001003c3c7825 */ /* 0x000fe200078e00ff */
[----:B------:R-:W-:-:S03]  /*6380*/  LOP3.LUT R111, R117, R63, R111, 0xfe, !PT ;  /* 0x0000003f756f7212 */ /* 0x000fc600078efe6f */
[----:B------:R-:W-:Y:S01]  /*6390*/  IMAD.SHL.U32 R63, R96, 0x8, RZ ;  /* 0x00000008603f7824 */ /* 0x000fe200078e00ff */
[----:B------:R-:W-:Y:S02]  /*63a0*/  LOP3.LUT R113, R60, R116, R114, 0xfe, !PT ;  /* 0x000000743c717212 */ /* 0x000fe400078efe72 */
[----:B------:R-:W-:Y:S02]  /*63b0*/  LOP3.LUT R115, R61, R111, R115, 0xfe, !PT ;  /* 0x0000006f3d737212 */ /* 0x000fe400078efe73 */
[C---:B------:R-:W-:Y:S02]  /*63c0*/  LEA R116, P0, R96.reuse, c[0x0][0x188], 0x5 ;  /* 0x0000620060747a11 */ /* 0x040fe400078028ff */
[----:B------:R-:W-:Y:S02]  /*63d0*/  SEL R114, RZ, 0x1, P1 ;  /* 0x00000001ff727807 */ /* 0x000fe40000800000 */
[----:B------:R-:W-:Y:S02]  /*63e0*/  SHF.L.U64.HI R111, R96, 0x3, RZ ;  /* 0x00000003606f7819 */ /* 0x000fe400000102ff */
[----:B------:R-:W-:-:S02]  /*63f0*/  IADD3 R60, P1, R63, c[0x0][0x190], RZ ;  /* 0x000064003f3c7a10 */ /* 0x000fc40007f3e0ff */
        /* <DEDUP_REMOVED lines=27> */
.L_x_13185:
[----:B------:R-:W-:Y:S02]  /*65b0*/  IADD3 R63, R96, 0x20, RZ ;  /* 0x00000020603f7810 */ /* 0x000fe40007ffe0ff */
.L_x_13056:
[----:B------:R-:W-:Y:S05]  /*65c0*/  BSYNC B1 ;  /* 0x0000000000017941 */ /* 0x000fea0003800000 */
.L_x_13055:
        /* <DEDUP_REMOVED lines=30> */
.L_x_13189:
[----:B0-----:R-:W-:Y:S02]  /*67b0*/  IMAD.MOV.U32 R115, RZ, RZ, R112 ;  /* 0x000000ffff737224 */ /* 0x001fe400078e0070 */
.L_x_13190:
[----:B------:R-:W-:Y:S05]  /*67c0*/  BSYNC B2 ;  /* 0x0000000000027941 */ /* 0x000fea0003800000 */
.L_x_13188:
        /* <DEDUP_REMOVED lines=16> */
.L_x_13194:
[----:B------:R-:W-:Y:S05]  /*68d0*/  BSYNC B3 ;  /* 0x0000000000037941 */ /* 0x000fea0003800000 */
.L_x_13193:
        /* <DEDUP_REMOVED lines=42> */
.L_x_13192:
[----:B------:R-:W-:Y:S05]  /*6b80*/  BSYNC B2 ;  /* 0x0000000000027941 */ /* 0x000fea0003800000 */
.L_x_13191:
        /* <DEDUP_REMOVED lines=16> */
.L_x_13195:
        /* <DEDUP_REMOVED lines=12> */
.L_x_13198:
[----:B------:R-:W-:Y:S02]  /*6d50*/  IMAD.MOV.U32 R45, RZ, RZ, R112 ;  /* 0x000000ffff2d7224 */ /* 0x000fe400078e0070 */
.L_x_13199:
[----:B------:R-:W-:Y:S05]  /*6d60*/  BSYNC B2 ;  /* 0x0000000000027941 */ /* 0x000fea0003800000 */
.L_x_13197:
        /* <DEDUP_REMOVED lines=16> */
.L_x_13203:
[----:B------:R-:W-:Y:S05]  /*6e70*/  BSYNC B3 ;  /* 0x0000000000037941 */ /* 0x000fea0003800000 */
.L_x_13202:
        /* <DEDUP_REMOVED lines=42> */
.L_x_13201:
[----:B------:R-:W-:Y:S05]  /*7120*/  BSYNC B2 ;  /* 0x0000000000027941 */ /* 0x000fea0003800000 */
.L_x_13200:
        /* <DEDUP_REMOVED lines=9> */
.L_x_13196:
        /* <DEDUP_REMOVED lines=12> */
.L_x_13205:
[----:B------:R-:W-:Y:S02]  /*7280*/  IMAD.MOV.U32 R109, RZ, RZ, R112 ;  /* 0x000000ffff6d7224 */ /* 0x000fe400078e0070 */
.L_x_13206:
[----:B------:R-:W-:Y:S05]  /*7290*/  BSYNC B2 ;  /* 0x0000000000027941 */ /* 0x000fea0003800000 */
.L_x_13204:
        /* <DEDUP_REMOVED lines=16> */
.L_x_13210:
[----:B------:R-:W-:Y:S05]  /*73a0*/  BSYNC B3 ;  /* 0x0000000000037941 */ /* 0x000fea0003800000 */
.L_x_13209:
        /* <DEDUP_REMOVED lines=42> */
.L_x_13208:
[----:B------:R-:W-:Y:S05]  /*7650*/  BSYNC B2 ;  /* 0x0000000000027941 */ /* 0x000fea0003800000 */
.L_x_13207:
        /* <DEDUP_REMOVED lines=13> */
.L_x_13211:
        /* <DEDUP_REMOVED lines=12> */
.L_x_13214:
[----:B------:R-:W-:Y:S02]  /*77f0*/  IMAD.MOV.U32 R48, RZ, RZ, R112 ;  /* 0x000000ffff307224 */ /* 0x000fe400078e0070 */
.L_x_13215:
[----:B------:R-:W-:Y:S05]  /*7800*/  BSYNC B2 ;  /* 0x0000000000027941 */ /* 0x000fea0003800000 */
.L_x_13213:
        /* <DEDUP_REMOVED lines=16> */
.L_x_13219:
[----:B------:R-:W-:Y:S05]  /*7910*/  BSYNC B3 ;  /* 0x0000000000037941 */ /* 0x000fea0003800000 */
.L_x_13218:
        /* <DEDUP_REMOVED lines=42> */
.L_x_13217:
[----:B------:R-:W-:Y:S05]  /*7bc0*/  BSYNC B2 ;  /* 0x0000000000027941 */ /* 0x000fea0003800000 */
.L_x_13216:
        /* <DEDUP_REMOVED lines=9> */
.L_x_13212:
        /* <DEDUP_REMOVED lines=12> */
.L_x_13221:
[----:B------:R-:W-:Y:S02]  /*7d20*/  MOV R48, R112 ;  /* 0x0000007000307202 */ /* 0x000fe40000000f00 */
.L_x_13222:
[----:B------:R-:W-:Y:S05]  /*7d30*/  BSYNC B2 ;  /* 0x0000000000027941 */ /* 0x000fea0003800000 */
.L_x_13220:
        /* <DEDUP_REMOVED lines=16> */
.L_x_13226:
[----:B------:R-:W-:Y:S05]  /*7e40*/  BSYNC B3 ;  /* 0x0000000000037941 */ /* 0x000fea0003800000 */
.L_x_13225:
        /* <DEDUP_REMOVED lines=42> */
.L_x_13224:
[----:B------:R-:W-:Y:S05]  /*80f0*/  BSYNC B2 ;  /* 0x0000000000027941 */ /* 0x000fea0003800000 */
.L_x_13223:
        /* <DEDUP_REMOVED lines=13> */
.L_x_13227:
        /* <DEDUP_REMOVED lines=12> */
.L_x_13230:
[----:B------:R-:W-:Y:S02]  /*8290*/  IMAD.MOV.U32 R47, RZ, RZ, R112 ;  /* 0x000000ffff2f7224 */ /* 0x000fe400078e0070 */
.L_x_13231:
[----:B------:R-:W-:Y:S05]  /*82a0*/  BSYNC B2 ;  /* 0x0000000000027941 */ /* 0x000fea0003800000 */
.L_x_13229:
        /* <DEDUP_REMOVED lines=16> */
.L_x_13235:
[----:B------:R-:W-:Y:S05]  /*83b0*/  BSYNC B3 ;  /* 0x0000000000037941 */ /* 0x000fea0003800000 */
.L_x_13234:
        /* <DEDUP_REMOVED lines=42> */
.L_x_13233:
[----:B------:R-:W-:Y:S05]  /*8660*/  BSYNC B2 ;  /* 0x0000000000027941 */ /* 0x000fea0003800000 */
.L_x_13232:
        /* <DEDUP_REMOVED lines=9> */
.L_x_13228:
        /* <DEDUP_REMOVED lines=12> */
.L_x_13237:
[----:B------:R-:W-:Y:S02]  /*87c0*/  IMAD.MOV.U32 R48, RZ, RZ, R112 ;  /* 0x000000ffff307224 */ /* 0x000fe400078e0070 */
.L_x_13238:
[----:B------:R-:W-:Y:S05]  /*87d0*/  BSYNC B2 ;  /* 0x0000000000027941 */ /* 0x000fea0003800000 */
.L_x_13236:
        /* <DEDUP_REMOVED lines=16> */
.L_x_13242:
[----:B------:R-:W-:Y:S05]  /*88e0*/  BSYNC B3 ;  /* 0x0000000000037941 */ /* 0x000fea0003800000 */
.L_x_13241:
        /* <DEDUP_REMOVED lines=42> */
.L_x_13240:
[----:B------:R-:W-:Y:S05]  /*8b90*/  BSYNC B2 ;  /* 0x0000000000027941 */ /* 0x000fea0003800000 */
.L_x_13239:
        /* <DEDUP_REMOVED lines=13> */
.L_x_13243:
        /* <DEDUP_REMOVED lines=12> */
.L_x_13246:
[----:B------:R-:W-:Y:S02]  /*8d30*/  IMAD.MOV.U32 R109, RZ, RZ, R112 ;  /* 0x000000ffff6d7224 */ /* 0x000fe400078e0070 */
.L_x_13247:
[----:B------:R-:W-:Y:S05]  /*8d40*/  BSYNC B2 ;  /* 0x0000000000027941 */ /* 0x000fea0003800000 */
.L_x_13245:
        /* <DEDUP_REMOVED lines=16> */
.L_x_13251:
[----:B------:R-:W-:Y:S05]  /*8e50*/  BSYNC B3 ;  /* 0x0000000000037941 */ /* 0x000fea0003800000 */
.L_x_13250:
        /* <DEDUP_REMOVED lines=42> */
.L_x_13249:
[----:B------:R-:W-:Y:S05]  /*9100*/  BSYNC B2 ;  /* 0x0000000000027941 */ /* 0x000fea0003800000 */
.L_x_13248:
        /* <DEDUP_REMOVED lines=9> */
.L_x_13244:
        /* <DEDUP_REMOVED lines=12> */
.L_x_13253:
[----:B------:R-:W-:Y:S02]  /*9260*/  MOV R109, R112 ;  /* 0x00000070006d7202 */ /* 0x000fe40000000f00 */
.L_x_13254:
[----:B------:R-:W-:Y:S05]  /*9270*/  BSYNC B2 ;  /* 0x0000000000027941 */ /* 0x000fea0003800000 */
.L_x_13252:
        /* <DEDUP_REMOVED lines=16> */
.L_x_13258:
[----:B------:R-:W-:Y:S05]  /*9380*/  BSYNC B3 ;  /* 0x0000000000037941 */ /* 0x000fea0003800000 */
.L_x_13257:
        /* <DEDUP_REMOVED lines=42> */
.L_x_13256:
[----:B------:R-:W-:Y:S05]  /*9630*/  BSYNC B2 ;  /* 0x0000000000027941 */ /* 0x000fea0003800000 */
.L_x_13255:
        /* <DEDUP_REMOVED lines=12> */
.L_x_13259:
        /* <DEDUP_REMOVED lines=12> */
.L_x_13262:
[----:B------:R-:W-:Y:S02]  /*97c0*/  IMAD.MOV.U32 R49, RZ, RZ, R112 ;  /* 0x000000ffff317224 */ /* 0x000fe400078e0070 */
.L_x_13263:
[----:B------:R-:W-:Y:S05]  /*97d0*/  BSYNC B2 ;  /* 0x0000000000027941 */ /* 0x000fea0003800000 */
.L_x_13261:
        /* <DEDUP_REMOVED lines=16> */
.L_x_13267:
[----:B------:R-:W-:Y:S05]  /*98e0*/  BSYNC B3 ;  /* 0x0000000000037941 */ /* 0x000fea0003800000 */
.L_x_13266:
        /* <DEDUP_REMOVED lines=42> */
.L_x_13265:
[----:B------:R-:W-:Y:S05]  /*9b90*/  BSYNC B2 ;  /* 0x0000000000027941 */ /* 0x000fea0003800000 */
.L_x_13264:
        /* <DEDUP_REMOVED lines=9> */
.L_x_13260:
        /* <DEDUP_REMOVED lines=12> */
.L_x_13269:
[----:B------:R-:W-:Y:S02]  /*9cf0*/  IMAD.MOV.U32 R109, RZ, RZ, R112 ;  /* 0x000000ffff6d7224 */ /* 0x000fe400078e0070 */
.L_x_13270:
[----:B------:R-:W-:Y:S05]  /*9d00*/  BSYNC B2 ;  /* 0x0000000000027941 */ /* 0x000fea0003800000 */
.L_x_13268:
        /* <DEDUP_REMOVED lines=16> */
.L_x_13274:
[----:B------:R-:W-:Y:S05]  /*9e10*/  BSYNC B3 ;  /* 0x0000000000037941 */ /* 0x000fea0003800000 */
.L_x_13273:
        /* <DEDUP_REMOVED lines=42> */
.L_x_13272:
[----:B------:R-:W-:Y:S05]  /*a0c0*/  BSYNC B2 ;  /* 0x0000000000027941 */ /* 0x000fea0003800000 */
.L_x_13271:
        /* <DEDUP_REMOVED lines=12> */
.L_x_13275:
        /* <DEDUP_REMOVED lines=12> */
.L_x_13278:
[----:B------:R-:W-:Y:S02]  /*a250*/  IMAD.MOV.U32 R50, RZ, RZ, R112 ;  /* 0x000000ffff327224 */ /* 0x000fe400078e0070 */
.L_x_13279:
[----:B------:R-:W-:Y:S05]  /*a260*/  BSYNC B2 ;  /* 0x0000000000027941 */ /* 0x000fea0003800000 */
.L_x_13277:
        /* <DEDUP_REMOVED lines=16> */
.L_x_13283:
[----:B------:R-:W-:Y:S05]  /*a370*/  BSYNC B3 ;  /* 0x0000000000037941 */ /* 0x000fea0003800000 */
.L_x_13282:
        /* <DEDUP_REMOVED lines=42> */
.L_x_13281:
[----:B------:R-:W-:Y:S05]  /*a620*/  BSYNC B2 ;  /* 0x0000000000027941 */ /* 0x000fea0003800000 */
.L_x_13280:
        /* <DEDUP_REMOVED lines=9> */
.L_x_13276:
        /* <DEDUP_REMOVED lines=12> */
.L_x_13285:
[----:B------:R-:W-:Y:S02]  /*a780*/  MOV R109, R112 ;  /* 0x00000070006d7202 */ /* 0x000fe40000000f00 */
.L_x_13286:
[----:B------:R-:W-:Y:S05]  /*a790*/  BSYNC B2 ;  /* 0x0000000000027941 */ /* 0x000fea0003800000 */
.L_x_13284:
        /* <DEDUP_REMOVED lines=16> */
.L_x_13290:
[----:B------:R-:W-:Y:S05]  /*a8a0*/  BSYNC B3 ;  /* 0x0000000000037941 */ /* 0x000fea0003800000 */
.L_x_13289:
        /* <DEDUP_REMOVED lines=42> */
.L_x_13288:
[----:B------:R-:W-:Y:S05]  /*ab50*/  BSYNC B2 ;  /* 0x0000000000027941 */ /* 0x000fea0003800000 */
.L_x_13287:
        /* <DEDUP_REMOVED lines=12> */
.L_x_13291:
        /* <DEDUP_REMOVED lines=12> */
.L_x_13294:
[----:B------:R-:W-:Y:S02]  /*ace0*/  IMAD.MOV.U32 R109, RZ, RZ, R112 ;  /* 0x000000ffff6d7224 */ /* 0x000fe400078e0070 */
.L_x_13295:
[----:B------:R-:W-:Y:S05]  /*acf0*/  BSYNC B2 ;  /* 0x0000000000027941 */ /* 0x000fea0003800000 */
.L_x_13293:
        /* <DEDUP_REMOVED lines=16> */
.L_x_13299:
[----:B------:R-:W-:Y:S05]  /*ae00*/  BSYNC B3 ;  /* 0x0000000000037941 */ /* 0x000fea0003800000 */
.L_x_13298:
        /* <DEDUP_REMOVED lines=42> */
.L_x_13297:
[----:B------:R-:W-:Y:S05]  /*b0b0*/  BSYNC B2 ;  /* 0x0000000000027941 */ /* 0x000fea0003800000 */
.L_x_13296:
        /* <DEDUP_REMOVED lines=9> */
.L_x_13292:
        /* <DEDUP_REMOVED lines=12> */
.L_x_13301:
[----:B------:R-:W-:Y:S02]  /*b210*/  IMAD.MOV.U32 R109, RZ, RZ, R112 ;  /* 0x000000ffff6d7224 */ /* 0x000fe400078e0070 */
.L_x_13302:
[----:B------:R-:W-:Y:S05]  /*b220*/  BSYNC B2 ;  /* 0x0000000000027941 */ /* 0x000fea0003800000 */
.L_x_13300:
        /* <DEDUP_REMOVED lines=16> */
.L_x_13306:
[----:B------:R-:W-:Y:S05]  /*b330*/  BSYNC B3 ;  /* 0x0000000000037941 */ /* 0x000fea0003800000 */
.L_x_13305:
        /* <DEDUP_REMOVED lines=42> */
.L_x_13304:
[----:B------:R-:W-:Y:S05]  /*b5e0*/  BSYNC B2 ;  /* 0x0000000000027941 */ /* 0x000fea0003800000 */
.L_x_13303:
        /* <DEDUP_REMOVED lines=12> */
.L_x_13307:
        /* <DEDUP_REMOVED lines=12> */
.L_x_13310:
[----:B------:R-:W-:Y:S02]  /*b770*/  IMAD.MOV.U32 R120, RZ, RZ, R112 ;  /* 0x000000ffff787224 */ /* 0x000fe400078e0070 */
.L_x_13311:
[----:B------:R-:W-:Y:S05]  /*b780*/  BSYNC B2 ;  /* 0x0000000000027941 */ /* 0x000fea0003800000 */
.L_x_13309:
        /* <DEDUP_REMOVED lines=16> */
.L_x_13315:
[----:B------:R-:W-:Y:S05]  /*b890*/  BSYNC B3 ;  /* 0x0000000000037941 */ /* 0x000fea0003800000 */
.L_x_13314:
        /* <DEDUP_REMOVED lines=42> */
.L_x_13313:
[----:B------:R-:W-:Y:S05]  /*bb40*/  BSYNC B2 ;  /* 0x0000000000027941 */ /* 0x000fea0003800000 */
.L_x_13312:
        /* <DEDUP_REMOVED lines=9> */
.L_x_13308:
[----:B------:R-:W-:Y:S02]  /*bbe0*/  ISETP.NE.AND P0, PT, R118, RZ, PT ;  /* 0x000000ff7600720c */ /* 0x000fe40003f05270 */
[----:B------:R-:W-:Y:S02]  /*bbf0*/  SEL R118, RZ, 0x10000, P4 ;  /* 0x00010000ff767807 */ /* 0x000fe40002000000 */
[----:B------:R-:W-:Y:S02]  /*bc00*/  ISETP.NE.AND P4, PT, R119, RZ, PT ;  /* 0x000000ff7700720c */ /* 0x000fe40003f85270 */
[----:B------:R-:W-:Y:S02]  /*bc10*/  ISETP.NE.AND P6, PT, R116, RZ, PT ;  /* 0x000000ff7400720c */ /* 0x000fe40003fc5270 */
[----:B------:R-:W-:Y:S02]  /*bc20*/  SEL R61, RZ, 0x1000000, P5 ;  /* 0x01000000ff3d7807 */ /* 0x000fe40002800000 */
[----:B------:R-:W-:-:S02]  /*bc30*/  ISETP.NE.AND P5, PT, R117, RZ, PT ;  /* 0x000000ff7500720c */ /* 0x000fc40003fa5270 */
        /* <DEDUP_REMOVED lines=8> */
[----:B------:R-:W-:Y:S01]  /*bcc0*/  ISETP.NE.AND P1, PT, R115, RZ, PT ;  /* 0x000000ff7300720c */ /* 0x000fe20003f25270 */
        /* <DEDUP_REMOVED lines=27> */
[----:B------:R-:W-:-:S04]  /*be80*/  IMAD.WIDE.U32 R114, R114, 0x10000, RZ ;  /* 0x0001000072727825 */ /* 0x000fc800078e00ff */
        /* <DEDUP_REMOVED lines=8> */
.L_x_13316:
[----:B------:R-:W-:Y:S02]  /*bf10*/  IADD3 R63, R63, 0x20, RZ ;  /* 0x000000203f3f7810 */ /* 0x000fe40007ffe0ff */
.L_x_13187:
[----:B------:R-:W-:Y:S05]  /*bf20*/  BSYNC B1 ;  /* 0x0000000000017941 */ /* 0x000fea0003800000 */
.L_x_13186:
        /* <DEDUP_REMOVED lines=30> */
.L_x_13320:
[----:B0-----:R-:W-:Y:S02]  /*c110*/  IMAD.MOV.U32 R115, RZ, RZ, R112 ;  /* 0x000000ffff737224 */ /* 0x001fe400078e0070 */
.L_x_13321:
[----:B------:R-:W-:Y:S05]  /*c120*/  BSYNC B2 ;  /* 0x0000000000027941 */ /* 0x000fea0003800000 */
.L_x_13319:
        /* <DEDUP_REMOVED lines=16> */
.L_x_13325:
[----:B------:R-:W-:Y:S05]  /*c230*/  BSYNC B3 ;  /* 0x0000000000037941 */ /* 0x000fea0003800000 */
.L_x_13324:
        /* <DEDUP_REMOVED lines=42> */
.L_x_13323:
[----:B------:R-:W-:Y:S05]  /*c4e0*/  BSYNC B2 ;  /* 0x0000000000027941 */ /* 0x000fea0003800000 */
.L_x_13322:
        /* <DEDUP_REMOVED lines=16> */
.L_x_13326:
        /* <DEDUP_REMOVED lines=12> */
.L_x_13329:
[----:B------:R-:W-:Y:S02]  /*c6b0*/  IMAD.MOV.U32 R53, RZ, RZ, R112 ;  /* 0x000000ffff357224 */ /* 0x000fe400078e0070 */
.L_x_13330:
[----:B------:R-:W-:Y:S05]  /*c6c0*/  BSYNC B2 ;  /* 0x0000000000027941 */ /* 0x000fea0003800000 */
.L_x_13328:
        /* <DEDUP_REMOVED lines=16> */
.L_x_13334:
[----:B------:R-:W-:Y:S05]  /*c7d0*/  BSYNC B3 ;  /* 0x0000000000037941 */ /* 0x000fea0003800000 */
.L_x_13333:
        /* <DEDUP_REMOVED lines=42> */
.L_x_13332:
[----:B------:R-:W-:Y:S05]  /*ca80*/  BSYNC B2 ;  /* 0x0000000000027941 */ /* 0x000fea0003800000 */
.L_x_13331:
        /* <DEDUP_REMOVED lines=9> */
.L_x_13327:
        /* <DEDUP_REMOVED lines=12> */
.L_x_13336:
[----:B------:R-:W-:Y:S02]  /*cbe0*/  IMAD.MOV.U32 R109, RZ, RZ, R112 ;  /* 0x000000ffff6d7224 */ /* 0x000fe400078e0070 */
.L_x_13337:
[----:B------:R-:W-:Y:S05]  /*cbf0*/  BSYNC B2 ;  /* 0x0000000000027941 */ /* 0x000fea0003800000 */
.L_x_13335:
        /* <DEDUP_REMOVED lines=16> */
.L_x_13341:
[----:B------:R-:W-:Y:S05]  /*cd00*/  BSYNC B3 ;  /* 0x0000000000037941 */ /* 0x000fea0003800000 */
.L_x_13340:
        /* <DEDUP_REMOVED lines=42> */
.L_x_13339:
[----:B------:R-:W-:Y:S05]  /*cfb0*/  BSYNC B2 ;  /* 0x0000000000027941 */ /* 0x000fea0003800000 */
.L_x_13338:
        /* <DEDUP_REMOVED lines=13> */
.L_x_13342:
        /* <DEDUP_REMOVED lines=12> */
.L_x_13345:
[----:B------:R-:W-:Y:S02]  /*d150*/  IMAD.MOV.U32 R56, RZ, RZ, R112 ;  /* 0x000000ffff387224 */ /* 0x000fe400078e0070 */
.L_x_13346:
[----:B------:R-:W-:Y:S05]  /*d160*/  BSYNC B2 ;  /* 0x0000000000027941 */ /* 0x000fea0003800000 */
.L_x_13344:
        /* <DEDUP_REMOVED lines=16> */
.L_x_13350:
[----:B------:R-:W-:Y:S05]  /*d270*/  BSYNC B3 ;  /* 0x0000000000037941 */ /* 0x000fea0003800000 */
.L_x_13349:
        /* <DEDUP_REMOVED lines=42> */
.L_x_13348:
[----:B------:R-:W-:Y:S05]  /*d520*/  BSYNC B2 ;  /* 0x0000000000027941 */ /* 0x000fea0003800000 */
.L_x_13347:
        /* <DEDUP_REMOVED lines=9> */
.L_x_13343:
        /* <DEDUP_REMOVED lines=12> */
.L_x_13352:
[----:B------:R-:W-:Y:S02]  /*d680*/  IMAD.MOV.U32 R56, RZ, RZ, R112 ;  /* 0x000000ffff387224 */ /* 0x000fe400078e0070 */
.L_x_13353:
[----:B------:R-:W-:Y:S05]  /*d690*/  BSYNC B2 ;  /* 0x0000000000027941 */ /* 0x000fea0003800000 */
.L_x_13351:
        /* <DEDUP_REMOVED lines=16> */
.L_x_13357:
[----:B------:R-:W-:Y:S05]  /*d7a0*/  BSYNC B3 ;  /* 0x0000000000037941 */ /* 0x000fea0003800000 */
.L_x_13356:
        /* <DEDUP_REMOVED lines=42> */
.L_x_13355:
[----:B------:R-:W-:Y:S05]  /*da50*/  BSYNC B2 ;  /* 0x0000000000027941 */ /* 0x000fea0003800000 */
.L_x_13354:
        /* <DEDUP_REMOVED lines=13> */
.L_x_13358:
        /* <DEDUP_REMOVED lines=12> */
.L_x_13361:
[----:B------:R-:W-:Y:S02]  /*dbf0*/  IMAD.MOV.U32 R55, RZ, RZ, R112 ;  /* 0x000000ffff377224 */ /* 0x000fe400078e0070 */
.L_x_13362:
[----:B------:R-:W-:Y:S05]  /*dc00*/  BSYNC B2 ;  /* 0x0000000000027941 */ /* 0x000fea0003800000 */
.L_x_13360:
        /* <DEDUP_REMOVED lines=16> */
.L_x_13366:
[----:B------:R-:W-:Y:S05]  /*dd10*/  BSYNC B3 ;  /* 0x0000000000037941 */ /* 0x000fea0003800000 */
.L_x_13365:
        /* <DEDUP_REMOVED lines=42> */
.L_x_13364:
[----:B------:R-:W-:Y:S05]  /*dfc0*/  BSYNC B2 ;  /* 0x0000000000027941 */ /* 0x000fea0003800000 */
.L_x_13363:
        /* <DEDUP_REMOVED lines=9> */
.L_x_13359:
        /* <DEDUP_REMOVED lines=12> */
.L_x_13368:
[----:B------:R-:W-:Y:S02]  /*e120*/  IMAD.MOV.U32 R56, RZ, RZ, R112 ;  /* 0x000000ffff387224 */ /* 0x000fe400078e0070 */
.L_x_13369:
[----:B------:R-:W-:Y:S05]  /*e130*/  BSYNC B2 ;  /* 0x0000000000027941 */ /* 0x000fea0003800000 */
.L_x_13367:
        /* <DEDUP_REMOVED lines=16> */
.L_x_13373:
[----:B------:R-:W-:Y:S05]  /*e240*/  BSYNC B3 ;  /* 0x0000000000037941 */ /* 0x000fea0003800000 */
.L_x_13372:
        /* <DEDUP_REMOVED lines=42> */
.L_x_13371:
[----:B------:R-:W-:Y:S05]  /*e4f0*/  BSYNC B2 ;  /* 0x0000000000027941 */ /* 0x000fea0003800000 */
.L_x_13370:
        /* <DEDUP_REMOVED lines=13> */
.L_x_13374:
        /* <DEDUP_REMOVED lines=12> */
.L_x_13377:
[----:B------:R-:W-:Y:S02]  /*e690*/  IMAD.MOV.U32 R109, RZ, RZ, R112 ;  /* 0x000000ffff6d7224 */ /* 0x000fe400078e0070 */
.L_x_13378:
[----:B------:R-:W-:Y:S05]  /*e6a0*/  BSYNC B2 ;  /* 0x0000000000027941 */ /* 0x000fea0003800000 */
.L_x_13376:
        /* <DEDUP_REMOVED lines=16> */
.L_x_13382:
[----:B------:R-:W-:Y:S05]  /*e7b0*/  BSYNC B3 ;  /* 0x0000000000037941 */ /* 0x000fea0003800000 */
.L_x_13381:
        /* <DEDUP_REMOVED lines=42> */
.L_x_13380:
[----:B------:R-:W-:Y:S05]  /*ea60*/  BSYNC B2 ;  /* 0x0000000000027941 */ /* 0x000fea0003800000 */
.L_x_13379:
        /* <DEDUP_REMOVED lines=9> */
.L_x_13375:
        /* <DEDUP_REMOVED lines=12> */
.L_x_13384:
[----:B------:R-:W-:Y:S02]  /*ebc0*/  IMAD.MOV.U32 R109, RZ, RZ, R112 ;  /* 0x000000ffff6d7224 */ /* 0x000fe400078e0070 */
.L_x_13385:
[----:B------:R-:W-:Y:S05]  /*ebd0*/  BSYNC B2 ;  /* 0x0000000000027941 */ /* 0x000fea0003800000 */
.L_x_13383:
        /* <DEDUP_REMOVED lines=16> */
.L_x_13389:
[----:B------:R-:W-:Y:S05]  /*ece0*/  BSYNC B3 ;  /* 0x0000000000037941 */ /* 0x000fea0003800000 */
.L_x_13388:
        /* <DEDUP_REMOVED lines=42> */
.L_x_13387:
[----:B------:R-:W-:Y:S05]  /*ef90*/  BSYNC B2 ;  /* 0x0000000000027941 */ /* 0x000fea0003800000 */
.L_x_13386:
        /* <DEDUP_REMOVED lines=12> */
.L_x_13390:
        /* <DEDUP_REMOVED lines=12> */
.L_x_13393:
[----:B------:R-:W-:Y:S02]  /*f120*/  IMAD.MOV.U32 R57, RZ, RZ, R112 ;  /* 0x000000ffff397224 */ /* 0x000fe400078e0070 */
.L_x_13394:
[----:B------:R-:W-:Y:S05]  /*f130*/  BSYNC B2 ;  /* 0x0000000000027941 */ /* 0x000fea0003800000 */
.L_x_13392:
        /* <DEDUP_REMOVED lines=16> */
.L_x_13398:
[----:B------:R-:W-:Y:S05]  /*f240*/  BSYNC B3 ;  /* 0x0000000000037941 */ /* 0x000fea0003800000 */
.L_x_13397:
        /* <DEDUP_REMOVED lines=42> */
.L_x_13396:
[----:B------:R-:W-:Y:S05]  /*f4f0*/  BSYNC B2 ;  /* 0x0000000000027941 */ /* 0x000fea0003800000 */
.L_x_13395:
        /* <DEDUP_REMOVED lines=9> */
.L_x_13391:
        /* <DEDUP_REMOVED lines=12> */
.L_x_13400:
[----:B------:R-:W-:Y:S02]  /*f650*/  IMAD.MOV.U32 R109, RZ, RZ, R112 ;  /* 0x000000ffff6d7224 */ /* 0x000fe400078e0070 */
.L_x_13401:
[----:B------:R-:W-:Y:S05]  /*f660*/  BSYNC B2 ;  /* 0x0000000000027941 */ /* 0x000fea0003800000 */
.L_x_13399:
        /* <DEDUP_REMOVED lines=16> */
.L_x_13405:
[----:B------:R-:W-:Y:S05]  /*f770*/  BSYNC B3 ;  /* 0x0000000000037941 */ /* 0x000fea0003800000 */
.L_x_13404:
        /* <DEDUP_REMOVED lines=42> */
.L_x_13403:
[----:B------:R-:W-:Y:S05]  /*fa20*/  BSYNC B2 ;  /* 0x0000000000027941 */ /* 0x000fea0003800000 */
.L_x_13402:
        /* <DEDUP_REMOVED lines=12> */
.L_x_13406:
        /* <DEDUP_REMOVED lines=12> */
.L_x_13409:
[----:B------:R-:W-:Y:S02]  /*fbb0*/  IMAD.MOV.U32 R58, RZ, RZ, R112 ;  /* 0x000000ffff3a7224 */ /* 0x000fe400078e0070 */
.L_x_13410:
[----:B------:R-:W-:Y:S05]  /*fbc0*/  BSYNC B2 ;  /* 0x0000000000027941 */ /* 0x000fea0003800000 */
.L_x_13408:
        /* <DEDUP_REMOVED lines=16> */
.L_x_13414:
[----:B------:R-:W-:Y:S05]  /*fcd0*/  BSYNC B3 ;  /* 0x0000000000037941 */ /* 0x000fea0003800000 */
.L_x_13413:
        /* <DEDUP_REMOVED lines=41> */
[----:B------:R-:W-:Y:S02]  /*ff70*/  LOP3.LUT R107, R111, UR26, R60, 0x96, !PT ;  /* 0x0000001a6f6b7c12 */ /* 0x000fe4000f8e963c */
.L_x_13412:
[----:B------:R-:W-:Y:S05]  /*ff80*/  BSYNC B2 ;  /* 0x0000000000027941 */ /* 0x000fea0003800000 */
.L_x_13411:
        /* <DEDUP_REMOVED lines=9> */
.L_x_13407:
        /* <DEDUP_REMOVED lines=12> */
.L_x_13416:
[----:B------:R-:W-:Y:S02]  /*100e0*/  IMAD.MOV.U32 R109, RZ, RZ, R112 ;  /* 0x000000ffff6d7224 */ /* 0x000fe400078e0070 */
.L_x_13417:
[----:B------:R-:W-:Y:S05]  /*100f0*/  BSYNC B2 ;  /* 0x0000000000027941 */ /* 0x000fea0003800000 */
.L_x_13415:
        /* <DEDUP_REMOVED lines=16> */
.L_x_13421:
[----:B------:R-:W-:Y:S05]  /*10200*/  BSYNC B3 ;  /* 0x0000000000037941 */ /* 0x000fea0003800000 */
.L_x_13420:
        /* <DEDUP_REMOVED lines=42> */
.L_x_13419:
[----:B------:R-:W-:Y:S05]  /*104b0*/  BSYNC B2 ;  /* 0x0000000000027941 */ /* 0x000fea0003800000 */
.L_x_13418:
        /* <DEDUP_REMOVED lines=12> */
.L_x_13422:
        /* <DEDUP_REMOVED lines=12> */
.L_x_13425:
[----:B------:R-:W-:Y:S02]  /*10640*/  IMAD.MOV.U32 R109, RZ, RZ, R112 ;  /* 0x000000ffff6d7224 */ /* 0x000fe400078e0070 */
.L_x_13426:
[----:B------:R-:W-:Y:S05]  /*10650*/  BSYNC B2 ;  /* 0x0000000000027941 */ /* 0x000fea0003800000 */
.L_x_13424:
        /* <DEDUP_REMOVED lines=16> */
.L_x_13430:
[----:B------:R-:W-:Y:S05]  /*10760*/  BSYNC B3 ;  /* 0x0000000000037941 */ /* 0x000fea0003800000 */
.L_x_13429:
        /* <DEDUP_REMOVED lines=42> */
.L_x_13428:
[----:B------:R-:W-:Y:S05]  /*10a10*/  BSYNC B2 ;  /* 0x0000000000027941 */ /* 0x000fea0003800000 */
.L_x_13427:
        /* <DEDUP_REMOVED lines=9> */
.L_x_13423:
        /* <DEDUP_REMOVED lines=12> */
.L_x_13432:
[----:B------:R-:W-:Y:S02]  /*10b70*/  IMAD.MOV.U32 R109, RZ, RZ, R112 ;  /* 0x000000ffff6d7224 */ /* 0x000fe400078e0070 */
.L_x_13433:
[----:B------:R-:W-:Y:S05]  /*10b80*/  BSYNC B2 ;  /* 0x0000000000027941 */ /* 0x000fea0003800000 */
.L_x_13431:
        /* <DEDUP_REMOVED lines=16> */
.L_x_13437:
[----:B------:R-:W-:Y:S05]  /*10c90*/  BSYNC B3 ;  /* 0x0000000000037941 */ /* 0x000fea0003800000 */
.L_x_13436:
        /* <DEDUP_REMOVED lines=42> */
.L_x_13435:
[----:B------:R-:W-:Y:S05]  /*10f40*/  BSYNC B2 ;  /* 0x0000000000027941 */ /* 0x000fea0003800000 */
.L_x_13434:
        /* <DEDUP_REMOVED lines=12> */
.L_x_13438:
        /* <DEDUP_REMOVED lines=12> */
.L_x_13441:
[----:B------:R-:W-:Y:S02]  /*110d0*/  IMAD.MOV.U32 R120, RZ, RZ, R112 ;  /* 0x000000ffff787224 */ /* 0x000fe400078e0070 */
.L_x_13442:
[----:B------:R-:W-:Y:S05]  /*110e0*/  BSYNC B2 ;  /* 0x0000000000027941 */ /* 0x000fea0003800000 */
.L_x_13440:
        /* <DEDUP_REMOVED lines=16> */
.L_x_13446:
[----:B------:R-:W-:Y:S05]  /*111f0*/  BSYNC B3 ;  /* 0x0000000000037941 */ /* 0x000fea0003800000 */
.L_x_13445:
[C---:B------:R-:W-:Y:S01]  /*11200*/  IMAD.HI.U32 R61, R22.reuse, -0x326172a9, RZ ;  /* 0xcd9e8d57163d7827 */ /* 0x040fe200078e00ff */
[----:B------:R-:W-:Y:S01]  /*11210*/  LOP3.LUT R105, R105, UR5, R108, 0x96, !PT ;  /* 0x0000000569697c12 */ /* 0x000fe2000f8e966c */
[----:B------:R-:W-:Y:S02]  /*11220*/  HFMA2.MMA R109, -RZ, RZ, 0, 0 ;  /* 0x00000000ff6d7435 */ /* 0x000fe400000001ff */
        /* <DEDUP_REMOVED lines=39> */
.L_x_13444:
[----:B------:R-:W-:Y:S05]  /*114a0*/  BSYNC B2 ;  /* 0x0000000000027941 */ /* 0x000fea0003800000 */
.L_x_13443:
        /* <DEDUP_REMOVED lines=9> */
.L_x_13439:
        /* <DEDUP_REMOVED lines=18> */
[----:B------:R-:W-:Y:S01]  /*11660*/  IMAD.SHL.U32 R111, R63, 0x8, RZ ;  /* 0x000000083f6f7824 */ /* 0x000fe200078e00ff */
[----:B------:R-:W-:Y:S02]  /*11670*/  LOP3.LUT R114, R114, R116, R60, 0xfe, !PT ;  /* 0x0000007472727212 */ /* 0x000fe400078efe3c */
[----:B------:R-:W-:Y:S02]  /*11680*/  LOP3.LUT R115, R115, R113, R61, 0xfe, !PT ;  /* 0x0000007173737212 */ /* 0x000fe400078efe3d */
[----:B------:R-:W-:-:S02]  /*11690*/  LEA R116, P0, R63, c[0x0][0x188], 0x5 ;  /* 0x000062003f747a11 */ /* 0x000fc400078028ff */
[----:B------:R-:W-:Y:S02]  /*116a0*/  SHF.R.U32.HI R113, RZ, 0x1d, R63 ;  /* 0x0000001dff717819 */ /* 0x000fe4000001163f */
[----:B------:R-:W-:Y:S02]  /*116b0*/  IADD3 R60, P1, R111, c[0x0][0x190], RZ ;  /* 0x000064006f3c7a10 */ /* 0x000fe40007f3e0ff */
        /* <DEDUP_REMOVED lines=27> */
.L_x_13318:
[----:B------:R-:W-:Y:S05]  /*11870*/  BSYNC B1 ;  /* 0x0000000000017941 */ /* 0x000fea0003800000 */
.L_x_13317:
        /* <DEDUP_REMOVED lines=31> */
.L_x_13457:
        /* <DEDUP_REMOVED lines=70> */
.L_x_13458:
        /* <DEDUP_REMOVED lines=24> */
[--C-:B0-----:R-:W-:Y:S02]  /*12050*/  FADD.FTZ R114, R39, -R116.reuse ;  /* 0x8000007427727221 */ /* 0x101fe40000010000 */
[--C-:B------:R-:W-:Y:S02]  /*12060*/  FADD.FTZ R118, R40, -R116.reuse ;  /* 0x8000007428767221 */ /* 0x100fe40000010000 */
[--C-:B------:R-:W-:Y:S02]  /*12070*/  FADD.FTZ R120, R41, -R116.reuse ;  /* 0x8000007429787221 */ /* 0x100fe40000010000 */
        /* <DEDUP_REMOVED lines=23> */
.L_x_13450:
[----:B------:R-:W-:Y:S05]  /*121f0*/  BSYNC B1 ;  /* 0x0000000000017941 */ /* 0x000fea0003800000 */
.L_x_13449:
        /* <DEDUP_REMOVED lines=35> */
.L_x_13452:
[----:B------:R-:W-:Y:S05]  /*12430*/  BSYNC B1 ;  /* 0x0000000000017941 */ /* 0x000fea0003800000 */
.L_x_13451:
        /* <DEDUP_REMOVED lines=29> */
[----:B------:R-:W-:Y:S01]  /*12610*/  IMAD.MOV.U32 R115, RZ, RZ, 0x10 ;  /* 0x00000010ff737424 */ /* 0x000fe200078e00ff */
[----:B------:R-:W-:-:S02]  /*12620*/  F2FP.PACK_AB R61, R61, R118 ;  /* 0x000000763d3d723e */ /* 0x000fc400000000ff */
[----:B------:R-:W-:Y:S01]  /*12630*/  F2FP.PACK_AB R60, R60, R111 ;  /* 0x0000006f3c3c723e */ /* 0x000fe200000000ff */
[----:B------:R-:W-:-:S05]  /*12640*/  IMAD.WIDE.U32 R114, R96, R115, c[0x0][0x208] ;  /* 0x0000820060727625 */ /* 0x000fca00078e0073 */
[----:B------:R0:W-:Y:S02]  /*12650*/  STG.E.128 [R114.64], R60 ;  /* 0x0000003c72007986 */ /* 0x0001e4000c101d06 */
.L_x_13454:
[----:B------:R-:W-:Y:S05]  /*12660*/  BSYNC B1 ;  /* 0x0000000000017941 */ /* 0x000fea0003800000 */
.L_x_13453:
[----:B01----:R-:W-:-:S04]  /*12670*/  IMAD.MOV.U32 R61, RZ, RZ, 0x4 ;  /* 0x00000004ff3d7424 */ /* 0x003fc800078e00ff */
[----:B------:R-:W-:-:S05]  /*12680*/  IMAD R18, R61, c[0x0][0x160], R18 ;  /* 0x000058003d127a24 */ /* 0x000fca00078e0212 */
[----:B------:R-:W-:-:S13]  /*12690*/  ISETP.GE.AND P0, PT, R18, c[0x0][0x164], PT ;  /* 0x0000590012007a0c */ /* 0x000fda0003f06270 */
[----:B------:R-:W-:Y:S01]  /*126a0*/  @P0 CALL.REL.NOINC `(.L_x_13455) ;  /* 0x0000001000000944 */ /* 0x000fe20003c00000 */
[----:B------:R-:W-:Y:S05]  /*126b0*/  BRA `(.L_x_13456) ;  /* 0xfffee54000007947 */ /* 0x000fea000383ffff */
.L_x_13455:
[----:B------:R-:W-:Y:S05]  /*126c0*/  BSYNC B0 ;  /* 0x0000000000007941 */ /* 0x000fea0003800000 */
.L_x_13054:
[----:B------:R-:W-:Y:S05]  /*126d0*/  EXIT ;  /* 0x000000000000794d */ /* 0x000fea0003800000 */
.L_x_13447:
[----:B------:R-:W-:Y:S01]  /*126e0*/  IMAD.MOV.U32 R62, RZ, RZ, R63 ;  /* 0x000000ffff3e7224 */ /* 0x000fe200078e003f */
[----:B------:R-:W-:Y:S01]  /*126f0*/  MOV R115, 0x1f ;  /* 0x0000001f00737802 */ /* 0x000fe20000000f00 */
[----:B------:R-:W-:Y:S01]  /*12700*/  IMAD.MOV.U32 R111, RZ, RZ, 0x1 ;  /* 0x00000001ff6f7424 */ /* 0x000fe200078e00ff */
[----:B------:R-:W-:Y:S01]  /*12710*/  MOV R60, 0x12740 ;  /* 0x00012740003c7802 */ /* 0x000fe20000000f00 */
[----:B------:R-:W-:Y:S02]  /*12720*/  IMAD.MOV.U32 R116, RZ, RZ, -0x1 ;  /* 0xffffffffff747424 */ /* 0x000fe400078e00ff */
[----:B------:R-:W-:Y:S05]  /*12730*/  CALL.REL.NOINC `($__internal_54_$__cuda_sm70_shflsync_bfly_p) ;  /* 0x000006d000007944 */ /* 0x000fea0003c00000 */
[----:B-1----:R-:W-:Y:S01]  /*12740*/  IMAD.MOV.U32 R60, RZ, RZ, R111 ;  /* 0x000000ffff3c7224 */ /* 0x002fe200078e006f */
[----:B0-----:R-:W-:Y:S05]  /*12750*/  BRA `(.L_x_13457) ;  /* 0xfffff31000007947 */ /* 0x001fea000383ffff */
.L_x_13448:
[----:B------:R-:W-:Y:S01]  /*12760*/  IMAD.MOV.U32 R62, RZ, RZ, R117 ;  /* 0x000000ffff3e7224 */ /* 0x000fe200078e0075 */
[----:B------:R-:W-:Y:S01]  /*12770*/  MOV R60, 0x127c0 ;  /* 0x000127c0003c7802 */ /* 0x000fe20000000f00 */
[----:B------:R-:W-:Y:S02]  /*12780*/  IMAD.MOV.U32 R111, RZ, RZ, 0x2 ;  /* 0x00000002ff6f7424 */ /* 0x000fe400078e00ff */
[----:B------:R-:W-:Y:S02]  /*12790*/  IMAD.MOV.U32 R115, RZ, RZ, 0x1f ;  /* 0x0000001fff737424 */ /* 0x000fe400078e00ff */
[----:B------:R-:W-:-:S02]  /*127a0*/  IMAD.MOV.U32 R116, RZ, RZ, -0x1 ;  /* 0xffffffffff747424 */ /* 0x000fc400078e00ff */
[----:B0-----:R-:W-:Y:S05]  /*127b0*/  CALL.REL.NOINC `($__internal_54_$__cuda_sm70_shflsync_bfly_p) ;  /* 0x0000065000007944 */ /* 0x001fea0003c00000 */
[----:B01----:R-:W-:Y:S01]  /*127c0*/  FADD.FTZ R62, R117, R111 ;  /* 0x0000006f753e7221 */ /* 0x003fe20000010000 */
[----:B------:R-:W-:Y:S01]  /*127d0*/  MOV R60, 0x12820 ;  /* 0x00012820003c7802 */ /* 0x000fe20000000f00 */
[----:B------:R-:W-:-:S02]  /*127e0*/  IMAD.MOV.U32 R111, RZ, RZ, 0x4 ;  /* 0x00000004ff6f7424 */ /* 0x000fc400078e00ff */
[----:B------:R-:W-:Y:S02]  /*127f0*/  IMAD.MOV.U32 R115, RZ, RZ, 0x1f ;  /* 0x0000001fff737424 */ /* 0x000fe400078e00ff */
[----:B------:R-:W-:Y:S02]  /*12800*/  IMAD.MOV.U32 R116, RZ, RZ, -0x1 ;  /* 0xffffffffff747424 */ /* 0x000fe400078e00ff */
[----:B------:R-:W-:Y:S05]  /*12810*/  CALL.REL.NOINC `($__internal_54_$__cuda_sm70_shflsync_bfly_p) ;  /* 0x000005f000007944 */ /* 0x000fea0003c00000 */
[----:B01----:R-:W-:Y:S01]  /*12820*/  FADD.FTZ R62, R62, R111 ;  /* 0x0000006f3e3e7221 */ /* 0x003fe20000010000 */
[----:B------:R-:W-:Y:S01]  /*12830*/  MOV R116, 0xffffffff ;  /* 0xffffffff00747802 */ /* 0x000fe20000000f00 */
[----:B------:R-:W-:Y:S01]  /*12840*/  IMAD.MOV.U32 R111, RZ, RZ, 0x8 ;  /* 0x00000008ff6f7424 */ /* 0x000fe200078e00ff */
[----:B------:R-:W-:Y:S01]  /*12850*/  MOV R60, 0x12880 ;  /* 0x00012880003c7802 */ /* 0x000fe20000000f00 */
[----:B------:R-:W-:Y:S02]  /*12860*/  IMAD.MOV.U32 R115, RZ, RZ, 0x1f ;  /* 0x0000001fff737424 */ /* 0x000fe400078e00ff */
[----:B------:R-:W-:Y:S05]  /*12870*/  CALL.REL.NOINC `($__internal_54_$__cuda_sm70_shflsync_bfly_p) ;  /* 0x0000059000007944 */ /* 0x000fea0003c00000 */
[----:B01----:R-:W-:Y:S01]  /*12880*/  FADD.FTZ R62, R62, R111 ;  /* 0x0000006f3e3e7221 */ /* 0x003fe20000010000 */
[----:B------:R-:W-:Y:S01]  /*12890*/  MOV R60, 0x128e0 ;  /* 0x000128e0003c7802 */ /* 0x000fe20000000f00 */
[----:B------:R-:W-:Y:S02]  /*128a0*/  IMAD.MOV.U32 R111, RZ, RZ, 0x10 ;  /* 0x00000010ff6f7424 */ /* 0x000fe400078e00ff */
[----:B------:R-:W-:-:S02]  /*128b0*/  IMAD.MOV.U32 R115, RZ, RZ, 0x1f ;  /* 0x0000001fff737424 */ /* 0x000fc400078e00ff */
[----:B------:R-:W-:Y:S02]  /*128c0*/  IMAD.MOV.U32 R116, RZ, RZ, -0x1 ;  /* 0xffffffffff747424 */ /* 0x000fe400078e00ff */
[----:B------:R-:W-:Y:S05]  /*128d0*/  CALL.REL.NOINC `($__internal_54_$__cuda_sm70_shflsync_bfly_p) ;  /* 0x0000053000007944 */ /* 0x000fea0003c00000 */
[----:B-1----:R-:W-:Y:S01]  /*128e0*/  FADD.FTZ R111, R62, R111 ;  /* 0x0000006f3e6f7221 */ /* 0x002fe20000010000 */
[----:B------:R-:W-:Y:S01]  /*128f0*/  ISETP.NE.AND P3, PT, R23, RZ, PT ;  /* 0x000000ff1700720c */ /* 0x000fe20003f65270 */
[----:B0-----:R-:W-:Y:S02]  /*12900*/  IMAD.MOV.U32 R115, RZ, RZ, 0x1f ;  /* 0x0000001fff737424 */ /* 0x001fe400078e00ff */
        /* <DEDUP_REMOVED lines=22> */
[----:B------:R-:W-:-:S02]  /*12a70*/  FADD.FTZ R60, R45, -R113 ;  /* 0x800000712d3c7221 */ /* 0x000fc40000010000 */
        /* <DEDUP_REMOVED lines=30> */
[----:B------:R-:W-:Y:S05]  /*12c60*/  CALL.REL.NOINC `($__internal_54_$__cuda_sm70_shflsync_bfly_p) ;  /* 0x000001a000007944 */ /* 0x000fea0003c00000 */
[----:B01----:R-:W-:Y:S01]  /*12c70*/  FADD.FTZ R62, R62, R111 ;  /* 0x0000006f3e3e7221 */ /* 0x003fe20000010000 */
[----:B------:R-:W-:Y:S01]  /*12c80*/  MOV R60, 0x12cd0 ;  /* 0x00012cd0003c7802 */ /* 0x000fe20000000f00 */
[----:B------:R-:W-:Y:S02]  /*12c90*/  IMAD.MOV.U32 R111, RZ, RZ, 0x2 ;  /* 0x00000002ff6f7424 */ /* 0x000fe400078e00ff */
[----:B------:R-:W-:Y:S02]  /*12ca0*/  IMAD.MOV.U32 R115, RZ, RZ, 0x1f ;  /* 0x0000001fff737424 */ /* 0x000fe400078e00ff */
[----:B------:R-:W-:Y:S02]  /*12cb0*/  IMAD.MOV.U32 R116, RZ, RZ, -0x1 ;  /* 0xffffffffff747424 */ /* 0x000fe400078e00ff */
[----:B------:R-:W-:Y:S05]  /*12cc0*/  CALL.REL.NOINC `($__internal_54_$__cuda_sm70_shflsync_bfly_p) ;  /* 0x0000014000007944 */ /* 0x000fea0003c00000 */
[----:B0-----:R-:W-:Y:S01]  /*12cd0*/  HFMA2.MMA R115, -RZ, RZ, 0, 1.847743988037109375e-06 ;  /* 0x0000001fff737435 */ /* 0x001fe200000001ff */
[----:B-1----:R-:W-:Y:S01]  /*12ce0*/  FADD.FTZ R62, R62, R111 ;  /* 0x0000006f3e3e7221 */ /* 0x002fe20000010000 */
[----:B------:R-:W-:Y:S01]  /*12cf0*/  MOV R60, 0x12d30 ;  /* 0x00012d30003c7802 */ /* 0x000fe20000000f00 */
[----:B------:R-:W-:-:S02]  /*12d00*/  IMAD.MOV.U32 R111, RZ, RZ, 0x4 ;  /* 0x00000004ff6f7424 */ /* 0x000fc400078e00ff */
[----:B------:R-:W-:Y:S02]  /*12d10*/  IMAD.MOV.U32 R116, RZ, RZ, -0x1 ;  /* 0xffffffffff747424 */ /* 0x000fe400078e00ff */
[----:B------:R-:W-:Y:S05]  /*12d20*/  CALL.REL.NOINC `($__internal_54_$__cuda_sm70_shflsync_bfly_p) ;  /* 0x000000e000007944 */ /* 0x000fea0003c00000 */
[----:B01----:R-:W-:Y:S01]  /*12d30*/  FADD.FTZ R62, R62, R111 ;  /* 0x0000006f3e3e7221 */ /* 0x003fe20000010000 */
[----:B------:R-:W-:Y:S01]  /*12d40*/  MOV R60, 0x12d90 ;  /* 0x00012d90003c7802 */ /* 0x000fe20000000f00 */
[----:B------:R-:W-:Y:S02]  /*12d50*/  IMAD.MOV.U32 R111, RZ, RZ, 0x8 ;  /* 0x00000008ff6f7424 */ /* 0x000fe400078e00ff */
[----:B------:R-:W-:Y:S02]  /*12d60*/  IMAD.MOV.U32 R115, RZ, RZ, 0x1f ;  /* 0x0000001fff737424 */ /* 0x000fe400078e00ff */
[----:B------:R-:W-:Y:S02]  /*12d70*/  IMAD.MOV.U32 R116, RZ, RZ, -0x1 ;  /* 0xffffffffff747424 */ /* 0x000fe400078e00ff */
[----:B------:R-:W-:Y:S05]  /*12d80*/  CALL.REL.NOINC `($__internal_54_$__cuda_sm70_shflsync_bfly_p) ;  /* 0x0000008000007944 */ /* 0x000fea0003c00000 */
[----:B-1----:R-:W-:Y:S01]  /*12d90*/  FADD.FTZ R114, R62, R111 ;  /* 0x0000006f3e727221 */ /* 0x002fe20000010000 */
[----:B------:R-:W-:Y:S01]  /*12da0*/  MOV R60, 0x12e00 ;  /* 0x00012e00003c7802 */ /* 0x000fe20000000f00 */
[----:B------:R-:W-:Y:S02]  /*12db0*/  IMAD.MOV.U32 R111, RZ, RZ, 0x10 ;  /* 0x00000010ff6f7424 */ /* 0x000fe400078e00ff */
[----:B0-----:R-:W-:-:S02]  /*12dc0*/  IMAD.MOV.U32 R115, RZ, RZ, 0x1f ;  /* 0x0000001fff737424 */ /* 0x001fc400078e00ff */
[----:B------:R-:W-:Y:S02]  /*12dd0*/  IMAD.MOV.U32 R116, RZ, RZ, -0x1 ;  /* 0xffffffffff747424 */ /* 0x000fe400078e00ff */
[----:B------:R-:W-:Y:S02]  /*12de0*/  IMAD.MOV.U32 R62, RZ, RZ, R114 ;  /* 0x000000ffff3e7224 */ /* 0x000fe400078e0072 */
[----:B------:R-:W-:Y:S05]  /*12df0*/  CALL.REL.NOINC `($__internal_54_$__cuda_sm70_shflsync_bfly_p) ;  /* 0x0000001000007944 */ /* 0x000fea0003c00000 */
[----:B01----:R-:W-:Y:S05]  /*12e00*/  BRA `(.L_x_13458) ;  /* 0xfffff0c000007947 */ /* 0x003fea000383ffff */
        .weak           $__internal_54_$__cuda_sm70_shflsync_bfly_p
        .type           $__internal_54_$__cuda_sm70_shflsync_bfly_p,@function
        .size           $__internal_54_$__cuda_sm70_shflsync_bfly_p,(.L_x_20070 - $__internal_54_$__cuda_sm70_shflsync_bfly_p)
$__internal_54_$__cuda_sm70_shflsync_bfly_p:
[----:B------:R-:W-:Y:S01]  /*12e10*/  IMAD.MOV.U32 R61, RZ, RZ, 0x0 ;  /* 0x00000000ff3d7424 */ /* 0x000fe200078e00ff */
[----:B------:R-:W-:Y:S04]  /*12e20*/  WARPSYNC R116 ;  /* 0x0000007400007348 */ /* 0x000fe80003800000 */
[----:B------:R0:W1:Y:S01]  /*12e30*/  SHFL.BFLY PT, R111, R62, R111, R115 ;  /* 0x0c00006f3e6f7389 */ /* 0x00006200000e0073 */
[----:B------:R-:W-:Y:S05]  /*12e40*/  RET.REL.NODEC R60 `(_ZN10layer_norm31ln_parallel_residual_fwd_kernelINS_13Kernel_traitsI6__halfS2_fS2_fjLj768ELj1ELj4ELj1ELj16ENS_18Kernel_traits_baseILj768ES2_S2_fS2_fjLj128EEEEELb1ELb1ELb0EEEvNS_9FwdParamsE) ;  /* 0xfffed1b03c007950 */ /* 0x000fea0003c3ffff */
.L_x_13459:
        /* <DEDUP_REMOVED lines=11> */
.L_x_20070:


//--------------------- .text._ZN10layer_norm31ln_parallel_residual_fwd_kernelINS_13Kernel_traitsI6__halfS2_fS2_fjLj768ELj1ELj4ELj1ELj16ENS_18Kernel_traits_baseILj768ES2_S2_fS2_fjLj128EEEEELb1ELb1ELb1EEEvNS_9FwdParamsE --------------------------
	.section	.text._ZN10layer_norm31ln_parallel_residual_fwd_kernelINS_13Kernel_traitsI6__halfS2_fS2_fjLj768ELj1ELj4ELj1ELj16ENS_18Kernel_traits_baseILj768ES2_S2_fS2_fjLj128EEEEELb1ELb1ELb1EEEvNS_9FwdParamsE,"ax",@progbits
	.sectioninfo	@"SHI_REGISTERS=127"
	.align	128
        .global         _ZN10layer_norm31ln_parallel_residual_fwd_kernelINS_13Kernel_traitsI6__halfS2_fS2_fjLj768ELj1ELj4ELj1ELj16ENS_18Kernel_traits_baseILj768ES2_S2_fS2_fjLj128EEEEELb1ELb1ELb1EEEvNS_9FwdParamsE
        .type           _ZN10layer_norm31ln_parallel_residual_fwd_kernelINS_13Kernel_traitsI6__halfS2_fS2_fjLj768ELj1ELj4ELj1ELj16ENS_18Kernel_traits_baseILj768ES2_S2_fS2_fjLj128EEEEELb1ELb1ELb1EEEvNS_9FwdParamsE,@function
        .size           _ZN10layer_norm31ln_parallel_residual_fwd_kernelINS_13Kernel_traitsI6__halfS2_fS2_fjLj768ELj1ELj4ELj1ELj16ENS_18Kernel_traits_baseILj768ES2_S2_fS2_fjLj128EEEEELb1ELb1ELb1EEEvNS_9FwdParamsE,(.L_x_20071 - _ZN10layer_norm31ln_parallel_residual_fwd_kernelINS_13Kernel_traitsI6__halfS2_fS2_fjLj768ELj1ELj4ELj1ELj16ENS_18Kernel_traits_baseILj768ES2_S2_fS2_fjLj128EEEEELb1ELb1ELb1EEEvNS_9FwdParamsE)
        .other          _ZN10layer_norm31ln_parallel_residual_fwd_kernelINS_13Kernel_traitsI6__halfS2_fS2_fjLj768ELj1ELj4ELj1ELj16ENS_18Kernel_traits_baseILj768ES2_S2_fS2_fjLj128EEEEELb1ELb1ELb1EEEvNS_9FwdParamsE,@"STO_CUDA_ENTRY STV_DEFAULT"
_ZN10layer_norm31ln_parallel_residual_fwd_kernelINS_13Kernel_traitsI6__halfS2_fS2_fjLj768ELj1ELj4ELj1ELj16ENS_18Kernel_traits_baseILj768ES2_S2_fS2_fjLj128EEEEELb1ELb1ELb1EEEvNS_9FwdParamsE:
.text._ZN10layer_norm31ln_parallel_residual_fwd_kernelINS_13Kernel_traitsI6__halfS2_fS2_fjLj768ELj1ELj4ELj1ELj16ENS_18Kernel_traits_baseILj768ES2_S2_fS2_fjLj128EEEEELb1ELb1ELb1EEEvNS_9FwdParamsE:
        /* <DEDUP_REMOVED lines=37> */
[----:B------:R-:W-:Y:S01]  /*0250*/  UIADD3 UR15, UR4, 0x78dde6e4, URZ ;  /* 0x78dde6e4040f7890 */ /* 0x000fe2000fffe03f */
[----:B------:R-:W-:Y:S01]  /*0260*/  IMAD.SHL.U32 R3, R77, 0x10, RZ ;  /* 0x000000104d037824 */ /* 0x000fe200078e00ff */
[----:B------:R-:W-:Y:S01]  /*0270*/  LOP3.LUT R4, R9, UR9, R6, 0x96, !PT ;  /* 0x0000000909047c12 */ /* 0x000fe2000f8e9606 */
[----:B------:R-:W-:Y:S01]  /*0280*/  UIADD3 UR16, UR5, -0x126145ec, URZ ;  /* 0xed9eba1405107890 */ /* 0x000fe2000fffe03f */
[----:B------:R-:W-:Y:S01]  /*0290*/  IMAD.WIDE.U32 R6, R7, -0x326172a9, RZ ;  /* 0xcd9e8d5707067825 */ /* 0x000fe200078e00ff */
[----:B------:R-:W-:Y:S01]  /*02a0*/  UIADD3 UR18, UR5, -0x56f99767, URZ ;  /* 0xa906689905127890 */ /* 0x000fe2000fffe03f */
[----:B------:R-:W-:-:S02]  /*02b0*/  LOP3.LUT R25, R3, 0x1f0, RZ, 0xc0, !PT ;  /* 0x000001f003197812 */ /* 0x000fc400078ec0ff */
[----:B------:R-:W-:Y:S01]  /*02c0*/  IMAD.WIDE.U32 R4, R4, -0x2daee0ad, RZ ;  /* 0xd2511f5304047825 */ /* 0x000fe200078e00ff */
[----:B------:R-:W-:-:S04]  /*02d0*/  LOP3.LUT R12, R7, UR11, R8, 0x96, !PT ;  /* 0x0000000b070c7c12 */ /* 0x000fc8000f8e9608 */
[----:B------:R-:W-:Y:S01]  /*02e0*/  LOP3.LUT R14, R5, UR12, R2, 0x96, !PT ;  /* 0x0000000c050e7c12 */ /* 0x000fe2000f8e9602 */
[----:B------:R-:W-:Y:S01]  /*02f0*/  IMAD.WIDE.U32 R12, R12, -0x2daee0ad, RZ ;  /* 0xd2511f530c0c7825 */ /* 0x000fe200078e00ff */
[----:B------:R-:W-:Y:S02]  /*0300*/  UIADD3 UR17, UR4, 0x1715609d, URZ ;  /* 0x1715609d04117890 */ /* 0x000fe4000fffe03f */
[----:B------:R-:W-:Y:S01]  /*0310*/  UIADD3 UR19, UR4, -0x4ab325aa, URZ ;  /* 0xb54cda5604137890 */ /* 0x000fe2000fffe03f */
[----:B------:R-:W-:Y:S01]  /*0320*/  IMAD.WIDE.U32 R14, R14, -0x326172a9, RZ ;  /* 0xcd9e8d570e0e7825 */ /* 0x000fe200078e00ff */
[----:B------:R-:W-:Y:S01]  /*0330*/  LOP3.LUT R18, R13, UR14, R4, 0x96, !PT ;  /* 0x0000000e0d127c12 */ /* 0x000fe2000f8e9604 */
[----:B------:R-:W-:Y:S01]  /*0340*/  UIADD3 UR20, UR5, 0x646e171e, URZ ;  /* 0x646e171e05147890 */ /* 0x000fe2000fffe03f */
[----:B------:R-:W-:Y:S02]  /*0350*/  SHF.R.U32.HI R77, RZ, 0x5, R77 ;  /* 0x00000005ff4d7819 */ /* 0x000fe4000001164d */
[----:B------:R-:W-:Y:S01]  /*0360*/  LOP3.LUT R16, R15, UR13, R6, 0x96, !PT ;  /* 0x0000000d0f107c12 */ /* 0x000fe2000f8e9606 */
[----:B------:R-:W-:Y:S01]  /*0370*/  IMAD.WIDE.U32 R18, R18, -0x326172a9, RZ ;  /* 0xcd9e8d5712127825 */ /* 0x000fe200078e00ff */
[----:B------:R-:W-:-:S03]  /*0380*/  IADD3 R2, P1, R25, c[0x0][0x218], RZ ;  /* 0x0000860019027a10 */ /* 0x000fc60007f3e0ff */
[----:B------:R-:W-:Y:S01]  /*0390*/  IMAD.WIDE.U32 R16, R16, -0x2daee0ad, RZ ;  /* 0xd2511f5310107825 */ /* 0x000fe200078e00ff */
[----:B------:R-:W-:-:S03]  /*03a0*/  LOP3.LUT R13, R19, UR15, R14, 0x96, !PT ;  /* 0x0000000f130d7c12 */ /* 0x000fc6000f8e960e */
[----:B------:R-:W-:Y:S01]  /*03b0*/  IMAD R77, R26, 0x4, R77 ;  /* 0x000000041a4d7824 */ /* 0x000fe200078e024d */
        /* <DEDUP_REMOVED lines=8> */
[----:B------:R-:W-:Y:S01]  /*0440*/  UIADD3 UR22, UR5, 0x1fd5c5a3, URZ ;  /* 0x1fd5c5a305167890 */ /* 0x000fe2000fffe03f */
[----:B------:R-:W-:Y:S01]  /*0450*/  ISETP.GE.AND P1, PT, R77, c[0x0][0x164], PT ;  /* 0x000059004d007a0c */ /* 0x000fe20003f26270 */
[----:B------:R0:W5:Y:S01]  /*0460*/  @P0 LDG.E.128 R8, [R2.64] ;  /* 0x0000000602080981 */ /* 0x000162000c1e1d00 */
[----:B------:R-:W-:Y:S01]  /*0470*/  IMAD.WIDE.U32 R16, R16, -0x2daee0ad, RZ ;  /* 0xd2511f5310107825 */ /* 0x000fe200078e00ff */
[----:B------:R-:W-:Y:S01]  /*0480*/  LOP3.LUT R13, R19, UR19, R14, 0x96, !PT ;  /* 0x00000013130d7c12 */ /* 0x000fe2000f8e960e */
[----:B------:R-:W-:Y:S01]  /*0490*/  UIADD3 UR23, UR4, -0xe443238, URZ ;  /* 0xf1bbcdc804177890 */ /* 0x000fe2000fffe03f */
[----:B------:R0:W5:Y:S02]  /*04a0*/  @P0 LDG.E.128 R4, [R2.64+0x200] ;  /* 0x0002000602040981 */ /* 0x000164000c1e1d00 */
[----:B------:R-:W-:Y:S01]  /*04b0*/  LOP3.LUT R14, R17, UR20, R12, 0x96, !PT ;  /* 0x00000014110e7c12 */ /* 0x000fe2000f8e960c */
[----:B------:R-:W-:Y:S01]  /*04c0*/  IMAD.WIDE.U32 R12, R13, -0x2daee0ad, RZ ;  /* 0xd2511f530d0c7825 */ /* 0x000fe200078e00ff */
[----:B------:R0:W5:Y:S01]  /*04d0*/  @P0 LDG.E.128 R20, [R2.64+0x400] ;  /* 0x0004000602140981 */ /* 0x000162000c1e1d00 */
[----:B------:R-:W-:-:S02]  /*04e0*/  UIADD3 UR24, UR5, -0x24c28bd8, URZ ;  /* 0xdb3d742805187890 */ /* 0x000fc4000fffe03f */
[----:B------:R-:W-:Y:S01]  /*04f0*/  IMAD.WIDE.U32 R14, R14, -0x326172a9, RZ ;  /* 0xcd9e8d570e0e7825 */ /* 0x000fe200078e00ff */
[----:B------:R-:W-:-:S04]  /*0500*/  LOP3.LUT R29, R13, UR22, R16, 0x96, !PT ;  /* 0x000000160d1d7c12 */ /* 0x000fc8000f8e9610 */
[----:B------:R-:W-:Y:S01]  /*0510*/  LOP3.LUT R26, R15, UR21, R18, 0x96, !PT ;  /* 0x000000150f1a7c12 */ /* 0x000fe2000f8e9612 */
[----:B------:R-:W-:Y:S01]  /*0520*/  IMAD.HI.U32 R15, R29, -0x326172a9, RZ ;  /* 0xcd9e8d571d0f7827 */ /* 0x000fe200078e00ff */
[----:B0-----:R-:W-:-:S03]  /*0530*/  IADD3 R2, P2, R25, c[0x0][0x1b0], RZ ;  /* 0x00006c0019027a10 */ /* 0x001fc60007f5e0ff */
        /* <DEDUP_REMOVED lines=8> */
[----:B------:R0:W5:Y:S01]  /*05c0*/  LDG.E.128 R60, [R2.64] ;  /* 0x00000006023c7981 */ /* 0x000162000c1e1d00 */
[----:B------:R-:W-:Y:S01]  /*05d0*/  @!P0 CS2R R4, SRZ ;  /* 0x0000000000048805 */ /* 0x000fe2000001ff00 */
[----:B------:R-:W-:Y:S01]  /*05e0*/  @!P0 CS2R R6, SRZ ;  /* 0x0000000000068805 */ /* 0x000fe2000001ff00 */
[--C-:B------:R-:W-:Y:S01]  /*05f0*/  HADD2.F32 R74, -RZ, R9.reuse.H0_H0 ;  /* 0x20000009ff4a7230 */ /* 0x100fe20000004100 */
[----:B------:R0:W5:Y:S01]  /*0600*/  LDG.E.128 R56, [R2.64+0x200] ;  /* 0x0002000602387981 */ /* 0x000162000c1e1d00 */
[----:B------:R-:W-:Y:S01]  /*0610*/  HADD2.F32 R73, -RZ, R9.H1_H1 ;  /* 0x30000009ff497230 */ /* 0x000fe20000004100 */
[----:B------:R-:W-:Y:S01]  /*0620*/  UIADD3 UR26, UR5, -0x695add53, URZ ;  /* 0x96a522ad051a7890 */ /* 0x000fe2000fffe03f */
[--C-:B------:R-:W-:Y:S01]  /*0630*/  HADD2.F32 R72, -RZ, R10.reuse.H0_H0 ;  /* 0x2000000aff487230 */ /* 0x100fe20000004100 */
[----:B------:R0:W5:Y:S01]  /*0640*/  LDG.E.128 R52, [R2.64+0x400] ;  /* 0x0004000602347981 */ /* 0x000162000c1e1d00 */
[----:B------:R-:W-:Y:S01]  /*0650*/  HADD2.F32 R71, -RZ, R10.H1_H1 ;  /* 0x3000000aff477230 */ /* 0x000fe20000004100 */
[----:B------:R-:W-:Y:S01]  /*0660*/  @!P0 CS2R R22, SRZ ;  /* 0x0000000000168805 */ /* 0x000fe2000001ff00 */
[----:B------:R-:W-:Y:S01]  /*0670*/  UIADD3 UR25, UR4, -0x700cb87f, URZ ;  /* 0x8ff3478104197890 */ /* 0x000fe2000fffe03f */
[--C-:B------:R-:W-:Y:S01]  /*0680*/  HADD2.F32 R10, -RZ, R21.reuse.H0_H0 ;  /* 0x20000015ff0a7230 */ /* 0x100fe20000004100 */
[----:B------:R-:W-:Y:S01]  /*0690*/  IMAD.WIDE.U32 R84, R84, -0x2daee0ad, RZ ;  /* 0xd2511f5354547825 */ /* 0x000fe200078e00ff */
[----:B------:R-:W-:Y:S01]  /*06a0*/  HADD2.F32 R9, -RZ, R21.H1_H1 ;  /* 0x30000015ff097230 */ /* 0x000fe20000004100 */
[----:B------:R-:W-:Y:S01]  /*06b0*/  BSSY B0, `(.L_x_13460) ;  /* 0x00011a5000007945 */ /* 0x000fe20003800000 */
[--C-:B------:R-:W-:Y:S01]  /*06c0*/  HADD2.F32 R76, -RZ, R8.reuse.H0_H0 ;  /* 0x20000008ff4c7230 */ /* 0x100fe20000004100 */
[----:B------:R-:W-:Y:S01]  /*06d0*/  IMAD R21, R29, -0x326172a9, RZ ;  /* 0xcd9e8d571d157824 */ /* 0x000fe200078e02ff */
[----:B------:R-:W-:Y:S01]  /*06e0*/  HADD2.F32 R75, -RZ, R8.H1_H1 ;  /* 0x30000008ff4b7230 */ /* 0x000fe20000004100 */
[----:B0-----:R-:W-:Y:S01]  /*06f0*/  IMAD R3, R26, -0x2daee0ad, RZ ;  /* 0xd2511f531a037824 */ /* 0x001fe200078e02ff */
[--C-:B------:R-:W-:Y:S01]  /*0700*/  HADD2.F32 R70, -RZ, R11.reuse.H0_H0 ;  /* 0x2000000bff467230 */ /* 0x100fe20000004100 */
[----:B------:R-:W-:Y:S01]  /*0710*/  IMAD.HI.U32 R86, R82, -0x326172a9, RZ ;  /* 0xcd9e8d5752567827 */ /* 0x000fe200078e00ff */
[----:B------:R-:W-:Y:S01]  /*0720*/  HADD2.F32 R69, -RZ, R11.H1_H1 ;  /* 0x3000000bff457230 */ /* 0x000fe20000004100 */
[----:B------:R-:W-:Y:S01]  /*0730*/  LOP3.LUT R83, R0, 0x3, RZ, 0xc0, !PT ;  /* 0x0000000300537812 */ /* 0x000fe200078ec0ff */
[--C-:B------:R-:W-:Y:S01]  /*0740*/  HADD2.F32 R68, -RZ, R4.reuse.H0_H0 ;  /* 0x20000004ff447230 */ /* 0x100fe20000004100 */
[----:B------:R-:W-:Y:S01]  /*0750*/  LOP3.LUT R88, R85, UR26, R3, 0x96, !PT ;  /* 0x0000001a55587c12 */ /* 0x000fe2000f8e9603 */
[----:B------:R-:W-:Y:S01]  /*0760*/  HADD2.F32 R19, -RZ, R4.H1_H1 ;  /* 0x30000004ff137230 */ /* 0x000fe20000004100 */
[----:B------:R-:W-:Y:S01]  /*0770*/  LOP3.LUT R86, R86, UR25, R21, 0x96, !PT ;  /* 0x0000001956567c12 */ /* 0x000fe2000f8e9615 */
[--C-:B------:R-:W-:Y:S01]  /*0780*/  HADD2.F32 R18, -RZ, R5.reuse.H0_H0 ;  /* 0x20000005ff127230 */ /* 0x100fe20000004100 */
[----:B------:R-:W-:Y:S01]  /*0790*/  IMAD.MOV.U32 R4, RZ, RZ, R24 ;  /* 0x000000ffff047224 */ /* 0x000fe200078e0018 */
[----:B------:R-:W-:Y:S01]  /*07a0*/  HADD2.F32 R17, -RZ, R5.H1_H1 ;  /* 0x30000005ff117230 */ /* 0x000fe20000004100 */
[----:B------:R-:W-:Y:S01]  /*07b0*/  MOV R3, R28 ;  /* 0x0000001c00037202 */ /* 0x000fe20000000f00 */
[--C-:B------:R-:W-:Y:S01]  /*07c0*/  HADD2.F32 R16, -RZ, R6.reuse.H0_H0 ;  /* 0x20000006ff107230 */ /* 0x100fe20000004100 */
[----:B------:R-:W-:Y:S01]  /*07d0*/  IMAD.MOV.U32 R2, RZ, RZ, R27 ;  /* 0x000000ffff027224 */ /* 0x000fe200078e001b */
        /* <DEDUP_REMOVED lines=9> */
[----:B------:R-:W-:Y:S02]  /*0870*/  HADD2.F32 R7, -RZ, R22.H1_H1 ;  /* 0x30000016ff077230 */ /* 0x000fe40000004100 */
[--C-:B------:R-:W-:Y:S02]  /*0880*/  HADD2.F32 R6, -RZ, R23.reuse.H0_H0 ;  /* 0x20000017ff067230 */ /* 0x100fe40000004100 */
[----:B------:R-:W-:Y:S02]  /*0890*/  HADD2.F32 R5, -RZ, R23.H1_H1 ;  /* 0x30000017ff057230 */ /* 0x000fe40000004100 */
.L_x_13851:
        /* <DEDUP_REMOVED lines=32> */
.L_x_13462:
[----:B------:R-:W-:Y:S02]  /*0aa0*/  IMAD.MOV.U32 R32, RZ, RZ, R82 ;  /* 0x000000ffff207224 */ /* 0x000fe400078e0052 */
.L_x_13463:
[----:B------:R-:W-:Y:S05]  /*0ab0*/  BSYNC B1 ;  /* 0x0000000000017941 */ /* 0x000fea0003800000 */
.L_x_13461:
        /* <DEDUP_REMOVED lines=16> */
.L_x_13467:
[----:B------:R-:W-:Y:S05]  /*0bc0*/  BSYNC B2 ;  /* 0x0000000000027941 */ /* 0x000fea0003800000 */
.L_x_13466:
        /* <DEDUP_REMOVED lines=42> */
.L_x_13465:
[----:B------:R-:W-:Y:S05]  /*0e70*/  BSYNC B1 ;  /* 0x0000000000017941 */ /* 0x000fea0003800000 */
.L_x_13464:
        /* <DEDUP_REMOVED lines=16> */
.L_x_13468:
        /* <DEDUP_REMOVED lines=12> */
.L_x_13471:
[----:B------:R-:W-:Y:S02]  /*1040*/  IMAD.MOV.U32 R31, RZ, RZ, R82 ;  /* 0x000000ffff1f7224 */ /* 0x000fe400078e0052 */
.L_x_13472:
[----:B------:R-:W-:Y:S05]  /*1050*/  BSYNC B1 ;  /* 0x0000000000017941 */ /* 0x000fea0003800000 */
.L_x_13470:
        /* <DEDUP_REMOVED lines=16> */
.L_x_13476:
[----:B------:R-:W-:Y:S05]  /*1160*/  BSYNC B2 ;  /* 0x0000000000027941 */ /* 0x000fea0003800000 */
.L_x_13475:
        /* <DEDUP_REMOVED lines=42> */
.L_x_13474:
[----:B------:R-:W-:Y:S05]  /*1410*/  BSYNC B1 ;  /* 0x0000000000017941 */ /* 0x000fea0003800000 */
.L_x_13473:
        /* <DEDUP_REMOVED lines=9> */
.L_x_13469:
        /* <DEDUP_REMOVED lines=12> */
.L_x_13478:
[----:B------:R-:W-:Y:S02]  /*1570*/  IMAD.MOV.U32 R31, RZ, RZ, R82 ;  /* 0x000000ffff1f7224 */ /* 0x000fe400078e0052 */
.L_x_13479:
[----:B------:R-:W-:Y:S05]  /*1580*/  BSYNC B1 ;  /* 0x0000000000017941 */ /* 0x000fea0003800000 */
.L_x_13477:
        /* <DEDUP_REMOVED lines=16> */
.L_x_13483:
[----:B------:R-:W-:Y:S05]  /*1690*/  BSYNC B2 ;  /* 0x0000000000027941 */ /* 0x000fea0003800000 */
.L_x_13482:
        /* <DEDUP_REMOVED lines=42> */
.L_x_13481:
[----:B------:R-:W-:Y:S05]  /*1940*/  BSYNC B1 ;  /* 0x0000000000017941 */ /* 0x000fea0003800000 */
.L_x_13480:
        /* <DEDUP_REMOVED lines=13> */
.L_x_13484:
        /* <DEDUP_REMOVED lines=12> */
.L_x_13487:
[----:B------:R-:W-:Y:S02]  /*1ae0*/  IMAD.MOV.U32 R20, RZ, RZ, R82 ;  /* 0x000000ffff147224 */ /* 0x000fe400078e0052 */
.L_x_13488:
[----:B------:R-:W-:Y:S05]  /*1af0*/  BSYNC B1 ;  /* 0x0000000000017941 */ /* 0x000fea0003800000 */
.L_x_13486:
        /* <DEDUP_REMOVED lines=16> */
.L_x_13492:
[----:B------:R-:W-:Y:S05]  /*1c00*/  BSYNC B2 ;  /* 0x0000000000027941 */ /* 0x000fea0003800000 */
.L_x_13491:
        /* <DEDUP_REMOVED lines=42> */
.L_x_13490:
[----:B------:R-:W-:Y:S05]  /*1eb0*/  BSYNC B1 ;  /* 0x0000000000017941 */ /* 0x000fea0003800000 */
.L_x_13489:
        /* <DEDUP_REMOVED lines=9> */
.L_x_13485:
        /* <DEDUP_REMOVED lines=12> */
.L_x_13494:
[----:B------:R-:W-:Y:S02]  /*2010*/  IMAD.MOV.U32 R20, RZ, RZ, R82 ;  /* 0x000000ffff147224 */ /* 0x000fe400078e0052 */
.L_x_13495:
[----:B------:R-:W-:Y:S05]  /*2020*/  BSYNC B1 ;  /* 0x0000000000017941 */ /* 0x000fea0003800000 */
.L_x_13493:
        /* <DEDUP_REMOVED lines=16> */
.L_x_13499:
[----:B------:R-:W-:Y:S05]  /*2130*/  BSYNC B2 ;  /* 0x0000000000027941 */ /* 0x000fea0003800000 */
.L_x_13498:
        /* <DEDUP_REMOVED lines=42> */
.L_x_13497:
[----:B------:R-:W-:Y:S05]  /*23e0*/  BSYNC B1 ;  /* 0x0000000000017941 */ /* 0x000fea0003800000 */
.L_x_13496:
        /* <DEDUP_REMOVED lines=13> */
.L_x_13500:
        /* <DEDUP_REMOVED lines=12> */
.L_x_13503:
[----:B------:R-:W-:Y:S02]  /*2580*/  IMAD.MOV.U32 R20, RZ, RZ, R82 ;  /* 0x000000ffff147224 */ /* 0x000fe400078e0052 */
.L_x_13504:
[----:B------:R-:W-:Y:S05]  /*2590*/  BSYNC B1 ;  /* 0x0000000000017941 */ /* 0x000fea0003800000 */
.L_x_13502:
        /* <DEDUP_REMOVED lines=16> */
.L_x_13508:
[----:B------:R-:W-:Y:S05]  /*26a0*/  BSYNC B2 ;  /* 0x0000000000027941 */ /* 0x000fea0003800000 */
.L_x_13507:
        /* <DEDUP_REMOVED lines=42> */
.L_x_13506:
[----:B------:R-:W-:Y:S05]  /*2950*/  BSYNC B1 ;  /* 0x0000000000017941 */ /* 0x000fea0003800000 */
.L_x_13505:
        /* <DEDUP_REMOVED lines=9> */
.L_x_13501:
        /* <DEDUP_REMOVED lines=12> */
.L_x_13510:
[----:B------:R-:W-:Y:S02]  /*2ab0*/  MOV R20, R82 ;  /* 0x0000005200147202 */ /* 0x000fe40000000f00 */
.L_x_13511:
[----:B------:R-:W-:Y:S05]  /*2ac0*/  BSYNC B1 ;  /* 0x0000000000017941 */ /* 0x000fea0003800000 */
.L_x_13509:
        /* <DEDUP_REMOVED lines=16> */
.L_x_13515:
[----:B------:R-:W-:Y:S05]  /*2bd0*/  BSYNC B2 ;  /* 0x0000000000027941 */ /* 0x000fea0003800000 */
.L_x_13514:
        /* <DEDUP_REMOVED lines=42> */
.L_x_13513:
[----:B------:R-:W-:Y:S05]  /*2e80*/  BSYNC B1 ;  /* 0x0000000000017941 */ /* 0x000fea0003800000 */
.L_x_13512:
        /* <DEDUP_REMOVED lines=13> */
.L_x_13516:
        /* <DEDUP_REMOVED lines=12> */
.L_x_13519:
[----:B------:R-:W-:Y:S02]  /*3020*/  IMAD.MOV.U32 R32, RZ, RZ, R82 ;  /* 0x000000ffff207224 */ /* 0x000fe400078e0052 */
.L_x_13520:
[----:B------:R-:W-:Y:S05]  /*3030*/  BSYNC B1 ;  /* 0x0000000000017941 */ /* 0x000fea0003800000 */
.L_x_13518:
        /* <DEDUP_REMOVED lines=16> */
.L_x_13524:
[----:B------:R-:W-:Y:S05]  /*3140*/  BSYNC B2 ;  /* 0x0000000000027941 */ /* 0x000fea0003800000 */
.L_x_13523:
        /* <DEDUP_REMOVED lines=42> */
.L_x_13522:
[----:B------:R-:W-:Y:S05]  /*33f0*/  BSYNC B1 ;  /* 0x0000000000017941 */ /* 0x000fea0003800000 */
.L_x_13521:
        /* <DEDUP_REMOVED lines=9> */
.L_x_13517:
        /* <DEDUP_REMOVED lines=12> */
.L_x_13526:
[----:B------:R-:W-:Y:S02]  /*3550*/  IMAD.MOV.U32 R33, RZ, RZ, R82 ;  /* 0x000000ffff217224 */ /* 0x000fe400078e0052 */
.L_x_13527:
[----:B------:R-:W-:Y:S05]  /*3560*/  BSYNC B1 ;  /* 0x0000000000017941 */ /* 0x000fea0003800000 */
.L_x_13525:
        /* <DEDUP_REMOVED lines=16> */
.L_x_13531:
[----:B------:R-:W-:Y:S05]  /*3670*/  BSYNC B2 ;  /* 0x0000000000027941 */ /* 0x000fea0003800000 */
.L_x_13530:
        /* <DEDUP_REMOVED lines=42> */
.L_x_13529:
[----:B------:R-:W-:Y:S05]  /*3920*/  BSYNC B1 ;  /* 0x0000000000017941 */ /* 0x000fea0003800000 */
.L_x_13528:
        /* <DEDUP_REMOVED lines=12> */
.L_x_13532:
        /* <DEDUP_REMOVED lines=12> */
.L_x_13535:
[----:B------:R-:W-:Y:S02]  /*3ab0*/  MOV R33, R82 ;  /* 0x0000005200217202 */ /* 0x000fe40000000f00 */
.L_x_13536:
[----:B------:R-:W-:Y:S05]  /*3ac0*/  BSYNC B1 ;  /* 0x0000000000017941 */ /* 0x000fea0003800000 */
.L_x_13534:
        /* <DEDUP_REMOVED lines=16> */
.L_x_13540:
[----:B------:R-:W-:Y:S05]  /*3bd0*/  BSYNC B2 ;  /* 0x0000000000027941 */ /* 0x000fea0003800000 */
.L_x_13539:
        /* <DEDUP_REMOVED lines=42> */
.L_x_13538:
[----:B------:R-:W-:Y:S05]  /*3e80*/  BSYNC B1 ;  /* 0x0000000000017941 */ /* 0x000fea0003800000 */
.L_x_13537:
        /* <DEDUP_REMOVED lines=9> */
.L_x_13533:
        /* <DEDUP_REMOVED lines=12> */
.L_x_13542:
[----:B------:R-:W-:Y:S02]  /*3fe0*/  IMAD.MOV.U32 R34, RZ, RZ, R82 ;  /* 0x000000ffff227224 */ /* 0x000fe400078e0052 */
.L_x_13543:
[----:B------:R-:W-:Y:S05]  /*3ff0*/  BSYNC B1 ;  /* 0x0000000000017941 */ /* 0x000fea0003800000 */
.L_x_13541:
        /* <DEDUP_REMOVED lines=16> */
.L_x_13547:
[----:B------:R-:W-:Y:S05]  /*4100*/  BSYNC B2 ;  /* 0x0000000000027941 */ /* 0x000fea0003800000 */
.L_x_13546:
        /* <DEDUP_REMOVED lines=42> */
.L_x_13545:
[----:B------:R-:W-:Y:S05]  /*43b0*/  BSYNC B1 ;  /* 0x0000000000017941 */ /* 0x000fea0003800000 */
.L_x_13544:
        /* <DEDUP_REMOVED lines=12> */
.L_x_13548:
        /* <DEDUP_REMOVED lines=12> */
.L_x_13551:
[----:B------:R-:W-:Y:S02]  /*4540*/  IMAD.MOV.U32 R22, RZ, RZ, R82 ;  /* 0x000000ffff167224 */ /* 0x000fe400078e0052 */
.L_x_13552:
[----:B------:R-:W-:Y:S05]  /*4550*/  BSYNC B1 ;  /* 0x0000000000017941 */ /* 0x000fea0003800000 */
.L_x_13550:
        /* <DEDUP_REMOVED lines=16> */
.L_x_13556:
[----:B------:R-:W-:Y:S05]  /*4660*/  BSYNC B2 ;  /* 0x0000000000027941 */ /* 0x000fea0003800000 */
.L_x_13555:
        /* <DEDUP_REMOVED lines=42> */
.L_x_13554:
[----:B------:R-:W-:Y:S05]  /*4910*/  BSYNC B1 ;  /* 0x0000000000017941 */ /* 0x000fea0003800000 */
.L_x_13553:
        /* <DEDUP_REMOVED lines=9> */
.L_x_13549:
        /* <DEDUP_REMOVED lines=12> */
.L_x_13558:
[----:B------:R-:W-:Y:S02]  /*4a70*/  IMAD.MOV.U32 R22, RZ, RZ, R82 ;  /* 0x000000ffff167224 */ /* 0x000fe400078e0052 */
.L_x_13559:
[----:B------:R-:W-:Y:S05]  /*4a80*/  BSYNC B1 ;  /* 0x0000000000017941 */ /* 0x000fea0003800000 */
.L_x_13557:
        /* <DEDUP_REMOVED lines=16> */
.L_x_13563:
[----:B------:R-:W-:Y:S05]  /*4b90*/  BSYNC B2 ;  /* 0x0000000000027941 */ /* 0x000fea0003800000 */
.L_x_13562:
        /* <DEDUP_REMOVED lines=42> */
.L_x_13561:
[----:B------:R-:W-:Y:S05]  /*4e40*/  BSYNC B1 ;  /* 0x0000000000017941 */ /* 0x000fea0003800000 */
.L_x_13560:
        /* <DEDUP_REMOVED lines=12> */
.L_x_13564:
        /* <DEDUP_REMOVED lines=12> */
.L_x_13567:
[----:B------:R-:W-:Y:S02]  /*4fd0*/  IMAD.MOV.U32 R22, RZ, RZ, R82 ;  /* 0x000000ffff167224 */ /* 0x000fe400078e0052 */
.L_x_13568:
[----:B------:R-:W-:Y:S05]  /*4fe0*/  BSYNC B1 ;  /* 0x0000000000017941 */ /* 0x000fea0003800000 */
.L_x_13566:
        /* <DEDUP_REMOVED lines=16> */
.L_x_13572:
[----:B------:R-:W-:Y:S05]  /*50f0*/  BSYNC B2 ;  /* 0x0000000000027941 */ /* 0x000fea0003800000 */
.L_x_13571:
        /* <DEDUP_REMOVED lines=42> */
.L_x_13570:
[----:B------:R-:W-:Y:S05]  /*53a0*/  BSYNC B1 ;  /* 0x0000000000017941 */ /* 0x000fea0003800000 */
.L_x_13569:
        /* <DEDUP_REMOVED lines=9> */
.L_x_13565:
        /* <DEDUP_REMOVED lines=12> */
.L_x_13574:
[----:B------:R-:W-:Y:S02]  /*5500*/  IMAD.MOV.U32 R22, RZ, RZ, R82 ;  /* 0x000000ffff167224 */ /* 0x000fe400078e0052 */
.L_x_13575:
[----:B------:R-:W-:Y:S05]  /*5510*/  BSYNC B1 ;  /* 0x0000000000017941 */ /* 0x000fea0003800000 */
.L_x_13573:
        /* <DEDUP_REMOVED lines=16> */
.L_x_13579:
[----:B------:R-:W-:Y:S05]  /*5620*/  BSYNC B2 ;  /* 0x0000000000027941 */ /* 0x000fea0003800000 */
.L_x_13578:
        /* <DEDUP_REMOVED lines=42> */
.L_x_13577:
[----:B------:R-:W-:Y:S05]  /*58d0*/  BSYNC B1 ;  /* 0x0000000000017941 */ /* 0x000fea0003800000 */
.L_x_13576:
        /* <DEDUP_REMOVED lines=12> */
.L_x_13580:
        /* <DEDUP_REMOVED lines=12> */
.L_x_13583:
[----:B------:R-:W-:Y:S02]  /*5a60*/  IMAD.MOV.U32 R28, RZ, RZ, R82 ;  /* 0x000000ffff1c7224 */ /* 0x000fe400078e0052 */
.L_x_13584:
[----:B------:R-:W-:Y:S05]  /*5a70*/  BSYNC B1 ;  /* 0x0000000000017941 */ /* 0x000fea0003800000 */
.L_x_13582:
        /* <DEDUP_REMOVED lines=18> */
.L_x_13588:
[----:B------:R-:W-:Y:S05]  /*5ba0*/  BSYNC B2 ;  /* 0x0000000000027941 */ /* 0x000fea0003800000 */
.L_x_13587:
        /* <DEDUP_REMOVED lines=42> */
.L_x_13586:
[----:B------:R-:W-:Y:S05]  /*5e50*/  BSYNC B1 ;  /* 0x0000000000017941 */ /* 0x000fea0003800000 */
.L_x_13585:
        /* <DEDUP_REMOVED lines=9> */
.L_x_13581:
        /* <DEDUP_REMOVED lines=54> */
.L_x_13589:
        /* <DEDUP_REMOVED lines=16> */
.L_x_13591:
[----:B-1----:R-:W-:Y:S02]  /*6350*/  IMAD.MOV.U32 R64, RZ, RZ, R82 ;  /* 0x000000ffff407224 */ /* 0x002fe400078e0052 */
.L_x_13592:
[----:B------:R-:W-:Y:S05]  /*6360*/  BSYNC B1 ;  /* 0x0000000000017941 */ /* 0x000fea0003800000 */
.L_x_13590:
        /* <DEDUP_REMOVED lines=16> */
.L_x_13596:
[----:B------:R-:W-:Y:S05]  /*6470*/  BSYNC B2 ;  /* 0x0000000000027941 */ /* 0x000fea0003800000 */
.L_x_13595:
        /* <DEDUP_REMOVED lines=42> */
.L_x_13594:
[----:B------:R-:W-:Y:S05]  /*6720*/  BSYNC B1 ;  /* 0x0000000000017941 */ /* 0x000fea0003800000 */
.L_x_13593:
        /* <DEDUP_REMOVED lines=13> */
.L_x_13597:
        /* <DEDUP_REMOVED lines=12> */
.L_x_13600:
[----:B------:R-:W-:Y:S02]  /*68c0*/  IMAD.MOV.U32 R29, RZ, RZ, R82 ;  /* 0x000000ffff1d7224 */ /* 0x000fe400078e0052 */
.L_x_13601:
[----:B------:R-:W-:Y:S05]  /*68d0*/  BSYNC B1 ;  /* 0x0000000000017941 */ /* 0x000fea0003800000 */
.L_x_13599:
        /* <DEDUP_REMOVED lines=16> */
.L_x_13605:
[----:B------:R-:W-:Y:S05]  /*69e0*/  BSYNC B2 ;  /* 0x0000000000027941 */ /* 0x000fea0003800000 */
.L_x_13604:
        /* <DEDUP_REMOVED lines=42> */
.L_x_13603:
[----:B------:R-:W-:Y:S05]  /*6c90*/  BSYNC B1 ;  /* 0x0000000000017941 */ /* 0x000fea0003800000 */
.L_x_13602:
        /* <DEDUP_REMOVED lines=9> */
.L_x_13598:
        /* <DEDUP_REMOVED lines=12> */
.L_x_13607:
[----:B------:R-:W-:Y:S02]  /*6df0*/  IMAD.MOV.U32 R66, RZ, RZ, R82 ;  /* 0x000000ffff427224 */ /* 0x000fe400078e0052 */
.L_x_13608:
[----:B------:R-:W-:Y:S05]  /*6e00*/  BSYNC B1 ;  /* 0x0000000000017941 */ /* 0x000fea0003800000 */
.L_x_13606:
        /* <DEDUP_REMOVED lines=16> */
.L_x_13612:
[----:B------:R-:W-:Y:S05]  /*6f10*/  BSYNC B2 ;  /* 0x0000000000027941 */ /* 0x000fea0003800000 */
.L_x_13611:
        /* <DEDUP_REMOVED lines=42> */
.L_x_13610:
[----:B------:R-:W-:Y:S05]  /*71c0*/  BSYNC B1 ;  /* 0x0000000000017941 */ /* 0x000fea0003800000 */
.L_x_13609:
        /* <DEDUP_REMOVED lines=13> */
.L_x_13613:
        /* <DEDUP_REMOVED lines=12> */
.L_x_13616:
[----:B------:R-:W-:Y:S02]  /*7360*/  IMAD.MOV.U32 R20, RZ, RZ, R82 ;  /* 0x000000ffff147224 */ /* 0x000fe400078e0052 */
.L_x_13617:
[----:B------:R-:W-:Y:S05]  /*7370*/  BSYNC B1 ;  /* 0x0000000000017941 */ /* 0x000fea0003800000 */
.L_x_13615:
        /* <DEDUP_REMOVED lines=16> */
.L_x_13621:
[----:B------:R-:W-:Y:S05]  /*7480*/  BSYNC B2 ;  /* 0x0000000000027941 */ /* 0x000fea0003800000 */
.L_x_13620:
        /* <DEDUP_REMOVED lines=42> */
.L_x_13619:
[----:B------:R-:W-:Y:S05]  /*7730*/  BSYNC B1 ;  /* 0x0000000000017941 */ /* 0x000fea0003800000 */
.L_x_13618:
        /* <DEDUP_REMOVED lines=9> */
.L_x_13614:
        /* <DEDUP_REMOVED lines=12> */
.L_x_13623:
[----:B------:R-:W-:Y:S02]  /*7890*/  IMAD.MOV.U32 R20, RZ, RZ, R82 ;  /* 0x000000ffff147224 */ /* 0x000fe400078e0052 */
.L_x_13624:
[----:B------:R-:W-:Y:S05]  /*78a0*/  BSYNC B1 ;  /* 0x0000000000017941 */ /* 0x000fea0003800000 */
.L_x_13622:
        /* <DEDUP_REMOVED lines=16> */
.L_x_13628:
[----:B------:R-:W-:Y:S05]  /*79b0*/  BSYNC B2 ;  /* 0x0000000000027941 */ /* 0x000fea0003800000 */
.L_x_13627:
        /* <DEDUP_REMOVED lines=42> */
.L_x_13626:
[----:B------:R-:W-:Y:S05]  /*7c60*/  BSYNC B1 ;  /* 0x0000000000017941 */ /* 0x000fea0003800000 */
.L_x_13625:
        /* <DEDUP_REMOVED lines=13> */
.L_x_13629:
        /* <DEDUP_REMOVED lines=12> */
.L_x_13632:
[----:B------:R-:W-:Y:S02]  /*7e00*/  IMAD.MOV.U32 R20, RZ, RZ, R82 ;  /* 0x000000ffff147224 */ /* 0x000fe400078e0052 */
.L_x_13633:
[----:B------:R-:W-:Y:S05]  /*7e10*/  BSYNC B1 ;  /* 0x0000000000017941 */ /* 0x000fea0003800000 */
.L_x_13631:
        /* <DEDUP_REMOVED lines=16> */
.L_x_13637:
[----:B------:R-:W-:Y:S05]  /*7f20*/  BSYNC B2 ;  /* 0x0000000000027941 */ /* 0x000fea0003800000 */
.L_x_13636:
        /* <DEDUP_REMOVED lines=42> */
.L_x_13635:
[----:B------:R-:W-:Y:S05]  /*81d0*/  BSYNC B1 ;  /* 0x0000000000017941 */ /* 0x000fea0003800000 */
.L_x_13634:
        /* <DEDUP_REMOVED lines=9> */
.L_x_13630:
        /* <DEDUP_REMOVED lines=12> */
.L_x_13639:
[----:B------:R-:W-:Y:S02]  /*8330*/  IMAD.MOV.U32 R20, RZ, RZ, R82 ;  /* 0x000000ffff147224 */ /* 0x000fe400078e0052 */
.L_x_13640:
[----:B------:R-:W-:Y:S05]  /*8340*/  BSYNC B1 ;  /* 0x0000000000017941 */ /* 0x000fea0003800000 */
.L_x_13638:
        /* <DEDUP_REMOVED lines=16> */
.L_x_13644:
[----:B------:R-:W-:Y:S05]  /*8450*/  BSYNC B2 ;  /* 0x0000000000027941 */ /* 0x000fea0003800000 */
.L_x_13643:
        /* <DEDUP_REMOVED lines=42> */
.L_x_13642:
[----:B------:R-:W-:Y:S05]  /*8700*/  BSYNC B1 ;  /* 0x0000000000017941 */ /* 0x000fea0003800000 */
.L_x_13641:
        /* <DEDUP_REMOVED lines=13> */
.L_x_13645:
        /* <DEDUP_REMOVED lines=12> */
.L_x_13648:
[----:B------:R-:W-:Y:S02]  /*88a0*/  IMAD.MOV.U32 R66, RZ, RZ, R82 ;  /* 0x000000ffff427224 */ /* 0x000fe400078e0052 */
.L_x_13649:
[----:B------:R-:W-:Y:S05]  /*88b0*/  BSYNC B1 ;  /* 0x0000000000017941 */ /* 0x000fea0003800000 */
.L_x_13647:
        /* <DEDUP_REMOVED lines=16> */
.L_x_13653:
[----:B------:R-:W-:Y:S05]  /*89c0*/  BSYNC B2 ;  /* 0x0000000000027941 */ /* 0x000fea0003800000 */
.L_x_13652:
        /* <DEDUP_REMOVED lines=42> */
.L_x_13651:
[----:B------:R-:W-:Y:S05]  /*8c70*/  BSYNC B1 ;  /* 0x0000000000017941 */ /* 0x000fea0003800000 */
.L_x_13650:
        /* <DEDUP_REMOVED lines=9> */
.L_x_13646:
        /* <DEDUP_REMOVED lines=12> */
.L_x_13655:
[----:B------:R-:W-:Y:S02]  /*8dd0*/  IMAD.MOV.U32 R66, RZ, RZ, R82 ;  /* 0x000000ffff427224 */ /* 0x000fe400078e0052 */
.L_x_13656:
[----:B------:R-:W-:Y:S05]  /*8de0*/  BSYNC B1 ;  /* 0x0000000000017941 */ /* 0x000fea0003800000 */
.L_x_13654:
        /* <DEDUP_REMOVED lines=16> */
.L_x_13660:
[----:B------:R-:W-:Y:S05]  /*8ef0*/  BSYNC B2 ;  /* 0x0000000000027941 */ /* 0x000fea0003800000 */
.L_x_13659:
        /* <DEDUP_REMOVED lines=42> */
.L_x_13658:
[----:B------:R-:W-:Y:S05]  /*91a0*/  BSYNC B1 ;  /* 0x0000000000017941 */ /* 0x000fea0003800000 */
.L_x_13657:
        /* <DEDUP_REMOVED lines=12> */
.L_x_13661:
        /* <DEDUP_REMOVED lines=12> */
.L_x_13664:
[----:B------:R-:W-:Y:S02]  /*9330*/  IMAD.MOV.U32 R25, RZ, RZ, R82 ;  /* 0x000000ffff197224 */ /* 0x000fe400078e0052 */
.L_x_13665:
[----:B------:R-:W-:Y:S05]  /*9340*/  BSYNC B1 ;  /* 0x0000000000017941 */ /* 0x000fea0003800000 */
.L_x_13663:
        /* <DEDUP_REMOVED lines=16> */
.L_x_13669:
[----:B------:R-:W-:Y:S05]  /*9450*/  BSYNC B2 ;  /* 0x0000000000027941 */ /* 0x000fea0003800000 */
.L_x_13668:
        /* <DEDUP_REMOVED lines=42> */
.L_x_13667:
[----:B------:R-:W-:Y:S05]  /*9700*/  BSYNC B1 ;  /* 0x0000000000017941 */ /* 0x000fea0003800000 */
.L_x_13666:
        /* <DEDUP_REMOVED lines=9> */
.L_x_13662:
        /* <DEDUP_REMOVED lines=12> */
.L_x_13671:
[----:B------:R-:W-:Y:S02]  /*9860*/  IMAD.MOV.U32 R106, RZ, RZ, R82 ;  /* 0x000000ffff6a7224 */ /* 0x000fe400078e0052 */
.L_x_13672:
[----:B------:R-:W-:Y:S05]  /*9870*/  BSYNC B1 ;  /* 0x0000000000017941 */ /* 0x000fea0003800000 */
.L_x_13670:
        /* <DEDUP_REMOVED lines=16> */
.L_x_13676:
[----:B------:R-:W-:Y:S05]  /*9980*/  BSYNC B2 ;  /* 0x0000000000027941 */ /* 0x000fea0003800000 */
.L_x_13675:
        /* <DEDUP_REMOVED lines=42> */
.L_x_13674:
[----:B------:R-:W-:Y:S05]  /*9c30*/  BSYNC B1 ;  /* 0x0000000000017941 */ /* 0x000fea0003800000 */
.L_x_13673:
        /* <DEDUP_REMOVED lines=12> */
.L_x_13677:
        /* <DEDUP_REMOVED lines=12> */
.L_x_13680:
[----:B------:R-:W-:Y:S02]  /*9dc0*/  IMAD.MOV.U32 R22, RZ, RZ, R82 ;  /* 0x000000ffff167224 */ /* 0x000fe400078e0052 */
.L_x_13681:
[----:B------:R-:W-:Y:S05]  /*9dd0*/  BSYNC B1 ;  /* 0x0000000000017941 */ /* 0x000fea0003800000 */
.L_x_13679:
        /* <DEDUP_REMOVED lines=16> */
.L_x_13685:
[----:B------:R-:W-:Y:S05]  /*9ee0*/  BSYNC B2 ;  /* 0x0000000000027941 */ /* 0x000fea0003800000 */
.L_x_13684:
        /* <DEDUP_REMOVED lines=42> */
.L_x_13683:
[----:B------:R-:W-:Y:S05]  /*a190*/  BSYNC B1 ;  /* 0x0000000000017941 */ /* 0x000fea0003800000 */
.L_x_13682:
        /* <DEDUP_REMOVED lines=9> */
.L_x_13678:
        /* <DEDUP_REMOVED lines=12> */
.L_x_13687:
[----:B------:R-:W-:Y:S02]  /*a2f0*/  IMAD.MOV.U32 R22, RZ, RZ, R82 ;  /* 0x000000ffff167224 */ /* 0x000fe400078e0052 */
.L_x_13688:
[----:B------:R-:W-:Y:S05]  /*a300*/  BSYNC B1 ;  /* 0x0000000000017941 */ /* 0x000fea0003800000 */
.L_x_13686:
        /* <DEDUP_REMOVED lines=16> */
.L_x_13692:
[----:B------:R-:W-:Y:S05]  /*a410*/  BSYNC B2 ;  /* 0x0000000000027941 */ /* 0x000fea0003800000 */
.L_x_13691:
        /* <DEDUP_REMOVED lines=42> */
.L_x_13690:
[----:B------:R-:W-:Y:S05]  /*a6c0*/  BSYNC B1 ;  /* 0x0000000000017941 */ /* 0x000fea0003800000 */
.L_x_13689:
        /* <DEDUP_REMOVED lines=12> */
.L_x_13693:
        /* <DEDUP_REMOVED lines=12> */
.L_x_13696:
[----:B------:R-:W-:Y:S02]  /*a850*/  IMAD.MOV.U32 R22, RZ, RZ, R82 ;  /* 0x000000ffff167224 */ /* 0x000fe400078e0052 */
.L_x_13697:
[----:B------:R-:W-:Y:S05]  /*a860*/  BSYNC B1 ;  /* 0x0000000000017941 */ /* 0x000fea0003800000 */
.L_x_13695:
        /* <DEDUP_REMOVED lines=16> */
.L_x_13701:
[----:B------:R-:W-:Y:S05]  /*a970*/  BSYNC B2 ;  /* 0x0000000000027941 */ /* 0x000fea0003800000 */
.L_x_13700:
        /* <DEDUP_REMOVED lines=42> */
.L_x_13699:
[----:B------:R-:W-:Y:S05]  /*ac20*/  BSYNC B1 ;  /* 0x0000000000017941 */ /* 0x000fea0003800000 */
.L_x_13698:
        /* <DEDUP_REMOVED lines=9> */
.L_x_13694:
        /* <DEDUP_REMOVED lines=12> */
.L_x_13703:
[----:B------:R-:W-:Y:S02]  /*ad80*/  IMAD.MOV.U32 R22, RZ, RZ, R82 ;  /* 0x000000ffff167224 */ /* 0x000fe400078e0052 */
.L_x_13704:
[----:B------:R-:W-:Y:S05]  /*ad90*/  BSYNC B1 ;  /* 0x0000000000017941 */ /* 0x000fea0003800000 */
.L_x_13702:
        /* <DEDUP_REMOVED lines=16> */
.L_x_13708:
[----:B------:R-:W-:Y:S05]  /*aea0*/  BSYNC B2 ;  /* 0x0000000000027941 */ /* 0x000fea0003800000 */
.L_x_13707:
        /* <DEDUP_REMOVED lines=42> */
.L_x_13706:
[----:B------:R-:W-:Y:S05]  /*b150*/  BSYNC B1 ;  /* 0x0000000000017941 */ /* 0x000fea0003800000 */
.L_x_13705:
        /* <DEDUP_REMOVED lines=12> */
.L_x_13709:
        /* <DEDUP_REMOVED lines=12> */
.L_x_13712:
[----:B------:R-:W-:Y:S02]  /*b2e0*/  IMAD.MOV.U32 R106, RZ, RZ, R82 ;  /* 0x000000ffff6a7224 */ /* 0x000fe400078e0052 */
.L_x_13713:
[----:B------:R-:W-:Y:S05]  /*b2f0*/  BSYNC B1 ;  /* 0x0000000000017941 */ /* 0x000fea0003800000 */
.L_x_13711:
        /* <DEDUP_REMOVED lines=18> */
.L_x_13717:
[----:B------:R-:W-:Y:S05]  /*b420*/  BSYNC B2 ;  /* 0x0000000000027941 */ /* 0x000fea0003800000 */
.L_x_13716:
        /* <DEDUP_REMOVED lines=42> */
.L_x_13715:
[----:B------:R-:W-:Y:S05]  /*b6d0*/  BSYNC B1 ;  /* 0x0000000000017941 */ /* 0x000fea0003800000 */
.L_x_13714:
        /* <DEDUP_REMOVED lines=9> */
.L_x_13710:
        /* <DEDUP_REMOVED lines=52> */
.L_x_13718:
        /* <DEDUP_REMOVED lines=16> */
.L_x_13720:
[----:B-1----:R-:W-:Y:S02]  /*bbb0*/  IMAD.MOV.U32 R101, RZ, RZ, R82 ;  /* 0x000000ffff657224 */ /* 0x002fe400078e0052 */
.L_x_13721:
[----:B------:R-:W-:Y:S05]  /*bbc0*/  BSYNC B1 ;  /* 0x0000000000017941 */ /* 0x000fea0003800000 */
.L_x_13719:
        /* <DEDUP_REMOVED lines=16> */
.L_x_13725:
[----:B------:R-:W-:Y:S05]  /*bcd0*/  BSYNC B2 ;  /* 0x0000000000027941 */ /* 0x000fea0003800000 */
.L_x_13724:
        /* <DEDUP_REMOVED lines=42> */
.L_x_13723:
[----:B------:R-:W-:Y:S05]  /*bf80*/  BSYNC B1 ;  /* 0x0000000000017941 */ /* 0x000fea0003800000 */
.L_x_13722:
        /* <DEDUP_REMOVED lines=13> */
.L_x_13726:
        /* <DEDUP_REMOVED lines=12> */
.L_x_13729:
[----:B------:R-:W-:Y:S02]  /*c120*/  MOV R21, R82 ;  /* 0x0000005200157202 */ /* 0x000fe40000000f00 */
.L_x_13730:
[----:B------:R-:W-:Y:S05]  /*c130*/  BSYNC B1 ;  /* 0x0000000000017941 */ /* 0x000fea0003800000 */
.L_x_13728:
        /* <DEDUP_REMOVED lines=16> */
.L_x_13734:
[----:B------:R-:W-:Y:S05]  /*c240*/  BSYNC B2 ;  /* 0x0000000000027941 */ /* 0x000fea0003800000 */
.L_x_13733:
        /* <DEDUP_REMOVED lines=42> */
.L_x_13732:
[----:B------:R-:W-:Y:S05]  /*c4f0*/  BSYNC B1 ;  /* 0x0000000000017941 */ /* 0x000fea0003800000 */
.L_x_13731:
        /* <DEDUP_REMOVED lines=9> */
.L_x_13727:
        /* <DEDUP_REMOVED lines=12> */
.L_x_13736:
[----:B------:R-:W-:Y:S02]  /*c650*/  IMAD.MOV.U32 R102, RZ, RZ, R82 ;  /* 0x000000ffff667224 */ /* 0x000fe400078e0052 */
.L_x_13737:
[----:B------:R-:W-:Y:S05]  /*c660*/  BSYNC B1 ;  /* 0x0000000000017941 */ /* 0x000fea0003800000 */
.L_x_13735:
        /* <DEDUP_REMOVED lines=16> */
.L_x_13741:
[----:B------:R-:W-:Y:S05]  /*c770*/  BSYNC B2 ;  /* 0x0000000000027941 */ /* 0x000fea0003800000 */
.L_x_13740:
        /* <DEDUP_REMOVED lines=42> */
.L_x_13739:
[----:B------:R-:W-:Y:S05]  /*ca20*/  BSYNC B1 ;  /* 0x0000000000017941 */ /* 0x000fea0003800000 */
.L_x_13738:
        /* <DEDUP_REMOVED lines=13> */
.L_x_13742:
        /* <DEDUP_REMOVED lines=12> */
.L_x_13745:
[----:B------:R-:W-:Y:S02]  /*cbc0*/  MOV R64, R82 ;  /* 0x0000005200407202 */ /* 0x000fe40000000f00 */
.L_x_13746:
[----:B------:R-:W-:Y:S05]  /*cbd0*/  BSYNC B1 ;  /* 0x0000000000017941 */ /* 0x000fea0003800000 */
.L_x_13744:
        /* <DEDUP_REMOVED lines=16> */
.L_x_13750:
[----:B------:R-:W-:Y:S05]  /*cce0*/  BSYNC B2 ;  /* 0x0000000000027941 */ /* 0x000fea0003800000 */
.L_x_13749:
        /* <DEDUP_REMOVED lines=42> */
.L_x_13748:
[----:B------:R-:W-:Y:S05]  /*cf90*/  BSYNC B1 ;  /* 0x0000000000017941 */ /* 0x000fea0003800000 */
.L_x_13747:
        /* <DEDUP_REMOVED lines=9> */
.L_x_13743:
        /* <DEDUP_REMOVED lines=12> */
.L_x_13752:
[----:B------:R-:W-:Y:S02]  /*d0f0*/  IMAD.MOV.U32 R64, RZ, RZ, R82 ;  /* 0x000000ffff407224 */ /* 0x000fe400078e0052 */
.L_x_13753:
[----:B------:R-:W-:Y:S05]  /*d100*/  BSYNC B1 ;  /* 0x0000000000017941 */ /* 0x000fea0003800000 */
.L_x_13751:
        /* <DEDUP_REMOVED lines=16> */
.L_x_13757:
[----:B------:R-:W-:Y:S05]  /*d210*/  BSYNC B2 ;  /* 0x0000000000027941 */ /* 0x000fea0003800000 */
.L_x_13756:
        /* <DEDUP_REMOVED lines=42> */
.L_x_13755:
[----:B------:R-:W-:Y:S05]  /*d4c0*/  BSYNC B1 ;  /* 0x0000000000017941 */ /* 0x000fea0003800000 */
.L_x_13754:
        /* <DEDUP_REMOVED lines=13> */
.L_x_13758:
        /* <DEDUP_REMOVED lines=12> */
.L_x_13761:
[----:B------:R-:W-:Y:S02]  /*d660*/  MOV R23, R82 ;  /* 0x0000005200177202 */ /* 0x000fe40000000f00 */
.L_x_13762:
[----:B------:R-:W-:Y:S05]  /*d670*/  BSYNC B1 ;  /* 0x0000000000017941 */ /* 0x000fea0003800000 */
.L_x_13760:
        /* <DEDUP_REMOVED lines=16> */
.L_x_13766:
[----:B------:R-:W-:Y:S05]  /*d780*/  BSYNC B2 ;  /* 0x0000000000027941 */ /* 0x000fea0003800000 */
.L_x_13765:
        /* <DEDUP_REMOVED lines=42> */
.L_x_13764:
[----:B------:R-:W-:Y:S05]  /*da30*/  BSYNC B1 ;  /* 0x0000000000017941 */ /* 0x000fea0003800000 */
.L_x_13763:
        /* <DEDUP_REMOVED lines=9> */
.L_x_13759:
        /* <DEDUP_REMOVED lines=12> */
.L_x_13768:
[----:B------:R-:W-:Y:S02]  /*db90*/  IMAD.MOV.U32 R64, RZ, RZ, R82 ;  /* 0x000000ffff407224 */ /* 0x000fe400078e0052 */
.L_x_13769:
[----:B------:R-:W-:Y:S05]  /*dba0*/  BSYNC B1 ;  /* 0x0000000000017941 */ /* 0x000fea0003800000 */
.L_x_13767:
        /* <DEDUP_REMOVED lines=16> */
.L_x_13773:
[----:B------:R-:W-:Y:S05]  /*dcb0*/  BSYNC B2 ;  /* 0x0000000000027941 */ /* 0x000fea0003800000 */
.L_x_13772:
        /* <DEDUP_REMOVED lines=42> */
.L_x_13771:
[----:B------:R-:W-:Y:S05]  /*df60*/  BSYNC B1 ;  /* 0x0000000000017941 */ /* 0x000fea0003800000 */
.L_x_13770:
        /* <DEDUP_REMOVED lines=13> */
.L_x_13774:
        /* <DEDUP_REMOVED lines=12> */
.L_x_13777:
[----:B------:R-:W-:Y:S02]  /*e100*/  MOV R105, R82 ;  /* 0x0000005200697202 */ /* 0x000fe40000000f00 */
.L_x_13778:
[----:B------:R-:W-:Y:S05]  /*e110*/  BSYNC B1 ;  /* 0x0000000000017941 */ /* 0x000fea0003800000 */
.L_x_13776:
        /* <DEDUP_REMOVED lines=16> */
.L_x_13782:
[----:B------:R-:W-:Y:S05]  /*e220*/  BSYNC B2 ;  /* 0x0000000000027941 */ /* 0x000fea0003800000 */
.L_x_13781:
        /* <DEDUP_REMOVED lines=42> */
.L_x_13780:
[----:B------:R-:W-:Y:S05]  /*e4d0*/  BSYNC B1 ;  /* 0x0000000000017941 */ /* 0x000fea0003800000 */
.L_x_13779:
        /* <DEDUP_REMOVED lines=9> */
.L_x_13775:
        /* <DEDUP_REMOVED lines=12> */
.L_x_13784:
[----:B------:R-:W-:Y:S02]  /*e630*/  IMAD.MOV.U32 R105, RZ, RZ, R82 ;  /* 0x000000ffff697224 */ /* 0x000fe400078e0052 */
.L_x_13785:
[----:B------:R-:W-:Y:S05]  /*e640*/  BSYNC B1 ;  /* 0x0000000000017941 */ /* 0x000fea0003800000 */
.L_x_13783:
        /* <DEDUP_REMOVED lines=16> */
.L_x_13789:
[----:B------:R-:W-:Y:S05]  /*e750*/  BSYNC B2 ;  /* 0x0000000000027941 */ /* 0x000fea0003800000 */
.L_x_13788:
        /* <DEDUP_REMOVED lines=42> */
.L_x_13787:
[----:B------:R-:W-:Y:S05]  /*ea00*/  BSYNC B1 ;  /* 0x0000000000017941 */ /* 0x000fea0003800000 */
.L_x_13786:
        /* <DEDUP_REMOVED lines=12> */
.L_x_13790:
        /* <DEDUP_REMOVED lines=12> */
.L_x_13793:
[----:B------:R-:W-:Y:S02]  /*eb90*/  MOV R65, R82 ;  /* 0x0000005200417202 */ /* 0x000fe40000000f00 */
.L_x_13794:
[----:B------:R-:W-:Y:S05]  /*eba0*/  BSYNC B1 ;  /* 0x0000000000017941 */ /* 0x000fea0003800000 */
.L_x_13792:
        /* <DEDUP_REMOVED lines=16> */
.L_x_13798:
[----:B------:R-:W-:Y:S05]  /*ecb0*/  BSYNC B2 ;  /* 0x0000000000027941 */ /* 0x000fea0003800000 */
.L_x_13797:
        /* <DEDUP_REMOVED lines=42> */
.L_x_13796:
[----:B------:R-:W-:Y:S05]  /*ef60*/  BSYNC B1 ;  /* 0x0000000000017941 */ /* 0x000fea0003800000 */
.L_x_13795:
        /* <DEDUP_REMOVED lines=9> */
.L_x_13791:
        /* <DEDUP_REMOVED lines=12> */
.L_x_13800:
[----:B------:R-:W-:Y:S02]  /*f0c0*/  IMAD.MOV.U32 R105, RZ, RZ, R82 ;  /* 0x000000ffff697224 */ /* 0x000fe400078e0052 */
.L_x_13801:
[----:B------:R-:W-:Y:S05]  /*f0d0*/  BSYNC B1 ;  /* 0x0000000000017941 */ /* 0x000fea0003800000 */
.L_x_13799:
        /* <DEDUP_REMOVED lines=16> */
.L_x_13805:
[----:B------:R-:W-:Y:S05]  /*f1e0*/  BSYNC B2 ;  /* 0x0000000000027941 */ /* 0x000fea0003800000 */
.L_x_13804:
        /* <DEDUP_REMOVED lines=42> */
.L_x_13803:
[----:B------:R-:W-:Y:S05]  /*f490*/  BSYNC B1 ;  /* 0x0000000000017941 */ /* 0x000fea0003800000 */
.L_x_13802:
        /* <DEDUP_REMOVED lines=12> */
.L_x_13806:
        /* <DEDUP_REMOVED lines=12> */
.L_x_13809:
[----:B------:R-:W-:Y:S02]  /*f620*/  MOV R66, R82 ;  /* 0x0000005200427202 */ /* 0x000fe40000000f00 */
.L_x_13810:
[----:B------:R-:W-:Y:S05]  /*f630*/  BSYNC B1 ;  /* 0x0000000000017941 */ /* 0x000fea0003800000 */
.L_x_13808:
        /* <DEDUP_REMOVED lines=16> */
.L_x_13814:
[----:B------:R-:W-:Y:S05]  /*f740*/  BSYNC B2 ;  /* 0x0000000000027941 */ /* 0x000fea0003800000 */
.L_x_13813:
        /* <DEDUP_REMOVED lines=42> */
.L_x_13812:
[----:B------:R-:W-:Y:S05]  /*f9f0*/  BSYNC B1 ;  /* 0x0000000000017941 */ /* 0x000fea0003800000 */
.L_x_13811:
        /* <DEDUP_REMOVED lines=9> */
.L_x_13807:
        /* <DEDUP_REMOVED lines=12> */
.L_x_13816:
[----:B------:R-:W-:Y:S02]  /*fb50*/  IMAD.MOV.U32 R105, RZ, RZ, R82 ;  /* 0x000000ffff697224 */ /* 0x000fe400078e0052 */
.L_x_13817:
[----:B------:R-:W-:Y:S05]  /*fb60*/  BSYNC B1 ;  /* 0x0000000000017941 */ /* 0x000fea0003800000 */
.L_x_13815:
        /* <DEDUP_REMOVED lines=16> */
.L_x_13821:
[----:B------:R-:W-:Y:S05]  /*fc70*/  BSYNC B2 ;  /* 0x0000000000027941 */ /* 0x000fea0003800000 */
.L_x_13820:
        /* <DEDUP_REMOVED lines=42> */
.L_x_13819:
[----:B------:R-:W-:Y:S05]  /*ff20*/  BSYNC B1 ;  /* 0x0000000000017941 */ /* 0x000fea0003800000 */
.L_x_13818:
        /* <DEDUP_REMOVED lines=12> */
.L_x_13822:
        /* <DEDUP_REMOVED lines=12> */
.L_x_13825:
[----:B------:R-:W-:Y:S02]  /*100b0*/  MOV R105, R82 ;  /* 0x0000005200697202 */ /* 0x000fe40000000f00 */
.L_x_13826:
[----:B------:R-:W-:Y:S05]  /*100c0*/  BSYNC B1 ;  /* 0x0000000000017941 */ /* 0x000fea0003800000 */
.L_x_13824:
        /* <DEDUP_REMOVED lines=16> */
.L_x_13830:
[----:B------:R-:W-:Y:S05]  /*101d0*/  BSYNC B2 ;  /* 0x0000000000027941 */ /* 0x000fea0003800000 */
.L_x_13829:
        /* <DEDUP_REMOVED lines=42> */
.L_x_13828:
[----:B------:R-:W-:Y:S05]  /*10480*/  BSYNC B1 ;  /* 0x0000000000017941 */ /* 0x000fea0003800000 */
.L_x_13827:
        /* <DEDUP_REMOVED lines=9> */
.L_x_13823:
        /* <DEDUP_REMOVED lines=12> */
.L_x_13832:
[----:B------:R-:W-:Y:S02]  /*105e0*/  IMAD.MOV.U32 R105, RZ, RZ, R82 ;  /* 0x000000ffff697224 */ /* 0x000fe400078e0052 */
.L_x_13833:
[----:B------:R-:W-:Y:S05]  /*105f0*/  BSYNC B1 ;  /* 0x0000000000017941 */ /* 0x000fea0003800000 */
.L_x_13831:
        /* <DEDUP_REMOVED lines=16> */
.L_x_13837:
[----:B------:R-:W-:Y:S05]  /*10700*/  BSYNC B2 ;  /* 0x0000000000027941 */ /* 0x000fea0003800000 */
.L_x_13836:
        /* <DEDUP_REMOVED lines=42> */
.L_x_13835:
[----:B------:R-:W-:Y:S05]  /*109b0*/  BSYNC B1 ;  /* 0x0000000000017941 */ /* 0x000fea0003800000 */
.L_x_13834:
        /* <DEDUP_REMOVED lines=12> */
.L_x_13838:
        /* <DEDUP_REMOVED lines=12> */
.L_x_13841:
[----:B------:R-:W-:Y:S02]  /*10b40*/  MOV R105, R82 ;  /* 0x0000005200697202 */ /* 0x000fe40000000f00 */
.L_x_13842:
[----:B------:R-:W-:Y:S05]  /*10b50*/  BSYNC B1 ;  /* 0x0000000000017941 */ /* 0x000fea0003800000 */
.L_x_13840:
        /* <DEDUP_REMOVED lines=16> */
.L_x_13846:
[----:B------:R-:W-:Y:S05]  /*10c60*/  BSYNC B2 ;  /* 0x0000000000027941 */ /* 0x000fea0003800000 */
.L_x_13845:
        /* <DEDUP_REMOVED lines=42> */
.L_x_13844:
[----:B------:R-:W-:Y:S05]  /*10f10*/  BSYNC B1 ;  /* 0x0000000000017941 */ /* 0x000fea0003800000 */
.L_x_13843:
        /* <DEDUP_REMOVED lines=9> */
.L_x_13839:
        /* <DEDUP_REMOVED lines=70> */
.L_x_13847:
[----:B0-----:R-:W-:Y:S01]  /*11410*/  FADD.FTZ R89, R106, R67 ;  /* 0x000000436a597221 */ /* 0x001fe20000010000 */
[----:B------:R-:W-:Y:S05]  /*11420*/  BRA.DIV ~URZ, `(.L_x_13848) ;  /* 0x00000cf27f007947 */ /* 0x000fea000b800000 */
[----:B------:R0:W1:Y:S02]  /*11430*/  SHFL.BFLY PT, R85, R89, 0x1, 0x1f ;  /* 0x0c201f0059557f89 */ /* 0x00006400000e0000 */
.L_x_13852:
        /* <DEDUP_REMOVED lines=68> */
.L_x_13853:
        /* <DEDUP_REMOVED lines=14> */
[----:B------:R-:W-:Y:S01]  /*11960*/  FADD.FTZ R106, -R87, R34 ;  /* 0x00000022576a7221 */ /* 0x000fe20000010100 */
[----:B------:R-:W-:Y:S01]  /*11970*/  HADD2.F32 R34, -RZ, R62.H0_H0 ;  /* 0x2000003eff227230 */ /* 0x000fe20000004100 */
[----:B------:R-:W-:-:S04]  /*11980*/  @!P1 IMAD.WIDE R20, R77, R98, c[0x0][0x1a8] ;  /* 0x00006a004d149625 */ /* 0x000fc800078e0262 */
[C---:B0-----:R-:W-:Y:S02]  /*11990*/  FADD.FTZ R96, -R87.reuse, R29 ;  /* 0x0000001d57607221 */ /* 0x041fe40000010100 */
[----:B------:R0:W1:Y:S01]  /*119a0*/  MUFU.RSQ R29, R89 ;  /* 0x00000059001d7308 */ /* 0x0000620000001400 */
[C---:B------:R-:W-:Y:S02]  /*119b0*/  FADD.FTZ R108, -R87.reuse, R35 ;  /* 0x00000023576c7221 */ /* 0x040fe40000010100 */
[C---:B------:R-:W-:Y:S02]  /*119c0*/  FADD.FTZ R112, -R87.reuse, R31 ;  /* 0x0000001f57707221 */ /* 0x040fe40000010100 */
[C---:B------:R-:W-:Y:S02]  /*119d0*/  FADD.FTZ R26, -R87.reuse, R26 ;  /* 0x0000001a571a7221 */ /* 0x040fe40000010100 */
[C---:B------:R-:W-:Y:S02]  /*119e0*/  FADD.FTZ R36, -R87.reuse, R36 ;  /* 0x0000002457247221 */ /* 0x040fe40000010100 */
[C---:B------:R-:W-:Y:S01]  /*119f0*/  FADD.FTZ R100, -R87.reuse, R37 ;  /* 0x0000002557647221 */ /* 0x040fe20000010100 */
[----:B0-----:R-:W-:Y:S01]  /*11a00*/  HADD2.F32 R89, -RZ, R63.H1_H1 ;  /* 0x3000003fff597230 */ /* 0x001fe20000004100 */
[----:B------:R-:W-:-:S02]  /*11a10*/  FADD.FTZ R38, -R87, R38 ;  /* 0x0000002657267221 */ /* 0x000fc40000010100 */
[C---:B------:R-:W-:Y:S02]  /*11a20*/  FADD.FTZ R102, -R87.reuse, R39 ;  /* 0x0000002757667221 */ /* 0x040fe40000010100 */
[C---:B------:R-:W-:Y:S01]  /*11a30*/  FADD.FTZ R104, -R87.reuse, R33 ;  /* 0x0000002157687221 */ /* 0x040fe20000010100 */
[----:B-1----:R0:W-:Y:S01]  /*11a40*/  @!P1 STG.E [R20.64], R29 ;  /* 0x0000001d14009986 */ /* 0x0021e2000c101906 */
        /* <DEDUP_REMOVED lines=10> */
[----:B------:R-:W-:Y:S01]  /*11af0*/  FADD.FTZ R101, -R87, R67 ;  /* 0x0000004357657221 */ /* 0x000fe20000010100 */
[----:B------:R-:W-:Y:S01]  /*11b00*/  HADD2.F32 R87, -RZ, R63.H0_H0 ;  /* 0x2000003fff577230 */ /* 0x000fe20000004100 */
[C---:B------:R-:W-:Y:S01]  /*11b10*/  FMUL.FTZ R37, R29.reuse, R32 ;  /* 0x000000201d257220 */ /* 0x040fe20000410000 */
[----:B------:R-:W-:Y:S01]  /*11b20*/  HADD2.F32 R67, -RZ, R62.H1_H1 ;  /* 0x3000003eff437230 */ /* 0x000fe20000004100 */
[C---:B------:R-:W-:Y:S02]  /*11b30*/  FMUL.FTZ R85, R29.reuse, R106 ;  /* 0x0000006a1d557220 */ /* 0x040fe40000410000 */
[C---:B------:R-:W-:Y:S02]  /*11b40*/  FMUL.FTZ R32, R29.reuse, R108 ;  /* 0x0000006c1d207220 */ /* 0x040fe40000410000 */
[C---:B------:R-:W-:Y:S02]  /*11b50*/  FMUL.FTZ R97, R29.reuse, R26 ;  /* 0x0000001a1d617220 */ /* 0x040fe40000410000 */
[----:B------:R-:W-:-:S02]  /*11b60*/  FMUL.FTZ R35, R29, R36 ;  /* 0x000000241d237220 */ /* 0x000fc40000410000 */
[C---:B0-----:R-:W-:Y:S02]  /*11b70*/  FMUL.FTZ R21, R29.reuse, R28 ;  /* 0x0000001c1d157220 */ /* 0x041fe40000410000 */
[C---:B------:R-:W-:Y:S02]  /*11b80*/  FMUL.FTZ R39, R29.reuse, R24 ;  /* 0x000000181d277220 */ /* 0x040fe40000410000 */
[C---:B------:R-:W-:Y:S02]  /*11b90*/  FMUL.FTZ R25, R29.reuse, R64 ;  /* 0x000000401d197220 */ /* 0x040fe40000410000 */
[C---:B------:R-:W-:Y:S02]  /*11ba0*/  FMUL.FTZ R26, R29.reuse, R31 ;  /* 0x0000001f1d1a7220 */ /* 0x040fe40000410000 */
[C---:B------:R-:W-:Y:S02]  /*11bb0*/  FMUL.FTZ R30, R29.reuse, R100 ;  /* 0x000000641d1e7220 */ /* 0x040fe40000410000 */
[C---:B------:R-:W-:Y:S01]  /*11bc0*/  FMUL.FTZ R65, R29.reuse, R38 ;  /* 0x000000261d417220 */ /* 0x040fe20000410000 */
[----:B------:R-:W-:Y:S01]  /*11bd0*/  HADD2.F32 R38, -RZ, R61.H0_H0 ;  /* 0x2000003dff267230 */ /* 0x000fe20000004100 */
[----:B------:R-:W-:-:S02]  /*11be0*/  FMUL.FTZ R66, R29, R102 ;  /* 0x000000661d427220 */ /* 0x000fc40000410000 */
[C---:B------:R-:W-:Y:S02]  /*11bf0*/  FMUL.FTZ R104, R29.reuse, R104 ;  /* 0x000000681d687220 */ /* 0x040fe40000410000 */
[C---:B------:R-:W-:Y:S01]  /*11c00*/  FMUL.FTZ R20, R29.reuse, R96 ;  /* 0x000000601d147220 */ /* 0x040fe20000410000 */
[----:B------:R-:W-:Y:S01]  /*11c10*/  HADD2.F32 R96, -RZ, R59.H1_H1 ;  /* 0x3000003bff607230 */ /* 0x000fe20000004100 */
        /* <DEDUP_REMOVED lines=10> */
[----:B------:R-:W-:Y:S01]  /*11cc0*/  FFMA.FTZ R29, R85, R87, R70 ;  /* 0x00000057551d7223 */ /* 0x000fe20000010046 */
[----:B------:R-:W-:Y:S01]  /*11cd0*/  HADD2.F32 R87, -RZ, R61.H1_H1 ;  /* 0x3000003dff577230 */ /* 0x000fe20000004100 */
[----:B------:R-:W-:Y:S01]  /*11ce0*/  FFMA.FTZ R32, R32, R89, R69 ;  /* 0x0000005920207223 */ /* 0x000fe20000010045 */
[----:B------:R-:W-:Y:S01]  /*11cf0*/  HADD2.F32 R89, -RZ, R59.H0_H0 ;  /* 0x2000003bff597230 */ /* 0x000fe20000004100 */
[----:B------:R-:W-:Y:S01]  /*11d00*/  FFMA.FTZ R34, R37, R34, R72 ;  /* 0x0000002225227223 */ /* 0x000fe20000010048 */
[--C-:B------:R-:W-:Y:S01]  /*11d10*/  HADD2.F32 R85, -RZ, R60.reuse.H1_H1 ;  /* 0x3000003cff557230 */ /* 0x100fe20000004100 */
[----:B------:R-:W-:Y:S01]  /*11d20*/  FFMA.FTZ R37, R104, R67, R71 ;  /* 0x0000004368257223 */ /* 0x000fe20000010047 */
[----:B------:R-:W-:Y:S01]  /*11d30*/  HADD2.F32 R67, -RZ, R60.H0_H0 ;  /* 0x2000003cff437230 */ /* 0x000fe20000004100 */
[----:B------:R-:W-:Y:S02]  /*11d40*/  FFMA.FTZ R38, R65, R38, R74 ;  /* 0x0000002641267223 */ /* 0x000fe4000001004a */
[----:B------:R-:W-:Y:S01]  /*11d50*/  FFMA.FTZ R65, R66, R87, R73 ;  /* 0x0000005742417223 */ /* 0x000fe20000010049 */
[--C-:B------:R-:W-:Y:S01]  /*11d60*/  HADD2.F32 R87, -RZ, R58.reuse.H0_H0 ;  /* 0x2000003aff577230 */ /* 0x100fe20000004100 */
[----:B------:R-:W-:Y:S01]  /*11d70*/  FFMA.FTZ R66, R97, R89, R14 ;  /* 0x0000005961427223 */ /* 0x000fe2000001000e */
[----:B------:R-:W-:Y:S01]  /*11d80*/  HADD2.F32 R89, -RZ, R58.H1_H1 ;  /* 0x3000003aff597230 */ /* 0x000fe20000004100 */
[----:B------:R-:W-:Y:S01]  /*11d90*/  FFMA.FTZ R30, R30, R85, R75 ;  /* 0x000000551e1e7223 */ /* 0x000fe2000001004b */
[--C-:B------:R-:W-:Y:S01]  /*11da0*/  HADD2.F32 R85, -RZ, R57.reuse.H1_H1 ;  /* 0x30000039ff557230 */ /* 0x100fe20000004100 */
[----:B------:R-:W-:Y:S01]  /*11db0*/  FFMA.FTZ R35, R35, R67, R76 ;  /* 0x0000004323237223 */ /* 0x000fe2000001004c */
[----:B------:R-:W-:Y:S01]  /*11dc0*/  HADD2.F32 R67, -RZ, R57.H0_H0 ;  /* 0x20000039ff437230 */ /* 0x000fe20000004100 */
[----:B------:R-:W-:-:S02]  /*11dd0*/  FFMA.FTZ R97, R116, R96, R13 ;  /* 0x0000006074617223 */ /* 0x000fc4000001000d */
[----:B------:R-:W-:Y:S01]  /*11de0*/  FFMA.FTZ R96, R36, R89, R15 ;  /* 0x0000005924607223 */ /* 0x000fe2000001000f */
[--C-:B------:R-:W-:Y:S01]  /*11df0*/  HADD2.F32 R89, -RZ, R55.reuse.H1_H1 ;  /* 0x30000037ff597230 */ /* 0x100fe20000004100 */
[----:B------:R-:W-:Y:S01]  /*11e00*/  FFMA.FTZ R36, R28, R85, R17 ;  /* 0x000000551c247223 */ /* 0x000fe20000010011 */
[----:B------:R-:W-:Y:S01]  /*11e10*/  HADD2.F32 R28, -RZ, R56.H0_H0 ;  /* 0x20000038ff1c7230 */ /* 0x000fe20000004100 */
        /* <DEDUP_REMOVED lines=15> */
[----:B------:R-:W-:Y:S01]  /*11f10*/  HADD2.F32 R20, -RZ, R52.H0_H0 ;  /* 0x20000034ff147230 */ /* 0x000fe20000004100 */
[----:B------:R-:W-:Y:S01]  /*11f20*/  FFMA.FTZ R85, R22, R21, R11 ;  /* 0x0000001516557223 */ /* 0x000fe2000001000b */
[----:B------:R-:W-:Y:S01]  /*11f30*/  F2FP.PACK_AB R22, R37, R34 ;  /* 0x000000222516723e */ /* 0x000fe200000000ff */
[----:B------:R-:W-:Y:S01]  /*11f40*/  FFMA.FTZ R102, R26, R64, R7 ;  /* 0x000000401a667223 */ /* 0x000fe20000010007 */
[----:B------:R-:W-:Y:S01]  /*11f50*/  F2FP.PACK_AB R25, R36, R67 ;  /* 0x000000432419723e */ /* 0x000fe200000000ff */
[----:B------:R-:W-:Y:S01]  /*11f60*/  FFMA.FTZ R100, R24, R31, R9 ;  /* 0x0000001f18647223 */ /* 0x000fe20000010009 */
[C---:B------:R-:W-:Y:S01]  /*11f70*/  IADD3 R36, R94.reuse, 0x20, RZ ;  /* 0x000000205e247810 */ /* 0x040fe20007ffe0ff */
[----:B------:R-:W-:Y:S01]  /*11f80*/  FFMA.FTZ R64, R27, R20, R12 ;  /* 0x000000141b407223 */ /* 0x000fe2000001000c */
[----:B------:R-:W-:Y:S01]  /*11f90*/  LEA R34, P0, R94, c[0x0][0x208], 0x4 ;  /* 0x000082005e227a11 */ /* 0x000fe200078020ff */
[----:B------:R-:W-:Y:S01]  /*11fa0*/  IMAD.MOV.U32 R37, RZ, RZ, 0x10 ;  /* 0x00000010ff257424 */ /* 0x000fe200078e00ff */
[----:B------:R-:W-:Y:S01]  /*11fb0*/  F2FP.PACK_AB R23, R32, R29 ;  /* 0x0000001d2017723e */ /* 0x000fe200000000ff */
[----:B------:R-:W-:Y:S01]  /*11fc0*/  IMAD R77, R98, c[0x0][0x160], R77 ;  /* 0x00005800624d7a24 */ /* 0x000fe200078e024d */
[----:B------:R-:W-:Y:S01]  /*11fd0*/  LEA R32, P1, R95, c[0x0][0x208], 0x4 ;  /* 0x000082005f207a11 */ /* 0x000fe200078220ff */
[----:B------:R-:W-:Y:S01]  /*11fe0*/  IMAD.WIDE.U32 R36, R36, R37, c[0x0][0x208] ;  /* 0x0000820024247625 */ /* 0x000fe200078e0025 */
[----:B------:R-:W-:-:S02]  /*11ff0*/  F2FP.PACK_AB R20, R30, R35 ;  /* 0x000000231e14723e */ /* 0x000fc400000000ff */
[----:B------:R-:W-:Y:S02]  /*12000*/  F2FP.PACK_AB R21, R65, R38 ;  /* 0x000000264115723e */ /* 0x000fe400000000ff */
[----:B------:R-:W-:Y:S02]  /*12010*/  LEA.HI.X R35, R94, c[0x0][0x20c], RZ, 0x4, P0 ;  /* 0x000083005e237a11 */ /* 0x000fe400000f24ff */
[----:B------:R-:W-:Y:S02]  /*12020*/  F2FP.PACK_AB R27, R97, R66 ;  /* 0x00000042611b723e */ /* 0x000fe400000000ff */
[----:B------:R-:W-:Y:S01]  /*12030*/  F2FP.PACK_AB R26, R96, R39 ;  /* 0x00000027601a723e */ /* 0x000fe200000000ff */
[----:B------:R0:W-:Y:S01]  /*12040*/  STG.E.128 [R34.64], R20 ;  /* 0x0000001422007986 */ /* 0x0001e2000c101d06 */
[----:B------:R-:W-:Y:S02]  /*12050*/  F2FP.PACK_AB R24, R33, R28 ;  /* 0x0000001c2118723e */ /* 0x000fe400000000ff */
[----:B------:R-:W-:-:S02]  /*12060*/  F2FP.PACK_AB R31, R104, R99 ;  /* 0x00000063681f723e */ /* 0x000fc400000000ff */
[----:B------:R-:W-:Y:S01]  /*12070*/  F2FP.PACK_AB R30, R102, R89 ;  /* 0x00000059661e723e */ /* 0x000fe200000000ff */
[----:B------:R0:W-:Y:S01]  /*12080*/  STG.E.128 [R36.64], R24 ;  /* 0x0000001824007986 */ /* 0x0001e2000c101d06 */
[----:B------:R-:W-:Y:S02]  /*12090*/  F2FP.PACK_AB R29, R100, R87 ;  /* 0x00000057641d723e */ /* 0x000fe400000000ff */
[----:B------:R-:W-:Y:S02]  /*120a0*/  LEA.HI.X R33, R95, c[0x0][0x20c], RZ, 0x4, P1 ;  /* 0x000083005f217a11 */ /* 0x000fe400008f24ff */
[----:B------:R-:W-:Y:S02]  /*120b0*/  F2FP.PACK_AB R28, R85, R64 ;  /* 0x00000040551c723e */ /* 0x000fe400000000ff */
[----:B------:R-:W-:-:S03]  /*120c0*/  ISETP.GE.AND P0, PT, R77, c[0x0][0x164], PT ;  /* 0x000059004d007a0c */ /* 0x000fc60003f06270 */
[----:B------:R0:W-:Y:S10]  /*120d0*/  STG.E.128 [R32.64], R28 ;  /* 0x0000001c20007986 */ /* 0x0001f4000c101d06 */
[----:B0-----:R-:W-:Y:S01]  /*120e0*/  @P0 CALL.REL.NOINC `(.L_x_13850) ;  /* 0x0000001000000944 */ /* 0x001fe20003c00000 */
[----:B------:R-:W-:Y:S05]  /*120f0*/  BRA `(.L_x_13851) ;  /* 0xfffee7a000007947 */ /* 0x000fea000383ffff */
.L_x_13850:
[----:B------:R-:W-:Y:S05]  /*12100*/  BSYNC B0 ;  /* 0x0000000000007941 */ /* 0x000fea0003800000 */
.L_x_13460:
[----:B------:R-:W-:Y:S05]  /*12110*/  EXIT ;  /* 0x000000000000794d */ /* 0x000fea0003800000 */
.L_x_13848:
[----:B------:R-:W-:Y:S01]  /*12120*/  IMAD.MOV.U32 R100, RZ, RZ, 0x1 ;  /* 0x00000001ff647424 */ /* 0x000fe200078e00ff */
[----:B------:R-:W-:Y:S01]  /*12130*/  MOV R96, 0x12170 ;  /* 0x0001217000607802 */ /* 0x000fe20000000f00 */
[----:B------:R-:W-:-:S02]  /*12140*/  IMAD.MOV.U32 R87, RZ, RZ, 0x1f ;  /* 0x0000001fff577424 */ /* 0x000fc400078e00ff */
[----:B------:R-:W-:Y:S02]  /*12150*/  IMAD.MOV.U32 R98, RZ, RZ, -0x1 ;  /* 0xffffffffff627424 */ /* 0x000fe400078e00ff */
[----:B------:R-:W-:Y:S05]  /*12160*/  CALL.REL.NOINC `($__internal_55_$__cuda_sm70_shflsync_bfly_p) ;  /* 0x0000069000007944 */ /* 0x000fea0003c00000 */
[----:B-1----:R-:W-:Y:S01]  /*12170*/  MOV R85, R100 ;  /* 0x0000006400557202 */ /* 0x002fe20000000f00 */
[----:B0-----:R-:W-:Y:S05]  /*12180*/  BRA `(.L_x_13852) ;  /* 0xfffff2b000007947 */ /* 0x001fea000383ffff */
.L_x_13849:
[----:B------:R-:W-:Y:S01]  /*12190*/  IMAD.MOV.U32 R100, RZ, RZ, 0x2 ;  /* 0x00000002ff647424 */ /* 0x000fe200078e00ff */
[----:B------:R-:W-:Y:S01]  /*121a0*/  MOV R96, 0x121e0 ;  /* 0x000121e000607802 */ /* 0x000fe20000000f00 */
[----:B------:R-:W-:Y:S02]  /*121b0*/  IMAD.MOV.U32 R87, RZ, RZ, 0x1f ;  /* 0x0000001fff577424 */ /* 0x000fe400078e00ff */
[----:B------:R-:W-:Y:S02]  /*121c0*/  IMAD.MOV.U32 R98, RZ, RZ, -0x1 ;  /* 0xffffffffff627424 */ /* 0x000fe400078e00ff */
[----:B------:R-:W-:Y:S05]  /*121d0*/  CALL.REL.NOINC `($__internal_55_$__cuda_sm70_shflsync_bfly_p) ;  /* 0x0000062000007944 */ /* 0x000fea0003c00000 */
[----:B01----:R-:W-:Y:S01]  /*121e0*/  FADD.FTZ R89, R89, R100 ;  /* 0x0000006459597221 */ /* 0x003fe20000010000 */
[----:B------:R-:W-:Y:S01]  /*121f0*/  MOV R98, 0xffffffff ;  /* 0xffffffff00627802 */ /* 0x000fe20000000f00 */
[----:B------:R-:W-:Y:S01]  /*12200*/  IMAD.MOV.U32 R100, RZ, RZ, 0x4 ;  /* 0x00000004ff647424 */ /* 0x000fe200078e00ff */
[----:B------:R-:W-:Y:S01]  /*12210*/  MOV R96, 0x12240 ;  /* 0x0001224000607802 */ /* 0x000fe20000000f00 */
[----:B------:R-:W-:Y:S02]  /*12220*/  IMAD.MOV.U32 R87, RZ, RZ, 0x1f ;  /* 0x0000001fff577424 */ /* 0x000fe400078e00ff */
[----:B------:R-:W-:Y:S05]  /*12230*/  CALL.REL.NOINC `($__internal_55_$__cuda_sm70_shflsync_bfly_p) ;  /* 0x000005c000007944 */ /* 0x000fea0003c00000 */
[----:B01----:R-:W-:Y:S01]  /*12240*/  FADD.FTZ R89, R89, R100 ;  /* 0x0000006459597221 */ /* 0x003fe20000010000 */
[----:B------:R-:W-:Y:S01]  /*12250*/  MOV R96, 0x122a0 ;  /* 0x000122a000607802 */ /* 0x000fe20000000f00 */
[----:B------:R-:W-:-:S02]  /*12260*/  IMAD.MOV.U32 R100, RZ, RZ, 0x8 ;  /* 0x00000008ff647424 */ /* 0x000fc400078e00ff */
        /* <DEDUP_REMOVED lines=9> */
[----:B-1----:R-:W-:Y:S02]  /*12300*/  FADD.FTZ R85, R89, R100 ;  /* 0x0000006459557221 */ /* 0x002fe40000010000 */
[----:B------:R-:W-:Y:S02]  /*12310*/  IMAD.MOV.U32 R100, RZ, RZ, 0x1 ;  /* 0x00000001ff647424 */ /* 0x000fe400078e00ff */
[----:B------:R-:W-:-:S04]  /*12320*/  FMUL.FTZ R85, R85, c[0x0][0x1e0] ;  /* 0x0000780055557a20 */ /* 0x000fc80000410000 */
[C---:B0-----:R-:W-:Y:S02]  /*12330*/  FADD.FTZ R87, -R85.reuse, R36 ;  /* 0x0000002455577221 */ /* 0x041fe40000010100 */
        /* <DEDUP_REMOVED lines=46> */
[----:B------:R-:W-:-:S02]  /*12620*/  IMAD.MOV.U32 R98, RZ, RZ, -0x1 ;  /* 0xffffffffff627424 */ /* 0x000fc400078e00ff */
[----:B------:R-:W-:Y:S01]  /*12630*/  FFMA.FTZ R89, R96, R96, R87 ;  /* 0x0000006060597223 */ /* 0x000fe20000010057 */
[----:B------:R-:W-:Y:S01]  /*12640*/  MOV R96, 0x12670 ;  /* 0x0001267000607802 */ /* 0x000fe20000000f00 */
[----:B------:R-:W-:Y:S02]  /*12650*/  IMAD.MOV.U32 R87, RZ, RZ, 0x1f ;  /* 0x0000001fff577424 */ /* 0x000fe400078e00ff */
        /* <DEDUP_REMOVED lines=9> */
[----:B------:R-:W-:Y:S02]  /*126f0*/  IMAD.MOV.U32 R100, RZ, RZ, 0x4 ;  /* 0x00000004ff647424 */ /* 0x000fe400078e00ff */
[----:B------:R-:W-:-:S02]  /*12700*/  IMAD.MOV.U32 R87, RZ, RZ, 0x1f ;  /* 0x0000001fff577424 */ /* 0x000fc400078e00ff */
        /* <DEDUP_REMOVED lines=11> */
[----:B------:R-:W-:Y:S02]  /*127c0*/  IMAD.MOV.U32 R87, RZ, RZ, 0x1f ;  /* 0x0000001fff577424 */ /* 0x000fe400078e00ff */
[----:B------:R-:W-:-:S02]  /*127d0*/  IMAD.MOV.U32 R98, RZ, RZ, -0x1 ;  /* 0xffffffffff627424 */ /* 0x000fc400078e00ff */
[----:B------:R-:W-:Y:S05]  /*127e0*/  CALL.REL.NOINC `($__internal_55_$__cuda_sm70_shflsync_bfly_p) ;  /* 0x0000001000007944 */ /* 0x000fea0003c00000 */
[----:B01----:R-:W-:Y:S05]  /*127f0*/  BRA `(.L_x_13853) ;  /* 0xfffff08000007947 */ /* 0x003fea000383ffff */
        .weak           $__internal_55_$__cuda_sm70_shflsync_bfly_p
        .type           $__internal_55_$__cuda_sm70_shflsync_bfly_p,@function
        .size           $__internal_55_$__cuda_sm70_shflsync_bfly_p,(.L_x_20071 - $__internal_55_$__cuda_sm70_shflsync_bfly_p)
$__internal_55_$__cuda_sm70_shflsync_bfly_p:
[----:B------:R-:W-:Y:S01]  /*12800*/  IMAD.MOV.U32 R97, RZ, RZ, 0x0 ;  /* 0x00000000ff617424 */ /* 0x000fe200078e00ff */
[----:B------:R-:W-:Y:S04]  /*12810*/  WARPSYNC R98 ;  /* 0x0000006200007348 */ /* 0x000fe80003800000 */
[----:B------:R0:W1:Y:S01]  /*12820*/  SHFL.BFLY PT, R100, R89, R100, R87 ;  /* 0x0c00006459647389 */ /* 0x00006200000e0057 */
[----:B------:R-:W-:Y:S05]  /*12830*/  RET.REL.NODEC R96 `(_ZN10layer_norm31ln_parallel_residual_fwd_kernelINS_13Kernel_traitsI6__halfS2_fS2_fjLj768ELj1ELj4ELj1ELj16ENS_18Kernel_traits_baseILj768ES2_S2_fS2_fjLj128EEEEELb1ELb1ELb1EEEvNS_9FwdParamsE) ;  /* 0xfffed7c060007950 */ /* 0x000fea0003c3ffff */
.L_x_13854:
        /* <DEDUP_REMOVED lines=12> */
.L_x_20071:


//--------------------- .text._ZN10layer_norm31ln_parallel_residual_fwd_kernelINS_13Kernel_traitsIf6__halffS2_fjLj768ELj1ELj4ELj1ELj16ENS_18Kernel_traits_baseILj768EfS2_fS2_fjLj128EEEEELb0ELb0ELb0EEEvNS_9FwdParamsE --------------------------
	.section	.text._ZN10layer_norm31ln_parallel_residual_fwd_kernelINS_13Kernel_traitsIf6__halffS2_fjLj768ELj1ELj4ELj1ELj16ENS_18Kernel_traits_baseILj768EfS2_fS2_fjLj128EEEEELb0ELb0ELb0EEEvNS_9FwdParamsE,"ax",@progbits
	.sectioninfo	@"SHI_REGISTERS=156"
	.align	128
        .global         _ZN10layer_norm31ln_parallel_residual_fwd_kernelINS_13Kernel_traitsIf6__halffS2_fjLj768ELj1ELj4ELj1ELj16ENS_18Kernel_traits_baseILj768EfS2_fS2_fjLj128EEEEELb0ELb0ELb0EEEvNS_9FwdParamsE
        .type           _ZN10layer_norm31ln_parallel_residual_fwd_kernelINS_13Kernel_traitsIf6__halffS2_fjLj768ELj1ELj4ELj1ELj16ENS_18Kernel_traits_baseILj768EfS2_fS2_fjLj128EEEEELb0ELb0ELb0EEEvNS_9FwdParamsE,@function
        .size           _ZN10layer_norm31ln_parallel_residual_fwd_kernelINS_13Kernel_traitsIf6__halffS2_fjLj768ELj1ELj4ELj1ELj16ENS_18Kernel_traits_baseILj768EfS2_fS2_fjLj128EEEEELb0ELb0ELb0EEEvNS_9FwdParamsE,(.L_x_20072 - _ZN10layer_norm31ln_parallel_residual_fwd_kernelINS_13Kernel_traitsIf6__halffS2_fjLj768ELj1ELj4ELj1ELj16ENS_18Kernel_traits_baseILj768EfS2_fS2_fjLj128EEEEELb0ELb0ELb0EEEvNS_9FwdParamsE)
        .other          _ZN10layer_norm31ln_parallel_residual_fwd_kernelINS_13Kernel_traitsIf6__halffS2_fjLj768ELj1ELj4ELj1ELj16ENS_18Kernel_traits_baseILj768EfS2_fS2_fjLj128EEEEELb0ELb0ELb0EEEvNS_9FwdParamsE,@"STO_CUDA_ENTRY STV_DEFAULT"
_ZN10layer_norm31ln_parallel_residual_fwd_kernelINS_13Kernel_traitsIf6__halffS2_fjLj768ELj1ELj4ELj1ELj16ENS_18Kernel_traits_baseILj768EfS2_fS2_fjLj128EEEEELb0ELb0ELb0EEEvNS_9FwdParamsE:
.text._ZN10layer_norm31ln_parallel_residual_fwd_kernelINS_13Kernel_traitsIf6__halffS2_fjLj768ELj1ELj4ELj1ELj16ENS_18Kernel_traits_baseILj768EfS2_fS2_fjLj128EEEEELb0ELb0ELb0EEEvNS_9FwdParamsE:
        /* <DEDUP_REMOVED lines=49> */
.L_x_13856:
[----:B------:R-:W-:Y:S05]  /*0310*/  BSYNC B0 ;  /* 0x0000000000007941 */ /* 0x000fea0003800000 */
.L_x_13855:
        /* <DEDUP_REMOVED lines=33> */
.L_x_13858:
[----:B------:R-:W-:Y:S05]  /*0530*/  BSYNC B0 ;  /* 0x0000000000007941 */ /* 0x000fea0003800000 */
.L_x_13857:
        /* <DEDUP_REMOVED lines=32> */
.L_x_13860:
[----:B------:R-:W-:Y:S05]  /*0740*/  BSYNC B0 ;  /* 0x0000000000007941 */ /* 0x000fea0003800000 */
.L_x_13859:
[----:B------:R-:W-:Y:S05]  /*0750*/  @P2 EXIT ;  /* 0x000000000000294d */ /* 0x000fea0003800000 */
[----:B0-----:R-:W-:Y:S01]  /*0760*/  MOV R2, R104 ;  /* 0x0000006800027202 */ /* 0x001fe20000000f00 */
[----:B------:R-:W-:-:S03]  /*0770*/  ULDC.U8 UR6, c[0x0][0x1f0] ;  /* 0x00007c0000067ab9 */ /* 0x000fc60000000000 */
.L_x_13924:
        /* <DEDUP_REMOVED lines=30> */
.L_x_13863:
[----:B0----5:R-:W-:-:S05]  /*0960*/  HADD2.F32 R113, -RZ, R100.H0_H0 ;  /* 0x20000064ff717230 */ /* 0x021fca0000004100 */
[----:B------:R-:W-:-:S04]  /*0970*/  FADD.FTZ R112, R113, R112 ;  /* 0x0000007071707221 */ /* 0x000fc80000010000 */
[----:B------:R-:W-:Y:S02]  /*0980*/  @P0 FADD.FTZ R112, R104, R112 ;  /* 0x0000007068700221 */ /* 0x000fe40000010000 */
.L_x_13864:
[----:B------:R-:W-:Y:S01]  /*0990*/  HADD2.F32 R113, -RZ, R116.H1_H1 ;  /* 0x30000074ff717230 */ /* 0x000fe20000004100 */
[----:B------:R-:W-:Y:S05]  /*09a0*/  @P1 BRA `(.L_x_13865) ;  /* 0x0000003000001947 */ /* 0x000fea0003800000 */
[----:B------:R-:W-:Y:S05]  /*09b0*/  @!P0 BRA `(.L_x_13866) ;  /* 0x0000005000008947 */ /* 0x000fea0003800000 */
[----:B-----5:R-:W-:Y:S01]  /*09c0*/  FADD.FTZ R113, R105, R113 ;  /* 0x0000007169717221 */ /* 0x020fe20000010000 */
[----:B------:R-:W-:Y:S05]  /*09d0*/  BRA `(.L_x_13866) ;  /* 0x0000003000007947 */ /* 0x000fea0003800000 */
.L_x_13865:
[----:B-----5:R-:W-:-:S05]  /*09e0*/  HADD2.F32 R114, -RZ, R100.H1_H1 ;  /* 0x30000064ff727230 */ /* 0x020fca0000004100 */
[----:B------:R-:W-:-:S04]  /*09f0*/  FADD.FTZ R113, R114, R113 ;  /* 0x0000007172717221 */ /* 0x000fc80000010000 */
[----:B------:R-:W-:Y:S02]  /*0a00*/  @P0 FADD.FTZ R113, R105, R113 ;  /* 0x0000007169710221 */ /* 0x000fe40000010000 */
.L_x_13866:
[----:B------:R-:W-:Y:S01]  /*0a10*/  HADD2.F32 R114, -RZ, R117.H0_H0 ;  /* 0x20000075ff727230 */ /* 0x000fe20000004100 */
[----:B------:R-:W-:Y:S05]  /*0a20*/  @P1 BRA `(.L_x_13867) ;  /* 0x0000003000001947 */ /* 0x000fea0003800000 */
[----:B------:R-:W-:Y:S05]  /*0a30*/  @!P0 BRA `(.L_x_13868) ;  /* 0x0000005000008947 */ /* 0x000fea0003800000 */
[----:B-----5:R-:W-:Y:S01]  /*0a40*/  FADD.FTZ R114, R106, R114 ;  /* 0x000000726a727221 */ /* 0x020fe20000010000 */
[----:B------:R-:W-:Y:S05]  /*0a50*/  BRA `(.L_x_13868) ;  /* 0x0000003000007947 */ /* 0x000fea0003800000 */
.L_x_13867:
[----:B-----5:R-:W-:-:S05]  /*0a60*/  HADD2.F32 R115, -RZ, R101.H0_H0 ;  /* 0x20000065ff737230 */ /* 0x020fca0000004100 */
[----:B------:R-:W-:-:S04]  /*0a70*/  FADD.FTZ R114, R115, R114 ;  /* 0x0000007273727221 */ /* 0x000fc80000010000 */
[----:B------:R-:W-:Y:S02]  /*0a80*/  @P0 FADD.FTZ R114, R106, R114 ;  /* 0x000000726a720221 */ /* 0x000fe40000010000 */
.L_x_13868:
[----:B------:R-:W-:Y:S01]  /*0a90*/  HADD2.F32 R115, -RZ, R117.H1_H1 ;  /* 0x30000075ff737230 */ /* 0x000fe20000004100 */
[----:B------:R-:W-:Y:S05]  /*0aa0*/  @P1 BRA `(.L_x_13869) ;  /* 0x0000003000001947 */ /* 0x000fea0003800000 */
[----:B------:R-:W-:Y:S05]  /*0ab0*/  @!P0 BRA `(.L_x_13870) ;  /* 0x0000005000008947 */ /* 0x000fea0003800000 */
[----:B-----5:R-:W-:Y:S01]  /*0ac0*/  FADD.FTZ R115, R107, R115 ;  /* 0x000000736b737221 */ /* 0x020fe20000010000 */
[----:B------:R-:W-:Y:S05]  /*0ad0*/  BRA `(.L_x_13870) ;  /* 0x0000003000007947 */ /* 0x000fea0003800000 */
.L_x_13869:
[----:B-----5:R-:W-:-:S05]  /*0ae0*/  HADD2.F32 R116, -RZ, R101.H1_H1 ;  /* 0x30000065ff747230 */ /* 0x020fca0000004100 */
[----:B------:R-:W-:-:S04]  /*0af0*/  FADD.FTZ R115, R116, R115 ;  /* 0x0000007374737221 */ /* 0x000fc80000010000 */
[----:B------:R-:W-:Y:S02]  /*0b00*/  @P0 FADD.FTZ R115, R107, R115 ;  /* 0x000000736b730221 */ /* 0x000fe40000010000 */
.L_x_13870:
[----:B------:R-:W-:Y:S01]  /*0b10*/  HADD2.F32 R116, -RZ, R118.H0_H0 ;  /* 0x20000076ff747230 */ /* 0x000fe20000004100 */
[----:B------:R-:W-:Y:S05]  /*0b20*/  @P1 BRA `(.L_x_13871) ;  /* 0x0000003000001947 */ /* 0x000fea0003800000 */
[----:B------:R-:W-:Y:S05]  /*0b30*/  @!P0 BRA `(.L_x_13872) ;  /* 0x0000005000008947 */ /* 0x000fea0003800000 */
[----:B-----5:R-:W-:Y:S01]  /*0b40*/  FADD.FTZ R116, R108, R116 ;  /* 0x000000746c747221 */ /* 0x020fe20000010000 */
[----:B------:R-:W-:Y:S05]  /*0b50*/  BRA `(.L_x_13872) ;  /* 0x0000003000007947 */ /* 0x000fea0003800000 */
.L_x_13871:
[----:B-----5:R-:W-:-:S05]  /*0b60*/  HADD2.F32 R117, -RZ, R102.H0_H0 ;  /* 0x20000066ff757230 */ /* 0x020fca0000004100 */
[----:B------:R-:W-:-:S04]  /*0b70*/  FADD.FTZ R116, R117, R116 ;  /* 0x0000007475747221 */ /* 0x000fc80000010000 */
[----:B------:R-:W-:Y:S02]  /*0b80*/  @P0 FADD.FTZ R116, R108, R116 ;  /* 0x000000746c740221 */ /* 0x000fe40000010000 */
.L_x_13872:
[----:B------:R-:W-:Y:S01]  /*0b90*/  HADD2.F32 R117, -RZ, R118.H1_H1 ;  /* 0x30000076ff757230 */ /* 0x000fe20000004100 */
[----:B------:R-:W-:Y:S05]  /*0ba0*/  @P1 BRA `(.L_x_13873) ;  /* 0x0000003000001947 */ /* 0x000fea0003800000 */
[----:B------:R-:W-:Y:S05]  /*0bb0*/  @!P0 BRA `(.L_x_13874) ;  /* 0x0000005000008947 */ /* 0x000fea0003800000 */
[----:B-----5:R-:W-:Y:S01]  /*0bc0*/  FADD.FTZ R117, R109, R117 ;  /* 0x000000756d757221 */ /* 0x020fe20000010000 */
[----:B------:R-:W-:Y:S05]  /*0bd0*/  BRA `(.L_x_13874) ;  /* 0x0000003000007947 */ /* 0x000fea0003800000 */
.L_x_13873:
[----:B-----5:R-:W-:-:S05]  /*0be0*/  HADD2.F32 R118, -RZ, R102.H1_H1 ;  /* 0x30000066ff767230 */ /* 0x020fca0000004100 */
[----:B------:R-:W-:-:S04]  /*0bf0*/  FADD.FTZ R117, R118, R117 ;  /* 0x0000007576757221 */ /* 0x000fc80000010000 */
[----:B------:R-:W-:Y:S02]  /*0c00*/  @P0 FADD.FTZ R117, R109, R117 ;  /* 0x000000756d750221 */ /* 0x000fe40000010000 */
.L_x_13874:
[----:B------:R-:W-:Y:S01]  /*0c10*/  HADD2.F32 R118, -RZ, R119.H0_H0 ;  /* 0x20000077ff767230 */ /* 0x000fe20000004100 */
[----:B------:R-:W-:Y:S05]  /*0c20*/  @P1 BRA `(.L_x_13875) ;  /* 0x0000003000001947 */ /* 0x000fea0003800000 */
[----:B------:R-:W-:Y:S05]  /*0c30*/  @!P0 BRA `(.L_x_13876) ;  /* 0x0000005000008947 */ /* 0x000fea0003800000 */
[----:B-----5:R-:W-:Y:S01]  /*0c40*/  FADD.FTZ R118, R110, R118 ;  /* 0x000000766e767221 */ /* 0x020fe20000010000 */
[----:B------:R-:W-:Y:S05]  /*0c50*/  BRA `(.L_x_13876) ;  /* 0x0000003000007947 */ /* 0x000fea0003800000 */
.L_x_13875:
[----:B-----5:R-:W-:-:S05]  /*0c60*/  HADD2.F32 R137, -RZ, R103.H0_H0 ;  /* 0x20000067ff897230 */ /* 0x020fca0000004100 */
[----:B------:R-:W-:-:S04]  /*0c70*/  FADD.FTZ R118, R137, R118 ;  /* 0x0000007689767221 */ /* 0x000fc80000010000 */
[----:B------:R-:W-:Y:S02]  /*0c80*/  @P0 FADD.FTZ R118, R110, R118 ;  /* 0x000000766e760221 */ /* 0x000fe40000010000 */
.L_x_13876:
[----:B------:R-:W-:Y:S01]  /*0c90*/  HADD2.F32 R119, -RZ, R119.H1_H1 ;  /* 0x30000077ff777230 */ /* 0x000fe20000004100 */
[----:B------:R-:W-:Y:S05]  /*0ca0*/  @P1 BRA `(.L_x_13877) ;  /* 0x0000003000001947 */ /* 0x000fea0003800000 */
[----:B------:R-:W-:Y:S05]  /*0cb0*/  @!P0 BRA `(.L_x_13878) ;  /* 0x0000005000008947 */ /* 0x000fea0003800000 */
[----:B-----5:R-:W-:Y:S01]  /*0cc0*/  FADD.FTZ R119, R111, R119 ;  /* 0x000000776f777221 */ /* 0x020fe20000010000 */
[----:B------:R-:W-:Y:S05]  /*0cd0*/  BRA `(.L_x_13878) ;  /* 0x0000003000007947 */ /* 0x000fea0003800000 */
.L_x_13877:
[----:B-----5:R-:W-:-:S05]  /*0ce0*/  HADD2.F32 R138, -RZ, R103.H1_H1 ;  /* 0x30000067ff8a7230 */ /* 0x020fca0000004100 */
[----:B------:R-:W-:-:S04]  /*0cf0*/  FADD.FTZ R119, R138, R119 ;  /* 0x000000778a777221 */ /* 0x000fc80000010000 */
[----:B------:R-:W-:Y:S02]  /*0d00*/  @P0 FADD.FTZ R119, R111, R119 ;  /* 0x000000776f770221 */ /* 0x000fe40000010000 */
.L_x_13878:
[C---:B------:R-:W-:Y:S02]  /*0d10*/  LEA R138, P0, R3.reuse, c[0x0][0x188], 0x5 ;  /* 0x00006200038a7a11 */ /* 0x040fe400078028ff */
[C---:B------:R-:W-:Y:S02]  /*0d20*/  IADD3 R137, R3.reuse, 0x20, RZ ;  /* 0x0000002003897810 */ /* 0x040fe40007ffe0ff */
[----:B------:R-:W-:-:S05]  /*0d30*/  LEA.HI.X R139, R3, c[0x0][0x18c], RZ, 0x5, P0 ;  /* 0x00006300038b7a11 */ /* 0x000fca00000f2cff */
[----:B------:R0:W-:Y:S04]  /*0d40*/  STG.E.128 [R138.64], R112 ;  /* 0x000000708a007986 */ /* 0x0001e8000c101d04 */
[----:B------:R0:W-:Y:S02]  /*0d50*/  STG.E.128 [R138.64+0x10], R116 ;  /* 0x000010748a007986 */ /* 0x0001e4000c101d04 */
.L_x_13862:
[----:B------:R-:W-:Y:S05]  /*0d60*/  BSYNC B0 ;  /* 0x0000000000007941 */ /* 0x000fea0003800000 */
.L_x_13861:
        /* <DEDUP_REMOVED lines=11> */
[----:B0-----:R-:W-:-:S03]  /*0e20*/  @P1 LEA R138, P2, R137, c[0x0][0x178], 0x4 ;  /* 0x00005e00898a1a11 */ /* 0x001fc600078420ff */
        /* <DEDUP_REMOVED lines=11> */
.L_x_13881:
[----:B0----5:R-:W-:-:S05]  /*0ee0*/  HADD2.F32 R121, -RZ, R100.H0_H0 ;  /* 0x20000064ff797230 */ /* 0x021fca0000004100 */
[----:B------:R-:W-:-:S04]  /*0ef0*/  FADD.FTZ R120, R121, R120 ;  /* 0x0000007879787221 */ /* 0x000fc80000010000 */
[----:B------:R-:W-:Y:S02]  /*0f00*/  @P0 FADD.FTZ R120, R104, R120 ;  /* 0x0000007868780221 */ /* 0x000fe40000010000 */
.L_x_13882:
[----:B------:R-:W-:Y:S01]  /*0f10*/  HADD2.F32 R121, -RZ, R124.H1_H1 ;  /* 0x3000007cff797230 */ /* 0x000fe20000004100 */
[----:B------:R-:W-:Y:S05]  /*0f20*/  @P1 BRA `(.L_x_13883) ;  /* 0x0000003000001947 */ /* 0x000fea0003800000 */
[----:B------:R-:W-:Y:S05]  /*0f30*/  @!P0 BRA `(.L_x_13884) ;  /* 0x0000005000008947 */ /* 0x000fea0003800000 */
[----:B-----5:R-:W-:Y:S01]  /*0f40*/  FADD.FTZ R121, R105, R121 ;  /* 0x0000007969797221 */ /* 0x020fe20000010000 */
[----:B------:R-:W-:Y:S05]  /*0f50*/  BRA `(.L_x_13884) ;  /* 0x0000003000007947 */ /* 0x000fea0003800000 */
.L_x_13883:
[----:B-----5:R-:W-:-:S05]  /*0f60*/  HADD2.F32 R122, -RZ, R100.H1_H1 ;  /* 0x30000064ff7a7230 */ /* 0x020fca0000004100 */
[----:B------:R-:W-:-:S04]  /*0f70*/  FADD.FTZ R121, R122, R121 ;  /* 0x000000797a797221 */ /* 0x000fc80000010000 */
[----:B------:R-:W-:Y:S02]  /*0f80*/  @P0 FADD.FTZ R121, R105, R121 ;  /* 0x0000007969790221 */ /* 0x000fe40000010000 */
.L_x_13884:
[----:B------:R-:W-:Y:S01]  /*0f90*/  HADD2.F32 R122, -RZ, R125.H0_H0 ;  /* 0x2000007dff7a7230 */ /* 0x000fe20000004100 */
[----:B------:R-:W-:Y:S05]  /*0fa0*/  @P1 BRA `(.L_x_13885) ;  /* 0x0000003000001947 */ /* 0x000fea0003800000 */
[----:B------:R-:W-:Y:S05]  /*0fb0*/  @!P0 BRA `(.L_x_13886) ;  /* 0x0000005000008947 */ /* 0x000fea0003800000 */
[----:B-----5:R-:W-:Y:S01]  /*0fc0*/  FADD.FTZ R122, R106, R122 ;  /* 0x0000007a6a7a7221 */ /* 0x020fe20000010000 */
[----:B------:R-:W-:Y:S05]  /*0fd0*/  BRA `(.L_x_13886) ;  /* 0x0000003000007947 */ /* 0x000fea0003800000 */
.L_x_13885:
[----:B-----5:R-:W-:-:S05]  /*0fe0*/  HADD2.F32 R123, -RZ, R101.H0_H0 ;  /* 0x20000065ff7b7230 */ /* 0x020fca0000004100 */
[----:B------:R-:W-:-:S04]  /*0ff0*/  FADD.FTZ R122, R123, R122 ;  /* 0x0000007a7b7a7221 */ /* 0x000fc80000010000 */
[----:B------:R-:W-:Y:S02]  /*1000*/  @P0 FADD.FTZ R122, R106, R122 ;  /* 0x0000007a6a7a0221 */ /* 0x000fe40000010000 */
.L_x_13886:
[----:B------:R-:W-:Y:S01]  /*1010*/  HADD2.F32 R123, -RZ, R125.H1_H1 ;  /* 0x3000007dff7b7230 */ /* 0x000fe20000004100 */
[----:B------:R-:W-:Y:S05]  /*1020*/  @P1 BRA `(.L_x_13887) ;  /* 0x0000003000001947 */ /* 0x000fea0003800000 */
[----:B------:R-:W-:Y:S05]  /*1030*/  @!P0 BRA `(.L_x_13888) ;  /* 0x0000005000008947 */ /* 0x000fea0003800000 */
[----:B-----5:R-:W-:Y:S01]  /*1040*/  FADD.FTZ R123, R107, R123 ;  /* 0x0000007b6b7b7221 */ /* 0x020fe20000010000 */
[----:B------:R-:W-:Y:S05]  /*1050*/  BRA `(.L_x_13888) ;  /* 0x0000003000007947 */ /* 0x000fea0003800000 */
.L_x_13887:
[----:B-----5:R-:W-:-:S05]  /*1060*/  HADD2.F32 R124, -RZ, R101.H1_H1 ;  /* 0x30000065ff7c7230 */ /* 0x020fca0000004100 */
[----:B------:R-:W-:-:S04]  /*1070*/  FADD.FTZ R123, R124, R123 ;  /* 0x0000007b7c7b7221 */ /* 0x000fc80000010000 */
[----:B------:R-:W-:Y:S02]  /*1080*/  @P0 FADD.FTZ R123, R107, R123 ;  /* 0x0000007b6b7b0221 */ /* 0x000fe40000010000 */
.L_x_13888:
[----:B------:R-:W-:Y:S01]  /*1090*/  HADD2.F32 R124, -RZ, R126.H0_H0 ;  /* 0x2000007eff7c7230 */ /* 0x000fe20000004100 */
[----:B------:R-:W-:Y:S05]  /*10a0*/  @P1 BRA `(.L_x_13889) ;  /* 0x0000003000001947 */ /* 0x000fea0003800000 */
[----:B------:R-:W-:Y:S05]  /*10b0*/  @!P0 BRA `(.L_x_13890) ;  /* 0x0000005000008947 */ /* 0x000fea0003800000 */
[----:B-----5:R-:W-:Y:S01]  /*10c0*/  FADD.FTZ R124, R108, R124 ;  /* 0x0000007c6c7c7221 */ /* 0x020fe20000010000 */
[----:B------:R-:W-:Y:S05]  /*10d0*/  BRA `(.L_x_13890) ;  /* 0x0000003000007947 */ /* 0x000fea0003800000 */
.L_x_13889:
[----:B-----5:R-:W-:-:S05]  /*10e0*/  HADD2.F32 R125, -RZ, R102.H0_H0 ;  /* 0x20000066ff7d7230 */ /* 0x020fca0000004100 */
[----:B------:R-:W-:-:S04]  /*10f0*/  FADD.FTZ R124, R125, R124 ;  /* 0x0000007c7d7c7221 */ /* 0x000fc80000010000 */
[----:B------:R-:W-:Y:S02]  /*1100*/  @P0 FADD.FTZ R124, R108, R124 ;  /* 0x0000007c6c7c0221 */ /* 0x000fe40000010000 */
.L_x_13890:
[----:B------:R-:W-:Y:S01]  /*1110*/  HADD2.F32 R125, -RZ, R126.H1_H1 ;  /* 0x3000007eff7d7230 */ /* 0x000fe20000004100 */
[----:B------:R-:W-:Y:S05]  /*1120*/  @P1 BRA `(.L_x_13891) ;  /* 0x0000003000001947 */ /* 0x000fea0003800000 */
[----:B------:R-:W-:Y:S05]  /*1130*/  @!P0 BRA `(.L_x_13892) ;  /* 0x0000005000008947 */ /* 0x000fea0003800000 */
[----:B-----5:R-:W-:Y:S01]  /*1140*/  FADD.FTZ R125, R109, R125 ;  /* 0x0000007d6d7d7221 */ /* 0x020fe20000010000 */
[----:B------:R-:W-:Y:S05]  /*1150*/  BRA `(.L_x_13892) ;  /* 0x0000003000007947 */ /* 0x000fea0003800000 */
.L_x_13891:
[----:B-----5:R-:W-:-:S05]  /*1160*/  HADD2.F32 R126, -RZ, R102.H1_H1 ;  /* 0x30000066ff7e7230 */ /* 0x020fca0000004100 */
[----:B------:R-:W-:-:S04]  /*1170*/  FADD.FTZ R125, R126, R125 ;  /* 0x0000007d7e7d7221 */ /* 0x000fc80000010000 */
[----:B------:R-:W-:Y:S02]  /*1180*/  @P0 FADD.FTZ R125, R109, R125 ;  /* 0x0000007d6d7d0221 */ /* 0x000fe40000010000 */
.L_x_13892:
[----:B------:R-:W-:Y:S01]  /*1190*/  HADD2.F32 R126, -RZ, R127.H0_H0 ;  /* 0x2000007fff7e7230 */ /* 0x000fe20000004100 */
[----:B------:R-:W-:Y:S05]  /*11a0*/  @P1 BRA `(.L_x_13893) ;  /* 0x0000003000001947 */ /* 0x000fea0003800000 */
[----:B------:R-:W-:Y:S05]  /*11b0*/  @!P0 BRA `(.L_x_13894) ;  /* 0x0000005000008947 */ /* 0x000fea0003800000 */
[----:B-----5:R-:W-:Y:S01]  /*11c0*/  FADD.FTZ R126, R110, R126 ;  /* 0x0000007e6e7e7221 */ /* 0x020fe20000010000 */
[----:B------:R-:W-:Y:S05]  /*11d0*/  BRA `(.L_x_13894) ;  /* 0x0000003000007947 */ /* 0x000fea0003800000 */
.L_x_13893:
[----:B-----5:R-:W-:-:S05]  /*11e0*/  HADD2.F32 R139, -RZ, R103.H0_H0 ;  /* 0x20000067ff8b7230 */ /* 0x020fca0000004100 */
[----:B------:R-:W-:-:S04]  /*11f0*/  FADD.FTZ R126, R139, R126 ;  /* 0x0000007e8b7e7221 */ /* 0x000fc80000010000 */
[----:B------:R-:W-:Y:S02]  /*1200*/  @P0 FADD.FTZ R126, R110, R126 ;  /* 0x0000007e6e7e0221 */ /* 0x000fe40000010000 */
.L_x_13894:
[----:B------:R-:W-:Y:S01]  /*1210*/  HADD2.F32 R127, -RZ, R127.H1_H1 ;  /* 0x3000007fff7f7230 */ /* 0x000fe20000004100 */
[----:B------:R-:W-:Y:S05]  /*1220*/  @P1 BRA `(.L_x_13895) ;  /* 0x0000003000001947 */ /* 0x000fea0003800000 */
[----:B------:R-:W-:Y:S05]  /*1230*/  @!P0 BRA `(.L_x_13896) ;  /* 0x0000005000008947 */ /* 0x000fea0003800000 */
[----:B-----5:R-:W-:Y:S01]  /*1240*/  FADD.FTZ R127, R111, R127 ;  /* 0x0000007f6f7f7221 */ /* 0x020fe20000010000 */
[----:B------:R-:W-:Y:S05]  /*1250*/  BRA `(.L_x_13896) ;  /* 0x0000003000007947 */ /* 0x000fea0003800000 */
.L_x_13895:
[----:B-----5:R-:W-:-:S05]  /*1260*/  HADD2.F32 R138, -RZ, R103.H1_H1 ;  /* 0x30000067ff8a7230 */ /* 0x020fca0000004100 */
[----:B------:R-:W-:-:S04]  /*1270*/  FADD.FTZ R127, R138, R127 ;  /* 0x0000007f8a7f7221 */ /* 0x000fc80000010000 */
[----:B------:R-:W-:Y:S02]  /*1280*/  @P0 FADD.FTZ R127, R111, R127 ;  /* 0x0000007f6f7f0221 */ /* 0x000fe40000010000 */
.L_x_13896:
[----:B------:R-:W-:-:S04]  /*1290*/  LEA R138, P0, R137, c[0x0][0x188], 0x5 ;  /* 0x00006200898a7a11 */ /* 0x000fc800078028ff */
[C---:B------:R-:W-:Y:S02]  /*12a0*/  LEA.HI.X R139, R137.reuse, c[0x0][0x18c], RZ, 0x5, P0 ;  /* 0x00006300898b7a11 */ /* 0x040fe400000f2cff */
[----:B------:R-:W-:-:S03]  /*12b0*/  IADD3 R137, R137, 0x20, RZ ;  /* 0x0000002089897810 */ /* 0x000fc60007ffe0ff */
[----:B------:R0:W-:Y:S04]  /*12c0*/  STG.E.128 [R138.64], R120 ;  /* 0x000000788a007986 */ /* 0x0001e8000c101d04 */
[----:B------:R0:W-:Y:S02]  /*12d0*/  STG.E.128 [R138.64+0x10], R124 ;  /* 0x0000107c8a007986 */ /* 0x0001e4000c101d04 */
.L_x_13880:
[----:B------:R-:W-:Y:S05]  /*12e0*/  BSYNC B0 ;  /* 0x0000000000007941 */ /* 0x000fea0003800000 */
.L_x_13879:
        /* <DEDUP_REMOVED lines=10> */
[C---:B0-----:R-:W-:Y:S02]  /*1390*/  @P1 LEA R138, P2, R137.reuse, c[0x0][0x178], 0x4 ;  /* 0x00005e00898a1a11 */ /* 0x041fe400078420ff */
        /* <DEDUP_REMOVED lines=12> */
.L_x_13899:
[----:B0----5:R-:W-:-:S05]  /*1460*/  HADD2.F32 R129, -RZ, R100.H0_H0 ;  /* 0x20000064ff817230 */ /* 0x021fca0000004100 */
[----:B------:R-:W-:-:S04]  /*1470*/  FADD.FTZ R128, R129, R128 ;  /* 0x0000008081807221 */ /* 0x000fc80000010000 */
[----:B------:R-:W-:Y:S02]  /*1480*/  @P0 FADD.FTZ R128, R104, R128 ;  /* 0x0000008068800221 */ /* 0x000fe40000010000 */
.L_x_13900:
[----:B------:R-:W-:Y:S01]  /*1490*/  HADD2.F32 R129, -RZ, R132.H1_H1 ;  /* 0x30000084ff817230 */ /* 0x000fe20000004100 */
[----:B------:R-:W-:Y:S05]  /*14a0*/  @P1 BRA `(.L_x_13901) ;  /* 0x0000003000001947 */ /* 0x000fea0003800000 */
[----:B------:R-:W-:Y:S05]  /*14b0*/  @!P0 BRA `(.L_x_13902) ;  /* 0x0000005000008947 */ /* 0x000fea0003800000 */
[----:B-----5:R-:W-:Y:S01]  /*14c0*/  FADD.FTZ R129, R105, R129 ;  /* 0x0000008169817221 */ /* 0x020fe20000010000 */
[----:B------:R-:W-:Y:S05]  /*14d0*/  BRA `(.L_x_13902) ;  /* 0x0000003000007947 */ /* 0x000fea0003800000 */
.L_x_13901:
[----:B-----5:R-:W-:-:S05]  /*14e0*/  HADD2.F32 R130, -RZ, R100.H1_H1 ;  /* 0x30000064ff827230 */ /* 0x020fca0000004100 */
[----:B------:R-:W-:-:S04]  /*14f0*/  FADD.FTZ R129, R130, R129 ;  /* 0x0000008182817221 */ /* 0x000fc80000010000 */
[----:B------:R-:W-:Y:S02]  /*1500*/  @P0 FADD.FTZ R129, R105, R129 ;  /* 0x0000008169810221 */ /* 0x000fe40000010000 */
.L_x_13902:
[----:B------:R-:W-:Y:S01]  /*1510*/  HADD2.F32 R130, -RZ, R133.H0_H0 ;  /* 0x20000085ff827230 */ /* 0x000fe20000004100 */
[----:B------:R-:W-:Y:S05]  /*1520*/  @P1 BRA `(.L_x_13903) ;  /* 0x0000003000001947 */ /* 0x000fea0003800000 */
[----:B------:R-:W-:Y:S05]  /*1530*/  @!P0 BRA `(.L_x_13904) ;  /* 0x0000005000008947 */ /* 0x000fea0003800000 */
[----:B-----5:R-:W-:Y:S01]  /*1540*/  FADD.FTZ R130, R106, R130 ;  /* 0x000000826a827221 */ /* 0x020fe20000010000 */
[----:B------:R-:W-:Y:S05]  /*1550*/  BRA `(.L_x_13904) ;  /* 0x0000003000007947 */ /* 0x000fea0003800000 */
.L_x_13903:
[----:B-----5:R-:W-:-:S05]  /*1560*/  HADD2.F32 R131, -RZ, R101.H0_H0 ;  /* 0x20000065ff837230 */ /* 0x020fca0000004100 */
[----:B------:R-:W-:-:S04]  /*1570*/  FADD.FTZ R130, R131, R130 ;  /* 0x0000008283827221 */ /* 0x000fc80000010000 */
[----:B------:R-:W-:Y:S02]  /*1580*/  @P0 FADD.FTZ R130, R106, R130 ;  /* 0x000000826a820221 */ /* 0x000fe40000010000 */
.L_x_13904:
[----:B------:R-:W-:Y:S01]  /*1590*/  HADD2.F32 R131, -RZ, R133.H1_H1 ;  /* 0x30000085ff837230 */ /* 0x000fe20000004100 */
[----:B------:R-:W-:Y:S05]  /*15a0*/  @P1 BRA `(.L_x_13905) ;  /* 0x0000003000001947 */ /* 0x000fea0003800000 */
[----:B------:R-:W-:Y:S05]  /*15b0*/  @!P0 BRA `(.L_x_13906) ;  /* 0x0000005000008947 */ /* 0x000fea0003800000 */
[----:B-----5:R-:W-:Y:S01]  /*15c0*/  FADD.FTZ R131, R107, R131 ;  /* 0x000000836b837221 */ /* 0x020fe20000010000 */
[----:B------:R-:W-:Y:S05]  /*15d0*/  BRA `(.L_x_13906) ;  /* 0x0000003000007947 */ /* 0x000fea0003800000 */
.L_x_13905:
[----:B-----5:R-:W-:-:S05]  /*15e0*/  HADD2.F32 R132, -RZ, R101.H1_H1 ;  /* 0x30000065ff847230 */ /* 0x020fca0000004100 */
[----:B------:R-:W-:-:S04]  /*15f0*/  FADD.FTZ R131, R132, R131 ;  /* 0x0000008384837221 */ /* 0x000fc80000010000 */
[----:B------:R-:W-:Y:S02]  /*1600*/  @P0 FADD.FTZ R131, R107, R131 ;  /* 0x000000836b830221 */ /* 0x000fe40000010000 */
.L_x_13906:
[----:B------:R-:W-:Y:S01]  /*1610*/  HADD2.F32 R132, -RZ, R134.H0_H0 ;  /* 0x20000086ff847230 */ /* 0x000fe20000004100 */
[----:B------:R-:W-:Y:S05]  /*1620*/  @P1 BRA `(.L_x_13907) ;  /* 0x0000003000001947 */ /* 0x000fea0003800000 */
[----:B------:R-:W-:Y:S05]  /*1630*/  @!P0 BRA `(.L_x_13908) ;  /* 0x0000005000008947 */ /* 0x000fea0003800000 */
[----:B-----5:R-:W-:Y:S01]  /*1640*/  FADD.FTZ R132, R108, R132 ;  /* 0x000000846c847221 */ /* 0x020fe20000010000 */
[----:B------:R-:W-:Y:S05]  /*1650*/  BRA `(.L_x_13908) ;  /* 0x0000003000007947 */ /* 0x000fea0003800000 */
.L_x_13907:
[----:B-----5:R-:W-:-:S05]  /*1660*/  HADD2.F32 R133, -RZ, R102.H0_H0 ;  /* 0x20000066ff857230 */ /* 0x020fca0000004100 */
[----:B------:R-:W-:-:S04]  /*1670*/  FADD.FTZ R132, R133, R132 ;  /* 0x0000008485847221 */ /* 0x000fc80000010000 */
[----:B------:R-:W-:Y:S02]  /*1680*/  @P0 FADD.FTZ R132, R108, R132 ;  /* 0x000000846c840221 */ /* 0x000fe40000010000 */
.L_x_13908:
[----:B------:R-:W-:Y:S01]  /*1690*/  HADD2.F32 R133, -RZ, R134.H1_H1 ;  /* 0x30000086ff857230 */ /* 0x000fe20000004100 */
[----:B------:R-:W-:Y:S05]  /*16a0*/  @P1 BRA `(.L_x_13909) ;  /* 0x0000003000001947 */ /* 0x000fea0003800000 */
[----:B------:R-:W-:Y:S05]  /*16b0*/  @!P0 BRA `(.L_x_13910) ;  /* 0x0000005000008947 */ /* 0x000fea0003800000 */
[----:B-----5:R-:W-:Y:S01]  /*16c0*/  FADD.FTZ R133, R109, R133 ;  /* 0x000000856d857221 */ /* 0x020fe20000010000 */
[----:B------:R-:W-:Y:S05]  /*16d0*/  BRA `(.L_x_13910) ;  /* 0x0000003000007947 */ /* 0x000fea0003800000 */
.L_x_13909:
[----:B-----5:R-:W-:-:S05]  /*16e0*/  HADD2.F32 R134, -RZ, R102.H1_H1 ;  /* 0x30000066ff867230 */ /* 0x020fca0000004100 */
[----:B------:R-:W-:-:S04]  /*16f0*/  FADD.FTZ R133, R134, R133 ;  /* 0x0000008586857221 */ /* 0x000fc80000010000 */
[----:B------:R-:W-:Y:S02]  /*1700*/  @P0 FADD.FTZ R133, R109, R133 ;  /* 0x000000856d850221 */ /* 0x000fe40000010000 */
.L_x_13910:
[----:B------:R-:W-:Y:S01]  /*1710*/  HADD2.F32 R134, -RZ, R135.H0_H0 ;  /* 0x20000087ff867230 */ /* 0x000fe20000004100 */
[----:B------:R-:W-:Y:S05]  /*1720*/  @P1 BRA `(.L_x_13911) ;  /* 0x0000003000001947 */ /* 0x000fea0003800000 */
[----:B------:R-:W-:Y:S05]  /*1730*/  @!P0 BRA `(.L_x_13912) ;  /* 0x0000005000008947 */ /* 0x000fea0003800000 */
[----:B-----5:R-:W-:Y:S01]  /*1740*/  FADD.FTZ R134, R110, R134 ;  /* 0x000000866e867221 */ /* 0x020fe20000010000 */
[----:B------:R-:W-:Y:S05]  /*1750*/  BRA `(.L_x_13912) ;  /* 0x0000003000007947 */ /* 0x000fea0003800000 */
.L_x_13911:
[----:B-----5:R-:W-:-:S05]  /*1760*/  HADD2.F32 R139, -RZ, R103.H0_H0 ;  /* 0x20000067ff8b7230 */ /* 0x020fca0000004100 */
[----:B------:R-:W-:-:S04]  /*1770*/  FADD.FTZ R134, R139, R134 ;  /* 0x000000868b867221 */ /* 0x000fc80000010000 */
[----:B------:R-:W-:Y:S02]  /*1780*/  @P0 FADD.FTZ R134, R110, R134 ;  /* 0x000000866e860221 */ /* 0x000fe40000010000 */
.L_x_13912:
[----:B------:R-:W-:Y:S01]  /*1790*/  HADD2.F32 R135, -RZ, R135.H1_H1 ;  /* 0x30000087ff877230 */ /* 0x000fe20000004100 */
[----:B------:R-:W-:Y:S05]  /*17a0*/  @P1 BRA `(.L_x_13913) ;  /* 0x0000003000001947 */ /* 0x000fea0003800000 */
[----:B------:R-:W-:Y:S05]  /*17b0*/  @!P0 BRA `(.L_x_13914) ;  /* 0x0000005000008947 */ /* 0x000fea0003800000 */
[----:B-----5:R-:W-:Y:S01]  /*17c0*/  FADD.FTZ R135, R111, R135 ;  /* 0x000000876f877221 */ /* 0x020fe20000010000 */
[----:B------:R-:W-:Y:S05]  /*17d0*/  BRA `(.L_x_13914) ;  /* 0x0000003000007947 */ /* 0x000fea0003800000 */
.L_x_13913:
[----:B-----5:R-:W-:-:S05]  /*17e0*/  HADD2.F32 R138, -RZ, R103.H1_H1 ;  /* 0x30000067ff8a7230 */ /* 0x020fca0000004100 */
[----:B------:R-:W-:-:S04]  /*17f0*/  FADD.FTZ R135, R138, R135 ;  /* 0x000000878a877221 */ /* 0x000fc80000010000 */
[----:B------:R-:W-:Y:S02]  /*1800*/  @P0 FADD.FTZ R135, R111, R135 ;  /* 0x000000876f870221 */ /* 0x000fe40000010000 */
.L_x_13914:
[----:B------:R-:W-:-:S04]  /*1810*/  LEA R138, P0, R137, c[0x0][0x188], 0x5 ;  /* 0x00006200898a7a11 */ /* 0x000fc800078028ff */
[----:B------:R-:W-:-:S05]  /*1820*/  LEA.HI.X R139, R137, c[0x0][0x18c], RZ, 0x5, P0 ;  /* 0x00006300898b7a11 */ /* 0x000fca00000f2cff */
[----:B------:R0:W-:Y:S04]  /*1830*/  STG.E.128 [R138.64], R128 ;  /* 0x000000808a007986 */ /* 0x0001e8000c101d04 */
[----:B------:R0:W-:Y:S02]  /*1840*/  STG.E.128 [R138.64+0x10], R132 ;  /* 0x000010848a007986 */ /* 0x0001e4000c101d04 */
.L_x_13898:
[----:B------:R-:W-:Y:S05]  /*1850*/  BSYNC B0 ;  /* 0x0000000000007941 */ /* 0x000fea0003800000 */
.L_x_13897:
        /* <DEDUP_REMOVED lines=30> */
.L_x_13925:
        /* <DEDUP_REMOVED lines=69> */
.L_x_13926:
        /* <DEDUP_REMOVED lines=30> */
[----:B------:R-:W-:Y:S01]  /*2070*/  F2FP.PACK_AB R136, R137, R136 ;  /* 0x000000888988723e */ /* 0x000fe200000000ff */
[--C-:B------:R-:W-:Y:S02]  /*2080*/  FADD.FTZ R137, R114, -R145.reuse ;  /* 0x8000009172897221 */ /* 0x100fe40000010000 */
[--C-:B------:R-:W-:Y:S01]  /*2090*/  FADD.FTZ R143, R115, -R145.reuse ;  /* 0x80000091738f7221 */ /* 0x100fe20000010000 */
[----:B------:R-:W-:Y:S01]  /*20a0*/  F2FP.PACK_AB R139, R142, R139 ;  /* 0x0000008b8e8b723e */ /* 0x000fe200000000ff */
        /* <DEDUP_REMOVED lines=17> */
[----:B------:R-:W-:-:S02]  /*21c0*/  FFMA.FTZ R141, R74, R147, R90 ;  /* 0x000000934a8d7223 */ /* 0x000fc4000001005a */
        /* <DEDUP_REMOVED lines=11> */
.L_x_13918:
[----:B------:R-:W-:Y:S05]  /*2280*/  BSYNC B0 ;  /* 0x0000000000007941 */ /* 0x000fea0003800000 */
.L_x_13917:
        /* <DEDUP_REMOVED lines=15> */
[----:B------:R-:W-:Y:S01]  /*2380*/  F2FP.PACK_AB R136, R137, R136 ;  /* 0x000000888988723e */ /* 0x000fe200000000ff */
[----:B------:R-:W-:-:S02]  /*2390*/  FADD.FTZ R137, R122, -R145 ;  /* 0x800000917a897221 */ /* 0x000fc40000010000 */
[--C-:B------:R-:W-:Y:S01]  /*23a0*/  FADD.FTZ R143, R123, -R145.reuse ;  /* 0x800000917b8f7221 */ /* 0x100fe20000010000 */
[----:B------:R-:W-:Y:S01]  /*23b0*/  F2FP.PACK_AB R139, R142, R139 ;  /* 0x0000008b8e8b723e */ /* 0x000fe200000000ff */
        /* <DEDUP_REMOVED lines=15> */
[----:B------:R-:W-:Y:S01]  /*24b0*/  FFMA.FTZ R146, R40, R141, R56 ;  /* 0x0000008d28927223 */ /* 0x000fe20000010038 */
[----:B------:R-:W-:Y:S01]  /*24c0*/  F2FP.PACK_AB R143, R150, R153 ;  /* 0x00000099968f723e */ /* 0x000fe200000000ff */
        /* <DEDUP_REMOVED lines=12> */
.L_x_13920:
[----:B------:R-:W-:Y:S05]  /*2590*/  BSYNC B0 ;  /* 0x0000000000007941 */ /* 0x000fea0003800000 */
.L_x_13919:
        /* <DEDUP_REMOVED lines=41> */
[----:B------:R-:W-:Y:S01]  /*2830*/  IMAD.WIDE.U32 R144, R3, R152, c[0x0][0x208] ;  /* 0x0000820003907625 */ /* 0x000fe200078e0098 */
[----:B------:R-:W-:-:S02]  /*2840*/  F2FP.PACK_AB R142, R148, R149 ;  /* 0x00000095948e723e */ /* 0x000fc400000000ff */
[----:B------:R-:W-:Y:S01]  /*2850*/  F2FP.PACK_AB R143, R150, R143 ;  /* 0x0000008f968f723e */ /* 0x000fe200000000ff */
[----:B------:R-:W-:Y:S01]  /*2860*/  IMAD.WIDE.U32 R146, R3, R152, c[0x0][0x210] ;  /* 0x0000840003927625 */ /* 0x000fe200078e0098 */
[----:B------:R0:W-:Y:S04]  /*2870*/  STG.E.128 [R144.64], R136 ;  /* 0x0000008890007986 */ /* 0x0001e8000c101d04 */
[----:B------:R0:W-:Y:S02]  /*2880*/  STG.E.128 [R146.64], R140 ;  /* 0x0000008c92007986 */ /* 0x0001e4000c101d04 */
.L_x_13922:
[----:B------:R-:W-:Y:S05]  /*2890*/  BSYNC B0 ;  /* 0x0000000000007941 */ /* 0x000fea0003800000 */
.L_x_13921:
[----:B------:R-:W-:-:S05]  /*28a0*/  MOV R3, 0x4 ;  /* 0x0000000400037802 */ /* 0x000fca0000000f00 */
[----:B------:R-:W-:-:S05]  /*28b0*/  IMAD R2, R3, c[0x0][0x160], R2 ;  /* 0x0000580003027a24 */ /* 0x000fca00078e0202 */
[----:B------:R-:W-:-:S13]  /*28c0*/  ISETP.GE.AND P0, PT, R2, c[0x0][0x164], PT ;  /* 0x0000590002007a0c */ /* 0x000fda0003f06270 */
[----:B01---5:R-:W-:Y:S01]  /*28d0*/  @P0 CALL.REL.NOINC `(.L_x_13923) ;  /* 0x0000001000000944 */ /* 0x023fe20003c00000 */
[----:B------:R-:W-:Y:S05]  /*28e0*/  BRA `(.L_x_13924) ;  /* 0xffffde9000007947 */ /* 0x000fea000383ffff */
.L_x_13923:
[----:B------:R-:W-:Y:S05]  /*28f0*/  EXIT ;  /* 0x000000000000794d */ /* 0x000fea0003800000 */
.L_x_13915:
[----:B------:R-:W-:Y:S01]  /*2900*/  HFMA2.MMA R142, -RZ, RZ, 0, 5.9604644775390625e-08 ;  /* 0x00000001ff8e7435 */ /* 0x000fe200000001ff */
[----:B------:R-:W-:Y:S02]  /*2910*/  MOV R140, 0x1f ;  /* 0x0000001f008c7802 */ /* 0x000fe40000000f00 */
[----:B------:R-:W-:Y:S02]  /*2920*/  MOV R143, 0xffffffff ;  /* 0xffffffff008f7802 */ /* 0x000fe40000000f00 */
[----:B------:R-:W-:Y:S02]  /*2930*/  MOV R138, 0x2950 ;  /* 0x00002950008a7802 */ /* 0x000fe40000000f00 */
[----:B-----5:R-:W-:Y:S05]  /*2940*/  CALL.REL.NOINC `($__internal_56_$__cuda_sm70_shflsync_bfly_p) ;  /* 0x000006b000007944 */ /* 0x020fea0003c00000 */
[----:B-1----:R-:W-:Y:S01]  /*2950*/  MOV R136, R142 ;  /* 0x0000008e00887202 */ /* 0x002fe20000000f00 */
[----:B0-----:R-:W-:Y:S05]  /*2960*/  BRA `(.L_x_13925) ;  /* 0xfffff0d000007947 */ /* 0x001fea000383ffff */
.L_x_13916:
[----:B------:R-:W-:Y:S01]  /*2970*/  HFMA2.MMA R142, -RZ, RZ, 0, 1.1920928955078125e-07 ;  /* 0x00000002ff8e7435 */ /* 0x000fe200000001ff */
[----:B------:R-:W-:Y:S02]  /*2980*/  MOV R140, 0x1f ;  /* 0x0000001f008c7802 */ /* 0x000fe40000000f00 */
[----:B------:R-:W-:Y:S02]  /*2990*/  MOV R143, 0xffffffff ;  /* 0xffffffff008f7802 */ /* 0x000fe40000000f00 */
[----:B------:R-:W-:-:S02]  /*29a0*/  MOV R138, 0x29c0 ;  /* 0x000029c0008a7802 */ /* 0x000fc40000000f00 */
[----:B-----5:R-:W-:Y:S05]  /*29b0*/  CALL.REL.NOINC `($__internal_56_$__cuda_sm70_shflsync_bfly_p) ;  /* 0x0000064000007944 */ /* 0x020fea0003c00000 */
[----:B01----:R-:W-:Y:S01]  /*29c0*/  FADD.FTZ R137, R137, R142 ;  /* 0x0000008e89897221 */ /* 0x003fe20000010000 */
[----:B------:R-:W-:Y:S01]  /*29d0*/  HFMA2.MMA R142, -RZ, RZ, 0, 2.384185791015625e-07 ;  /* 0x00000004ff8e7435 */ /* 0x000fe200000001ff */
[----:B------:R-:W-:-:S02]  /*29e0*/  MOV R140, 0x1f ;  /* 0x0000001f008c7802 */ /* 0x000fc40000000f00 */
[----:B------:R-:W-:Y:S02]  /*29f0*/  MOV R143, 0xffffffff ;  /* 0xffffffff008f7802 */ /* 0x000fe40000000f00 */
[----:B------:R-:W-:Y:S02]  /*2a00*/  MOV R138, 0x2a20 ;  /* 0x00002a20008a7802 */ /* 0x000fe40000000f00 */
[----:B------:R-:W-:Y:S05]  /*2a10*/  CALL.REL.NOINC `($__internal_56_$__cuda_sm70_shflsync_bfly_p) ;  /* 0x000005e000007944 */ /* 0x000fea0003c00000 */
[----:B01----:R-:W-:Y:S01]  /*2a20*/  FADD.FTZ R137, R137, R142 ;  /* 0x0000008e89897221 */ /* 0x003fe20000010000 */
[----:B------:R-:W-:Y:S01]  /*2a30*/  HFMA2.MMA R142, -RZ, RZ, 0, 4.76837158203125e-07 ;  /* 0x00000008ff8e7435 */ /* 0x000fe200000001ff */
[----:B------:R-:W-:Y:S02]  /*2a40*/  MOV R140, 0x1f ;  /* 0x0000001f008c7802 */ /* 0x000fe40000000f00 */
[----:B------:R-:W-:Y:S02]  /*2a50*/  MOV R143, 0xffffffff ;  /* 0xffffffff008f7802 */ /* 0x000fe40000000f00 */
[----:B------:R-:W-:Y:S02]  /*2a60*/  MOV R138, 0x2a80 ;  /* 0x00002a80008a7802 */ /* 0x000fe40000000f00 */
[----:B------:R-:W-:Y:S05]  /*2a70*/  CALL.REL.NOINC `($__internal_56_$__cuda_sm70_shflsync_bfly_p) ;  /* 0x0000058000007944 */ /* 0x000fea0003c00000 */
[----:B01----:R-:W-:Y:S01]  /*2a80*/  FADD.FTZ R137, R137, R142 ;  /* 0x0000008e89897221 */ /* 0x003fe20000010000 */
[----:B------:R-:W-:Y:S01]  /*2a90*/  HFMA2.MMA R142, -RZ, RZ, 0, 9.5367431640625e-07 ;  /* 0x00000010ff8e7435 */ /* 0x000fe200000001ff */
[----:B------:R-:W-:-:S02]  /*2aa0*/  MOV R140, 0x1f ;  /* 0x0000001f008c7802 */ /* 0x000fc40000000f00 */
[----:B------:R-:W-:Y:S02]  /*2ab0*/  MOV R143, 0xffffffff ;  /* 0xffffffff008f7802 */ /* 0x000fe40000000f00 */
[----:B------:R-:W-:Y:S02]  /*2ac0*/  MOV R138, 0x2ae0 ;  /* 0x00002ae0008a7802 */ /* 0x000fe40000000f00 */
[----:B------:R-:W-:Y:S05]  /*2ad0*/  CALL.REL.NOINC `($__internal_56_$__cuda_sm70_shflsync_bfly_p) ;  /* 0x0000052000007944 */ /* 0x000fea0003c00000 */
        /* <DEDUP_REMOVED lines=55> */
[----:B------:R-:W-:Y:S05]  /*2e50*/  CALL.REL.NOINC `($__internal_56_$__cuda_sm70_shflsync_bfly_p) ;  /* 0x000001a000007944 */ /* 0x000fea0003c00000 */
[----:B01----:R-:W-:Y:S01]  /*2e60*/  FADD.FTZ R137, R137, R142 ;  /* 0x0000008e89897221 */ /* 0x003fe20000010000 */
[----:B------:R-:W-:Y:S01]  /*2e70*/  HFMA2.MMA R142, -RZ, RZ, 0, 1.1920928955078125e-07 ;  /* 0x00000002ff8e7435 */ /* 0x000fe200000001ff */
[----:B------:R-:W-:Y:S02]  /*2e80*/  MOV R140, 0x1f ;  /* 0x0000001f008c7802 */ /* 0x000fe40000000f00 */
[----:B------:R-:W-:Y:S02]  /*2e90*/  MOV R143, 0xffffffff ;  /* 0xffffffff008f7802 */ /* 0x000fe40000000f00 */
[----:B------:R-:W-:Y:S02]  /*2ea0*/  MOV R138, 0x2ec0 ;  /* 0x00002ec0008a7802 */ /* 0x000fe40000000f00 */
[----:B------:R-:W-:Y:S05]  /*2eb0*/  CALL.REL.NOINC `($__internal_56_$__cuda_sm70_shflsync_bfly_p) ;  /* 0x0000014000007944 */ /* 0x000fea0003c00000 */
[----:B01----:R-:W-:Y:S01]  /*2ec0*/  FADD.FTZ R137, R137, R142 ;  /* 0x0000008e89897221 */ /* 0x003fe20000010000 */
[----:B------:R-:W-:Y:S01]  /*2ed0*/  HFMA2.MMA R142, -RZ, RZ, 0, 2.384185791015625e-07 ;  /* 0x00000004ff8e7435 */ /* 0x000fe200000001ff */
[----:B------:R-:W-:Y:S02]  /*2ee0*/  MOV R140, 0x1f ;  /* 0x0000001f008c7802 */ /* 0x000fe40000000f00 */
[----:B------:R-:W-:-:S02]  /*2ef0*/  MOV R143, 0xffffffff ;  /* 0xffffffff008f7802 */ /* 0x000fc40000000f00 */
        /* <DEDUP_REMOVED lines=8> */
[----:B-1----:R-:W-:Y:S01]  /*2f80*/  FADD.FTZ R141, R137, R142 ;  /* 0x0000008e898d7221 */ /* 0x002fe20000010000 */
[----:B------:R-:W-:Y:S01]  /*2f90*/  HFMA2.MMA R142, -RZ, RZ, 0, 9.5367431640625e-07 ;  /* 0x00000010ff8e7435 */ /* 0x000fe200000001ff */
[----:B0-----:R-:W-:Y:S02]  /*2fa0*/  MOV R140, 0x1f ;  /* 0x0000001f008c7802 */ /* 0x001fe40000000f00 */
[----:B------:R-:W-:-:S02]  /*2fb0*/  MOV R143, 0xffffffff ;  /* 0xffffffff008f7802 */ /* 0x000fc40000000f00 */
[----:B------:R-:W-:Y:S02]  /*2fc0*/  MOV R137, R141 ;  /* 0x0000008d00897202 */ /* 0x000fe40000000f00 */
[----:B------:R-:W-:Y:S02]  /*2fd0*/  MOV R138, 0x2ff0 ;  /* 0x00002ff0008a7802 */ /* 0x000fe40000000f00 */
[----:B------:R-:W-:Y:S05]  /*2fe0*/  CALL.REL.NOINC `($__internal_56_$__cuda_sm70_shflsync_bfly_p) ;  /* 0x0000001000007944 */ /* 0x000fea0003c00000 */
[----:B01----:R-:W-:Y:S05]  /*2ff0*/  BRA `(.L_x_13926) ;  /* 0xffffee9000007947 */ /* 0x003fea000383ffff */
        .weak           $__internal_56_$__cuda_sm70_shflsync_bfly_p
        .type           $__internal_56_$__cuda_sm70_shflsync_bfly_p,@function
        .size           $__internal_56_$__cuda_sm70_shflsync_bfly_p,(.L_x_20072 - $__internal_56_$__cuda_sm70_shflsync_bfly_p)
$__internal_56_$__cuda_sm70_shflsync_bfly_p:
[----:B------:R-:W-:Y:S01]  /*3000*/  HFMA2.MMA R139, -RZ, RZ, 0, 0 ;  /* 0x00000000ff8b7435 */ /* 0x000fe200000001ff */
[----:B------:R-:W-:Y:S04]  /*3010*/  WARPSYNC R143 ;  /* 0x0000008f00007348 */ /* 0x000fe80003800000 */
[----:B------:R0:W1:Y:S01]  /*3020*/  SHFL.BFLY PT, R142, R137, R142, R140 ;  /* 0x0c00008e898e7389 */ /* 0x00006200000e008c */
[----:B------:R-:W-:Y:S05]  /*3030*/  RET.REL.NODEC R138 `(_ZN10layer_norm31ln_parallel_residual_fwd_kernelINS_13Kernel_traitsIf6__halffS2_fjLj768ELj1ELj4ELj1ELj16ENS_18Kernel_traits_baseILj768EfS2_fS2_fjLj128EEEEELb0ELb0ELb0EEEvNS_9FwdParamsE) ;  /* 0xffffcfc08a007950 */ /* 0x000fea0003c3ffff */
.L_x_13927:
        /* <DEDUP_REMOVED lines=12> */
.L_x_20072:


//--------------------- .text._ZN10layer_norm31ln_parallel_residual_fwd_kernelINS_13Kernel_traitsIf6__halffS2_fjLj768ELj1ELj4ELj1ELj16ENS_18Kernel_traits_baseILj768EfS2_fS2_fjLj128EEEEELb0ELb0ELb1EEEvNS_9FwdParamsE --------------------------
	.section	.text._ZN10layer_norm31ln_parallel_residual_fwd_kernelINS_13Kernel_traitsIf6__halffS2_fjLj768ELj1ELj4ELj1ELj16ENS_18Kernel_traits_baseILj768EfS2_fS2_fjLj128EEEEELb0ELb0ELb1EEEvNS_9FwdParamsE,"ax",@progbits
	.sectioninfo	@"SHI_REGISTERS=168"
	.align	128
        .global         _ZN10layer_norm31ln_parallel_residual_fwd_kernelINS_13Kernel_traitsIf6__halffS2_fjLj768ELj1ELj4ELj1ELj16ENS_18Kernel_traits_baseILj768EfS2_fS2_fjLj128EEEEELb0ELb0ELb1EEEvNS_9FwdParamsE
        .type           _ZN10layer_norm31ln_parallel_residual_fwd_kernelINS_13Kernel_traitsIf6__halffS2_fjLj768ELj1ELj4ELj1ELj16ENS_18Kernel_traits_baseILj768EfS2_fS2_fjLj128EEEEELb0ELb0ELb1EEEvNS_9FwdParamsE,@function
        .size           _ZN10layer_norm31ln_parallel_residual_fwd_kernelINS_13Kernel_traitsIf6__halffS2_fjLj768ELj1ELj4ELj1ELj16ENS_18Kernel_traits_baseILj768EfS2_fS2_fjLj128EEEEELb0ELb0ELb1EEEvNS_9FwdParamsE,(.L_x_20073 - _ZN10layer_norm31ln_parallel_residual_fwd_kernelINS_13Kernel_traitsIf6__halffS2_fjLj768ELj1ELj4ELj1ELj16ENS_18Kernel_traits_baseILj768EfS2_fS2_fjLj128EEEEELb0ELb0ELb1EEEvNS_9FwdParamsE)
        .other          _ZN10layer_norm31ln_parallel_residual_fwd_kernelINS_13Kernel_traitsIf6__halffS2_fjLj768ELj1ELj4ELj1ELj16ENS_18Kernel_traits_baseILj768EfS2_fS2_fjLj128EEEEELb0ELb0ELb1EEEvNS_9FwdParamsE,@"STO_CUDA_ENTRY STV_DEFAULT"
_ZN10layer_norm31ln_parallel_residual_fwd_kernelINS_13Kernel_traitsIf6__halffS2_fjLj768ELj1ELj4ELj1ELj16ENS_18Kernel_traits_baseILj768EfS2_fS2_fjLj128EEEEELb0ELb0ELb1EEEvNS_9FwdParamsE:
.text._ZN10layer_norm31ln_parallel_residual_fwd_kernelINS_13Kernel_traitsIf6__halffS2_fjLj768ELj1ELj4ELj1ELj16ENS_18Kernel_traits_baseILj768EfS2_fS2_fjLj128EEEEELb0ELb0ELb1EEEvNS_9FwdParamsE:
        /* <DEDUP_REMOVED lines=74> */
.L_x_13979:
        /* <DEDUP_REMOVED lines=25> */
.L_x_13928:
[----:B0----5:R-:W-:-:S05]  /*0630*/  HADD2.F32 R113, -RZ, R100.H0_H0 ;  /* 0x20000064ff717230 */ /* 0x021fca0000004100 */
[----:B------:R-:W-:-:S04]  /*0640*/  FADD.FTZ R136, R136, R113 ;  /* 0x0000007188887221 */ /* 0x000fc80000010000 */
[----:B------:R-:W-:Y:S02]  /*0650*/  @P1 FADD.FTZ R136, R104, R136 ;  /* 0x0000008868881221 */ /* 0x000fe40000010000 */
.L_x_13929:
[----:B------:R-:W-:Y:S01]  /*0660*/  HADD2.F32 R137, -RZ, R132.H1_H1 ;  /* 0x30000084ff897230 */ /* 0x000fe20000004100 */
[----:B------:R-:W-:Y:S05]  /*0670*/  @P2 BRA `(.L_x_13930) ;  /* 0x0000003000002947 */ /* 0x000fea0003800000 */
[----:B------:R-:W-:Y:S05]  /*0680*/  @!P1 BRA `(.L_x_13931) ;  /* 0x0000005000009947 */ /* 0x000fea0003800000 */
[----:B-----5:R-:W-:Y:S01]  /*0690*/  FADD.FTZ R137, R105, R137 ;  /* 0x0000008969897221 */ /* 0x020fe20000010000 */
[----:B------:R-:W-:Y:S05]  /*06a0*/  BRA `(.L_x_13931) ;  /* 0x0000003000007947 */ /* 0x000fea0003800000 */
.L_x_13930:
[----:B-----5:R-:W-:-:S05]  /*06b0*/  HADD2.F32 R112, -RZ, R100.H1_H1 ;  /* 0x30000064ff707230 */ /* 0x020fca0000004100 */
[----:B------:R-:W-:-:S04]  /*06c0*/  FADD.FTZ R137, R137, R112 ;  /* 0x0000007089897221 */ /* 0x000fc80000010000 */
[----:B------:R-:W-:Y:S02]  /*06d0*/  @P1 FADD.FTZ R137, R105, R137 ;  /* 0x0000008969891221 */ /* 0x000fe40000010000 */
.L_x_13931:
[----:B------:R-:W-:Y:S01]  /*06e0*/  HADD2.F32 R138, -RZ, R133.H0_H0 ;  /* 0x20000085ff8a7230 */ /* 0x000fe20000004100 */
[----:B------:R-:W-:Y:S05]  /*06f0*/  @P2 BRA `(.L_x_13932) ;  /* 0x0000003000002947 */ /* 0x000fea0003800000 */
[----:B------:R-:W-:Y:S05]  /*0700*/  @!P1 BRA `(.L_x_13933) ;  /* 0x0000005000009947 */ /* 0x000fea0003800000 */
[----:B-----5:R-:W-:Y:S01]  /*0710*/  FADD.FTZ R138, R106, R138 ;  /* 0x0000008a6a8a7221 */ /* 0x020fe20000010000 */
[----:B------:R-:W-:Y:S05]  /*0720*/  BRA `(.L_x_13933) ;  /* 0x0000003000007947 */ /* 0x000fea0003800000 */
.L_x_13932:
[----:B-----5:R-:W-:-:S05]  /*0730*/  HADD2.F32 R113, -RZ, R101.H0_H0 ;  /* 0x20000065ff717230 */ /* 0x020fca0000004100 */
[----:B------:R-:W-:-:S04]  /*0740*/  FADD.FTZ R138, R138, R113 ;  /* 0x000000718a8a7221 */ /* 0x000fc80000010000 */
[----:B------:R-:W-:Y:S02]  /*0750*/  @P1 FADD.FTZ R138, R106, R138 ;  /* 0x0000008a6a8a1221 */ /* 0x000fe40000010000 */
.L_x_13933:
[----:B------:R-:W-:Y:S01]  /*0760*/  HADD2.F32 R139, -RZ, R133.H1_H1 ;  /* 0x30000085ff8b7230 */ /* 0x000fe20000004100 */
[----:B------:R-:W-:Y:S05]  /*0770*/  @P2 BRA `(.L_x_13934) ;  /* 0x0000003000002947 */ /* 0x000fea0003800000 */
[----:B------:R-:W-:Y:S05]  /*0780*/  @!P1 BRA `(.L_x_13935) ;  /* 0x0000005000009947 */ /* 0x000fea0003800000 */
[----:B-----5:R-:W-:Y:S01]  /*0790*/  FADD.FTZ R139, R107, R139 ;  /* 0x0000008b6b8b7221 */ /* 0x020fe20000010000 */
[----:B------:R-:W-:Y:S05]  /*07a0*/  BRA `(.L_x_13935) ;  /* 0x0000003000007947 */ /* 0x000fea0003800000 */
.L_x_13934:
[----:B-----5:R-:W-:-:S05]  /*07b0*/  HADD2.F32 R112, -RZ, R101.H1_H1 ;  /* 0x30000065ff707230 */ /* 0x020fca0000004100 */
[----:B------:R-:W-:-:S04]  /*07c0*/  FADD.FTZ R139, R139, R112 ;  /* 0x000000708b8b7221 */ /* 0x000fc80000010000 */
[----:B------:R-:W-:Y:S02]  /*07d0*/  @P1 FADD.FTZ R139, R107, R139 ;  /* 0x0000008b6b8b1221 */ /* 0x000fe40000010000 */
.L_x_13935:
[----:B------:R-:W-:Y:S01]  /*07e0*/  HADD2.F32 R132, -RZ, R134.H0_H0 ;  /* 0x20000086ff847230 */ /* 0x000fe20000004100 */
[----:B------:R-:W-:Y:S05]  /*07f0*/  @P2 BRA `(.L_x_13936) ;  /* 0x0000003000002947 */ /* 0x000fea0003800000 */
[----:B------:R-:W-:Y:S05]  /*0800*/  @!P1 BRA `(.L_x_13937) ;  /* 0x0000005000009947 */ /* 0x000fea0003800000 */
[----:B-----5:R-:W-:Y:S01]  /*0810*/  FADD.FTZ R132, R108, R132 ;  /* 0x000000846c847221 */ /* 0x020fe20000010000 */
[----:B------:R-:W-:Y:S05]  /*0820*/  BRA `(.L_x_13937) ;  /* 0x0000003000007947 */ /* 0x000fea0003800000 */
.L_x_13936:
[----:B-----5:R-:W-:-:S05]  /*0830*/  HADD2.F32 R113, -RZ, R102.H0_H0 ;  /* 0x20000066ff717230 */ /* 0x020fca0000004100 */
[----:B------:R-:W-:-:S04]  /*0840*/  FADD.FTZ R132, R132, R113 ;  /* 0x0000007184847221 */ /* 0x000fc80000010000 */
[----:B------:R-:W-:Y:S02]  /*0850*/  @P1 FADD.FTZ R132, R108, R132 ;  /* 0x000000846c841221 */ /* 0x000fe40000010000 */
.L_x_13937:
[----:B------:R-:W-:Y:S01]  /*0860*/  HADD2.F32 R133, -RZ, R134.H1_H1 ;  /* 0x30000086ff857230 */ /* 0x000fe20000004100 */
[----:B------:R-:W-:Y:S05]  /*0870*/  @P2 BRA `(.L_x_13938) ;  /* 0x0000003000002947 */ /* 0x000fea0003800000 */
[----:B------:R-:W-:Y:S05]  /*0880*/  @!P1 BRA `(.L_x_13939) ;  /* 0x0000005000009947 */ /* 0x000fea0003800000 */
[----:B-----5:R-:W-:Y:S01]  /*0890*/  FADD.FTZ R133, R109, R133 ;  /* 0x000000856d857221 */ /* 0x020fe20000010000 */
[----:B------:R-:W-:Y:S05]  /*08a0*/  BRA `(.L_x_13939) ;  /* 0x0000003000007947 */ /* 0x000fea0003800000 */
.L_x_13938:
[----:B-----5:R-:W-:-:S05]  /*08b0*/  HADD2.F32 R112, -RZ, R102.H1_H1 ;  /* 0x30000066ff707230 */ /* 0x020fca0000004100 */
[----:B------:R-:W-:-:S04]  /*08c0*/  FADD.FTZ R133, R133, R112 ;  /* 0x0000007085857221 */ /* 0x000fc80000010000 */
[----:B------:R-:W-:Y:S02]  /*08d0*/  @P1 FADD.FTZ R133, R109, R133 ;  /* 0x000000856d851221 */ /* 0x000fe40000010000 */
.L_x_13939:
[----:B------:R-:W-:Y:S01]  /*08e0*/  HADD2.F32 R134, -RZ, R135.H0_H0 ;  /* 0x20000087ff867230 */ /* 0x000fe20000004100 */
[----:B------:R-:W-:Y:S05]  /*08f0*/  @P2 BRA `(.L_x_13940) ;  /* 0x0000003000002947 */ /* 0x000fea0003800000 */
[----:B------:R-:W-:Y:S05]  /*0900*/  @!P1 BRA `(.L_x_13941) ;  /* 0x0000005000009947 */ /* 0x000fea0003800000 */
[----:B-----5:R-:W-:Y:S01]  /*0910*/  FADD.FTZ R134, R110, R134 ;  /* 0x000000866e867221 */ /* 0x020fe20000010000 */
[----:B------:R-:W-:Y:S05]  /*0920*/  BRA `(.L_x_13941) ;  /* 0x0000003000007947 */ /* 0x000fea0003800000 */
.L_x_13940:
[----:B-----5:R-:W-:-:S05]  /*0930*/  HADD2.F32 R113, -RZ, R103.H0_H0 ;  /* 0x20000067ff717230 */ /* 0x020fca0000004100 */
[----:B------:R-:W-:-:S04]  /*0940*/  FADD.FTZ R134, R134, R113 ;  /* 0x0000007186867221 */ /* 0x000fc80000010000 */
[----:B------:R-:W-:Y:S02]  /*0950*/  @P1 FADD.FTZ R134, R110, R134 ;  /* 0x000000866e861221 */ /* 0x000fe40000010000 */
.L_x_13941:
[----:B------:R-:W-:Y:S01]  /*0960*/  HADD2.F32 R135, -RZ, R135.H1_H1 ;  /* 0x30000087ff877230 */ /* 0x000fe20000004100 */
[----:B------:R-:W-:Y:S05]  /*0970*/  @P2 BRA `(.L_x_13942) ;  /* 0x0000003000002947 */ /* 0x000fea0003800000 */
[----:B------:R-:W-:Y:S05]  /*0980*/  @!P1 BRA `(.L_x_13943) ;  /* 0x0000005000009947 */ /* 0x000fea0003800000 */
[----:B-----5:R-:W-:Y:S01]  /*0990*/  FADD.FTZ R135, R111, R135 ;  /* 0x000000876f877221 */ /* 0x020fe20000010000 */
[----:B------:R-:W-:Y:S05]  /*09a0*/  BRA `(.L_x_13943) ;  /* 0x0000003000007947 */ /* 0x000fea0003800000 */
.L_x_13942:
[----:B-----5:R-:W-:-:S05]  /*09b0*/  HADD2.F32 R112, -RZ, R103.H1_H1 ;  /* 0x30000067ff707230 */ /* 0x020fca0000004100 */
[----:B------:R-:W-:-:S04]  /*09c0*/  FADD.FTZ R135, R135, R112 ;  /* 0x0000007087877221 */ /* 0x000fc80000010000 */
[----:B------:R-:W-:Y:S02]  /*09d0*/  @P1 FADD.FTZ R135, R111, R135 ;  /* 0x000000876f871221 */ /* 0x000fe40000010000 */
.L_x_13943:
        /* <DEDUP_REMOVED lines=19> */
.L_x_13944:
[----:B0----5:R-:W-:-:S05]  /*0b10*/  HADD2.F32 R113, -RZ, R100.H0_H0 ;  /* 0x20000064ff717230 */ /* 0x021fca0000004100 */
[----:B------:R-:W-:-:S04]  /*0b20*/  FADD.FTZ R128, R113, R128 ;  /* 0x0000008071807221 */ /* 0x000fc80000010000 */
[----:B------:R-:W-:Y:S02]  /*0b30*/  @P1 FADD.FTZ R128, R104, R128 ;  /* 0x0000008068801221 */ /* 0x000fe40000010000 */
.L_x_13945:
[----:B------:R-:W-:Y:S01]  /*0b40*/  HADD2.F32 R129, -RZ, R116.H1_H1 ;  /* 0x30000074ff817230 */ /* 0x000fe20000004100 */
[----:B------:R-:W-:Y:S05]  /*0b50*/  @P2 BRA `(.L_x_13946) ;  /* 0x0000003000002947 */ /* 0x000fea0003800000 */
[----:B------:R-:W-:Y:S05]  /*0b60*/  @!P1 BRA `(.L_x_13947) ;  /* 0x0000005000009947 */ /* 0x000fea0003800000 */
[----:B-----5:R-:W-:Y:S01]  /*0b70*/  FADD.FTZ R129, R105, R129 ;  /* 0x0000008169817221 */ /* 0x020fe20000010000 */
[----:B------:R-:W-:Y:S05]  /*0b80*/  BRA `(.L_x_13947) ;  /* 0x0000003000007947 */ /* 0x000fea0003800000 */
.L_x_13946:
[----:B-----5:R-:W-:-:S05]  /*0b90*/  HADD2.F32 R112, -RZ, R100.H1_H1 ;  /* 0x30000064ff707230 */ /* 0x020fca0000004100 */
[----:B------:R-:W-:-:S04]  /*0ba0*/  FADD.FTZ R129, R112, R129 ;  /* 0x0000008170817221 */ /* 0x000fc80000010000 */
[----:B------:R-:W-:Y:S02]  /*0bb0*/  @P1 FADD.FTZ R129, R105, R129 ;  /* 0x0000008169811221 */ /* 0x000fe40000010000 */
.L_x_13947:
[----:B------:R-:W-:Y:S01]  /*0bc0*/  HADD2.F32 R130, -RZ, R117.H0_H0 ;  /* 0x20000075ff827230 */ /* 0x000fe20000004100 */
[----:B------:R-:W-:Y:S05]  /*0bd0*/  @P2 BRA `(.L_x_13948) ;  /* 0x0000003000002947 */ /* 0x000fea0003800000 */
[----:B------:R-:W-:Y:S05]  /*0be0*/  @!P1 BRA `(.L_x_13949) ;  /* 0x0000005000009947 */ /* 0x000fea0003800000 */
[----:B-----5:R-:W-:Y:S01]  /*0bf0*/  FADD.FTZ R130, R106, R130 ;  /* 0x000000826a827221 */ /* 0x020fe20000010000 */
[----:B------:R-:W-:Y:S05]  /*0c00*/  BRA `(.L_x_13949) ;  /* 0x0000003000007947 */ /* 0x000fea0003800000 */
.L_x_13948:
[----:B-----5:R-:W-:-:S05]  /*0c10*/  HADD2.F32 R113, -RZ, R101.H0_H0 ;  /* 0x20000065ff717230 */ /* 0x020fca0000004100 */
[----:B------:R-:W-:-:S04]  /*0c20*/  FADD.FTZ R130, R113, R130 ;  /* 0x0000008271827221 */ /* 0x000fc80000010000 */
[----:B------:R-:W-:Y:S02]  /*0c30*/  @P1 FADD.FTZ R130, R106, R130 ;  /* 0x000000826a821221 */ /* 0x000fe40000010000 */
.L_x_13949:
[----:B------:R-:W-:Y:S01]  /*0c40*/  HADD2.F32 R131, -RZ, R117.H1_H1 ;  /* 0x30000075ff837230 */ /* 0x000fe20000004100 */
[----:B------:R-:W-:Y:S05]  /*0c50*/  @P2 BRA `(.L_x_13950) ;  /* 0x0000003000002947 */ /* 0x000fea0003800000 */
[----:B------:R-:W-:Y:S05]  /*0c60*/  @!P1 BRA `(.L_x_13951) ;  /* 0x0000005000009947 */ /* 0x000fea0003800000 */
[----:B-----5:R-:W-:Y:S01]  /*0c70*/  FADD.FTZ R131, R107, R131 ;  /* 0x000000836b837221 */ /* 0x020fe20000010000 */
[----:B------:R-:W-:Y:S05]  /*0c80*/  BRA `(.L_x_13951) ;  /* 0x0000003000007947 */ /* 0x000fea0003800000 */
.L_x_13950:
[----:B-----5:R-:W-:-:S05]  /*0c90*/  HADD2.F32 R112, -RZ, R101.H1_H1 ;  /* 0x30000065ff707230 */ /* 0x020fca0000004100 */
[----:B------:R-:W-:-:S04]  /*0ca0*/  FADD.FTZ R131, R112, R131 ;  /* 0x0000008370837221 */ /* 0x000fc80000010000 */
[----:B------:R-:W-:Y:S02]  /*0cb0*/  @P1 FADD.FTZ R131, R107, R131 ;  /* 0x000000836b831221 */ /* 0x000fe40000010000 */
.L_x_13951:
[----:B------:R-:W-:Y:S01]  /*0cc0*/  HADD2.F32 R116, -RZ, R118.H0_H0 ;  /* 0x20000076ff747230 */ /* 0x000fe20000004100 */
[----:B------:R-:W-:Y:S05]  /*0cd0*/  @P2 BRA `(.L_x_13952) ;  /* 0x0000003000002947 */ /* 0x000fea0003800000 */
[----:B------:R-:W-:Y:S05]  /*0ce0*/  @!P1 BRA `(.L_x_13953) ;  /* 0x0000005000009947 */ /* 0x000fea0003800000 */
[----:B-----5:R-:W-:Y:S01]  /*0cf0*/  FADD.FTZ R116, R108, R116 ;  /* 0x000000746c747221 */ /* 0x020fe20000010000 */
[----:B------:R-:W-:Y:S05]  /*0d00*/  BRA `(.L_x_13953) ;  /* 0x0000003000007947 */ /* 0x000fea0003800000 */
.L_x_13952:
[----:B-----5:R-:W-:-:S05]  /*0d10*/  HADD2.F32 R113, -RZ, R102.H0_H0 ;  /* 0x20000066ff717230 */ /* 0x020fca0000004100 */
[----:B------:R-:W-:-:S04]  /*0d20*/  FADD.FTZ R116, R113, R116 ;  /* 0x0000007471747221 */ /* 0x000fc80000010000 */
[----:B------:R-:W-:Y:S02]  /*0d30*/  @P1 FADD.FTZ R116, R108, R116 ;  /* 0x000000746c741221 */ /* 0x000fe40000010000 */
.L_x_13953:
[----:B------:R-:W-:Y:S01]  /*0d40*/  HADD2.F32 R117, -RZ, R118.H1_H1 ;  /* 0x30000076ff757230 */ /* 0x000fe20000004100 */
[----:B------:R-:W-:Y:S05]  /*0d50*/  @P2 BRA `(.L_x_13954) ;  /* 0x0000003000002947 */ /* 0x000fea0003800000 */
[----:B------:R-:W-:Y:S05]  /*0d60*/  @!P1 BRA `(.L_x_13955) ;  /* 0x0000005000009947 */ /* 0x000fea0003800000 */
[----:B-----5:R-:W-:Y:S01]  /*0d70*/  FADD.FTZ R117, R109, R117 ;  /* 0x000000756d757221 */ /* 0x020fe20000010000 */
[----:B------:R-:W-:Y:S05]  /*0d80*/  BRA `(.L_x_13955) ;  /* 0x0000003000007947 */ /* 0x000fea0003800000 */
.L_x_13954:
[----:B-----5:R-:W-:-:S05]  /*0d90*/  HADD2.F32 R112, -RZ, R102.H1_H1 ;  /* 0x30000066ff707230 */ /* 0x020fca0000004100 */
[----:B------:R-:W-:-:S04]  /*0da0*/  FADD.FTZ R117, R112, R117 ;  /* 0x0000007570757221 */ /* 0x000fc80000010000 */
[----:B------:R-:W-:Y:S02]  /*0db0*/  @P1 FADD.FTZ R117, R109, R117 ;  /* 0x000000756d751221 */ /* 0x000fe40000010000 */
.L_x_13955:
[----:B------:R-:W-:Y:S01]  /*0dc0*/  HADD2.F32 R118, -RZ, R119.H0_H0 ;  /* 0x20000077ff767230 */ /* 0x000fe20000004100 */
[----:B------:R-:W-:Y:S05]  /*0dd0*/  @P2 BRA `(.L_x_13956) ;  /* 0x0000003000002947 */ /* 0x000fea0003800000 */
[----:B------:R-:W-:Y:S05]  /*0de0*/  @!P1 BRA `(.L_x_13957) ;  /* 0x0000005000009947 */ /* 0x000fea0003800000 */
[----:B-----5:R-:W-:Y:S01]  /*0df0*/  FADD.FTZ R118, R110, R118 ;  /* 0x000000766e767221 */ /* 0x020fe20000010000 */
[----:B------:R-:W-:Y:S05]  /*0e00*/  BRA `(.L_x_13957) ;  /* 0x0000003000007947 */ /* 0x000fea0003800000 */
.L_x_13956:
[----:B-----5:R-:W-:-:S05]  /*0e10*/  HADD2.F32 R113, -RZ, R103.H0_H0 ;  /* 0x20000067ff717230 */ /* 0x020fca0000004100 */
[----:B------:R-:W-:-:S04]  /*0e20*/  FADD.FTZ R118, R113, R118 ;  /* 0x0000007671767221 */ /* 0x000fc80000010000 */
[----:B------:R-:W-:Y:S02]  /*0e30*/  @P1 FADD.FTZ R118, R110, R118 ;  /* 0x000000766e761221 */ /* 0x000fe40000010000 */
.L_x_13957:
[----:B------:R-:W-:Y:S01]  /*0e40*/  HADD2.F32 R119, -RZ, R119.H1_H1 ;  /* 0x30000077ff777230 */ /* 0x000fe20000004100 */
[----:B------:R-:W-:Y:S05]  /*0e50*/  @P2 BRA `(.L_x_13958) ;  /* 0x0000003000002947 */ /* 0x000fea0003800000 */
[----:B------:R-:W-:Y:S05]  /*0e60*/  @!P1 BRA `(.L_x_13959) ;  /* 0x0000005000009947 */ /* 0x000fea0003800000 */
[----:B-----5:R-:W-:Y:S01]  /*0e70*/  FADD.FTZ R119, R111, R119 ;  /* 0x000000776f777221 */ /* 0x020fe20000010000 */
[----:B------:R-:W-:Y:S05]  /*0e80*/  BRA `(.L_x_13959) ;  /* 0x0000003000007947 */ /* 0x000fea0003800000 */
.L_x_13958:
[----:B-----5:R-:W-:-:S05]  /*0e90*/  HADD2.F32 R112, -RZ, R103.H1_H1 ;  /* 0x30000067ff707230 */ /* 0x020fca0000004100 */
[----:B------:R-:W-:-:S04]  /*0ea0*/  FADD.FTZ R119, R112, R119 ;  /* 0x0000007770777221 */ /* 0x000fc80000010000 */
[----:B------:R-:W-:Y:S02]  /*0eb0*/  @P1 FADD.FTZ R119, R111, R119 ;  /* 0x000000776f771221 */ /* 0x000fe40000010000 */
.L_x_13959:
        /* <DEDUP_REMOVED lines=19> */
.L_x_13960:
[----:B0----5:R-:W-:-:S05]  /*0ff0*/  HADD2.F32 R125, -RZ, R100.H0_H0 ;  /* 0x20000064ff7d7230 */ /* 0x021fca0000004100 */
[----:B------:R-:W-:-:S04]  /*1000*/  FADD.FTZ R124, R125, R124 ;  /* 0x0000007c7d7c7221 */ /* 0x000fc80000010000 */
[----:B------:R-:W-:Y:S02]  /*1010*/  @P1 FADD.FTZ R124, R104, R124 ;  /* 0x0000007c687c1221 */ /* 0x000fe40000010000 */
.L_x_13961:
[----:B------:R-:W-:Y:S01]  /*1020*/  HADD2.F32 R125, -RZ, R112.H1_H1 ;  /* 0x30000070ff7d7230 */ /* 0x000fe20000004100 */
[----:B------:R-:W-:Y:S05]  /*1030*/  @P2 BRA `(.L_x_13962) ;  /* 0x0000003000002947 */ /* 0x000fea0003800000 */
[----:B------:R-:W-:Y:S05]  /*1040*/  @!P1 BRA `(.L_x_13963) ;  /* 0x0000005000009947 */ /* 0x000fea0003800000 */
[----:B-----5:R-:W-:Y:S01]  /*1050*/  FADD.FTZ R125, R105, R125 ;  /* 0x0000007d697d7221 */ /* 0x020fe20000010000 */
[----:B------:R-:W-:Y:S05]  /*1060*/  BRA `(.L_x_13963) ;  /* 0x0000003000007947 */ /* 0x000fea0003800000 */
.L_x_13962:
[----:B-----5:R-:W-:-:S05]  /*1070*/  HADD2.F32 R2, -RZ, R100.H1_H1 ;  /* 0x30000064ff027230 */ /* 0x020fca0000004100 */
[----:B------:R-:W-:-:S04]  /*1080*/  FADD.FTZ R125, R2, R125 ;  /* 0x0000007d027d7221 */ /* 0x000fc80000010000 */
[----:B------:R-:W-:Y:S02]  /*1090*/  @P1 FADD.FTZ R125, R105, R125 ;  /* 0x0000007d697d1221 */ /* 0x000fe40000010000 */
.L_x_13963:
[----:B------:R-:W-:Y:S01]  /*10a0*/  HADD2.F32 R126, -RZ, R113.H0_H0 ;  /* 0x20000071ff7e7230 */ /* 0x000fe20000004100 */
[----:B------:R-:W-:Y:S05]  /*10b0*/  @P2 BRA `(.L_x_13964) ;  /* 0x0000003000002947 */ /* 0x000fea0003800000 */
[----:B------:R-:W-:Y:S05]  /*10c0*/  @!P1 BRA `(.L_x_13965) ;  /* 0x0000005000009947 */ /* 0x000fea0003800000 */
[----:B-----5:R-:W-:Y:S01]  /*10d0*/  FADD.FTZ R126, R106, R126 ;  /* 0x0000007e6a7e7221 */ /* 0x020fe20000010000 */
[----:B------:R-:W-:Y:S05]  /*10e0*/  BRA `(.L_x_13965) ;  /* 0x0000003000007947 */ /* 0x000fea0003800000 */
.L_x_13964:
[----:B-----5:R-:W-:-:S05]  /*10f0*/  HADD2.F32 R127, -RZ, R101.H0_H0 ;  /* 0x20000065ff7f7230 */ /* 0x020fca0000004100 */
[----:B------:R-:W-:-:S04]  /*1100*/  FADD.FTZ R126, R127, R126 ;  /* 0x0000007e7f7e7221 */ /* 0x000fc80000010000 */
[----:B------:R-:W-:Y:S02]  /*1110*/  @P1 FADD.FTZ R126, R106, R126 ;  /* 0x0000007e6a7e1221 */ /* 0x000fe40000010000 */
.L_x_13965:
[----:B------:R-:W-:Y:S01]  /*1120*/  HADD2.F32 R127, -RZ, R113.H1_H1 ;  /* 0x30000071ff7f7230 */ /* 0x000fe20000004100 */
[----:B------:R-:W-:Y:S05]  /*1130*/  @P2 BRA `(.L_x_13966) ;  /* 0x0000003000002947 */ /* 0x000fea0003800000 */
[----:B------:R-:W-:Y:S05]  /*1140*/  @!P1 BRA `(.L_x_13967) ;  /* 0x0000005000009947 */ /* 0x000fea0003800000 */
[----:B-----5:R-:W-:Y:S01]  /*1150*/  FADD.FTZ R127, R107, R127 ;  /* 0x0000007f6b7f7221 */ /* 0x020fe20000010000 */
[----:B------:R-:W-:Y:S05]  /*1160*/  BRA `(.L_x_13967) ;  /* 0x0000003000007947 */ /* 0x000fea0003800000 */
.L_x_13966:
[----:B-----5:R-:W-:-:S05]  /*1170*/  HADD2.F32 R2, -RZ, R101.H1_H1 ;  /* 0x30000065ff027230 */ /* 0x020fca0000004100 */
[----:B------:R-:W-:-:S04]  /*1180*/  FADD.FTZ R127, R2, R127 ;  /* 0x0000007f027f7221 */ /* 0x000fc80000010000 */
[----:B------:R-:W-:Y:S02]  /*1190*/  @P1 FADD.FTZ R127, R107, R127 ;  /* 0x0000007f6b7f1221 */ /* 0x000fe40000010000 */
.L_x_13967:
[----:B------:R-:W-:Y:S01]  /*11a0*/  HADD2.F32 R112, -RZ, R114.H0_H0 ;  /* 0x20000072ff707230 */ /* 0x000fe20000004100 */
[----:B------:R-:W-:Y:S05]  /*11b0*/  @P2 BRA `(.L_x_13968) ;  /* 0x0000003000002947 */ /* 0x000fea0003800000 */
[----:B------:R-:W-:Y:S05]  /*11c0*/  @!P1 BRA `(.L_x_13969) ;  /* 0x0000005000009947 */ /* 0x000fea0003800000 */
[----:B-----5:R-:W-:Y:S01]  /*11d0*/  FADD.FTZ R112, R108, R112 ;  /* 0x000000706c707221 */ /* 0x020fe20000010000 */
[----:B------:R-:W-:Y:S05]  /*11e0*/  BRA `(.L_x_13969) ;  /* 0x0000003000007947 */ /* 0x000fea0003800000 */
.L_x_13968:
[----:B-----5:R-:W-:-:S05]  /*11f0*/  HADD2.F32 R113, -RZ, R102.H0_H0 ;  /* 0x20000066ff717230 */ /* 0x020fca0000004100 */
[----:B------:R-:W-:-:S04]  /*1200*/  FADD.FTZ R112, R113, R112 ;  /* 0x0000007071707221 */ /* 0x000fc80000010000 */
[----:B------:R-:W-:Y:S02]  /*1210*/  @P1 FADD.FTZ R112, R108, R112 ;  /* 0x000000706c701221 */ /* 0x000fe40000010000 */
.L_x_13969:
[----:B------:R-:W-:Y:S01]  /*1220*/  HADD2.F32 R113, -RZ, R114.H1_H1 ;  /* 0x30000072ff717230 */ /* 0x000fe20000004100 */
[----:B------:R-:W-:Y:S05]  /*1230*/  @P2 BRA `(.L_x_13970) ;  /* 0x0000003000002947 */ /* 0x000fea0003800000 */
[----:B------:R-:W-:Y:S05]  /*1240*/  @!P1 BRA `(.L_x_13971) ;  /* 0x0000005000009947 */ /* 0x000fea0003800000 */
[----:B-----5:R-:W-:Y:S01]  /*1250*/  FADD.FTZ R113, R109, R113 ;  /* 0x000000716d717221 */ /* 0x020fe20000010000 */
[----:B------:R-:W-:Y:S05]  /*1260*/  BRA `(.L_x_13971) ;  /* 0x0000003000007947 */ /* 0x000fea0003800000 */
.L_x_13970:
[----:B-----5:R-:W-:-:S05]  /*1270*/  HADD2.F32 R2, -RZ, R102.H1_H1 ;  /* 0x30000066ff027230 */ /* 0x020fca0000004100 */
[----:B------:R-:W-:-:S04]  /*1280*/  FADD.FTZ R113, R2, R113 ;  /* 0x0000007102717221 */ /* 0x000fc80000010000 */
[----:B------:R-:W-:Y:S02]  /*1290*/  @P1 FADD.FTZ R113, R109, R113 ;  /* 0x000000716d711221 */ /* 0x000fe40000010000 */
.L_x_13971:
[----:B------:R-:W-:Y:S01]  /*12a0*/  HADD2.F32 R114, -RZ, R115.H0_H0 ;  /* 0x20000073ff727230 */ /* 0x000fe20000004100 */
[----:B------:R-:W-:Y:S05]  /*12b0*/  @P2 BRA `(.L_x_13972) ;  /* 0x0000003000002947 */ /* 0x000fea0003800000 */
[----:B------:R-:W-:Y:S05]  /*12c0*/  @!P1 BRA `(.L_x_13973) ;  /* 0x0000005000009947 */ /* 0x000fea0003800000 */
[----:B-----5:R-:W-:Y:S01]  /*12d0*/  FADD.FTZ R114, R110, R114 ;  /* 0x000000726e727221 */ /* 0x020fe20000010000 */
[----:B------:R-:W-:Y:S05]  /*12e0*/  BRA `(.L_x_13973) ;  /* 0x0000003000007947 */ /* 0x000fea0003800000 */
.L_x_13972:
[----:B-----5:R-:W-:-:S05]  /*12f0*/  HADD2.F32 R141, -RZ, R103.H0_H0 ;  /* 0x20000067ff8d7230 */ /* 0x020fca0000004100 */
[----:B------:R-:W-:-:S04]  /*1300*/  FADD.FTZ R114, R141, R114 ;  /* 0x000000728d727221 */ /* 0x000fc80000010000 */
[----:B------:R-:W-:Y:S02]  /*1310*/  @P1 FADD.FTZ R114, R110, R114 ;  /* 0x000000726e721221 */ /* 0x000fe40000010000 */
.L_x_13973:
[----:B------:R-:W-:Y:S01]  /*1320*/  HADD2.F32 R115, -RZ, R115.H1_H1 ;  /* 0x30000073ff737230 */ /* 0x000fe20000004100 */
[----:B------:R-:W-:Y:S05]  /*1330*/  @P2 BRA `(.L_x_13974) ;  /* 0x0000003000002947 */ /* 0x000fea0003800000 */
[----:B------:R-:W-:Y:S05]  /*1340*/  @!P1 BRA `(.L_x_13975) ;  /* 0x0000005000009947 */ /* 0x000fea0003800000 */
[----:B-----5:R-:W-:Y:S01]  /*1350*/  FADD.FTZ R115, R111, R115 ;  /* 0x000000736f737221 */ /* 0x020fe20000010000 */
[----:B------:R-:W-:Y:S05]  /*1360*/  BRA `(.L_x_13975) ;  /* 0x0000003000007947 */ /* 0x000fea0003800000 */
.L_x_13974:
[----:B-----5:R-:W-:-:S05]  /*1370*/  HADD2.F32 R2, -RZ, R103.H1_H1 ;  /* 0x30000067ff027230 */ /* 0x020fca0000004100 */
[----:B------:R-:W-:-:S04]  /*1380*/  FADD.FTZ R115, R2, R115 ;  /* 0x0000007302737221 */ /* 0x000fc80000010000 */
[----:B------:R-:W-:Y:S02]  /*1390*/  @P1 FADD.FTZ R115, R111, R115 ;  /* 0x000000736f731221 */ /* 0x000fe40000010000 */
.L_x_13975:
        /* <DEDUP_REMOVED lines=31> */
.L_x_13980:
        /* <DEDUP_REMOVED lines=68> */
.L_x_13981:
        /* <DEDUP_REMOVED lines=30> */
[----:B------:R-:W-:Y:S01]  /*1bb0*/  F2FP.PACK_AB R112, R127, R112 ;  /* 0x000000707f70723e */ /* 0x000fe200000000ff */
        /* <DEDUP_REMOVED lines=29> */
[C---:B------:R-:W-:Y:S02]  /*1d90*/  FMUL.FTZ R124, R122.reuse, R129 ;  /* 0x000000817a7c7220 */ /* 0x040fe40000410000 */
[----:B------:R-:W-:Y:S01]  /*1da0*/  FMUL.FTZ R129, R122, R135 ;  /* 0x000000877a817220 */ /* 0x000fe20000410000 */
[----:B------:R-:W-:Y:S01]  /*1db0*/  F2FP.PACK_AB R115, R128, R117 ;  /* 0x000000758073723e */ /* 0x000fe200000000ff */
        /* <DEDUP_REMOVED lines=8> */
[----:B------:R-:W-:Y:S01]  /*1e40*/  F2FP.PACK_AB R119, R144, R119 ;  /* 0x000000779077723e */ /* 0x000fe200000000ff */
[----:B------:R-:W-:Y:S02]  /*1e50*/  FFMA.FTZ R143, R62, R129, R14 ;  /* 0x000000813e8f7223 */ /* 0x000fe4000001000e */
[----:B------:R-:W-:-:S02]  /*1e60*/  FMUL.FTZ R135, R122, R137 ;  /* 0x000000897a877220 */ /* 0x000fc40000410000 */
[----:B------:R-:W-:Y:S02]  /*1e70*/  FMUL.FTZ R134, R122, R139 ;  /* 0x0000008b7a867220 */ /* 0x000fe40000410000 */
[----:B------:R-:W-:Y:S02]  /*1e80*/  FFMA.FTZ R125, R76, R125, R28 ;  /* 0x0000007d4c7d7223 */ /* 0x000fe4000001001c */
[----:B------:R-:W-:Y:S02]  /*1e90*/  FFMA.FTZ R144, R77, R118, R29 ;  /* 0x000000764d907223 */ /* 0x000fe4000001001d */
[----:B------:R-:W-:Y:S02]  /*1ea0*/  FFMA.FTZ R159, R78, R159, R30 ;  /* 0x0000009f4e9f7223 */ /* 0x000fe4000001001e */
[----:B------:R-:W-:Y:S01]  /*1eb0*/  FFMA.FTZ R136, R79, R136, R31 ;  /* 0x000000884f887223 */ /* 0x000fe2000001001f */
[----:B0-----:R-:W-:Y:S01]  /*1ec0*/  F2FP.PACK_AB R116, R144, R125 ;  /* 0x0000007d9074723e */ /* 0x001fe200000000ff */
[----:B------:R-:W-:-:S02]  /*1ed0*/  FFMA.FTZ R114, R63, R132, R15 ;  /* 0x000000843f727223 */ /* 0x000fc4000001000f */
[----:B------:R-:W-:Y:S01]  /*1ee0*/  FFMA.FTZ R137, R81, R138, R33 ;  /* 0x0000008a51897223 */ /* 0x000fe20000010021 */
[----:B------:R-:W-:Y:S01]  /*1ef0*/  F2FP.PACK_AB R117, R136, R159 ;  /* 0x0000009f8875723e */ /* 0x000fe200000000ff */
[----:B------:R-:W-:Y:S01]  /*1f00*/  FFMA.FTZ R138, R60, R123, R12 ;  /* 0x0000007b3c8a7223 */ /* 0x000fe2000001000c */
[----:B------:R-:W-:Y:S01]  /*1f10*/  F2FP.PACK_AB R113, R114, R143 ;  /* 0x0000008f7271723e */ /* 0x000fe200000000ff */
[----:B------:R-:W-:Y:S01]  /*1f20*/  FFMA.FTZ R139, R61, R124, R13 ;  /* 0x0000007c3d8b7223 */ /* 0x000fe2000001000d */
[----:B------:R-:W-:Y:S01]  /*1f30*/  SHF.L.U32 R143, R121, 0x4, RZ ;  /* 0x00000004798f7819 */ /* 0x000fe200000006ff */
[----:B------:R-:W-:Y:S01]  /*1f40*/  FMUL.FTZ R141, R122, R141 ;  /* 0x0000008d7a8d7220 */ /* 0x000fe20000410000 */
[----:B------:R-:W-:Y:S01]  /*1f50*/  IADD3 R136, P0, R127, c[0x0][0x210], RZ ;  /* 0x000084007f887a10 */ /* 0x000fe20007f1e0ff */
        /* <DEDUP_REMOVED lines=10> */
[----:B------:R-:W-:Y:S01]  /*2000*/  FMUL.FTZ R133, R122, R147 ;  /* 0x000000937a857220 */ /* 0x000fe20000410000 */
[----:B------:R-:W-:Y:S01]  /*2010*/  IADD3.X R137, R126, c[0x0][0x214], RZ, P0, !PT ;  /* 0x000085007e897a10 */ /* 0x000fe200007fe4ff */
[----:B------:R-:W-:Y:S01]  /*2020*/  FMUL.FTZ R130, R122, R149 ;  /* 0x000000957a827220 */ /* 0x000fe20000410000 */
[----:B------:R-:W-:Y:S01]  /*2030*/  F2FP.PACK_AB R115, R144, R125 ;  /* 0x0000007d9073723e */ /* 0x000fe200000000ff */
[----:B------:R-:W-:Y:S01]  /*2040*/  FFMA.FTZ R123, R84, R123, R36 ;  /* 0x0000007b547b7223 */ /* 0x000fe20000010024 */
[----:B------:R-:W-:Y:S01]  /*2050*/  IADD3.X R139, R121, c[0x0][0x20c], RZ, P1, !PT ;  /* 0x00008300798b7a10 */ /* 0x000fe20000ffe4ff */
[----:B------:R0:W-:Y:S01]  /*2060*/  STG.E.128 [R136.64], R116 ;  /* 0x0000007488007986 */ /* 0x0001e2000c101d04 */
[----:B------:R-:W-:-:S02]  /*2070*/  FFMA.FTZ R124, R85, R124, R37 ;  /* 0x0000007c557c7223 */ /* 0x000fc40000010025 */
[C---:B------:R-:W-:Y:S01]  /*2080*/  FMUL.FTZ R128, R122.reuse, R145 ;  /* 0x000000917a807220 */ /* 0x040fe20000410000 */
[----:B------:R1:W-:Y:S01]  /*2090*/  STG.E.128 [R138.64], R112 ;  /* 0x000000708a007986 */ /* 0x0003e2000c101d04 */
[----:B------:R-:W-:Y:S01]  /*20a0*/  FMUL.FTZ R151, R122, R151 ;  /* 0x000000977a977220 */ /* 0x000fe20000410000 */
[----:B------:R-:W-:Y:S01]  /*20b0*/  F2FP.PACK_AB R124, R124, R123 ;  /* 0x0000007b7c7c723e */ /* 0x000fe200000000ff */
        /* <DEDUP_REMOVED lines=8> */
[----:B------:R-:W-:Y:S01]  /*2140*/  F2FP.PACK_AB R125, R132, R125 ;  /* 0x0000007d847d723e */ /* 0x000fe200000000ff */
[----:B-1----:R-:W-:Y:S01]  /*2150*/  FFMA.FTZ R113, R71, R130, R23 ;  /* 0x0000008247717223 */ /* 0x002fe20000010017 */
[----:B------:R-:W-:Y:S01]  /*2160*/  SHF.R.U32.HI R132, RZ, 0x1c, R120 ;  /* 0x0000001cff847819 */ /* 0x000fe20000011678 */
[----:B------:R-:W-:-:S02]  /*2170*/  FFMA.FTZ R114, R72, R151, R24 ;  /* 0x0000009748727223 */ /* 0x000fc40000010018 */
[----:B------:R-:W-:Y:S01]  /*2180*/  FFMA.FTZ R115, R73, R142, R25 ;  /* 0x0000008e49737223 */ /* 0x000fe20000010019 */
[----:B------:R-:W-:Y:S01]  /*2190*/  F2FP.PACK_AB R113, R113, R116 ;  /* 0x000000747171723e */ /* 0x000fe200000000ff */
[-C--:B------:R-:W-:Y:S02]  /*21a0*/  FFMA.FTZ R116, R74, R155.reuse, R26 ;  /* 0x0000009b4a747223 */ /* 0x080fe4000001001a */
        /* <DEDUP_REMOVED lines=16> */
[-C--:B------:R-:W-:Y:S01]  /*22b0*/  FFMA.FTZ R135, R69, R128.reuse, R21 ;  /* 0x0000008045877223 */ /* 0x080fe20000010015 */
[----:B------:R-:W-:Y:S01]  /*22c0*/  F2FP.PACK_AB R127, R140, R127 ;  /* 0x0000007f8c7f723e */ /* 0x000fe200000000ff */
[----:B------:R-:W-:Y:S01]  /*22d0*/  FFMA.FTZ R116, R92, R131, R44 ;  /* 0x000000835c747223 */ /* 0x000fe2000001002c */
[----:B------:R-:W-:Y:S01]  /*22e0*/  IADD3.X R121, R121, c[0x0][0x214], RZ, P0, !PT ;  /* 0x0000850079797a10 */ /* 0x000fe200007fe4ff */
[----:B------:R-:W-:Y:S01]  /*22f0*/  FFMA.FTZ R129, R93, R128, R45 ;  /* 0x000000805d817223 */ /* 0x000fe2000001002d */
[----:B------:R-:W-:Y:S01]  /*2300*/  IADD3 R128, P2, R123, c[0x0][0x210], RZ ;  /* 0x000084007b807a10 */ /* 0x000fe20007f5e0ff */
[----:B------:R-:W-:Y:S01]  /*2310*/  FFMA.FTZ R117, R94, R133, R46 ;  /* 0x000000855e757223 */ /* 0x000fe2000001002e */
[----:B------:R-:W-:Y:S01]  /*2320*/  F2FP.PACK_AB R112, R135, R134 ;  /* 0x000000868770723e */ /* 0x000fe200000000ff */
[----:B------:R-:W-:Y:S01]  /*2330*/  FFMA.FTZ R130, R95, R130, R47 ;  /* 0x000000825f827223 */ /* 0x000fe2000001002f */
[----:B------:R-:W-:Y:S01]  /*2340*/  IADD3.X R123, R132, c[0x0][0x20c], RZ, P1, !PT ;  /* 0x00008300847b7a10 */ /* 0x000fe20000ffe4ff */
[----:B------:R0:W-:Y:S01]  /*2350*/  STG.E.128 [R120.64], R124 ;  /* 0x0000007c78007986 */ /* 0x0001e2000c101d04 */
[----:B------:R-:W-:Y:S01]  /*2360*/  F2FP.PACK_AB R116, R129, R116 ;  /* 0x000000748174723e */ /* 0x000fe200000000ff */
[----:B------:R-:W-:Y:S01]  /*2370*/  IMAD R3, R2, c[0x0][0x160], R3 ;  /* 0x0000580002037a24 */ /* 0x000fe200078e0203 */
[----:B------:R-:W-:Y:S01]  /*2380*/  F2FP.PACK_AB R117, R130, R117 ;  /* 0x000000758275723e */ /* 0x000fe200000000ff */
[----:B------:R0:W-:Y:S01]  /*2390*/  STG.E.128 [R122.64], R112 ;  /* 0x000000707a007986 */ /* 0x0001e2000c101d04 */
[----:B------:R-:W-:-:S02]  /*23a0*/  IADD3.X R129, R132, c[0x0][0x214], RZ, P2, !PT ;  /* 0x0000850084817a10 */ /* 0x000fc400017fe4ff */
[----:B------:R-:W-:-:S03]  /*23b0*/  ISETP.GE.AND P0, PT, R3, c[0x0][0x164], PT ;  /* 0x0000590003007a0c */ /* 0x000fc60003f06270 */
[----:B------:R0:W-:Y:S10]  /*23c0*/  STG.E.128 [R128.64], R116 ;  /* 0x0000007480007986 */ /* 0x0001f4000c101d04 */
[----:B0----5:R-:W-:Y:S01]  /*23d0*/  @P0 CALL.REL.NOINC `(.L_x_13978) ;  /* 0x0000001000000944 */ /* 0x021fe20003c00000 */
[----:B------:R-:W-:Y:S05]  /*23e0*/  BRA `(.L_x_13979) ;  /* 0xffffe0b000007947 */ /* 0x000fea000383ffff */
.L_x_13978:
[----:B------:R-:W-:Y:S05]  /*23f0*/  EXIT ;  /* 0x000000000000794d */ /* 0x000fea0003800000 */
.L_x_13976:
[----:B0-----:R-:W-:Y:S01]  /*2400*/  HFMA2.MMA R2, -RZ, RZ, 0, 1.847743988037109375e-06 ;  /* 0x0000001fff027435 */ /* 0x001fe200000001ff */
[----:B------:R-:W-:-:S02]  /*2410*/  MOV R141, 0x1 ;  /* 0x00000001008d7802 */ /* 0x000fc40000000f00 */
[----:B------:R-:W-:Y:S02]  /*2420*/  MOV R145, 0xffffffff ;  /* 0xffffffff00917802 */ /* 0x000fe40000000f00 */
[----:B------:R-:W-:Y:S02]  /*2430*/  MOV R142, 0x2450 ;  /* 0x00002450008e7802 */ /* 0x000fe40000000f00 */
[----:B-----5:R-:W-:Y:S05]  /*2440*/  CALL.REL.NOINC `($__internal_57_$__cuda_sm70_shflsync_bfly_p) ;  /* 0x000006a000007944 */ /* 0x020fea0003c00000 */
[----:B01----:R-:W-:Y:S05]  /*2450*/  BRA `(.L_x_13980) ;  /* 0xfffff13000007947 */ /* 0x003fea000383ffff */
.L_x_13977:
[----:B------:R-:W-:Y:S01]  /*2460*/  HFMA2.MMA R141, -RZ, RZ, 0, 1.1920928955078125e-07 ;  /* 0x00000002ff8d7435 */ /* 0x000fe200000001ff */
[----:B0-----:R-:W-:Y:S02]  /*2470*/  MOV R122, R147 ;  /* 0x00000093007a7202 */ /* 0x001fe40000000f00 */
[----:B------:R-:W-:Y:S02]  /*2480*/  MOV R2, 0x1f ;  /* 0x0000001f00027802 */ /* 0x000fe40000000f00 */
[----:B------:R-:W-:Y:S02]  /*2490*/  MOV R145, 0xffffffff ;  /* 0xffffffff00917802 */ /* 0x000fe40000000f00 */
[----:B------:R-:W-:Y:S02]  /*24a0*/  MOV R142, 0x24c0 ;  /* 0x000024c0008e7802 */ /* 0x000fe40000000f00 */
[----:B-----5:R-:W-:Y:S05]  /*24b0*/  CALL.REL.NOINC `($__internal_57_$__cuda_sm70_shflsync_bfly_p) ;  /* 0x0000063000007944 */ /* 0x020fea0003c00000 */
[----:B0-----:R-:W-:Y:S01]  /*24c0*/  HFMA2.MMA R141, -RZ, RZ, 0, 2.384185791015625e-07 ;  /* 0x00000004ff8d7435 */ /* 0x001fe200000001ff */
[----:B-1----:R-:W-:Y:S01]  /*24d0*/  FADD.FTZ R122, R147, R2 ;  /* 0x00000002937a7221 */ /* 0x002fe20000010000 */
[----:B------:R-:W-:-:S02]  /*24e0*/  MOV R2, 0x1f ;  /* 0x0000001f00027802 */ /* 0x000fc40000000f00 */
[----:B------:R-:W-:Y:S02]  /*24f0*/  MOV R145, 0xffffffff ;  /* 0xffffffff00917802 */ /* 0x000fe40000000f00 */
[----:B------:R-:W-:Y:S02]  /*2500*/  MOV R142, 0x2520 ;  /* 0x00002520008e7802 */ /* 0x000fe40000000f00 */
[----:B------:R-:W-:Y:S05]  /*2510*/  CALL.REL.NOINC `($__internal_57_$__cuda_sm70_shflsync_bfly_p) ;  /* 0x000005d000007944 */ /* 0x000fea0003c00000 */
[----:B0-----:R-:W-:Y:S01]  /*2520*/  HFMA2.MMA R141, -RZ, RZ, 0, 4.76837158203125e-07 ;  /* 0x00000008ff8d7435 */ /* 0x001fe200000001ff */
[----:B-1----:R-:W-:Y:S01]  /*2530*/  FADD.FTZ R122, R122, R2 ;  /* 0x000000027a7a7221 */ /* 0x002fe20000010000 */
[----:B------:R-:W-:Y:S02]  /*2540*/  MOV R2, 0x1f ;  /* 0x0000001f00027802 */ /* 0x000fe40000000f00 */
[----:B------:R-:W-:Y:S02]  /*2550*/  MOV R145, 0xffffffff ;  /* 0xffffffff00917802 */ /* 0x000fe40000000f00 */
[----:B------:R-:W-:Y:S02]  /*2560*/  MOV R142, 0x2580 ;  /* 0x00002580008e7802 */ /* 0x000fe40000000f00 */
[----:B------:R-:W-:Y:S05]  /*2570*/  CALL.REL.NOINC `($__internal_57_$__cuda_sm70_shflsync_bfly_p) ;  /* 0x0000057000007944 */ /* 0x000fea0003c00000 */
[----:B0-----:R-:W-:Y:S01]  /*2580*/  HFMA2.MMA R141, -RZ, RZ, 0, 9.5367431640625e-07 ;  /* 0x00000010ff8d7435 */ /* 0x001fe200000001ff */
[----:B-1----:R-:W-:Y:S01]  /*2590*/  FADD.FTZ R122, R122, R2 ;  /* 0x000000027a7a7221 */ /* 0x002fe20000010000 */
[----:B------:R-:W-:-:S02]  /*25a0*/  MOV R2, 0x1f ;  /* 0x0000001f00027802 */ /* 0x000fc40000000f00 */
[----:B------:R-:W-:Y:S02]  /*25b0*/  MOV R145, 0xffffffff ;  /* 0xffffffff00917802 */ /* 0x000fe40000000f00 */
[----:B------:R-:W-:Y:S02]  /*25c0*/  MOV R142, 0x25e0 ;  /* 0x000025e0008e7802 */ /* 0x000fe40000000f00 */
[----:B------:R-:W-:Y:S05]  /*25d0*/  CALL.REL.NOINC `($__internal_57_$__cuda_sm70_shflsync_bfly_p) ;  /* 0x0000051000007944 */ /* 0x000fea0003c00000 */
        /* <DEDUP_REMOVED lines=54> */
[----:B------:R-:W-:Y:S05]  /*2940*/  CALL.REL.NOINC `($__internal_57_$__cuda_sm70_shflsync_bfly_p) ;  /* 0x000001a000007944 */ /* 0x000fea0003c00000 */
[----:B0-----:R-:W-:Y:S01]  /*2950*/  HFMA2.MMA R141, -RZ, RZ, 0, 1.1920928955078125e-07 ;  /* 0x00000002ff8d7435 */ /* 0x001fe200000001ff */
[----:B-1----:R-:W-:Y:S01]  /*2960*/  FADD.FTZ R122, R122, R2 ;  /* 0x000000027a7a7221 */ /* 0x002fe20000010000 */
[----:B------:R-:W-:Y:S02]  /*2970*/  MOV R2, 0x1f ;  /* 0x0000001f00027802 */ /* 0x000fe40000000f00 */
[----:B------:R-:W-:Y:S02]  /*2980*/  MOV R145, 0xffffffff ;  /* 0xffffffff00917802 */ /* 0x000fe40000000f00 */
[----:B------:R-:W-:Y:S02]  /*2990*/  MOV R142, 0x29b0 ;  /* 0x000029b0008e7802 */ /* 0x000fe40000000f00 */
[----:B------:R-:W-:Y:S05]  /*29a0*/  CALL.REL.NOINC `($__internal_57_$__cuda_sm70_shflsync_bfly_p) ;  /* 0x0000014000007944 */ /* 0x000fea0003c00000 */
        /* <DEDUP_REMOVED lines=18> */
[----:B01----:R-:W-:Y:S01]  /*2ad0*/  MOV R145, R2 ;  /* 0x0000000200917202 */ /* 0x003fe20000000f00 */
[----:B------:R-:W-:Y:S05]  /*2ae0*/  BRA `(.L_x_13981) ;  /* 0xffffeee000007947 */ /* 0x000fea000383ffff */
        .weak           $__internal_57_$__cuda_sm70_shflsync_bfly_p
        .type           $__internal_57_$__cuda_sm70_shflsync_bfly_p,@function
        .size           $__internal_57_$__cuda_sm70_shflsync_bfly_p,(.L_x_20073 - $__internal_57_$__cuda_sm70_shflsync_bfly_p)
$__internal_57_$__cuda_sm70_shflsync_bfly_p:
[----:B------:R-:W-:Y:S01]  /*2af0*/  HFMA2.MMA R143, -RZ, RZ, 0, 0 ;  /* 0x00000000ff8f7435 */ /* 0x000fe200000001ff */
[----:B------:R-:W-:Y:S04]  /*2b00*/  WARPSYNC R145 ;  /* 0x0000009100007348 */ /* 0x000fe80003800000 */
[----:B------:R0:W1:Y:S01]  /*2b10*/  SHFL.BFLY PT, R2, R122, R141, R2 ;  /* 0x0c00008d7a027389 */ /* 0x00006200000e0002 */
[----:B------:R-:W-:Y:S05]  /*2b20*/  RET.REL.NODEC R142 `(_ZN10layer_norm31ln_parallel_residual_fwd_kernelINS_13Kernel_traitsIf6__halffS2_fjLj768ELj1ELj4ELj1ELj16ENS_18Kernel_traits_baseILj768EfS2_fS2_fjLj128EEEEELb0ELb0ELb1EEEvNS_9FwdParamsE) ;  /* 0xffffd4d08e007950 */ /* 0x000fea0003c3ffff */
.L_x_13982:
        /* <DEDUP_REMOVED lines=13> */
.L_x_20073:


//--------------------- .text._ZN10layer_norm31ln_parallel_residual_fwd_kernelINS_13Kernel_traitsIf6__halffS2_fjLj768ELj1ELj4ELj1ELj16ENS_18Kernel_traits_baseILj768EfS2_fS2_fjLj128EEEEELb0ELb1ELb0EEEvNS_9FwdParamsE --------------------------
	.section	.text._ZN10layer_norm31ln_parallel_residual_fwd_kernelINS_13Kernel_traitsIf6__halffS2_fjLj768ELj1ELj4ELj1ELj16ENS_18Kernel_traits_baseILj768EfS2_fS2_fjLj128EEEEELb0ELb1ELb0EEEvNS_9FwdParamsE,"ax",@progbits
	.sectioninfo	@"SHI_REGISTERS=108"
	.align	128
        .global         _ZN10layer_norm31ln_parallel_residual_fwd_kernelINS_13Kernel_traitsIf6__halffS2_fjLj768ELj1ELj4ELj1ELj16ENS_18Kernel_traits_baseILj768EfS2_fS2_fjLj128EEEEELb0ELb1ELb0EEEvNS_9FwdParamsE
        .type           _ZN10layer_norm31ln_parallel_residual_fwd_kernelINS_13Kernel_traitsIf6__halffS2_fjLj768ELj1ELj4ELj1ELj16ENS_18Kernel_traits_baseILj768EfS2_fS2_fjLj128EEEEELb0ELb1ELb0EEEvNS_9FwdParamsE,@function
        .size           _ZN10layer_norm31ln_parallel_residual_fwd_kernelINS_13Kernel_traitsIf6__halffS2_fjLj768ELj1ELj4ELj1ELj16ENS_18Kernel_traits_baseILj768EfS2_fS2_fjLj128EEEEELb0ELb1ELb0EEEvNS_9FwdParamsE,(.L_x_20074 - _ZN10layer_norm31ln_parallel_residual_fwd_kernelINS_13Kernel_traitsIf6__halffS2_fjLj768ELj1ELj4ELj1ELj16ENS_18Kernel_traits_baseILj768EfS2_fS2_fjLj128EEEEELb0ELb1ELb0EEEvNS_9FwdParamsE)
        .other          _ZN10layer_norm31ln_parallel_residual_fwd_kernelINS_13Kernel_traitsIf6__halffS2_fjLj768ELj1ELj4ELj1ELj16ENS_18Kernel_traits_baseILj768EfS2_fS2_fjLj128EEEEELb0ELb1ELb0EEEvNS_9FwdParamsE,@"STO_CUDA_ENTRY STV_DEFAULT"
_ZN10layer_norm31ln_parallel_residual_fwd_kernelINS_13Kernel_traitsIf6__halffS2_fjLj768ELj1ELj4ELj1ELj16ENS_18Kernel_traits_baseILj768EfS2_fS2_fjLj128EEEEELb0ELb1ELb0EEEvNS_9FwdParamsE:
.text._ZN10layer_norm31ln_parallel_residual_fwd_kernelINS_13Kernel_traitsIf6__halffS2_fjLj768ELj1ELj4ELj1ELj16ENS_18Kernel_traits_baseILj768EfS2_fS2_fjLj128EEEEELb0ELb1ELb0EEEvNS_9FwdParamsE:
        /* <DEDUP_REMOVED lines=33> */
.L_x_13984:
[----:B------:R-:W-:Y:S05]  /*0210*/  BSYNC B0 ;  /* 0x0000000000007941 */ /* 0x000fea0003800000 */
.L_x_13983:
        /* <DEDUP_REMOVED lines=17> */
.L_x_13986:
[----:B------:R-:W-:Y:S05]  /*0330*/  BSYNC B0 ;  /* 0x0000000000007941 */ /* 0x000fea0003800000 */
.L_x_13985:
        /* <DEDUP_REMOVED lines=16> */
.L_x_13988:
[----:B------:R-:W-:Y:S05]  /*0440*/  BSYNC B0 ;  /* 0x0000000000007941 */ /* 0x000fea0003800000 */
.L_x_13987:
[----:B------:R-:W-:Y:S05]  /*0450*/  @P1 EXIT ;  /* 0x000000000000194d */ /* 0x000fea0003800000 */
[----:B0-----:R-:W-:Y:S01]  /*0460*/  MOV R2, R54 ;  /* 0x0000003600027202 */ /* 0x001fe20000000f00 */
[----:B------:R-:W-:-:S03]  /*0470*/  ULDC.U8 UR6, c[0x0][0x1f0] ;  /* 0x00007c0000067ab9 */ /* 0x000fc60000000000 */
.L_x_14052:
        /* <DEDUP_REMOVED lines=30> */
.L_x_13991:
[----:B0----5:R-:W-:-:S05]  /*0660*/  HADD2.F32 R65, -RZ, R52.H0_H0 ;  /* 0x20000034ff417230 */ /* 0x021fca0000004100 */
[----:B------:R-:W-:-:S04]  /*0670*/  FADD.FTZ R64, R65, R64 ;  /* 0x0000004041407221 */ /* 0x000fc80000010000 */
[----:B------:R-:W-:Y:S02]  /*0680*/  @P0 FADD.FTZ R64, R56, R64 ;  /* 0x0000004038400221 */ /* 0x000fe40000010000 */
.L_x_13992:
[----:B------:R-:W-:Y:S01]  /*0690*/  HADD2.F32 R65, -RZ, R84.H1_H1 ;  /* 0x30000054ff417230 */ /* 0x000fe20000004100 */
[----:B------:R-:W-:Y:S05]  /*06a0*/  @P1 BRA `(.L_x_13993) ;  /* 0x0000003000001947 */ /* 0x000fea0003800000 */
[----:B------:R-:W-:Y:S05]  /*06b0*/  @!P0 BRA `(.L_x_13994) ;  /* 0x0000005000008947 */ /* 0x000fea0003800000 */
[----:B-----5:R-:W-:Y:S01]  /*06c0*/  FADD.FTZ R65, R57, R65 ;  /* 0x0000004139417221 */ /* 0x020fe20000010000 */
[----:B------:R-:W-:Y:S05]  /*06d0*/  BRA `(.L_x_13994) ;  /* 0x0000003000007947 */ /* 0x000fea0003800000 */
.L_x_13993:
[----:B-----5:R-:W-:-:S05]  /*06e0*/  HADD2.F32 R66, -RZ, R52.H1_H1 ;  /* 0x30000034ff427230 */ /* 0x020fca0000004100 */
[----:B------:R-:W-:-:S04]  /*06f0*/  FADD.FTZ R65, R66, R65 ;  /* 0x0000004142417221 */ /* 0x000fc80000010000 */
[----:B------:R-:W-:Y:S02]  /*0700*/  @P0 FADD.FTZ R65, R57, R65 ;  /* 0x0000004139410221 */ /* 0x000fe40000010000 */
.L_x_13994:
[----:B------:R-:W-:Y:S01]  /*0710*/  HADD2.F32 R66, -RZ, R85.H0_H0 ;  /* 0x20000055ff427230 */ /* 0x000fe20000004100 */
[----:B------:R-:W-:Y:S05]  /*0720*/  @P1 BRA `(.L_x_13995) ;  /* 0x0000003000001947 */ /* 0x000fea0003800000 */
[----:B------:R-:W-:Y:S05]  /*0730*/  @!P0 BRA `(.L_x_13996) ;  /* 0x0000005000008947 */ /* 0x000fea0003800000 */
[----:B-----5:R-:W-:Y:S01]  /*0740*/  FADD.FTZ R66, R58, R66 ;  /* 0x000000423a427221 */ /* 0x020fe20000010000 */
[----:B------:R-:W-:Y:S05]  /*0750*/  BRA `(.L_x_13996) ;  /* 0x0000003000007947 */ /* 0x000fea0003800000 */
.L_x_13995:
[----:B-----5:R-:W-:-:S05]  /*0760*/  HADD2.F32 R67, -RZ, R53.H0_H0 ;  /* 0x20000035ff437230 */ /* 0x020fca0000004100 */
[----:B------:R-:W-:-:S04]  /*0770*/  FADD.FTZ R66, R67, R66 ;  /* 0x0000004243427221 */ /* 0x000fc80000010000 */
[----:B------:R-:W-:Y:S02]  /*0780*/  @P0 FADD.FTZ R66, R58, R66 ;  /* 0x000000423a420221 */ /* 0x000fe40000010000 */
.L_x_13996:
[----:B------:R-:W-:Y:S01]  /*0790*/  HADD2.F32 R67, -RZ, R85.H1_H1 ;  /* 0x30000055ff437230 */ /* 0x000fe20000004100 */
[----:B------:R-:W-:Y:S05]  /*07a0*/  @P1 BRA `(.L_x_13997) ;  /* 0x0000003000001947 */ /* 0x000fea0003800000 */
[----:B------:R-:W-:Y:S05]  /*07b0*/  @!P0 BRA `(.L_x_13998) ;  /* 0x0000005000008947 */ /* 0x000fea0003800000 */
[----:B-----5:R-:W-:Y:S01]  /*07c0*/  FADD.FTZ R67, R59, R67 ;  /* 0x000000433b437221 */ /* 0x020fe20000010000 */
[----:B------:R-:W-:Y:S05]  /*07d0*/  BRA `(.L_x_13998) ;  /* 0x0000003000007947 */ /* 0x000fea0003800000 */
.L_x_13997:
[----:B-----5:R-:W-:-:S05]  /*07e0*/  HADD2.F32 R84, -RZ, R53.H1_H1 ;  /* 0x30000035ff547230 */ /* 0x020fca0000004100 */
[----:B------:R-:W-:-:S04]  /*07f0*/  FADD.FTZ R67, R84, R67 ;  /* 0x0000004354437221 */ /* 0x000fc80000010000 */
[----:B------:R-:W-:Y:S02]  /*0800*/  @P0 FADD.FTZ R67, R59, R67 ;  /* 0x000000433b430221 */ /* 0x000fe40000010000 */
.L_x_13998:
[----:B------:R-:W-:Y:S01]  /*0810*/  HADD2.F32 R84, -RZ, R86.H0_H0 ;  /* 0x20000056ff547230 */ /* 0x000fe20000004100 */
[----:B------:R-:W-:Y:S05]  /*0820*/  @P1 BRA `(.L_x_13999) ;  /* 0x0000003000001947 */ /* 0x000fea0003800000 */
[----:B------:R-:W-:Y:S05]  /*0830*/  @!P0 BRA `(.L_x_14000) ;  /* 0x0000005000008947 */ /* 0x000fea0003800000 */
[----:B-----5:R-:W-:Y:S01]  /*0840*/  FADD.FTZ R84, R60, R84 ;  /* 0x000000543c547221 */ /* 0x020fe20000010000 */
[----:B------:R-:W-:Y:S05]  /*0850*/  BRA `(.L_x_14000) ;  /* 0x0000003000007947 */ /* 0x000fea0003800000 */
.L_x_13999:
[----:B-----5:R-:W-:-:S05]  /*0860*/  HADD2.F32 R85, -RZ, R54.H0_H0 ;  /* 0x20000036ff557230 */ /* 0x020fca0000004100 */
[----:B------:R-:W-:-:S04]  /*0870*/  FADD.FTZ R84, R85, R84 ;  /* 0x0000005455547221 */ /* 0x000fc80000010000 */
[----:B------:R-:W-:Y:S02]  /*0880*/  @P0 FADD.FTZ R84, R60, R84 ;  /* 0x000000543c540221 */ /* 0x000fe40000010000 */
.L_x_14000:
[----:B------:R-:W-:Y:S01]  /*0890*/  HADD2.F32 R85, -RZ, R86.H1_H1 ;  /* 0x30000056ff557230 */ /* 0x000fe20000004100 */
[----:B------:R-:W-:Y:S05]  /*08a0*/  @P1 BRA `(.L_x_14001) ;  /* 0x0000003000001947 */ /* 0x000fea0003800000 */
[----:B------:R-:W-:Y:S05]  /*08b0*/  @!P0 BRA `(.L_x_14002) ;  /* 0x0000005000008947 */ /* 0x000fea0003800000 */
[----:B-----5:R-:W-:Y:S01]  /*08c0*/  FADD.FTZ R85, R61, R85 ;  /* 0x000000553d557221 */ /* 0x020fe20000010000 */
[----:B------:R-:W-:Y:S05]  /*08d0*/  BRA `(.L_x_14002) ;  /* 0x0000003000007947 */ /* 0x000fea0003800000 */
.L_x_14001:
[----:B-----5:R-:W-:-:S05]  /*08e0*/  HADD2.F32 R86, -RZ, R54.H1_H1 ;  /* 0x30000036ff567230 */ /* 0x020fca0000004100 */
[----:B------:R-:W-:-:S04]  /*08f0*/  FADD.FTZ R85, R86, R85 ;  /* 0x0000005556557221 */ /* 0x000fc80000010000 */
[----:B------:R-:W-:Y:S02]  /*0900*/  @P0 FADD.FTZ R85, R61, R85 ;  /* 0x000000553d550221 */ /* 0x000fe40000010000 */
.L_x_14002:
[----:B------:R-:W-:Y:S01]  /*0910*/  HADD2.F32 R86, -RZ, R87.H0_H0 ;  /* 0x20000057ff567230 */ /* 0x000fe20000004100 */
[----:B------:R-:W-:Y:S05]  /*0920*/  @P1 BRA `(.L_x_14003) ;  /* 0x0000003000001947 */ /* 0x000fea0003800000 */
[----:B------:R-:W-:Y:S05]  /*0930*/  @!P0 BRA `(.L_x_14004) ;  /* 0x0000005000008947 */ /* 0x000fea0003800000 */
[----:B-----5:R-:W-:Y:S01]  /*0940*/  FADD.FTZ R86, R62, R86 ;  /* 0x000000563e567221 */ /* 0x020fe20000010000 */
[----:B------:R-:W-:Y:S05]  /*0950*/  BRA `(.L_x_14004) ;  /* 0x0000003000007947 */ /* 0x000fea0003800000 */
.L_x_14003:
[----:B-----5:R-:W-:-:S05]  /*0960*/  HADD2.F32 R89, -RZ, R55.H0_H0 ;  /* 0x20000037ff597230 */ /* 0x020fca0000004100 */
[----:B------:R-:W-:-:S04]  /*0970*/  FADD.FTZ R86, R89, R86 ;  /* 0x0000005659567221 */ /* 0x000fc80000010000 */
[----:B------:R-:W-:Y:S02]  /*0980*/  @P0 FADD.FTZ R86, R62, R86 ;  /* 0x000000563e560221 */ /* 0x000fe40000010000 */
.L_x_14004:
[----:B------:R-:W-:Y:S01]  /*0990*/  HADD2.F32 R87, -RZ, R87.H1_H1 ;  /* 0x30000057ff577230 */ /* 0x000fe20000004100 */
[----:B------:R-:W-:Y:S05]  /*09a0*/  @P1 BRA `(.L_x_14005) ;  /* 0x0000003000001947 */ /* 0x000fea0003800000 */
[----:B------:R-:W-:Y:S05]  /*09b0*/  @!P0 BRA `(.L_x_14006) ;  /* 0x0000005000008947 */ /* 0x000fea0003800000 */
[----:B-----5:R-:W-:Y:S01]  /*09c0*/  FADD.FTZ R87, R63, R87 ;  /* 0x000000573f577221 */ /* 0x020fe20000010000 */
[----:B------:R-:W-:Y:S05]  /*09d0*/  BRA `(.L_x_14006) ;  /* 0x0000003000007947 */ /* 0x000fea0003800000 */
.L_x_14005:
[----:B-----5:R-:W-:-:S05]  /*09e0*/  HADD2.F32 R90, -RZ, R55.H1_H1 ;  /* 0x30000037ff5a7230 */ /* 0x020fca0000004100 */
[----:B------:R-:W-:-:S04]  /*09f0*/  FADD.FTZ R87, R90, R87 ;  /* 0x000000575a577221 */ /* 0x000fc80000010000 */
[----:B------:R-:W-:Y:S02]  /*0a00*/  @P0 FADD.FTZ R87, R63, R87 ;  /* 0x000000573f570221 */ /* 0x000fe40000010000 */
.L_x_14006:
[C---:B------:R-:W-:Y:S02]  /*0a10*/  LEA R90, P0, R3.reuse, c[0x0][0x188], 0x5 ;  /* 0x00006200035a7a11 */ /* 0x040fe400078028ff */
[C---:B------:R-:W-:Y:S02]  /*0a20*/  IADD3 R89, R3.reuse, 0x20, RZ ;  /* 0x0000002003597810 */ /* 0x040fe40007ffe0ff */
[----:B------:R-:W-:-:S05]  /*0a30*/  LEA.HI.X R91, R3, c[0x0][0x18c], RZ, 0x5, P0 ;  /* 0x00006300035b7a11 */ /* 0x000fca00000f2cff */
[----:B------:R0:W-:Y:S04]  /*0a40*/  STG.E.128 [R90.64], R64 ;  /* 0x000000405a007986 */ /* 0x0001e8000c101d04 */
[----:B------:R0:W-:Y:S02]  /*0a50*/  STG.E.128 [R90.64+0x10], R84 ;  /* 0x000010545a007986 */ /* 0x0001e4000c101d04 */
.L_x_13990:
[----:B------:R-:W-:Y:S05]  /*0a60*/  BSYNC B0 ;  /* 0x0000000000007941 */ /* 0x000fea0003800000 */
.L_x_13989:
        /* <DEDUP_REMOVED lines=23> */
.L_x_14009:
[----:B0----5:R-:W-:-:S05]  /*0be0*/  HADD2.F32 R69, -RZ, R52.H0_H0 ;  /* 0x20000034ff457230 */ /* 0x021fca0000004100 */
[----:B------:R-:W-:-:S04]  /*0bf0*/  FADD.FTZ R68, R69, R68 ;  /* 0x0000004445447221 */ /* 0x000fc80000010000 */
[----:B------:R-:W-:Y:S02]  /*0c00*/  @P0 FADD.FTZ R68, R56, R68 ;  /* 0x0000004438440221 */ /* 0x000fe40000010000 */
.L_x_14010:
[----:B------:R-:W-:Y:S01]  /*0c10*/  HADD2.F32 R69, -RZ, R72.H1_H1 ;  /* 0x30000048ff457230 */ /* 0x000fe20000004100 */
[----:B------:R-:W-:Y:S05]  /*0c20*/  @P1 BRA `(.L_x_14011) ;  /* 0x0000003000001947 */ /* 0x000fea0003800000 */
[----:B------:R-:W-:Y:S05]  /*0c30*/  @!P0 BRA `(.L_x_14012) ;  /* 0x0000005000008947 */ /* 0x000fea0003800000 */
[----:B-----5:R-:W-:Y:S01]  /*0c40*/  FADD.FTZ R69, R57, R69 ;  /* 0x0000004539457221 */ /* 0x020fe20000010000 */
[----:B------:R-:W-:Y:S05]  /*0c50*/  BRA `(.L_x_14012) ;  /* 0x0000003000007947 */ /* 0x000fea0003800000 */
.L_x_14011:
[----:B-----5:R-:W-:-:S05]  /*0c60*/  HADD2.F32 R70, -RZ, R52.H1_H1 ;  /* 0x30000034ff467230 */ /* 0x020fca0000004100 */
[----:B------:R-:W-:-:S04]  /*0c70*/  FADD.FTZ R69, R70, R69 ;  /* 0x0000004546457221 */ /* 0x000fc80000010000 */
[----:B------:R-:W-:Y:S02]  /*0c80*/  @P0 FADD.FTZ R69, R57, R69 ;  /* 0x0000004539450221 */ /* 0x000fe40000010000 */
.L_x_14012:
[----:B------:R-:W-:Y:S01]  /*0c90*/  HADD2.F32 R70, -RZ, R73.H0_H0 ;  /* 0x20000049ff467230 */ /* 0x000fe20000004100 */
[----:B------:R-:W-:Y:S05]  /*0ca0*/  @P1 BRA `(.L_x_14013) ;  /* 0x0000003000001947 */ /* 0x000fea0003800000 */
[----:B------:R-:W-:Y:S05]  /*0cb0*/  @!P0 BRA `(.L_x_14014) ;  /* 0x0000005000008947 */ /* 0x000fea0003800000 */
[----:B-----5:R-:W-:Y:S01]  /*0cc0*/  FADD.FTZ R70, R58, R70 ;  /* 0x000000463a467221 */ /* 0x020fe20000010000 */
[----:B------:R-:W-:Y:S05]  /*0cd0*/  BRA `(.L_x_14014) ;  /* 0x0000003000007947 */ /* 0x000fea0003800000 */
.L_x_14013:
[----:B-----5:R-:W-:-:S05]  /*0ce0*/  HADD2.F32 R71, -RZ, R53.H0_H0 ;  /* 0x20000035ff477230 */ /* 0x020fca0000004100 */
[----:B------:R-:W-:-:S04]  /*0cf0*/  FADD.FTZ R70, R71, R70 ;  /* 0x0000004647467221 */ /* 0x000fc80000010000 */
[----:B------:R-:W-:Y:S02]  /*0d00*/  @P0 FADD.FTZ R70, R58, R70 ;  /* 0x000000463a460221 */ /* 0x000fe40000010000 */
.L_x_14014:
[----:B------:R-:W-:Y:S01]  /*0d10*/  HADD2.F32 R71, -RZ, R73.H1_H1 ;  /* 0x30000049ff477230 */ /* 0x000fe20000004100 */
[----:B------:R-:W-:Y:S05]  /*0d20*/  @P1 BRA `(.L_x_14015) ;  /* 0x0000003000001947 */ /* 0x000fea0003800000 */
[----:B------:R-:W-:Y:S05]  /*0d30*/  @!P0 BRA `(.L_x_14016) ;  /* 0x0000005000008947 */ /* 0x000fea0003800000 */
[----:B-----5:R-:W-:Y:S01]  /*0d40*/  FADD.FTZ R71, R59, R71 ;  /* 0x000000473b477221 */ /* 0x020fe20000010000 */
[----:B------:R-:W-:Y:S05]  /*0d50*/  BRA `(.L_x_14016) ;  /* 0x0000003000007947 */ /* 0x000fea0003800000 */
.L_x_14015:
[----:B-----5:R-:W-:-:S05]  /*0d60*/  HADD2.F32 R72, -RZ, R53.H1_H1 ;  /* 0x30000035ff487230 */ /* 0x020fca0000004100 */
[----:B------:R-:W-:-:S04]  /*0d70*/  FADD.FTZ R71, R72, R71 ;  /* 0x0000004748477221 */ /* 0x000fc80000010000 */
[----:B------:R-:W-:Y:S02]  /*0d80*/  @P0 FADD.FTZ R71, R59, R71 ;  /* 0x000000473b470221 */ /* 0x000fe40000010000 */
.L_x_14016:
[----:B------:R-:W-:Y:S01]  /*0d90*/  HADD2.F32 R72, -RZ, R74.H0_H0 ;  /* 0x2000004aff487230 */ /* 0x000fe20000004100 */
[----:B------:R-:W-:Y:S05]  /*0da0*/  @P1 BRA `(.L_x_14017) ;  /* 0x0000003000001947 */ /* 0x000fea0003800000 */
[----:B------:R-:W-:Y:S05]  /*0db0*/  @!P0 BRA `(.L_x_14018) ;  /* 0x0000005000008947 */ /* 0x000fea0003800000 */
[----:B-----5:R-:W-:Y:S01]  /*0dc0*/  FADD.FTZ R72, R60, R72 ;  /* 0x000000483c487221 */ /* 0x020fe20000010000 */
[----:B------:R-:W-:Y:S05]  /*0dd0*/  BRA `(.L_x_14018) ;  /* 0x0000003000007947 */ /* 0x000fea0003800000 */
.L_x_14017:
[----:B-----5:R-:W-:-:S05]  /*0de0*/  HADD2.F32 R73, -RZ, R54.H0_H0 ;  /* 0x20000036ff497230 */ /* 0x020fca0000004100 */
[----:B------:R-:W-:-:S04]  /*0df0*/  FADD.FTZ R72, R73, R72 ;  /* 0x0000004849487221 */ /* 0x000fc80000010000 */
[----:B------:R-:W-:Y:S02]  /*0e00*/  @P0 FADD.FTZ R72, R60, R72 ;  /* 0x000000483c480221 */ /* 0x000fe40000010000 */
.L_x_14018:
[----:B------:R-:W-:Y:S01]  /*0e10*/  HADD2.F32 R73, -RZ, R74.H1_H1 ;  /* 0x3000004aff497230 */ /* 0x000fe20000004100 */
[----:B------:R-:W-:Y:S05]  /*0e20*/  @P1 BRA `(.L_x_14019) ;  /* 0x0000003000001947 */ /* 0x000fea0003800000 */
[----:B------:R-:W-:Y:S05]  /*0e30*/  @!P0 BRA `(.L_x_14020) ;  /* 0x0000005000008947 */ /* 0x000fea0003800000 */
[----:B-----5:R-:W-:Y:S01]  /*0e40*/  FADD.FTZ R73, R61, R73 ;  /* 0x000000493d497221 */ /* 0x020fe20000010000 */
[----:B------:R-:W-:Y:S05]  /*0e50*/  BRA `(.L_x_14020) ;  /* 0x0000003000007947 */ /* 0x000fea0003800000 */
.L_x_14019:
[----:B-----5:R-:W-:-:S05]  /*0e60*/  HADD2.F32 R74, -RZ, R54.H1_H1 ;  /* 0x30000036ff4a7230 */ /* 0x020fca0000004100 */
[----:B------:R-:W-:-:S04]  /*0e70*/  FADD.FTZ R73, R74, R73 ;  /* 0x000000494a497221 */ /* 0x000fc80000010000 */
[----:B------:R-:W-:Y:S02]  /*0e80*/  @P0 FADD.FTZ R73, R61, R73 ;  /* 0x000000493d490221 */ /* 0x000fe40000010000 */
.L_x_14020:
[----:B------:R-:W-:Y:S01]  /*0e90*/  HADD2.F32 R74, -RZ, R75.H0_H0 ;  /* 0x2000004bff4a7230 */ /* 0x000fe20000004100 */
[----:B------:R-:W-:Y:S05]  /*0ea0*/  @P1 BRA `(.L_x_14021) ;  /* 0x0000003000001947 */ /* 0x000fea0003800000 */
[----:B------:R-:W-:Y:S05]  /*0eb0*/  @!P0 BRA `(.L_x_14022) ;  /* 0x0000005000008947 */ /* 0x000fea0003800000 */
[----:B-----5:R-:W-:Y:S01]  /*0ec0*/  FADD.FTZ R74, R62, R74 ;  /* 0x0000004a3e4a7221 */ /* 0x020fe20000010000 */
[----:B------:R-:W-:Y:S05]  /*0ed0*/  BRA `(.L_x_14022) ;  /* 0x0000003000007947 */ /* 0x000fea0003800000 */
.L_x_14021:
[----:B-----5:R-:W-:-:S05]  /*0ee0*/  HADD2.F32 R91, -RZ, R55.H0_H0 ;  /* 0x20000037ff5b7230 */ /* 0x020fca0000004100 */
[----:B------:R-:W-:-:S04]  /*0ef0*/  FADD.FTZ R74, R91, R74 ;  /* 0x0000004a5b4a7221 */ /* 0x000fc80000010000 */
[----:B------:R-:W-:Y:S02]  /*0f00*/  @P0 FADD.FTZ R74, R62, R74 ;  /* 0x0000004a3e4a0221 */ /* 0x000fe40000010000 */
.L_x_14022:
[----:B------:R-:W-:Y:S01]  /*0f10*/  HADD2.F32 R75, -RZ, R75.H1_H1 ;  /* 0x3000004bff4b7230 */ /* 0x000fe20000004100 */
[----:B------:R-:W-:Y:S05]  /*0f20*/  @P1 BRA `(.L_x_14023) ;  /* 0x0000003000001947 */ /* 0x000fea0003800000 */
[----:B------:R-:W-:Y:S05]  /*0f30*/  @!P0 BRA `(.L_x_14024) ;  /* 0x0000005000008947 */ /* 0x000fea0003800000 */
[----:B-----5:R-:W-:Y:S01]  /*0f40*/  FADD.FTZ R75, R63, R75 ;  /* 0x0000004b3f4b7221 */ /* 0x020fe20000010000 */
[----:B------:R-:W-:Y:S05]  /*0f50*/  BRA `(.L_x_14024) ;  /* 0x0000003000007947 */ /* 0x000fea0003800000 */
.L_x_14023:
[----:B-----5:R-:W-:-:S05]  /*0f60*/  HADD2.F32 R90, -RZ, R55.H1_H1 ;  /* 0x30000037ff5a7230 */ /* 0x020fca0000004100 */
[----:B------:R-:W-:-:S04]  /*0f70*/  FADD.FTZ R75, R90, R75 ;  /* 0x0000004b5a4b7221 */ /* 0x000fc80000010000 */
[----:B------:R-:W-:Y:S02]  /*0f80*/  @P0 FADD.FTZ R75, R63, R75 ;  /* 0x0000004b3f4b0221 */ /* 0x000fe40000010000 */
.L_x_14024:
[----:B------:R-:W-:-:S04]  /*0f90*/  LEA R90, P0, R89, c[0x0][0x188], 0x5 ;  /* 0x00006200595a7a11 */ /* 0x000fc800078028ff */
[C---:B------:R-:W-:Y:S02]  /*0fa0*/  LEA.HI.X R91, R89.reuse, c[0x0][0x18c], RZ, 0x5, P0 ;  /* 0x00006300595b7a11 */ /* 0x040fe400000f2cff */
[----:B------:R-:W-:-:S03]  /*0fb0*/  IADD3 R89, R89, 0x20, RZ ;  /* 0x0000002059597810 */ /* 0x000fc60007ffe0ff */
[----:B------:R0:W-:Y:S04]  /*0fc0*/  STG.E.128 [R90.64], R68 ;  /* 0x000000445a007986 */ /* 0x0001e8000c101d04 */
[----:B------:R0:W-:Y:S02]  /*0fd0*/  STG.E.128 [R90.64+0x10], R72 ;  /* 0x000010485a007986 */ /* 0x0001e4000c101d04 */
.L_x_14008:
[----:B------:R-:W-:Y:S05]  /*0fe0*/  BSYNC B0 ;  /* 0x0000000000007941 */ /* 0x000fea0003800000 */
.L_x_14007:
        /* <DEDUP_REMOVED lines=23> */
.L_x_14027:
[----:B0----5:R-:W-:-:S05]  /*1160*/  HADD2.F32 R77, -RZ, R52.H0_H0 ;  /* 0x20000034ff4d7230 */ /* 0x021fca0000004100 */
[----:B------:R-:W-:-:S04]  /*1170*/  FADD.FTZ R76, R77, R76 ;  /* 0x0000004c4d4c7221 */ /* 0x000fc80000010000 */
[----:B------:R-:W-:Y:S02]  /*1180*/  @P0 FADD.FTZ R76, R56, R76 ;  /* 0x0000004c384c0221 */ /* 0x000fe40000010000 */
.L_x_14028:
[----:B------:R-:W-:Y:S01]  /*1190*/  HADD2.F32 R77, -RZ, R80.H1_H1 ;  /* 0x30000050ff4d7230 */ /* 0x000fe20000004100 */
[----:B------:R-:W-:Y:S05]  /*11a0*/  @P1 BRA `(.L_x_14029) ;  /* 0x0000003000001947 */ /* 0x000fea0003800000 */
[----:B------:R-:W-:Y:S05]  /*11b0*/  @!P0 BRA `(.L_x_14030) ;  /* 0x0000005000008947 */ /* 0x000fea0003800000 */
[----:B-----5:R-:W-:Y:S01]  /*11c0*/  FADD.FTZ R77, R57, R77 ;  /* 0x0000004d394d7221 */ /* 0x020fe20000010000 */
[----:B------:R-:W-:Y:S05]  /*11d0*/  BRA `(.L_x_14030) ;  /* 0x0000003000007947 */ /* 0x000fea0003800000 */
.L_x_14029:
[----:B-----5:R-:W-:-:S05]  /*11e0*/  HADD2.F32 R78, -RZ, R52.H1_H1 ;  /* 0x30000034ff4e7230 */ /* 0x020fca0000004100 */
[----:B------:R-:W-:-:S04]  /*11f0*/  FADD.FTZ R77, R78, R77 ;  /* 0x0000004d4e4d7221 */ /* 0x000fc80000010000 */
[----:B------:R-:W-:Y:S02]  /*1200*/  @P0 FADD.FTZ R77, R57, R77 ;  /* 0x0000004d394d0221 */ /* 0x000fe40000010000 */
.L_x_14030:
[----:B------:R-:W-:Y:S01]  /*1210*/  HADD2.F32 R78, -RZ, R81.H0_H0 ;  /* 0x20000051ff4e7230 */ /* 0x000fe20000004100 */
[----:B------:R-:W-:Y:S05]  /*1220*/  @P1 BRA `(.L_x_14031) ;  /* 0x0000003000001947 */ /* 0x000fea0003800000 */
[----:B------:R-:W-:Y:S05]  /*1230*/  @!P0 BRA `(.L_x_14032) ;  /* 0x0000005000008947 */ /* 0x000fea0003800000 */
[----:B-----5:R-:W-:Y:S01]  /*1240*/  FADD.FTZ R78, R58, R78 ;  /* 0x0000004e3a4e7221 */ /* 0x020fe20000010000 */
[----:B------:R-:W-:Y:S05]  /*1250*/  BRA `(.L_x_14032) ;  /* 0x0000003000007947 */ /* 0x000fea0003800000 */
.L_x_14031:
[----:B-----5:R-:W-:-:S05]  /*1260*/  HADD2.F32 R79, -RZ, R53.H0_H0 ;  /* 0x20000035ff4f7230 */ /* 0x020fca0000004100 */
[----:B------:R-:W-:-:S04]  /*1270*/  FADD.FTZ R78, R79, R78 ;  /* 0x0000004e4f4e7221 */ /* 0x000fc80000010000 */
[----:B------:R-:W-:Y:S02]  /*1280*/  @P0 FADD.FTZ R78, R58, R78 ;  /* 0x0000004e3a4e0221 */ /* 0x000fe40000010000 */
.L_x_14032:
[----:B------:R-:W-:Y:S01]  /*1290*/  HADD2.F32 R79, -RZ, R81.H1_H1 ;  /* 0x30000051ff4f7230 */ /* 0x000fe20000004100 */
[----:B------:R-:W-:Y:S05]  /*12a0*/  @P1 BRA `(.L_x_14033) ;  /* 0x0000003000001947 */ /* 0x000fea0003800000 */
[----:B------:R-:W-:Y:S05]  /*12b0*/  @!P0 BRA `(.L_x_14034) ;  /* 0x0000005000008947 */ /* 0x000fea0003800000 */
[----:B-----5:R-:W-:Y:S01]  /*12c0*/  FADD.FTZ R79, R59, R79 ;  /* 0x0000004f3b4f7221 */ /* 0x020fe20000010000 */
[----:B------:R-:W-:Y:S05]  /*12d0*/  BRA `(.L_x_14034) ;  /* 0x0000003000007947 */ /* 0x000fea0003800000 */
.L_x_14033:
[----:B-----5:R-:W-:-:S05]  /*12e0*/  HADD2.F32 R80, -RZ, R53.H1_H1 ;  /* 0x30000035ff507230 */ /* 0x020fca0000004100 */
[----:B------:R-:W-:-:S04]  /*12f0*/  FADD.FTZ R79, R80, R79 ;  /* 0x0000004f504f7221 */ /* 0x000fc80000010000 */
[----:B------:R-:W-:Y:S02]  /*1300*/  @P0 FADD.FTZ R79, R59, R79 ;  /* 0x0000004f3b4f0221 */ /* 0x000fe40000010000 */
.L_x_14034:
[----:B------:R-:W-:Y:S01]  /*1310*/  HADD2.F32 R80, -RZ, R82.H0_H0 ;  /* 0x20000052ff507230 */ /* 0x000fe20000004100 */
[----:B------:R-:W-:Y:S05]  /*1320*/  @P1 BRA `(.L_x_14035) ;  /* 0x0000003000001947 */ /* 0x000fea0003800000 */
[----:B------:R-:W-:Y:S05]  /*1330*/  @!P0 BRA `(.L_x_14036) ;  /* 0x0000005000008947 */ /* 0x000fea0003800000 */
[----:B-----5:R-:W-:Y:S01]  /*1340*/  FADD.FTZ R80, R60, R80 ;  /* 0x000000503c507221 */ /* 0x020fe20000010000 */
[----:B------:R-:W-:Y:S05]  /*1350*/  BRA `(.L_x_14036) ;  /* 0x0000003000007947 */ /* 0x000fea0003800000 */
.L_x_14035:
[----:B-----5:R-:W-:-:S05]  /*1360*/  HADD2.F32 R81, -RZ, R54.H0_H0 ;  /* 0x20000036ff517230 */ /* 0x020fca0000004100 */
[----:B------:R-:W-:-:S04]  /*1370*/  FADD.FTZ R80, R81, R80 ;  /* 0x0000005051507221 */ /* 0x000fc80000010000 */
[----:B------:R-:W-:Y:S02]  /*1380*/  @P0 FADD.FTZ R80, R60, R80 ;  /* 0x000000503c500221 */ /* 0x000fe40000010000 */
.L_x_14036:
[----:B------:R-:W-:Y:S01]  /*1390*/  HADD2.F32 R81, -RZ, R82.H1_H1 ;  /* 0x30000052ff517230 */ /* 0x000fe20000004100 */
[----:B------:R-:W-:Y:S05]  /*13a0*/  @P1 BRA `(.L_x_14037) ;  /* 0x0000003000001947 */ /* 0x000fea0003800000 */
[----:B------:R-:W-:Y:S05]  /*13b0*/  @!P0 BRA `(.L_x_14038) ;  /* 0x0000005000008947 */ /* 0x000fea0003800000 */
[----:B-----5:R-:W-:Y:S01]  /*13c0*/  FADD.FTZ R81, R61, R81 ;  /* 0x000000513d517221 */ /* 0x020fe20000010000 */
[----:B------:R-:W-:Y:S05]  /*13d0*/  BRA `(.L_x_14038) ;  /* 0x0000003000007947 */ /* 0x000fea0003800000 */
.L_x_14037:
[----:B-----5:R-:W-:-:S05]  /*13e0*/  HADD2.F32 R82, -RZ, R54.H1_H1 ;  /* 0x30000036ff527230 */ /* 0x020fca0000004100 */
[----:B------:R-:W-:-:S04]  /*13f0*/  FADD.FTZ R81, R82, R81 ;  /* 0x0000005152517221 */ /* 0x000fc80000010000 */
[----:B------:R-:W-:Y:S02]  /*1400*/  @P0 FADD.FTZ R81, R61, R81 ;  /* 0x000000513d510221 */ /* 0x000fe40000010000 */
.L_x_14038:
[----:B------:R-:W-:Y:S01]  /*1410*/  HADD2.F32 R82, -RZ, R83.H0_H0 ;  /* 0x20000053ff527230 */ /* 0x000fe20000004100 */
[----:B------:R-:W-:Y:S05]  /*1420*/  @P1 BRA `(.L_x_14039) ;  /* 0x0000003000001947 */ /* 0x000fea0003800000 */
[----:B------:R-:W-:Y:S05]  /*1430*/  @!P0 BRA `(.L_x_14040) ;  /* 0x0000005000008947 */ /* 0x000fea0003800000 */
[----:B-----5:R-:W-:Y:S01]  /*1440*/  FADD.FTZ R82, R62, R82 ;  /* 0x000000523e527221 */ /* 0x020fe20000010000 */
[----:B------:R-:W-:Y:S05]  /*1450*/  BRA `(.L_x_14040) ;  /* 0x0000003000007947 */ /* 0x000fea0003800000 */
.L_x_14039:
[----:B-----5:R-:W-:-:S05]  /*1460*/  HADD2.F32 R91, -RZ, R55.H0_H0 ;  /* 0x20000037ff5b7230 */ /* 0x020fca0000004100 */
[----:B------:R-:W-:-:S04]  /*1470*/  FADD.FTZ R82, R91, R82 ;  /* 0x000000525b527221 */ /* 0x000fc80000010000 */
[----:B------:R-:W-:Y:S02]  /*1480*/  @P0 FADD.FTZ R82, R62, R82 ;  /* 0x000000523e520221 */ /* 0x000fe40000010000 */
.L_x_14040:
[----:B------:R-:W-:Y:S01]  /*1490*/  HADD2.F32 R83, -RZ, R83.H1_H1 ;  /* 0x30000053ff537230 */ /* 0x000fe20000004100 */
[----:B------:R-:W-:Y:S05]  /*14a0*/  @P1 BRA `(.L_x_14041) ;  /* 0x0000003000001947 */ /* 0x000fea0003800000 */
[----:B------:R-:W-:Y:S05]  /*14b0*/  @!P0 BRA `(.L_x_14042) ;  /* 0x0000005000008947 */ /* 0x000fea0003800000 */
[----:B-----5:R-:W-:Y:S01]  /*14c0*/  FADD.FTZ R83, R63, R83 ;  /* 0x000000533f537221 */ /* 0x020fe20000010000 */
[----:B------:R-:W-:Y:S05]  /*14d0*/  BRA `(.L_x_14042) ;  /* 0x0000003000007947 */ /* 0x000fea0003800000 */
.L_x_14041:
[----:B-----5:R-:W-:-:S05]  /*14e0*/  HADD2.F32 R90, -RZ, R55.H1_H1 ;  /* 0x30000037ff5a7230 */ /* 0x020fca0000004100 */
[----:B------:R-:W-:-:S04]  /*14f0*/  FADD.FTZ R83, R90, R83 ;  /* 0x000000535a537221 */ /* 0x000fc80000010000 */
[----:B------:R-:W-:Y:S02]  /*1500*/  @P0 FADD.FTZ R83, R63, R83 ;  /* 0x000000533f530221 */ /* 0x000fe40000010000 */
.L_x_14042:
[----:B------:R-:W-:-:S04]  /*1510*/  LEA R90, P0, R89, c[0x0][0x188], 0x5 ;  /* 0x00006200595a7a11 */ /* 0x000fc800078028ff */
[----:B------:R-:W-:-:S05]  /*1520*/  LEA.HI.X R91, R89, c[0x0][0x18c], RZ, 0x5, P0 ;  /* 0x00006300595b7a11 */ /* 0x000fca00000f2cff */
[----:B------:R0:W-:Y:S04]  /*1530*/  STG.E.128 [R90.64], R76 ;  /* 0x0000004c5a007986 */ /* 0x0001e8000c101d04 */
[----:B------:R0:W-:Y:S02]  /*1540*/  STG.E.128 [R90.64+0x10], R80 ;  /* 0x000010505a007986 */ /* 0x0001e4000c101d04 */
.L_x_14026:
[----:B------:R-:W-:Y:S05]  /*1550*/  BSYNC B0 ;  /* 0x0000000000007941 */ /* 0x000fea0003800000 */
.L_x_14025:
        /* <DEDUP_REMOVED lines=30> */
.L_x_14053:
        /* <DEDUP_REMOVED lines=69> */
.L_x_14054:
        /* <DEDUP_REMOVED lines=49> */
.L_x_14046:
[----:B------:R-:W-:Y:S05]  /*1ea0*/  BSYNC B0 ;  /* 0x0000000000007941 */ /* 0x000fea0003800000 */
.L_x_14045:
        /* <DEDUP_REMOVED lines=34> */
.L_x_14048:
[----:B------:R-:W-:Y:S05]  /*20d0*/  BSYNC B0 ;  /* 0x0000000000007941 */ /* 0x000fea0003800000 */
.L_x_14047:
        /* <DEDUP_REMOVED lines=33> */
.L_x_14050:
[----:B------:R-:W-:Y:S05]  /*22f0*/  BSYNC B0 ;  /* 0x0000000000007941 */ /* 0x000fea0003800000 */
.L_x_14049:
[----:B------:R-:W-:-:S05]  /*2300*/  MOV R3, 0x4 ;  /* 0x0000000400037802 */ /* 0x000fca0000000f00 */
[----:B------:R-:W-:-:S05]  /*2310*/  IMAD R2, R3, c[0x0][0x160], R2 ;  /* 0x0000580003027a24 */ /* 0x000fca00078e0202 */
[----:B------:R-:W-:-:S13]  /*2320*/  ISETP.GE.AND P0, PT, R2, c[0x0][0x164], PT ;  /* 0x0000590002007a0c */ /* 0x000fda0003f06270 */
[----:B01---5:R-:W-:Y:S01]  /*2330*/  @P0 CALL.REL.NOINC `(.L_x_14051) ;  /* 0x0000001000000944 */ /* 0x023fe20003c00000 */
[----:B------:R-:W-:Y:S05]  /*2340*/  BRA `(.L_x_14052) ;  /* 0xffffe13000007947 */ /* 0x000fea000383ffff */
.L_x_14051:
[----:B------:R-:W-:Y:S05]  /*2350*/  EXIT ;  /* 0x000000000000794d */ /* 0x000fea0003800000 */
.L_x_14043:
[----:B------:R-:W-:Y:S01]  /*2360*/  HFMA2.MMA R92, -RZ, RZ, 0, 5.9604644775390625e-08 ;  /* 0x00000001ff5c7435 */ /* 0x000fe200000001ff */
[----:B------:R-:W-:Y:S02]  /*2370*/  MOV R93, 0x1f ;  /* 0x0000001f005d7802 */ /* 0x000fe40000000f00 */
[----:B------:R-:W-:Y:S02]  /*2380*/  MOV R96, 0xffffffff ;  /* 0xffffffff00607802 */ /* 0x000fe40000000f00 */
[----:B------:R-:W-:Y:S02]  /*2390*/  MOV R90, 0x23b0 ;  /* 0x000023b0005a7802 */ /* 0x000fe40000000f00 */
[----:B-----5:R-:W-:Y:S05]  /*23a0*/  CALL.REL.NOINC `($__internal_58_$__cuda_sm70_shflsync_bfly_p) ;  /* 0x000006b000007944 */ /* 0x020fea0003c00000 */
[----:B-1----:R-:W-:Y:S01]  /*23b0*/  MOV R88, R93 ;  /* 0x0000005d00587202 */ /* 0x002fe20000000f00 */
[----:B0-----:R-:W-:Y:S05]  /*23c0*/  BRA `(.L_x_14053) ;  /* 0xfffff37000007947 */ /* 0x001fea000383ffff */
.L_x_14044:
[----:B------:R-:W-:Y:S01]  /*23d0*/  HFMA2.MMA R92, -RZ, RZ, 0, 1.1920928955078125e-07 ;  /* 0x00000002ff5c7435 */ /* 0x000fe200000001ff */
[----:B------:R-:W-:Y:S02]  /*23e0*/  MOV R93, 0x1f ;  /* 0x0000001f005d7802 */ /* 0x000fe40000000f00 */
[----:B------:R-:W-:Y:S02]  /*23f0*/  MOV R96, 0xffffffff ;  /* 0xffffffff00607802 */ /* 0x000fe40000000f00 */
[----:B------:R-:W-:-:S02]  /*2400*/  MOV R90, 0x2420 ;  /* 0x00002420005a7802 */ /* 0x000fc40000000f00 */
[----:B-----5:R-:W-:Y:S05]  /*2410*/  CALL.REL.NOINC `($__internal_58_$__cuda_sm70_shflsync_bfly_p) ;  /* 0x0000064000007944 */ /* 0x020fea0003c00000 */
[----:B0-----:R-:W-:Y:S01]  /*2420*/  HFMA2.MMA R92, -RZ, RZ, 0, 2.384185791015625e-07 ;  /* 0x00000004ff5c7435 */ /* 0x001fe200000001ff */
[----:B-1----:R-:W-:Y:S01]  /*2430*/  FADD.FTZ R89, R89, R93 ;  /* 0x0000005d59597221 */ /* 0x002fe20000010000 */
[----:B------:R-:W-:-:S02]  /*2440*/  MOV R93, 0x1f ;  /* 0x0000001f005d7802 */ /* 0x000fc40000000f00 */
[----:B------:R-:W-:Y:S02]  /*2450*/  MOV R96, 0xffffffff ;  /* 0xffffffff00607802 */ /* 0x000fe40000000f00 */
[----:B------:R-:W-:Y:S02]  /*2460*/  MOV R90, 0x2480 ;  /* 0x00002480005a7802 */ /* 0x000fe40000000f00 */
[----:B------:R-:W-:Y:S05]  /*2470*/  CALL.REL.NOINC `($__internal_58_$__cuda_sm70_shflsync_bfly_p) ;  /* 0x000005e000007944 */ /* 0x000fea0003c00000 */
[----:B0-----:R-:W-:Y:S01]  /*2480*/  HFMA2.MMA R92, -RZ, RZ, 0, 4.76837158203125e-07 ;  /* 0x00000008ff5c7435 */ /* 0x001fe200000001ff */
[----:B-1----:R-:W-:Y:S01]  /*2490*/  FADD.FTZ R89, R89, R93 ;  /* 0x0000005d59597221 */ /* 0x002fe20000010000 */
[----:B------:R-:W-:Y:S02]  /*24a0*/  MOV R93, 0x1f ;  /* 0x0000001f005d7802 */ /* 0x000fe40000000f00 */
[----:B------:R-:W-:Y:S02]  /*24b0*/  MOV R96, 0xffffffff ;  /* 0xffffffff00607802 */ /* 0x000fe40000000f00 */
[----:B------:R-:W-:Y:S02]  /*24c0*/  MOV R90, 0x24e0 ;  /* 0x000024e0005a7802 */ /* 0x000fe40000000f00 */
[----:B------:R-:W-:Y:S05]  /*24d0*/  CALL.REL.NOINC `($__internal_58_$__cuda_sm70_shflsync_bfly_p) ;  /* 0x0000058000007944 */ /* 0x000fea0003c00000 */
[----:B0-----:R-:W-:Y:S01]  /*24e0*/  HFMA2.MMA R92, -RZ, RZ, 0, 9.5367431640625e-07 ;  /* 0x00000010ff5c7435 */ /* 0x001fe200000001ff */
[----:B-1----:R-:W-:Y:S01]  /*24f0*/  FADD.FTZ R89, R89, R93 ;  /* 0x0000005d59597221 */ /* 0x002fe20000010000 */
[----:B------:R-:W-:-:S02]  /*2500*/  MOV R93, 0x1f ;  /* 0x0000001f005d7802 */ /* 0x000fc40000000f00 */
[----:B------:R-:W-:Y:S02]  /*2510*/  MOV R96, 0xffffffff ;  /* 0xffffffff00607802 */ /* 0x000fe40000000f00 */
[----:B------:R-:W-:Y:S02]  /*2520*/  MOV R90, 0x2540 ;  /* 0x00002540005a7802 */ /* 0x000fe40000000f00 */
[----:B------:R-:W-:Y:S05]  /*2530*/  CALL.REL.NOINC `($__internal_58_$__cuda_sm70_shflsync_bfly_p) ;  /* 0x0000052000007944 */ /* 0x000fea0003c00000 */
        /* <DEDUP_REMOVED lines=55> */
[----:B------:R-:W-:Y:S05]  /*28b0*/  CALL.REL.NOINC `($__internal_58_$__cuda_sm70_shflsync_bfly_p) ;  /* 0x000001a000007944 */ /* 0x000fea0003c00000 */
[----:B0-----:R-:W-:Y:S01]  /*28c0*/  HFMA2.MMA R92, -RZ, RZ, 0, 1.1920928955078125e-07 ;  /* 0x00000002ff5c7435 */ /* 0x001fe200000001ff */
[----:B-1----:R-:W-:Y:S01]  /*28d0*/  FADD.FTZ R89, R89, R93 ;  /* 0x0000005d59597221 */ /* 0x002fe20000010000 */
[----:B------:R-:W-:Y:S02]  /*28e0*/  MOV R93, 0x1f ;  /* 0x0000001f005d7802 */ /* 0x000fe40000000f00 */
[----:B------:R-:W-:Y:S02]  /*28f0*/  MOV R96, 0xffffffff ;  /* 0xffffffff00607802 */ /* 0x000fe40000000f00 */
[----:B------:R-:W-:Y:S02]  /*2900*/  MOV R90, 0x2920 ;  /* 0x00002920005a7802 */ /* 0x000fe40000000f00 */
[----:B------:R-:W-:Y:S05]  /*2910*/  CALL.REL.NOINC `($__internal_58_$__cuda_sm70_shflsync_bfly_p) ;  /* 0x0000014000007944 */ /* 0x000fea0003c00000 */
[----:B0-----:R-:W-:Y:S01]  /*2920*/  HFMA2.MMA R92, -RZ, RZ, 0, 2.384185791015625e-07 ;  /* 0x00000004ff5c7435 */ /* 0x001fe200000001ff */
[----:B-1----:R-:W-:Y:S01]  /*2930*/  FADD.FTZ R89, R89, R93 ;  /* 0x0000005d59597221 */ /* 0x002fe20000010000 */
[----:B------:R-:W-:Y:S02]  /*2940*/  MOV R93, 0x1f ;  /* 0x0000001f005d7802 */ /* 0x000fe40000000f00 */
[----:B------:R-:W-:-:S02]  /*2950*/  MOV R96, 0xffffffff ;  /* 0xffffffff00607802 */ /* 0x000fc40000000f00 */
        /* <DEDUP_REMOVED lines=8> */
[----:B-1----:R-:W-:Y:S01]  /*29e0*/  FADD.FTZ R94, R89, R93 ;  /* 0x0000005d595e7221 */ /* 0x002fe20000010000 */
[----:B0-----:R-:W-:Y:S01]  /*29f0*/  HFMA2.MMA R92, -RZ, RZ, 0, 9.5367431640625e-07 ;  /* 0x00000010ff5c7435 */ /* 0x001fe200000001ff */
[----:B------:R-:W-:Y:S02]  /*2a00*/  MOV R93, 0x1f ;  /* 0x0000001f005d7802 */ /* 0x000fe40000000f00 */
[----:B------:R-:W-:-:S02]  /*2a10*/  MOV R96, 0xffffffff ;  /* 0xffffffff00607802 */ /* 0x000fc40000000f00 */
[----:B------:R-:W-:Y:S02]  /*2a20*/  MOV R89, R94 ;  /* 0x0000005e00597202 */ /* 0x000fe40000000f00 */
[----:B------:R-:W-:Y:S02]  /*2a30*/  MOV R90, 0x2a50 ;  /* 0x00002a50005a7802 */ /* 0x000fe40000000f00 */
[----:B------:R-:W-:Y:S05]  /*2a40*/  CALL.REL.NOINC `($__internal_58_$__cuda_sm70_shflsync_bfly_p) ;  /* 0x0000001000007944 */ /* 0x000fea0003c00000 */
[----:B01----:R-:W-:Y:S05]  /*2a50*/  BRA `(.L_x_14054) ;  /* 0xfffff13000007947 */ /* 0x003fea000383ffff */
        .weak           $__internal_58_$__cuda_sm70_shflsync_bfly_p
        .type           $__internal_58_$__cuda_sm70_shflsync_bfly_p,@function
        .size           $__internal_58_$__cuda_sm70_shflsync_bfly_p,(.L_x_20074 - $__internal_58_$__cuda_sm70_shflsync_bfly_p)
$__internal_58_$__cuda_sm70_shflsync_bfly_p:
[----:B------:R-:W-:Y:S01]  /*2a60*/  HFMA2.MMA R91, -RZ, RZ, 0, 0 ;  /* 0x00000000ff5b7435 */ /* 0x000fe200000001ff */
[----:B------:R-:W-:Y:S04]  /*2a70*/  WARPSYNC R96 ;  /* 0x0000006000007348 */ /* 0x000fe80003800000 */
[----:B------:R0:W1:Y:S01]  /*2a80*/  SHFL.BFLY PT, R93, R89, R92, R93 ;  /* 0x0c00005c595d7389 */ /* 0x00006200000e005d */
[----:B------:R-:W-:Y:S05]  /*2a90*/  RET.REL.NODEC R90 `(_ZN10layer_norm31ln_parallel_residual_fwd_kernelINS_13Kernel_traitsIf6__halffS2_fjLj768ELj1ELj4ELj1ELj16ENS_18Kernel_traits_baseILj768EfS2_fS2_fjLj128EEEEELb0ELb1ELb0EEEvNS_9FwdParamsE) ;  /* 0xffffd5605a007950 */ /* 0x000fea0003c3ffff */
.L_x_14055:
        /* <DEDUP_REMOVED lines=14> */
.L_x_20074:


//--------------------- .text._ZN10layer_norm31ln_parallel_residual_fwd_kernelINS_13Kernel_traitsIf6__halffS2_fjLj768ELj1ELj4ELj1ELj16ENS_18Kernel_traits_baseILj768EfS2_fS2_fjLj128EEEEELb0ELb1ELb1EEEvNS_9FwdParamsE --------------------------
	.section	.text._ZN10layer_norm31ln_parallel_residual_fwd_kernelINS_13Kernel_traitsIf6__halffS2_fjLj768ELj1ELj4ELj1ELj16ENS_18Kernel_traits_baseILj768EfS2_fS2_fjLj128EEEEELb0ELb1ELb1EEEvNS_9FwdParamsE,"ax",@progbits
	.sectioninfo	@"SHI_REGISTERS=120"
	.align	128
        .global         _ZN10layer_norm31ln_parallel_residual_fwd_kernelINS_13Kernel_traitsIf6__halffS2_fjLj768ELj1ELj4ELj1ELj16ENS_18Kernel_traits_baseILj768EfS2_fS2_fjLj128EEEEELb0ELb1ELb1EEEvNS_9FwdParamsE
        .type           _ZN10layer_norm31ln_parallel_residual_fwd_kernelINS_13Kernel_traitsIf6__halffS2_fjLj768ELj1ELj4ELj1ELj16ENS_18Kernel_traits_baseILj768EfS2_fS2_fjLj128EEEEELb0ELb1ELb1EEEvNS_9FwdParamsE,@function
        .size           _ZN10layer_norm31ln_parallel_residual_fwd_kernelINS_13Kernel_traitsIf6__halffS2_fjLj768ELj1ELj4ELj1ELj16ENS_18Kernel_traits_baseILj768EfS2_fS2_fjLj128EEEEELb0ELb1ELb1EEEvNS_9FwdParamsE,(.L_x_20075 - _ZN10layer_norm31ln_parallel_residual_fwd_kernelINS_13Kernel_traitsIf6__halffS2_fjLj768ELj1ELj4ELj1ELj16ENS_18Kernel_traits_baseILj768EfS2_fS2_fjLj128EEEEELb0ELb1ELb1EEEvNS_9FwdParamsE)
        .other          _ZN10layer_norm31ln_parallel_residual_fwd_kernelINS_13Kernel_traitsIf6__halffS2_fjLj768ELj1ELj4ELj1ELj16ENS_18Kernel_traits_baseILj768EfS2_fS2_fjLj128EEEEELb0ELb1ELb1EEEvNS_9FwdParamsE,@"STO_CUDA_ENTRY STV_DEFAULT"
_ZN10layer_norm31ln_parallel_residual_fwd_kernelINS_13Kernel_traitsIf6__halffS2_fjLj768ELj1ELj4ELj1ELj16ENS_18Kernel_traits_baseILj768EfS2_fS2_fjLj128EEEEELb0ELb1ELb1EEEvNS_9FwdParamsE:
.text._ZN10layer_norm31ln_parallel_residual_fwd_kernelINS_13Kernel_traitsIf6__halffS2_fjLj768ELj1ELj4ELj1ELj16ENS_18Kernel_traits_baseILj768EfS2_fS2_fjLj128EEEEELb0ELb1ELb1EEEvNS_9FwdParamsE:
        /* <DEDUP_REMOVED lines=43> */
.L_x_14107:
        /* <DEDUP_REMOVED lines=25> */
.L_x_14056:
[----:B0----5:R-:W-:-:S05]  /*0440*/  HADD2.F32 R65, -RZ, R52.H0_H0 ;  /* 0x20000034ff417230 */ /* 0x021fca0000004100 */
[----:B------:R-:W-:-:S04]  /*0450*/  FADD.FTZ R76, R76, R65 ;  /* 0x000000414c4c7221 */ /* 0x000fc80000010000 */
[----:B------:R-:W-:Y:S02]  /*0460*/  @P1 FADD.FTZ R76, R56, R76 ;  /* 0x0000004c384c1221 */ /* 0x000fe40000010000 */
.L_x_14057:
[----:B------:R-:W-:Y:S01]  /*0470*/  HADD2.F32 R77, -RZ, R72.H1_H1 ;  /* 0x30000048ff4d7230 */ /* 0x000fe20000004100 */
[----:B------:R-:W-:Y:S05]  /*0480*/  @P2 BRA `(.L_x_14058) ;  /* 0x0000003000002947 */ /* 0x000fea0003800000 */
[----:B------:R-:W-:Y:S05]  /*0490*/  @!P1 BRA `(.L_x_14059) ;  /* 0x0000005000009947 */ /* 0x000fea0003800000 */
[----:B-----5:R-:W-:Y:S01]  /*04a0*/  FADD.FTZ R77, R57, R77 ;  /* 0x0000004d394d7221 */ /* 0x020fe20000010000 */
[----:B------:R-:W-:Y:S05]  /*04b0*/  BRA `(.L_x_14059) ;  /* 0x0000003000007947 */ /* 0x000fea0003800000 */
.L_x_14058:
[----:B-----5:R-:W-:-:S05]  /*04c0*/  HADD2.F32 R64, -RZ, R52.H1_H1 ;  /* 0x30000034ff407230 */ /* 0x020fca0000004100 */
[----:B------:R-:W-:-:S04]  /*04d0*/  FADD.FTZ R77, R77, R64 ;  /* 0x000000404d4d7221 */ /* 0x000fc80000010000 */
[----:B------:R-:W-:Y:S02]  /*04e0*/  @P1 FADD.FTZ R77, R57, R77 ;  /* 0x0000004d394d1221 */ /* 0x000fe40000010000 */
.L_x_14059:
[----:B------:R-:W-:Y:S01]  /*04f0*/  HADD2.F32 R78, -RZ, R73.H0_H0 ;  /* 0x20000049ff4e7230 */ /* 0x000fe20000004100 */
[----:B------:R-:W-:Y:S05]  /*0500*/  @P2 BRA `(.L_x_14060) ;  /* 0x0000003000002947 */ /* 0x000fea0003800000 */
[----:B------:R-:W-:Y:S05]  /*0510*/  @!P1 BRA `(.L_x_14061) ;  /* 0x0000005000009947 */ /* 0x000fea0003800000 */
[----:B-----5:R-:W-:Y:S01]  /*0520*/  FADD.FTZ R78, R58, R78 ;  /* 0x0000004e3a4e7221 */ /* 0x020fe20000010000 */
[----:B------:R-:W-:Y:S05]  /*0530*/  BRA `(.L_x_14061) ;  /* 0x0000003000007947 */ /* 0x000fea0003800000 */
.L_x_14060:
[----:B-----5:R-:W-:-:S05]  /*0540*/  HADD2.F32 R65, -RZ, R53.H0_H0 ;  /* 0x20000035ff417230 */ /* 0x020fca0000004100 */
[----:B------:R-:W-:-:S04]  /*0550*/  FADD.FTZ R78, R78, R65 ;  /* 0x000000414e4e7221 */ /* 0x000fc80000010000 */
[----:B------:R-:W-:Y:S02]  /*0560*/  @P1 FADD.FTZ R78, R58, R78 ;  /* 0x0000004e3a4e1221 */ /* 0x000fe40000010000 */
.L_x_14061:
[----:B------:R-:W-:Y:S01]  /*0570*/  HADD2.F32 R79, -RZ, R73.H1_H1 ;  /* 0x30000049ff4f7230 */ /* 0x000fe20000004100 */
[----:B------:R-:W-:Y:S05]  /*0580*/  @P2 BRA `(.L_x_14062) ;  /* 0x0000003000002947 */ /* 0x000fea0003800000 */
[----:B------:R-:W-:Y:S05]  /*0590*/  @!P1 BRA `(.L_x_14063) ;  /* 0x0000005000009947 */ /* 0x000fea0003800000 */
[----:B-----5:R-:W-:Y:S01]  /*05a0*/  FADD.FTZ R79, R59, R79 ;  /* 0x0000004f3b4f7221 */ /* 0x020fe20000010000 */
[----:B------:R-:W-:Y:S05]  /*05b0*/  BRA `(.L_x_14063) ;  /* 0x0000003000007947 */ /* 0x000fea0003800000 */
.L_x_14062:
[----:B-----5:R-:W-:-:S05]  /*05c0*/  HADD2.F32 R64, -RZ, R53.H1_H1 ;  /* 0x30000035ff407230 */ /* 0x020fca0000004100 */
[----:B------:R-:W-:-:S04]  /*05d0*/  FADD.FTZ R79, R79, R64 ;  /* 0x000000404f4f7221 */ /* 0x000fc80000010000 */
[----:B------:R-:W-:Y:S02]  /*05e0*/  @P1 FADD.FTZ R79, R59, R79 ;  /* 0x0000004f3b4f1221 */ /* 0x000fe40000010000 */
.L_x_14063:
[----:B------:R-:W-:Y:S01]  /*05f0*/  HADD2.F32 R72, -RZ, R74.H0_H0 ;  /* 0x2000004aff487230 */ /* 0x000fe20000004100 */
[----:B------:R-:W-:Y:S05]  /*0600*/  @P2 BRA `(.L_x_14064) ;  /* 0x0000003000002947 */ /* 0x000fea0003800000 */
[----:B------:R-:W-:Y:S05]  /*0610*/  @!P1 BRA `(.L_x_14065) ;  /* 0x0000005000009947 */ /* 0x000fea0003800000 */
[----:B-----5:R-:W-:Y:S01]  /*0620*/  FADD.FTZ R72, R60, R72 ;  /* 0x000000483c487221 */ /* 0x020fe20000010000 */
[----:B------:R-:W-:Y:S05]  /*0630*/  BRA `(.L_x_14065) ;  /* 0x0000003000007947 */ /* 0x000fea0003800000 */
.L_x_14064:
[----:B-----5:R-:W-:-:S05]  /*0640*/  HADD2.F32 R65, -RZ, R54.H0_H0 ;  /* 0x20000036ff417230 */ /* 0x020fca0000004100 */
[----:B------:R-:W-:-:S04]  /*0650*/  FADD.FTZ R72, R72, R65 ;  /* 0x0000004148487221 */ /* 0x000fc80000010000 */
[----:B------:R-:W-:Y:S02]  /*0660*/  @P1 FADD.FTZ R72, R60, R72 ;  /* 0x000000483c481221 */ /* 0x000fe40000010000 */
.L_x_14065:
[----:B------:R-:W-:Y:S01]  /*0670*/  HADD2.F32 R73, -RZ, R74.H1_H1 ;  /* 0x3000004aff497230 */ /* 0x000fe20000004100 */
[----:B------:R-:W-:Y:S05]  /*0680*/  @P2 BRA `(.L_x_14066) ;  /* 0x0000003000002947 */ /* 0x000fea0003800000 */
[----:B------:R-:W-:Y:S05]  /*0690*/  @!P1 BRA `(.L_x_14067) ;  /* 0x0000005000009947 */ /* 0x000fea0003800000 */
[----:B-----5:R-:W-:Y:S01]  /*06a0*/  FADD.FTZ R73, R61, R73 ;  /* 0x000000493d497221 */ /* 0x020fe20000010000 */
[----:B------:R-:W-:Y:S05]  /*06b0*/  BRA `(.L_x_14067) ;  /* 0x0000003000007947 */ /* 0x000fea0003800000 */
.L_x_14066:
[----:B-----5:R-:W-:-:S05]  /*06c0*/  HADD2.F32 R64, -RZ, R54.H1_H1 ;  /* 0x30000036ff407230 */ /* 0x020fca0000004100 */
[----:B------:R-:W-:-:S04]  /*06d0*/  FADD.FTZ R73, R73, R64 ;  /* 0x0000004049497221 */ /* 0x000fc80000010000 */
[----:B------:R-:W-:Y:S02]  /*06e0*/  @P1 FADD.FTZ R73, R61, R73 ;  /* 0x000000493d491221 */ /* 0x000fe40000010000 */
.L_x_14067:
[----:B------:R-:W-:Y:S01]  /*06f0*/  HADD2.F32 R74, -RZ, R75.H0_H0 ;  /* 0x2000004bff4a7230 */ /* 0x000fe20000004100 */
[----:B------:R-:W-:Y:S05]  /*0700*/  @P2 BRA `(.L_x_14068) ;  /* 0x0000003000002947 */ /* 0x000fea0003800000 */
[----:B------:R-:W-:Y:S05]  /*0710*/  @!P1 BRA `(.L_x_14069) ;  /* 0x0000005000009947 */ /* 0x000fea0003800000 */
[----:B-----5:R-:W-:Y:S01]  /*0720*/  FADD.FTZ R74, R62, R74 ;  /* 0x0000004a3e4a7221 */ /* 0x020fe20000010000 */
[----:B------:R-:W-:Y:S05]  /*0730*/  BRA `(.L_x_14069) ;  /* 0x0000003000007947 */ /* 0x000fea0003800000 */
.L_x_14068:
[----:B-----5:R-:W-:-:S05]  /*0740*/  HADD2.F32 R65, -RZ, R55.H0_H0 ;  /* 0x20000037ff417230 */ /* 0x020fca0000004100 */
[----:B------:R-:W-:-:S04]  /*0750*/  FADD.FTZ R74, R74, R65 ;  /* 0x000000414a4a7221 */ /* 0x000fc80000010000 */
[----:B------:R-:W-:Y:S02]  /*0760*/  @P1 FADD.FTZ R74, R62, R74 ;  /* 0x0000004a3e4a1221 */ /* 0x000fe40000010000 */
.L_x_14069:
[----:B------:R-:W-:Y:S01]  /*0770*/  HADD2.F32 R75, -RZ, R75.H1_H1 ;  /* 0x3000004bff4b7230 */ /* 0x000fe20000004100 */
[----:B------:R-:W-:Y:S05]  /*0780*/  @P2 BRA `(.L_x_14070) ;  /* 0x0000003000002947 */ /* 0x000fea0003800000 */
[----:B------:R-:W-:Y:S05]  /*0790*/  @!P1 BRA `(.L_x_14071) ;  /* 0x0000005000009947 */ /* 0x000fea0003800000 */
[----:B-----5:R-:W-:Y:S01]  /*07a0*/  FADD.FTZ R75, R63, R75 ;  /* 0x0000004b3f4b7221 */ /* 0x020fe20000010000 */
[----:B------:R-:W-:Y:S05]  /*07b0*/  BRA `(.L_x_14071) ;  /* 0x0000003000007947 */ /* 0x000fea0003800000 */
.L_x_14070:
[----:B-----5:R-:W-:-:S05]  /*07c0*/  HADD2.F32 R64, -RZ, R55.H1_H1 ;  /* 0x30000037ff407230 */ /* 0x020fca0000004100 */
[----:B------:R-:W-:-:S04]  /*07d0*/  FADD.FTZ R75, R75, R64 ;  /* 0x000000404b4b7221 */ /* 0x000fc80000010000 */
[----:B------:R-:W-:Y:S02]  /*07e0*/  @P1 FADD.FTZ R75, R63, R75 ;  /* 0x0000004b3f4b1221 */ /* 0x000fe40000010000 */
.L_x_14071:
        /* <DEDUP_REMOVED lines=19> */
.L_x_14072:
[----:B0----5:R-:W-:-:S05]  /*0920*/  HADD2.F32 R65, -RZ, R52.H0_H0 ;  /* 0x20000034ff417230 */ /* 0x021fca0000004100 */
[----:B------:R-:W-:-:S04]  /*0930*/  FADD.FTZ R64, R65, R64 ;  /* 0x0000004041407221 */ /* 0x000fc80000010000 */
[----:B------:R-:W-:Y:S02]  /*0940*/  @P1 FADD.FTZ R64, R56, R64 ;  /* 0x0000004038401221 */ /* 0x000fe40000010000 */
.L_x_14073:
[----:B------:R-:W-:Y:S01]  /*0950*/  HADD2.F32 R65, -RZ, R68.H1_H1 ;  /* 0x30000044ff417230 */ /* 0x000fe20000004100 */
[----:B------:R-:W-:Y:S05]  /*0960*/  @P2 BRA `(.L_x_14074) ;  /* 0x0000003000002947 */ /* 0x000fea0003800000 */
[----:B------:R-:W-:Y:S05]  /*0970*/  @!P1 BRA `(.L_x_14075) ;  /* 0x0000005000009947 */ /* 0x000fea0003800000 */
[----:B-----5:R-:W-:Y:S01]  /*0980*/  FADD.FTZ R65, R57, R65 ;  /* 0x0000004139417221 */ /* 0x020fe20000010000 */
[----:B------:R-:W-:Y:S05]  /*0990*/  BRA `(.L_x_14075) ;  /* 0x0000003000007947 */ /* 0x000fea0003800000 */
.L_x_14074:
[----:B-----5:R-:W-:-:S05]  /*09a0*/  HADD2.F32 R66, -RZ, R52.H1_H1 ;  /* 0x30000034ff427230 */ /* 0x020fca0000004100 */
[----:B------:R-:W-:-:S04]  /*09b0*/  FADD.FTZ R65, R66, R65 ;  /* 0x0000004142417221 */ /* 0x000fc80000010000 */
[----:B------:R-:W-:Y:S02]  /*09c0*/  @P1 FADD.FTZ R65, R57, R65 ;  /* 0x0000004139411221 */ /* 0x000fe40000010000 */
.L_x_14075:
[----:B------:R-:W-:Y:S01]  /*09d0*/  HADD2.F32 R66, -RZ, R69.H0_H0 ;  /* 0x20000045ff427230 */ /* 0x000fe20000004100 */
[----:B------:R-:W-:Y:S05]  /*09e0*/  @P2 BRA `(.L_x_14076) ;  /* 0x0000003000002947 */ /* 0x000fea0003800000 */
[----:B------:R-:W-:Y:S05]  /*09f0*/  @!P1 BRA `(.L_x_14077) ;  /* 0x0000005000009947 */ /* 0x000fea0003800000 */
[----:B-----5:R-:W-:Y:S01]  /*0a00*/  FADD.FTZ R66, R58, R66 ;  /* 0x000000423a427221 */ /* 0x020fe20000010000 */
[----:B------:R-:W-:Y:S05]  /*0a10*/  BRA `(.L_x_14077) ;  /* 0x0000003000007947 */ /* 0x000fea0003800000 */
.L_x_14076:
[----:B-----5:R-:W-:-:S05]  /*0a20*/  HADD2.F32 R67, -RZ, R53.H0_H0 ;  /* 0x20000035ff437230 */ /* 0x020fca0000004100 */
[----:B------:R-:W-:-:S04]  /*0a30*/  FADD.FTZ R66, R67, R66 ;  /* 0x0000004243427221 */ /* 0x000fc80000010000 */
[----:B------:R-:W-:Y:S02]  /*0a40*/  @P1 FADD.FTZ R66, R58, R66 ;  /* 0x000000423a421221 */ /* 0x000fe40000010000 */
.L_x_14077:
[----:B------:R-:W-:Y:S01]  /*0a50*/  HADD2.F32 R67, -RZ, R69.H1_H1 ;  /* 0x30000045ff437230 */ /* 0x000fe20000004100 */
[----:B------:R-:W-:Y:S05]  /*0a60*/  @P2 BRA `(.L_x_14078) ;  /* 0x0000003000002947 */ /* 0x000fea0003800000 */
[----:B------:R-:W-:Y:S05]  /*0a70*/  @!P1 BRA `(.L_x_14079) ;  /* 0x0000005000009947 */ /* 0x000fea0003800000 */
[----:B-----5:R-:W-:Y:S01]  /*0a80*/  FADD.FTZ R67, R59, R67 ;  /* 0x000000433b437221 */ /* 0x020fe20000010000 */
[----:B------:R-:W-:Y:S05]  /*0a90*/  BRA `(.L_x_14079) ;  /* 0x0000003000007947 */ /* 0x000fea0003800000 */
.L_x_14078:
[----:B-----5:R-:W-:-:S05]  /*0aa0*/  HADD2.F32 R68, -RZ, R53.H1_H1 ;  /* 0x30000035ff447230 */ /* 0x020fca0000004100 */
[----:B------:R-:W-:-:S04]  /*0ab0*/  FADD.FTZ R67, R68, R67 ;  /* 0x0000004344437221 */ /* 0x000fc80000010000 */
[----:B------:R-:W-:Y:S02]  /*0ac0*/  @P1 FADD.FTZ R67, R59, R67 ;  /* 0x000000433b431221 */ /* 0x000fe40000010000 */
.L_x_14079:
[----:B------:R-:W-:Y:S01]  /*0ad0*/  HADD2.F32 R68, -RZ, R70.H0_H0 ;  /* 0x20000046ff447230 */ /* 0x000fe20000004100 */
[----:B------:R-:W-:Y:S05]  /*0ae0*/  @P2 BRA `(.L_x_14080) ;  /* 0x0000003000002947 */ /* 0x000fea0003800000 */
[----:B------:R-:W-:Y:S05]  /*0af0*/  @!P1 BRA `(.L_x_14081) ;  /* 0x0000005000009947 */ /* 0x000fea0003800000 */
[----:B-----5:R-:W-:Y:S01]  /*0b00*/  FADD.FTZ R68, R60, R68 ;  /* 0x000000443c447221 */ /* 0x020fe20000010000 */
[----:B------:R-:W-:Y:S05]  /*0b10*/  BRA `(.L_x_14081) ;  /* 0x0000003000007947 */ /* 0x000fea0003800000 */
.L_x_14080:
[----:B-----5:R-:W-:-:S05]  /*0b20*/  HADD2.F32 R69, -RZ, R54.H0_H0 ;  /* 0x20000036ff457230 */ /* 0x020fca0000004100 */
[----:B------:R-:W-:-:S04]  /*0b30*/  FADD.FTZ R68, R69, R68 ;  /* 0x0000004445447221 */ /* 0x000fc80000010000 */
[----:B------:R-:W-:Y:S02]  /*0b40*/  @P1 FADD.FTZ R68, R60, R68 ;  /* 0x000000443c441221 */ /* 0x000fe40000010000 */
.L_x_14081:
[----:B------:R-:W-:Y:S01]  /*0b50*/  HADD2.F32 R69, -RZ, R70.H1_H1 ;  /* 0x30000046ff457230 */ /* 0x000fe20000004100 */
[----:B------:R-:W-:Y:S05]  /*0b60*/  @P2 BRA `(.L_x_14082) ;  /* 0x0000003000002947 */ /* 0x000fea0003800000 */
[----:B------:R-:W-:Y:S05]  /*0b70*/  @!P1 BRA `(.L_x_14083) ;  /* 0x0000005000009947 */ /* 0x000fea0003800000 */
[----:B-----5:R-:W-:Y:S01]  /*0b80*/  FADD.FTZ R69, R61, R69 ;  /* 0x000000453d457221 */ /* 0x020fe20000010000 */
[----:B------:R-:W-:Y:S05]  /*0b90*/  BRA `(.L_x_14083) ;  /* 0x0000003000007947 */ /* 0x000fea0003800000 */
.L_x_14082:
[----:B-----5:R-:W-:-:S05]  /*0ba0*/  HADD2.F32 R70, -RZ, R54.H1_H1 ;  /* 0x30000036ff467230 */ /* 0x020fca0000004100 */
[----:B------:R-:W-:-:S04]  /*0bb0*/  FADD.FTZ R69, R70, R69 ;  /* 0x0000004546457221 */ /* 0x000fc80000010000 */
[----:B------:R-:W-:Y:S02]  /*0bc0*/  @P1 FADD.FTZ R69, R61, R69 ;  /* 0x000000453d451221 */ /* 0x000fe40000010000 */
.L_x_14083:
[----:B------:R-:W-:Y:S01]  /*0bd0*/  HADD2.F32 R70, -RZ, R71.H0_H0 ;  /* 0x20000047ff467230 */ /* 0x000fe20000004100 */
[----:B------:R-:W-:Y:S05]  /*0be0*/  @P2 BRA `(.L_x_14084) ;  /* 0x0000003000002947 */ /* 0x000fea0003800000 */
[----:B------:R-:W-:Y:S05]  /*0bf0*/  @!P1 BRA `(.L_x_14085) ;  /* 0x0000005000009947 */ /* 0x000fea0003800000 */
[----:B-----5:R-:W-:Y:S01]  /*0c00*/  FADD.FTZ R70, R62, R70 ;  /* 0x000000463e467221 */ /* 0x020fe20000010000 */
[----:B------:R-:W-:Y:S05]  /*0c10*/  BRA `(.L_x_14085) ;  /* 0x0000003000007947 */ /* 0x000fea0003800000 */
.L_x_14084:
[----:B-----5:R-:W-:-:S05]  /*0c20*/  HADD2.F32 R81, -RZ, R55.H0_H0 ;  /* 0x20000037ff517230 */ /* 0x020fca0000004100 */
[----:B------:R-:W-:-:S04]  /*0c30*/  FADD.FTZ R70, R81, R70 ;  /* 0x0000004651467221 */ /* 0x000fc80000010000 */
[----:B------:R-:W-:Y:S02]  /*0c40*/  @P1 FADD.FTZ R70, R62, R70 ;  /* 0x000000463e461221 */ /* 0x000fe40000010000 */
.L_x_14085:
[----:B------:R-:W-:Y:S01]  /*0c50*/  HADD2.F32 R71, -RZ, R71.H1_H1 ;  /* 0x30000047ff477230 */ /* 0x000fe20000004100 */
[----:B------:R-:W-:Y:S05]  /*0c60*/  @P2 BRA `(.L_x_14086) ;  /* 0x0000003000002947 */ /* 0x000fea0003800000 */
[----:B------:R-:W-:Y:S05]  /*0c70*/  @!P1 BRA `(.L_x_14087) ;  /* 0x0000005000009947 */ /* 0x000fea0003800000 */
[----:B-----5:R-:W-:Y:S01]  /*0c80*/  FADD.FTZ R71, R63, R71 ;  /* 0x000000473f477221 */ /* 0x020fe20000010000 */
[----:B------:R-:W-:Y:S05]  /*0c90*/  BRA `(.L_x_14087) ;  /* 0x0000003000007947 */ /* 0x000fea0003800000 */
.L_x_14086:
[----:B-----5:R-:W-:-:S05]  /*0ca0*/  HADD2.F32 R84, -RZ, R55.H1_H1 ;  /* 0x30000037ff547230 */ /* 0x020fca0000004100 */
[----:B------:R-:W-:-:S04]  /*0cb0*/  FADD.FTZ R71, R84, R71 ;  /* 0x0000004754477221 */ /* 0x000fc80000010000 */
[----:B------:R-:W-:Y:S02]  /*0cc0*/  @P1 FADD.FTZ R71, R63, R71 ;  /* 0x000000473f471221 */ /* 0x000fe40000010000 */
.L_x_14087:
        /* <DEDUP_REMOVED lines=19> */
.L_x_14088:
[----:B0----5:R-:W-:-:S05]  /*0e00*/  HADD2.F32 R83, -RZ, R52.H0_H0 ;  /* 0x20000034ff537230 */ /* 0x021fca0000004100 */
[----:B------:R-:W-:-:S04]  /*0e10*/  FADD.FTZ R84, R83, R84 ;  /* 0x0000005453547221 */ /* 0x000fc80000010000 */
[----:B------:R-:W-:Y:S02]  /*0e20*/  @P1 FADD.FTZ R84, R56, R84 ;  /* 0x0000005438541221 */ /* 0x000fe40000010000 */
.L_x_14089:
[----:B------:R-:W-:Y:S01]  /*0e30*/  HADD2.F32 R85, -RZ, R88.H1_H1 ;  /* 0x30000058ff557230 */ /* 0x000fe20000004100 */
[----:B------:R-:W-:Y:S05]  /*0e40*/  @P2 BRA `(.L_x_14090) ;  /* 0x0000003000002947 */ /* 0x000fea0003800000 */
[----:B------:R-:W-:Y:S05]  /*0e50*/  @!P1 BRA `(.L_x_14091) ;  /* 0x0000005000009947 */ /* 0x000fea0003800000 */
[----:B-----5:R-:W-:Y:S01]  /*0e60*/  FADD.FTZ R85, R57, R85 ;  /* 0x0000005539557221 */ /* 0x020fe20000010000 */
[----:B------:R-:W-:Y:S05]  /*0e70*/  BRA `(.L_x_14091) ;  /* 0x0000003000007947 */ /* 0x000fea0003800000 */
.L_x_14090:
[----:B-----5:R-:W-:-:S05]  /*0e80*/  HADD2.F32 R82, -RZ, R52.H1_H1 ;  /* 0x30000034ff527230 */ /* 0x020fca0000004100 */
[----:B------:R-:W-:-:S04]  /*0e90*/  FADD.FTZ R85, R82, R85 ;  /* 0x0000005552557221 */ /* 0x000fc80000010000 */
[----:B------:R-:W-:Y:S02]  /*0ea0*/  @P1 FADD.FTZ R85, R57, R85 ;  /* 0x0000005539551221 */ /* 0x000fe40000010000 */
.L_x_14091:
[----:B------:R-:W-:Y:S01]  /*0eb0*/  HADD2.F32 R86, -RZ, R89.H0_H0 ;  /* 0x20000059ff567230 */ /* 0x000fe20000004100 */
[----:B------:R-:W-:Y:S05]  /*0ec0*/  @P2 BRA `(.L_x_14092) ;  /* 0x0000003000002947 */ /* 0x000fea0003800000 */
[----:B------:R-:W-:Y:S05]  /*0ed0*/  @!P1 BRA `(.L_x_14093) ;  /* 0x0000005000009947 */ /* 0x000fea0003800000 */
[----:B-----5:R-:W-:Y:S01]  /*0ee0*/  FADD.FTZ R86, R58, R86 ;  /* 0x000000563a567221 */ /* 0x020fe20000010000 */
[----:B------:R-:W-:Y:S05]  /*0ef0*/  BRA `(.L_x_14093) ;  /* 0x0000003000007947 */ /* 0x000fea0003800000 */
.L_x_14092:
[----:B-----5:R-:W-:-:S05]  /*0f00*/  HADD2.F32 R83, -RZ, R53.H0_H0 ;  /* 0x20000035ff537230 */ /* 0x020fca0000004100 */
[----:B------:R-:W-:-:S04]  /*0f10*/  FADD.FTZ R86, R83, R86 ;  /* 0x0000005653567221 */ /* 0x000fc80000010000 */
[----:B------:R-:W-:Y:S02]  /*0f20*/  @P1 FADD.FTZ R86, R58, R86 ;  /* 0x000000563a561221 */ /* 0x000fe40000010000 */
.L_x_14093:
[----:B------:R-:W-:Y:S01]  /*0f30*/  HADD2.F32 R87, -RZ, R89.H1_H1 ;  /* 0x30000059ff577230 */ /* 0x000fe20000004100 */
[----:B------:R-:W-:Y:S05]  /*0f40*/  @P2 BRA `(.L_x_14094) ;  /* 0x0000003000002947 */ /* 0x000fea0003800000 */
[----:B------:R-:W-:Y:S05]  /*0f50*/  @!P1 BRA `(.L_x_14095) ;  /* 0x0000005000009947 */ /* 0x000fea0003800000 */
[----:B-----5:R-:W-:Y:S01]  /*0f60*/  FADD.FTZ R87, R59, R87 ;  /* 0x000000573b577221 */ /* 0x020fe20000010000 */
[----:B------:R-:W-:Y:S05]  /*0f70*/  BRA `(.L_x_14095) ;  /* 0x0000003000007947 */ /* 0x000fea0003800000 */
.L_x_14094:
[----:B-----5:R-:W-:-:S05]  /*0f80*/  HADD2.F32 R82, -RZ, R53.H1_H1 ;  /* 0x30000035ff527230 */ /* 0x020fca0000004100 */
[----:B------:R-:W-:-:S04]  /*0f90*/  FADD.FTZ R87, R82, R87 ;  /* 0x0000005752577221 */ /* 0x000fc80000010000 */
[----:B------:R-:W-:Y:S02]  /*0fa0*/  @P1 FADD.FTZ R87, R59, R87 ;  /* 0x000000573b571221 */ /* 0x000fe40000010000 */
.L_x_14095:
[----:B------:R-:W-:Y:S01]  /*0fb0*/  HADD2.F32 R88, -RZ, R90.H0_H0 ;  /* 0x2000005aff587230 */ /* 0x000fe20000004100 */
[----:B------:R-:W-:Y:S05]  /*0fc0*/  @P2 BRA `(.L_x_14096) ;  /* 0x0000003000002947 */ /* 0x000fea0003800000 */
[----:B------:R-:W-:Y:S05]  /*0fd0*/  @!P1 BRA `(.L_x_14097) ;  /* 0x0000005000009947 */ /* 0x000fea0003800000 */
[----:B-----5:R-:W-:Y:S01]  /*0fe0*/  FADD.FTZ R88, R60, R88 ;  /* 0x000000583c587221 */ /* 0x020fe20000010000 */
[----:B------:R-:W-:Y:S05]  /*0ff0*/  BRA `(.L_x_14097) ;  /* 0x0000003000007947 */ /* 0x000fea0003800000 */
.L_x_14096:
[----:B-----5:R-:W-:-:S05]  /*1000*/  HADD2.F32 R83, -RZ, R54.H0_H0 ;  /* 0x20000036ff537230 */ /* 0x020fca0000004100 */
[----:B------:R-:W-:-:S04]  /*1010*/  FADD.FTZ R88, R83, R88 ;  /* 0x0000005853587221 */ /* 0x000fc80000010000 */
[----:B------:R-:W-:Y:S02]  /*1020*/  @P1 FADD.FTZ R88, R60, R88 ;  /* 0x000000583c581221 */ /* 0x000fe40000010000 */
.L_x_14097:
[----:B------:R-:W-:Y:S01]  /*1030*/  HADD2.F32 R89, -RZ, R90.H1_H1 ;  /* 0x3000005aff597230 */ /* 0x000fe20000004100 */
[----:B------:R-:W-:Y:S05]  /*1040*/  @P2 BRA `(.L_x_14098) ;  /* 0x0000003000002947 */ /* 0x000fea0003800000 */
[----:B------:R-:W-:Y:S05]  /*1050*/  @!P1 BRA `(.L_x_14099) ;  /* 0x0000005000009947 */ /* 0x000fea0003800000 */
[----:B-----5:R-:W-:Y:S01]  /*1060*/  FADD.FTZ R89, R61, R89 ;  /* 0x000000593d597221 */ /* 0x020fe20000010000 */
[----:B------:R-:W-:Y:S05]  /*1070*/  BRA `(.L_x_14099) ;  /* 0x0000003000007947 */ /* 0x000fea0003800000 */
.L_x_14098:
[----:B-----5:R-:W-:-:S05]  /*1080*/  HADD2.F32 R82, -RZ, R54.H1_H1 ;  /* 0x30000036ff527230 */ /* 0x020fca0000004100 */
[----:B------:R-:W-:-:S04]  /*1090*/  FADD.FTZ R89, R82, R89 ;  /* 0x0000005952597221 */ /* 0x000fc80000010000 */
[----:B------:R-:W-:Y:S02]  /*10a0*/  @P1 FADD.FTZ R89, R61, R89 ;  /* 0x000000593d591221 */ /* 0x000fe40000010000 */
.L_x_14099:
[----:B------:R-:W-:Y:S01]  /*10b0*/  HADD2.F32 R90, -RZ, R91.H0_H0 ;  /* 0x2000005bff5a7230 */ /* 0x000fe20000004100 */
[----:B------:R-:W-:Y:S05]  /*10c0*/  @P2 BRA `(.L_x_14100) ;  /* 0x0000003000002947 */ /* 0x000fea0003800000 */
[----:B------:R-:W-:Y:S05]  /*10d0*/  @!P1 BRA `(.L_x_14101) ;  /* 0x0000005000009947 */ /* 0x000fea0003800000 */
[----:B-----5:R-:W-:Y:S01]  /*10e0*/  FADD.FTZ R90, R62, R90 ;  /* 0x0000005a3e5a7221 */ /* 0x020fe20000010000 */
[----:B------:R-:W-:Y:S05]  /*10f0*/  BRA `(.L_x_14101) ;  /* 0x0000003000007947 */ /* 0x000fea0003800000 */
.L_x_14100:
[----:B-----5:R-:W-:-:S05]  /*1100*/  HADD2.F32 R83, -RZ, R55.H0_H0 ;  /* 0x20000037ff537230 */ /* 0x020fca0000004100 */
[----:B------:R-:W-:-:S04]  /*1110*/  FADD.FTZ R90, R83, R90 ;  /* 0x0000005a535a7221 */ /* 0x000fc80000010000 */
[----:B------:R-:W-:Y:S02]  /*1120*/  @P1 FADD.FTZ R90, R62, R90 ;  /* 0x0000005a3e5a1221 */ /* 0x000fe40000010000 */
.L_x_14101:
[----:B------:R-:W-:Y:S01]  /*1130*/  HADD2.F32 R91, -RZ, R91.H1_H1 ;  /* 0x3000005bff5b7230 */ /* 0x000fe20000004100 */
[----:B------:R-:W-:Y:S05]  /*1140*/  @P2 BRA `(.L_x_14102) ;  /* 0x0000003000002947 */ /* 0x000fea0003800000 */
[----:B------:R-:W-:Y:S05]  /*1150*/  @!P1 BRA `(.L_x_14103) ;  /* 0x0000005000009947 */ /* 0x000fea0003800000 */
[----:B-----5:R-:W-:Y:S01]  /*1160*/  FADD.FTZ R91, R63, R91 ;  /* 0x0000005b3f5b7221 */ /* 0x020fe20000010000 */
[----:B------:R-:W-:Y:S05]  /*1170*/  BRA `(.L_x_14103) ;  /* 0x0000003000007947 */ /* 0x000fea0003800000 */
.L_x_14102:
[----:B-----5:R-:W-:-:S05]  /*1180*/  HADD2.F32 R82, -RZ, R55.H1_H1 ;  /* 0x30000037ff527230 */ /* 0x020fca0000004100 */
[----:B------:R-:W-:-:S04]  /*1190*/  FADD.FTZ R91, R82, R91 ;  /* 0x0000005b525b7221 */ /* 0x000fc80000010000 */
[----:B------:R-:W-:Y:S02]  /*11a0*/  @P1 FADD.FTZ R91, R63, R91 ;  /* 0x0000005b3f5b1221 */ /* 0x000fe40000010000 */
.L_x_14103:
        /* <DEDUP_REMOVED lines=31> */
.L_x_14108:
        /* <DEDUP_REMOVED lines=68> */
.L_x_14109:
        /* <DEDUP_REMOVED lines=50> */
[----:B------:R-:W-:Y:S01]  /*1b00*/  F2FP.PACK_AB R69, R74, R69 ;  /* 0x000000454a45723e */ /* 0x000fe200000000ff */
        /* <DEDUP_REMOVED lines=23> */
[----:B------:R-:W-:-:S02]  /*1c80*/  FFMA.FTZ R66, R40, R107, R16 ;  /* 0x0000006b28427223 */ /* 0x000fc40000010010 */
[----:B------:R-:W-:Y:S01]  /*1c90*/  FFMA.FTZ R79, R41, R84, R17 ;  /* 0x00000054294f7223 */ /* 0x000fe20000010011 */
[----:B------:R-:W-:Y:S01]  /*1ca0*/  LEA R84, P1, R80, c[0x0][0x208], 0x4 ;  /* 0x0000820050547a11 */ /* 0x000fe200078220ff */
[----:B------:R-:W-:Y:S01]  /*1cb0*/  FFMA.FTZ R67, R33, R78, R9 ;  /* 0x0000004e21437223 */ /* 0x000fe20000010009 */
[----:B------:R-:W-:Y:S01]  /*1cc0*/  LEA R78, P0, R3, c[0x0][0x208], 0x4 ;  /* 0x00008200034e7a11 */ /* 0x000fe200078020ff */
[----:B------:R-:W-:Y:S01]  /*1cd0*/  FFMA.FTZ R82, R46, R77, R22 ;  /* 0x0000004d2e527223 */ /* 0x000fe20000010016 */
[----:B------:R-:W-:Y:S01]  /*1ce0*/  F2FP.PACK_AB R66, R79, R66 ;  /* 0x000000424f42723e */ /* 0x000fe200000000ff */
[----:B------:R-:W-:Y:S01]  /*1cf0*/  FFMA.FTZ R85, R47, R76, R23 ;  /* 0x0000004c2f557223 */ /* 0x000fe20000010017 */
[----:B------:R-:W-:Y:S01]  /*1d00*/  LEA R76, P2, R81, c[0x0][0x208], 0x4 ;  /* 0x00008200514c7a11 */ /* 0x000fe200078420ff */
[----:B------:R-:W-:Y:S01]  /*1d10*/  FFMA.FTZ R109, R42, R109, R18 ;  /* 0x0000006d2a6d7223 */ /* 0x000fe20000010012 */
[----:B------:R-:W-:Y:S01]  /*1d20*/  F2FP.PACK_AB R70, R67, R70 ;  /* 0x000000464346723e */ /* 0x000fe200000000ff */
[----:B------:R-:W-:Y:S01]  /*1d30*/  FFMA.FTZ R86, R43, R86, R19 ;  /* 0x000000562b567223 */ /* 0x000fe20000010013 */
[----:B------:R-:W-:Y:S01]  /*1d40*/  LEA.HI.X R79, R3, c[0x0][0x20c], RZ, 0x4, P0 ;  /* 0x00008300034f7a11 */ /* 0x000fe200000f24ff */
[----:B------:R-:W-:-:S02]  /*1d50*/  FFMA.FTZ R64, R36, R103, R12 ;  /* 0x0000006724407223 */ /* 0x000fc4000001000c */
        /* <DEDUP_REMOVED lines=9> */
[----:B------:R-:W-:Y:S01]  /*1df0*/  LEA.HI.X R85, R80, c[0x0][0x20c], RZ, 0x4, P1 ;  /* 0x0000830050557a11 */ /* 0x000fe200008f24ff */
[----:B------:R-:W-:Y:S01]  /*1e00*/  FFMA.FTZ R90, R51, R90, R27 ;  /* 0x0000005a335a7223 */ /* 0x000fe2000001001b */
[----:B------:R-:W-:Y:S01]  /*1e10*/  F2FP.PACK_AB R72, R72, R77 ;  /* 0x0000004d4848723e */ /* 0x000fe200000000ff */
[----:B------:R-:W-:Y:S01]  /*1e20*/  FFMA.FTZ R88, R49, R88, R25 ;  /* 0x0000005831587223 */ /* 0x000fe20000010019 */
[----:B------:R-:W-:Y:S01]  /*1e30*/  LEA.HI.X R77, R81, c[0x0][0x20c], RZ, 0x4, P2 ;  /* 0x00008300514d7a11 */ /* 0x000fe200010f24ff */
[----:B------:R0:W-:Y:S01]  /*1e40*/  STG.E.128 [R78.64], R68 ;  /* 0x000000444e007986 */ /* 0x0001e2000c101d04 */
[----:B------:R-:W-:Y:S01]  /*1e50*/  F2FP.PACK_AB R75, R90, R117 ;  /* 0x000000755a4b723e */ /* 0x000fe200000000ff */
[----:B------:R-:W-:Y:S01]  /*1e60*/  IMAD R2, R83, c[0x0][0x160], R2 ;  /* 0x0000580053027a24 */ /* 0x000fe200078e0202 */
[----:B------:R-:W-:Y:S01]  /*1e70*/  F2FP.PACK_AB R74, R88, R115 ;  /* 0x00000073584a723e */ /* 0x000fe200000000ff */
[----:B------:R0:W-:Y:S03]  /*1e80*/  STG.E.128 [R84.64], R64 ;  /* 0x0000004054007986 */ /* 0x0001e6000c101d04 */
[----:B------:R-:W-:Y:S01]  /*1e90*/  ISETP.GE.AND P0, PT, R2, c[0x0][0x164], PT ;  /* 0x0000590002007a0c */ /* 0x000fe20003f06270 */
[----:B------:R0:W-:-:S12]  /*1ea0*/  STG.E.128 [R76.64], R72 ;  /* 0x000000484c007986 */ /* 0x0001d8000c101d04 */
[----:B0----5:R-:W-:Y:S01]  /*1eb0*/  @P0 CALL.REL.NOINC `(.L_x_14106) ;  /* 0x0000001000000944 */ /* 0x021fe20003c00000 */
[----:B------:R-:W-:Y:S05]  /*1ec0*/  BRA `(.L_x_14107) ;  /* 0xffffe3e000007947 */ /* 0x000fea000383ffff */
.L_x_14106:
[----:B------:R-:W-:Y:S05]  /*1ed0*/  EXIT ;  /* 0x000000000000794d */ /* 0x000fea0003800000 */
.L_x_14104:
[----:B0-----:R-:W-:Y:S01]  /*1ee0*/  HFMA2.MMA R83, -RZ, RZ, 0, 1.847743988037109375e-06 ;  /* 0x0000001fff537435 */ /* 0x001fe200000001ff */
[----:B------:R-:W-:Y:S02]  /*1ef0*/  MOV R95, 0x1 ;  /* 0x00000001005f7802 */ /* 0x000fe40000000f00 */
[----:B------:R-:W-:Y:S02]  /*1f00*/  MOV R94, 0xffffffff ;  /* 0xffffffff005e7802 */ /* 0x000fe40000000f00 */
[----:B------:R-:W-:Y:S02]  /*1f10*/  MOV R92, 0x1f30 ;  /* 0x00001f30005c7802 */ /* 0x000fe40000000f00 */
[----:B-----5:R-:W-:Y:S05]  /*1f20*/  CALL.REL.NOINC `($__internal_59_$__cuda_sm70_shflsync_bfly_p) ;  /* 0x0000069000007944 */ /* 0x020fea0003c00000 */
[----:B-1----:R-:W-:Y:S01]  /*1f30*/  MOV R82, R95 ;  /* 0x0000005f00527202 */ /* 0x002fe20000000f00 */
[----:B0-----:R-:W-:Y:S05]  /*1f40*/  BRA `(.L_x_14108) ;  /* 0xfffff45000007947 */ /* 0x001fea000383ffff */
.L_x_14105:
[----:B------:R-:W-:Y:S01]  /*1f50*/  HFMA2.MMA R95, -RZ, RZ, 0, 1.1920928955078125e-07 ;  /* 0x00000002ff5f7435 */ /* 0x000fe200000001ff */
[----:B------:R-:W-:Y:S02]  /*1f60*/  MOV R83, 0x1f ;  /* 0x0000001f00537802 */ /* 0x000fe40000000f00 */
[----:B------:R-:W-:Y:S02]  /*1f70*/  MOV R94, 0xffffffff ;  /* 0xffffffff005e7802 */ /* 0x000fe40000000f00 */
[----:B------:R-:W-:-:S02]  /*1f80*/  MOV R92, 0x1fa0 ;  /* 0x00001fa0005c7802 */ /* 0x000fc40000000f00 */
[----:B-----5:R-:W-:Y:S05]  /*1f90*/  CALL.REL.NOINC `($__internal_59_$__cuda_sm70_shflsync_bfly_p) ;  /* 0x0000062000007944 */ /* 0x020fea0003c00000 */
[----:B01----:R-:W-:Y:S01]  /*1fa0*/  FADD.FTZ R96, R96, R95 ;  /* 0x0000005f60607221 */ /* 0x003fe20000010000 */
[----:B------:R-:W-:Y:S01]  /*1fb0*/  HFMA2.MMA R95, -RZ, RZ, 0, 2.384185791015625e-07 ;  /* 0x00000004ff5f7435 */ /* 0x000fe200000001ff */
[----:B------:R-:W-:-:S02]  /*1fc0*/  MOV R83, 0x1f ;  /* 0x0000001f00537802 */ /* 0x000fc40000000f00 */
[----:B------:R-:W-:Y:S02]  /*1fd0*/  MOV R94, 0xffffffff ;  /* 0xffffffff005e7802 */ /* 0x000fe40000000f00 */
[----:B------:R-:W-:Y:S02]  /*1fe0*/  MOV R92, 0x2000 ;  /* 0x00002000005c7802 */ /* 0x000fe40000000f00 */
[----:B------:R-:W-:Y:S05]  /*1ff0*/  CALL.REL.NOINC `($__internal_59_$__cuda_sm70_shflsync_bfly_p) ;  /* 0x000005c000007944 */ /* 0x000fea0003c00000 */
[----:B01----:R-:W-:Y:S01]  /*2000*/  FADD.FTZ R96, R96, R95 ;  /* 0x0000005f60607221 */ /* 0x003fe20000010000 */
[----:B------:R-:W-:Y:S01]  /*2010*/  HFMA2.MMA R95, -RZ, RZ, 0, 4.76837158203125e-07 ;  /* 0x00000008ff5f7435 */ /* 0x000fe200000001ff */
[----:B------:R-:W-:Y:S02]  /*2020*/  MOV R83, 0x1f ;  /* 0x0000001f00537802 */ /* 0x000fe40000000f00 */
[----:B------:R-:W-:Y:S02]  /*2030*/  MOV R94, 0xffffffff ;  /* 0xffffffff005e7802 */ /* 0x000fe40000000f00 */
[----:B------:R-:W-:Y:S02]  /*2040*/  MOV R92, 0x2060 ;  /* 0x00002060005c7802 */ /* 0x000fe40000000f00 */
[----:B------:R-:W-:Y:S05]  /*2050*/  CALL.REL.NOINC `($__internal_59_$__cuda_sm70_shflsync_bfly_p) ;  /* 0x0000056000007944 */ /* 0x000fea0003c00000 */
[----:B01----:R-:W-:Y:S01]  /*2060*/  FADD.FTZ R96, R96, R95 ;  /* 0x0000005f60607221 */ /* 0x003fe20000010000 */
[----:B------:R-:W-:Y:S01]  /*2070*/  HFMA2.MMA R95, -RZ, RZ, 0, 9.5367431640625e-07 ;  /* 0x00000010ff5f7435 */ /* 0x000fe200000001ff */
[----:B------:R-:W-:-:S02]  /*2080*/  MOV R83, 0x1f ;  /* 0x0000001f00537802 */ /* 0x000fc40000000f00 */
[----:B------:R-:W-:Y:S02]  /*2090*/  MOV R94, 0xffffffff ;  /* 0xffffffff005e7802 */ /* 0x000fe40000000f00 */
[----:B------:R-:W-:Y:S02]  /*20a0*/  MOV R92, 0x20c0 ;  /* 0x000020c0005c7802 */ /* 0x000fe40000000f00 */
[----:B------:R-:W-:Y:S05]  /*20b0*/  CALL.REL.NOINC `($__internal_59_$__cuda_sm70_shflsync_bfly_p) ;  /* 0x0000050000007944 */ /* 0x000fea0003c00000 */
        /* <DEDUP_REMOVED lines=54> */
[----:B------:R-:W-:Y:S05]  /*2420*/  CALL.REL.NOINC `($__internal_59_$__cuda_sm70_shflsync_bfly_p) ;  /* 0x0000019000007944 */ /* 0x000fea0003c00000 */
[----:B01----:R-:W-:Y:S01]  /*2430*/  FADD.FTZ R96, R96, R95 ;  /* 0x0000005f60607221 */ /* 0x003fe20000010000 */
[----:B------:R-:W-:Y:S01]  /*2440*/  HFMA2.MMA R95, -RZ, RZ, 0, 1.1920928955078125e-07 ;  /* 0x00000002ff5f7435 */ /* 0x000fe200000001ff */
[----:B------:R-:W-:Y:S02]  /*2450*/  MOV R83, 0x1f ;  /* 0x0000001f00537802 */ /* 0x000fe40000000f00 */
[----:B------:R-:W-:Y:S02]  /*2460*/  MOV R94, 0xffffffff ;  /* 0xffffffff005e7802 */ /* 0x000fe40000000f00 */
[----:B------:R-:W-:Y:S02]  /*2470*/  MOV R92, 0x2490 ;  /* 0x00002490005c7802 */ /* 0x000fe40000000f00 */
[----:B------:R-:W-:Y:S05]  /*2480*/  CALL.REL.NOINC `($__internal_59_$__cuda_sm70_shflsync_bfly_p) ;  /* 0x0000013000007944 */ /* 0x000fea0003c00000 */
        /* <DEDUP_REMOVED lines=18> */
[----:B01----:R-:W-:Y:S05]  /*25b0*/  BRA `(.L_x_14109) ;  /* 0xfffff22000007947 */ /* 0x003fea000383ffff */
        .weak           $__internal_59_$__cuda_sm70_shflsync_bfly_p
        .type           $__internal_59_$__cuda_sm70_shflsync_bfly_p,@function
        .size           $__internal_59_$__cuda_sm70_shflsync_bfly_p,(.L_x_20075 - $__internal_59_$__cuda_sm70_shflsync_bfly_p)
$__internal_59_$__cuda_sm70_shflsync_bfly_p:
[----:B------:R-:W-:Y:S01]  /*25c0*/  HFMA2.MMA R93, -RZ, RZ, 0, 0 ;  /* 0x00000000ff5d7435 */ /* 0x000fe200000001ff */
[----:B------:R-:W-:Y:S04]  /*25d0*/  WARPSYNC R94 ;  /* 0x0000005e00007348 */ /* 0x000fe80003800000 */
[----:B------:R0:W1:Y:S01]  /*25e0*/  SHFL.BFLY PT, R95, R96, R95, R83 ;  /* 0x0c00005f605f7389 */ /* 0x00006200000e0053 */
[----:B------:R-:W-:Y:S05]  /*25f0*/  RET.REL.NODEC R92 `(_ZN10layer_norm31ln_parallel_residual_fwd_kernelINS_13Kernel_traitsIf6__halffS2_fjLj768ELj1ELj4ELj1ELj16ENS_18Kernel_traits_baseILj768EfS2_fS2_fjLj128EEEEELb0ELb1ELb1EEEvNS_9FwdParamsE) ;  /* 0xffffda005c007950 */ /* 0x000fea0003c3ffff */
.L_x_14110:
        /* <DEDUP_REMOVED lines=16> */
.L_x_20075:


//--------------------- .text._ZN10layer_norm31ln_parallel_residual_fwd_kernelINS_13Kernel_traitsIf6__halffS2_fjLj768ELj1ELj4ELj1ELj16ENS_18Kernel_traits_baseILj768EfS2_fS2_fjLj128EEEEELb1ELb0ELb0EEEvNS_9FwdParamsE --------------------------
	.section	.text._ZN10layer_norm31ln_parallel_residual_fwd_kernelINS_13Kernel_traitsIf6__halffS2_fjLj768ELj1ELj4ELj1ELj16ENS_18Kernel_traits_baseILj768EfS2_fS2_fjLj128EEEEELb1ELb0ELb0EEEvNS_9FwdParamsE,"ax",@progbits
	.sectioninfo	@"SHI_REGISTERS=195"
	.align	128
        .global         _ZN10layer_norm31ln_parallel_residual_fwd_kernelINS_13Kernel_traitsIf6__halffS2_fjLj768ELj1ELj4ELj1ELj16ENS_18Kernel_traits_baseILj768EfS2_fS2_fjLj128EEEEELb1ELb0ELb0EEEvNS_9FwdParamsE
        .type           _ZN10layer_norm31ln_parallel_residual_fwd_kernelINS_13Kernel_traitsIf6__halffS2_fjLj768ELj1ELj4ELj1ELj16ENS_18Kernel_traits_baseILj768EfS2_fS2_fjLj128EEEEELb1ELb0ELb0EEEvNS_9FwdParamsE,@function
        .size           _ZN10layer_norm31ln_parallel_residual_fwd_kernelINS_13Kernel_traitsIf6__halffS2_fjLj768ELj1ELj4ELj1ELj16ENS_18Kernel_traits_baseILj768EfS2_fS2_fjLj128EEEEELb1ELb0ELb0EEEvNS_9FwdParamsE,(.L_x_20076 - _ZN10layer_norm31ln_parallel_residual_fwd_kernelINS_13Kernel_traitsIf6__halffS2_fjLj768ELj1ELj4ELj1ELj16ENS_18Kernel_traits_baseILj768EfS2_fS2_fjLj128EEEEELb1ELb0ELb0EEEvNS_9FwdParamsE)
        .other          _ZN10layer_norm31ln_parallel_residual_fwd_kernelINS_13Kernel_traitsIf6__halffS2_fjLj768ELj1ELj4ELj1ELj16ENS_18Kernel_traits_baseILj768EfS2_fS2_fjLj128EEEEELb1ELb0ELb0EEEvNS_9FwdParamsE,@"STO_CUDA_ENTRY STV_DEFAULT"
_ZN10layer_norm31ln_parallel_residual_fwd_kernelINS_13Kernel_traitsIf6__halffS2_fjLj768ELj1ELj4ELj1ELj16ENS_18Kernel_traits_baseILj768EfS2_fS2_fjLj128EEEEELb1ELb0ELb0EEEvNS_9FwdParamsE:
.text._ZN10layer_norm31ln_parallel_residual_fwd_kernelINS_13Kernel_traitsIf6__halffS2_fjLj768ELj1ELj4ELj1ELj16ENS_18Kernel_traits_baseILj768EfS2_fS2_fjLj128EEEEELb1ELb0ELb0EEEvNS_9FwdParamsE:
        /* <DEDUP_REMOVED lines=97> */
[----:B------:R-:W-:-:S09]  /*0610*/  SHF.L.U32 R38, R100, 0x5, RZ ;  /* 0x0000000564267819 */ /* 0x000fd200000006ff */
        /* <DEDUP_REMOVED lines=22> */
.L_x_14112:
[----:B------:R-:W-:Y:S05]  /*0780*/  BSYNC B0 ;  /* 0x0000000000007941 */ /* 0x000fea0003800000 */
.L_x_14111:
        /* <DEDUP_REMOVED lines=33> */
.L_x_14114:
[----:B------:R-:W-:Y:S05]  /*09a0*/  BSYNC B0 ;  /* 0x0000000000007941 */ /* 0x000fea0003800000 */
.L_x_14113:
        /* <DEDUP_REMOVED lines=32> */
.L_x_14116:
[----:B------:R-:W-:Y:S05]  /*0bb0*/  BSYNC B0 ;  /* 0x0000000000007941 */ /* 0x000fea0003800000 */
.L_x_14115:
        /* <DEDUP_REMOVED lines=15> */
.L_x_14518:
        /* <DEDUP_REMOVED lines=38> */
.L_x_14120:
[----:B0-----:R-:W-:Y:S02]  /*0f10*/  IMAD.MOV.U32 R138, RZ, RZ, R170 ;  /* 0x000000ffff8a7224 */ /* 0x001fe400078e00aa */
.L_x_14121:
[----:B------:R-:W-:Y:S05]  /*0f20*/  BSYNC B1 ;  /* 0x0000000000017941 */ /* 0x000fea0003800000 */
.L_x_14119:
        /* <DEDUP_REMOVED lines=16> */
.L_x_14125:
[----:B------:R-:W-:Y:S05]  /*1030*/  BSYNC B2 ;  /* 0x0000000000027941 */ /* 0x000fea0003800000 */
.L_x_14124:
        /* <DEDUP_REMOVED lines=43> */
.L_x_14123:
[----:B------:R-:W-:Y:S05]  /*12f0*/  BSYNC B1 ;  /* 0x0000000000017941 */ /* 0x000fea0003800000 */
.L_x_14122:
[----:B------:R-:W0:Y:S01]  /*1300*/  I2F.U32 R108, R138 ;  /* 0x0000008a006c7306 */ /* 0x000e220000201000 */
[----:B------:R-:W-:Y:S01]  /*1310*/  IMAD.MOV.U32 R133, RZ, RZ, 0x2f800000 ;  /* 0x2f800000ff857424 */ /* 0x000fe200078e00ff */
[----:B------:R-:W-:Y:S01]  /*1320*/  ISETP.NE.U32.AND P1, PT, RZ, c[0x0][0x178], PT ;  /* 0x00005e00ff007a0c */ /* 0x000fe20003f25070 */
[----:B-----5:R-:W-:Y:S01]  /*1330*/  HADD2.F32 R109, -RZ, R120.H0_H0 ;  /* 0x20000078ff6d7230 */ /* 0x020fe20000004100 */
[----:B------:R-:W-:Y:S02]  /*1340*/  LOP3.LUT R183, R183, 0xfffffff7, RZ, 0xc0, !PT ;  /* 0xfffffff7b7b77812 */ /* 0x000fe400078ec0ff */
[----:B------:R-:W-:Y:S02]  /*1350*/  ISETP.NE.AND.EX P1, PT, RZ, c[0x0][0x17c], PT, P1 ;  /* 0x00005f00ff007a0c */ /* 0x000fe40003f25310 */
        /* <DEDUP_REMOVED lines=11> */
.L_x_14126:
        /* <DEDUP_REMOVED lines=12> */
.L_x_14129:
[----:B------:R-:W-:Y:S02]  /*14d0*/  IMAD.MOV.U32 R181, RZ, RZ, R170 ;  /* 0x000000ffffb57224 */ /* 0x000fe400078e00aa */
.L_x_14130:
[----:B------:R-:W-:Y:S05]  /*14e0*/  BSYNC B1 ;  /* 0x0000000000017941 */ /* 0x000fea0003800000 */
.L_x_14128:
        /* <DEDUP_REMOVED lines=16> */
.L_x_14134:
[----:B------:R-:W-:Y:S05]  /*15f0*/  BSYNC B2 ;  /* 0x0000000000027941 */ /* 0x000fea0003800000 */
.L_x_14133:
        /* <DEDUP_REMOVED lines=43> */
.L_x_14132:
[----:B------:R-:W-:Y:S05]  /*18b0*/  BSYNC B1 ;  /* 0x0000000000017941 */ /* 0x000fea0003800000 */
.L_x_14131:
        /* <DEDUP_REMOVED lines=9> */
.L_x_14127:
        /* <DEDUP_REMOVED lines=12> */
.L_x_14136:
[----:B------:R-:W-:Y:S02]  /*1a10*/  MOV R181, R170 ;  /* 0x000000aa00b57202 */ /* 0x000fe40000000f00 */
.L_x_14137:
[----:B------:R-:W-:Y:S05]  /*1a20*/  BSYNC B1 ;  /* 0x0000000000017941 */ /* 0x000fea0003800000 */
.L_x_14135:
        /* <DEDUP_REMOVED lines=16> */
.L_x_14141:
[----:B------:R-:W-:Y:S05]  /*1b30*/  BSYNC B2 ;  /* 0x0000000000027941 */ /* 0x000fea0003800000 */
.L_x_14140:
        /* <DEDUP_REMOVED lines=43> */
.L_x_14139:
[----:B------:R-:W-:Y:S05]  /*1df0*/  BSYNC B1 ;  /* 0x0000000000017941 */ /* 0x000fea0003800000 */
.L_x_14138:
        /* <DEDUP_REMOVED lines=14> */
.L_x_14142:
        /* <DEDUP_REMOVED lines=12> */
.L_x_14145:
[----:B------:R-:W-:Y:S02]  /*1fa0*/  MOV R120, R170 ;  /* 0x000000aa00787202 */ /* 0x000fe40000000f00 */
.L_x_14146:
[----:B------:R-:W-:Y:S05]  /*1fb0*/  BSYNC B1 ;  /* 0x0000000000017941 */ /* 0x000fea0003800000 */
.L_x_14144:
        /* <DEDUP_REMOVED lines=16> */
.L_x_14150:
[----:B------:R-:W-:Y:S05]  /*20c0*/  BSYNC B2 ;  /* 0x0000000000027941 */ /* 0x000fea0003800000 */
.L_x_14149:
        /* <DEDUP_REMOVED lines=43> */
.L_x_14148:
[----:B------:R-:W-:Y:S05]  /*2380*/  BSYNC B1 ;  /* 0x0000000000017941 */ /* 0x000fea0003800000 */
.L_x_14147:
        /* <DEDUP_REMOVED lines=9> */
.L_x_14143:
        /* <DEDUP_REMOVED lines=12> */
.L_x_14152:
[----:B------:R-:W-:Y:S02]  /*24e0*/  IMAD.MOV.U32 R181, RZ, RZ, R170 ;  /* 0x000000ffffb57224 */ /* 0x000fe400078e00aa */
.L_x_14153:
[----:B------:R-:W-:Y:S05]  /*24f0*/  BSYNC B1 ;  /* 0x0000000000017941 */ /* 0x000fea0003800000 */
.L_x_14151:
        /* <DEDUP_REMOVED lines=16> */
.L_x_14157:
[----:B------:R-:W-:Y:S05]  /*2600*/  BSYNC B2 ;  /* 0x0000000000027941 */ /* 0x000fea0003800000 */
.L_x_14156:
        /* <DEDUP_REMOVED lines=43> */
.L_x_14155:
[----:B------:R-:W-:Y:S05]  /*28c0*/  BSYNC B1 ;  /* 0x0000000000017941 */ /* 0x000fea0003800000 */
.L_x_14154:
        /* <DEDUP_REMOVED lines=14> */
.L_x_14158:
        /* <DEDUP_REMOVED lines=12> */
.L_x_14161:
[----:B------:R-:W-:Y:S02]  /*2a70*/  IMAD.MOV.U32 R181, RZ, RZ, R170 ;  /* 0x000000ffffb57224 */ /* 0x000fe400078e00aa */
.L_x_14162:
[----:B------:R-:W-:Y:S05]  /*2a80*/  BSYNC B1 ;  /* 0x0000000000017941 */ /* 0x000fea0003800000 */
.L_x_14160:
        /* <DEDUP_REMOVED lines=16> */
.L_x_14166:
[----:B------:R-:W-:Y:S05]  /*2b90*/  BSYNC B2 ;  /* 0x0000000000027941 */ /* 0x000fea0003800000 */
.L_x_14165:
        /* <DEDUP_REMOVED lines=43> */
.L_x_14164:
[----:B------:R-:W-:Y:S05]  /*2e50*/  BSYNC B1 ;  /* 0x0000000000017941 */ /* 0x000fea0003800000 */
.L_x_14163:
        /* <DEDUP_REMOVED lines=9> */
.L_x_14159:
        /* <DEDUP_REMOVED lines=12> */
.L_x_14168:
[----:B------:R-:W-:Y:S02]  /*2fb0*/  IMAD.MOV.U32 R181, RZ, RZ, R170 ;  /* 0x000000ffffb57224 */ /* 0x000fe400078e00aa */
.L_x_14169:
[----:B------:R-:W-:Y:S05]  /*2fc0*/  BSYNC B1 ;  /* 0x0000000000017941 */ /* 0x000fea0003800000 */
.L_x_14167:
        /* <DEDUP_REMOVED lines=16> */
.L_x_14173:
[----:B------:R-:W-:Y:S05]  /*30d0*/  BSYNC B2 ;  /* 0x0000000000027941 */ /* 0x000fea0003800000 */
.L_x_14172:
        /* <DEDUP_REMOVED lines=41> */
[----:B------:R-:W-:Y:S02]  /*3370*/  MOV R170, R134 ;  /* 0x0000008600aa7202 */ /* 0x000fe40000000f00 */
[----:B------:R-:W-:Y:S02]  /*3380*/  LOP3.LUT R166, R169, R166, R164, 0x96, !PT ;  /* 0x000000a6a9a67212 */ /* 0x000fe400078e96a4 */
.L_x_14171:
[----:B------:R-:W-:Y:S05]  /*3390*/  BSYNC B1 ;  /* 0x0000000000017941 */ /* 0x000fea0003800000 */
.L_x_14170:
        /* <DEDUP_REMOVED lines=14> */
.L_x_14174:
        /* <DEDUP_REMOVED lines=12> */
.L_x_14177:
[----:B------:R-:W-:Y:S02]  /*3540*/  IMAD.MOV.U32 R181, RZ, RZ, R170 ;  /* 0x000000ffffb57224 */ /* 0x000fe400078e00aa */
.L_x_14178:
[----:B------:R-:W-:Y:S05]  /*3550*/  BSYNC B1 ;  /* 0x0000000000017941 */ /* 0x000fea0003800000 */
.L_x_14176:
        /* <DEDUP_REMOVED lines=16> */
.L_x_14182:
[----:B------:R-:W-:Y:S05]  /*3660*/  BSYNC B2 ;  /* 0x0000000000027941 */ /* 0x000fea0003800000 */
.L_x_14181:
        /* <DEDUP_REMOVED lines=43> */
.L_x_14180:
[----:B------:R-:W-:Y:S05]  /*3920*/  BSYNC B1 ;  /* 0x0000000000017941 */ /* 0x000fea0003800000 */
.L_x_14179:
        /* <DEDUP_REMOVED lines=9> */
.L_x_14175:
        /* <DEDUP_REMOVED lines=12> */
.L_x_14184:
[----:B------:R-:W-:Y:S02]  /*3a80*/  IMAD.MOV.U32 R181, RZ, RZ, R170 ;  /* 0x000000ffffb57224 */ /* 0x000fe400078e00aa */
.L_x_14185:
[----:B------:R-:W-:Y:S05]  /*3a90*/  BSYNC B1 ;  /* 0x0000000000017941 */ /* 0x000fea0003800000 */
.L_x_14183:
        /* <DEDUP_REMOVED lines=16> */
.L_x_14189:
[----:B------:R-:W-:Y:S05]  /*3ba0*/  BSYNC B2 ;  /* 0x0000000000027941 */ /* 0x000fea0003800000 */
.L_x_14188:
        /* <DEDUP_REMOVED lines=43> */
.L_x_14187:
[----:B------:R-:W-:Y:S05]  /*3e60*/  BSYNC B1 ;  /* 0x0000000000017941 */ /* 0x000fea0003800000 */
.L_x_14186:
        /* <DEDUP_REMOVED lines=12> */
.L_x_14190:
        /* <DEDUP_REMOVED lines=12> */
.L_x_14193:
[----:B------:R-:W-:Y:S02]  /*3ff0*/  IMAD.MOV.U32 R181, RZ, RZ, R170 ;  /* 0x000000ffffb57224 */ /* 0x000fe400078e00aa */
.L_x_14194:
[----:B------:R-:W-:Y:S05]  /*4000*/  BSYNC B1 ;  /* 0x0000000000017941 */ /* 0x000fea0003800000 */
.L_x_14192:
        /* <DEDUP_REMOVED lines=16> */
.L_x_14198:
[----:B------:R-:W-:Y:S05]  /*4110*/  BSYNC B2 ;  /* 0x0000000000027941 */ /* 0x000fea0003800000 */
.L_x_14197:
        /* <DEDUP_REMOVED lines=43> */
.L_x_14196:
[----:B------:R-:W-:Y:S05]  /*43d0*/  BSYNC B1 ;  /* 0x0000000000017941 */ /* 0x000fea0003800000 */
.L_x_14195:
        /* <DEDUP_REMOVED lines=9> */
.L_x_14191:
        /* <DEDUP_REMOVED lines=12> */
.L_x_14200:
[----:B------:R-:W-:Y:S02]  /*4530*/  IMAD.MOV.U32 R181, RZ, RZ, R170 ;  /* 0x000000ffffb57224 */ /* 0x000fe400078e00aa */
.L_x_14201:
[----:B------:R-:W-:Y:S05]  /*4540*/  BSYNC B1 ;  /* 0x0000000000017941 */ /* 0x000fea0003800000 */
.L_x_14199:
        /* <DEDUP_REMOVED lines=16> */
.L_x_14205:
[----:B------:R-:W-:Y:S05]  /*4650*/  BSYNC B2 ;  /* 0x0000000000027941 */ /* 0x000fea0003800000 */
.L_x_14204:
        /* <DEDUP_REMOVED lines=43> */
.L_x_14203:
[----:B------:R-:W-:Y:S05]  /*4910*/  BSYNC B1 ;  /* 0x0000000000017941 */ /* 0x000fea0003800000 */
.L_x_14202:
        /* <DEDUP_REMOVED lines=12> */
.L_x_14206:
        /* <DEDUP_REMOVED lines=12> */
.L_x_14209:
[----:B------:R-:W-:Y:S02]  /*4aa0*/  IMAD.MOV.U32 R181, RZ, RZ, R170 ;  /* 0x000000ffffb57224 */ /* 0x000fe400078e00aa */
.L_x_14210:
[----:B------:R-:W-:Y:S05]  /*4ab0*/  BSYNC B1 ;  /* 0x0000000000017941 */ /* 0x000fea0003800000 */
.L_x_14208:
        /* <DEDUP_REMOVED lines=16> */
.L_x_14214:
[----:B------:R-:W-:Y:S05]  /*4bc0*/  BSYNC B2 ;  /* 0x0000000000027941 */ /* 0x000fea0003800000 */
.L_x_14213:
        /* <DEDUP_REMOVED lines=43> */
.L_x_14212:
[----:B------:R-:W-:Y:S05]  /*4e80*/  BSYNC B1 ;  /* 0x0000000000017941 */ /* 0x000fea0003800000 */
.L_x_14211:
        /* <DEDUP_REMOVED lines=9> */
.L_x_14207:
        /* <DEDUP_REMOVED lines=12> */
.L_x_14216:
[----:B------:R-:W-:Y:S02]  /*4fe0*/  IMAD.MOV.U32 R181, RZ, RZ, R170 ;  /* 0x000000ffffb57224 */ /* 0x000fe400078e00aa */
.L_x_14217:
[----:B------:R-:W-:Y:S05]  /*4ff0*/  BSYNC B1 ;  /* 0x0000000000017941 */ /* 0x000fea0003800000 */
.L_x_14215:
        /* <DEDUP_REMOVED lines=16> */
.L_x_14221:
[----:B------:R-:W-:Y:S05]  /*5100*/  BSYNC B2 ;  /* 0x0000000000027941 */ /* 0x000fea0003800000 */
.L_x_14220:
        /* <DEDUP_REMOVED lines=43> */
.L_x_14219:
[----:B------:R-:W-:Y:S05]  /*53c0*/  BSYNC B1 ;  /* 0x0000000000017941 */ /* 0x000fea0003800000 */
.L_x_14218:
        /* <DEDUP_REMOVED lines=12> */
.L_x_14222:
        /* <DEDUP_REMOVED lines=12> */
.L_x_14225:
[----:B------:R-:W-:Y:S02]  /*5550*/  IMAD.MOV.U32 R181, RZ, RZ, R170 ;  /* 0x000000ffffb57224 */ /* 0x000fe400078e00aa */
.L_x_14226:
[----:B------:R-:W-:Y:S05]  /*5560*/  BSYNC B1 ;  /* 0x0000000000017941 */ /* 0x000fea0003800000 */
.L_x_14224:
        /* <DEDUP_REMOVED lines=16> */
.L_x_14230:
[----:B------:R-:W-:Y:S05]  /*5670*/  BSYNC B2 ;  /* 0x0000000000027941 */ /* 0x000fea0003800000 */
.L_x_14229:
        /* <DEDUP_REMOVED lines=43> */
.L_x_14228:
[----:B------:R-:W-:Y:S05]  /*5930*/  BSYNC B1 ;  /* 0x0000000000017941 */ /* 0x000fea0003800000 */
.L_x_14227:
        /* <DEDUP_REMOVED lines=9> */
.L_x_14223:
        /* <DEDUP_REMOVED lines=12> */
.L_x_14232:
[----:B------:R-:W-:Y:S02]  /*5a90*/  IMAD.MOV.U32 R181, RZ, RZ, R170 ;  /* 0x000000ffffb57224 */ /* 0x000fe400078e00aa */
.L_x_14233:
[----:B------:R-:W-:Y:S05]  /*5aa0*/  BSYNC B1 ;  /* 0x0000000000017941 */ /* 0x000fea0003800000 */
.L_x_14231:
        /* <DEDUP_REMOVED lines=16> */
.L_x_14237:
[----:B------:R-:W-:Y:S05]  /*5bb0*/  BSYNC B2 ;  /* 0x0000000000027941 */ /* 0x000fea0003800000 */
.L_x_14236:
        /* <DEDUP_REMOVED lines=43> */
.L_x_14235:
[----:B------:R-:W-:Y:S05]  /*5e70*/  BSYNC B1 ;  /* 0x0000000000017941 */ /* 0x000fea0003800000 */
.L_x_14234:
        /* <DEDUP_REMOVED lines=12> */
.L_x_14238:
        /* <DEDUP_REMOVED lines=12> */
.L_x_14241:
[----:B------:R-:W-:Y:S02]  /*6000*/  IMAD.MOV.U32 R181, RZ, RZ, R170 ;  /* 0x000000ffffb57224 */ /* 0x000fe400078e00aa */
.L_x_14242:
[----:B------:R-:W-:Y:S05]  /*6010*/  BSYNC B1 ;  /* 0x0000000000017941 */ /* 0x000fea0003800000 */
.L_x_14240:
        /* <DEDUP_REMOVED lines=16> */
.L_x_14246:
[----:B------:R-:W-:Y:S05]  /*6120*/  BSYNC B2 ;  /* 0x0000000000027941 */ /* 0x000fea0003800000 */
.L_x_14245:
        /* <DEDUP_REMOVED lines=43> */
.L_x_14244:
[----:B------:R-:W-:Y:S05]  /*63e0*/  BSYNC B1 ;  /* 0x0000000000017941 */ /* 0x000fea0003800000 */
.L_x_14243:
        /* <DEDUP_REMOVED lines=9> */
.L_x_14239:
        /* <DEDUP_REMOVED lines=51> */
.L_x_14247:
[----:B------:R-:W-:Y:S02]  /*67b0*/  IADD3 R133, R172, 0x20, RZ ;  /* 0x00000020ac857810 */ /* 0x000fe40007ffe0ff */
.L_x_14118:
[----:B------:R-:W-:Y:S05]  /*67c0*/  BSYNC B0 ;  /* 0x0000000000007941 */ /* 0x000fea0003800000 */
.L_x_14117:
        /* <DEDUP_REMOVED lines=31> */
.L_x_14251:
[----:B-1----:R-:W-:Y:S02]  /*69c0*/  MOV R138, R170 ;  /* 0x000000aa008a7202 */ /* 0x002fe40000000f00 */
.L_x_14252:
[----:B------:R-:W-:Y:S05]  /*69d0*/  BSYNC B1 ;  /* 0x0000000000017941 */ /* 0x000fea0003800000 */
.L_x_14250:
        /* <DEDUP_REMOVED lines=16> */
.L_x_14256:
[----:B------:R-:W-:Y:S05]  /*6ae0*/  BSYNC B2 ;  /* 0x0000000000027941 */ /* 0x000fea0003800000 */
.L_x_14255:
        /* <DEDUP_REMOVED lines=43> */
.L_x_14254:
[----:B------:R-:W-:Y:S05]  /*6da0*/  BSYNC B1 ;  /* 0x0000000000017941 */ /* 0x000fea0003800000 */
.L_x_14253:
        /* <DEDUP_REMOVED lines=17> */
.L_x_14257:
        /* <DEDUP_REMOVED lines=12> */
.L_x_14260:
[----:B------:R-:W-:Y:S02]  /*6f80*/  IMAD.MOV.U32 R181, RZ, RZ, R170 ;  /* 0x000000ffffb57224 */ /* 0x000fe400078e00aa */
.L_x_14261:
[----:B------:R-:W-:Y:S05]  /*6f90*/  BSYNC B1 ;  /* 0x0000000000017941 */ /* 0x000fea0003800000 */
.L_x_14259:
        /* <DEDUP_REMOVED lines=16> */
.L_x_14265:
[----:B------:R-:W-:Y:S05]  /*70a0*/  BSYNC B2 ;  /* 0x0000000000027941 */ /* 0x000fea0003800000 */
.L_x_14264:
        /* <DEDUP_REMOVED lines=43> */
.L_x_14263:
[----:B------:R-:W-:Y:S05]  /*7360*/  BSYNC B1 ;  /* 0x0000000000017941 */ /* 0x000fea0003800000 */
.L_x_14262:
        /* <DEDUP_REMOVED lines=9> */
.L_x_14258:
        /* <DEDUP_REMOVED lines=12> */
.L_x_14267:
[----:B------:R-:W-:Y:S02]  /*74c0*/  IMAD.MOV.U32 R135, RZ, RZ, R170 ;  /* 0x000000ffff877224 */ /* 0x000fe400078e00aa */
.L_x_14268:
[----:B------:R-:W-:Y:S05]  /*74d0*/  BSYNC B1 ;  /* 0x0000000000017941 */ /* 0x000fea0003800000 */
.L_x_14266:
        /* <DEDUP_REMOVED lines=16> */
.L_x_14272:
[----:B------:R-:W-:Y:S05]  /*75e0*/  BSYNC B2 ;  /* 0x0000000000027941 */ /* 0x000fea0003800000 */
.L_x_14271:
        /* <DEDUP_REMOVED lines=43> */
.L_x_14270:
[----:B------:R-:W-:Y:S05]  /*78a0*/  BSYNC B1 ;  /* 0x0000000000017941 */ /* 0x000fea0003800000 */
.L_x_14269:
        /* <DEDUP_REMOVED lines=14> */
.L_x_14273:
        /* <DEDUP_REMOVED lines=12> */
.L_x_14276:
[----:B------:R-:W-:Y:S02]  /*7a50*/  IMAD.MOV.U32 R124, RZ, RZ, R170 ;  /* 0x000000ffff7c7224 */ /* 0x000fe400078e00aa */
.L_x_14277:
[----:B------:R-:W-:Y:S05]  /*7a60*/  BSYNC B1 ;  /* 0x0000000000017941 */ /* 0x000fea0003800000 */
.L_x_14275:
        /* <DEDUP_REMOVED lines=16> */
.L_x_14281:
[----:B------:R-:W-:Y:S05]  /*7b70*/  BSYNC B2 ;  /* 0x0000000000027941 */ /* 0x000fea0003800000 */
.L_x_14280:
        /* <DEDUP_REMOVED lines=43> */
.L_x_14279:
[----:B------:R-:W-:Y:S05]  /*7e30*/  BSYNC B1 ;  /* 0x0000000000017941 */ /* 0x000fea0003800000 */
.L_x_14278:
        /* <DEDUP_REMOVED lines=9> */
.L_x_14274:
        /* <DEDUP_REMOVED lines=12> */
.L_x_14283:
[----:B------:R-:W-:Y:S02]  /*7f90*/  IMAD.MOV.U32 R135, RZ, RZ, R170 ;  /* 0x000000ffff877224 */ /* 0x000fe400078e00aa */
.L_x_14284:
[----:B------:R-:W-:Y:S05]  /*7fa0*/  BSYNC B1 ;  /* 0x0000000000017941 */ /* 0x000fea0003800000 */
.L_x_14282:
        /* <DEDUP_REMOVED lines=16> */
.L_x_14288:
[----:B------:R-:W-:Y:S05]  /*80b0*/  BSYNC B2 ;  /* 0x0000000000027941 */ /* 0x000fea0003800000 */
.L_x_14287:
        /* <DEDUP_REMOVED lines=43> */
.L_x_14286:
[----:B------:R-:W-:Y:S05]  /*8370*/  BSYNC B1 ;  /* 0x0000000000017941 */ /* 0x000fea0003800000 */
.L_x_14285:
        /* <DEDUP_REMOVED lines=14> */
.L_x_14289:
        /* <DEDUP_REMOVED lines=12> */
.L_x_14292:
[----:B------:R-:W-:Y:S02]  /*8520*/  IMAD.MOV.U32 R135, RZ, RZ, R170 ;  /* 0x000000ffff877224 */ /* 0x000fe400078e00aa */
.L_x_14293:
[----:B------:R-:W-:Y:S05]  /*8530*/  BSYNC B1 ;  /* 0x0000000000017941 */ /* 0x000fea0003800000 */
.L_x_14291:
        /* <DEDUP_REMOVED lines=16> */
.L_x_14297:
[----:B------:R-:W-:Y:S05]  /*8640*/  BSYNC B2 ;  /* 0x0000000000027941 */ /* 0x000fea0003800000 */
.L_x_14296:
        /* <DEDUP_REMOVED lines=44> */
.L_x_14295:
[----:B------:R-:W-:Y:S05]  /*8910*/  BSYNC B1 ;  /* 0x0000000000017941 */ /* 0x000fea0003800000 */
.L_x_14294:
        /* <DEDUP_REMOVED lines=9> */
.L_x_14290:
        /* <DEDUP_REMOVED lines=12> */
.L_x_14299:
[----:B------:R-:W-:Y:S02]  /*8a70*/  IMAD.MOV.U32 R135, RZ, RZ, R170 ;  /* 0x000000ffff877224 */ /* 0x000fe400078e00aa */
.L_x_14300:
[----:B------:R-:W-:Y:S05]  /*8a80*/  BSYNC B1 ;  /* 0x0000000000017941 */ /* 0x000fea0003800000 */
.L_x_14298:
        /* <DEDUP_REMOVED lines=16> */
.L_x_14304:
[----:B------:R-:W-:Y:S05]  /*8b90*/  BSYNC B2 ;  /* 0x0000000000027941 */ /* 0x000fea0003800000 */
.L_x_14303:
        /* <DEDUP_REMOVED lines=44> */
.L_x_14302:
[----:B------:R-:W-:Y:S05]  /*8e60*/  BSYNC B1 ;  /* 0x0000000000017941 */ /* 0x000fea0003800000 */
.L_x_14301:
        /* <DEDUP_REMOVED lines=14> */
.L_x_14305:
        /* <DEDUP_REMOVED lines=12> */
.L_x_14308:
[----:B------:R-:W-:Y:S02]  /*9010*/  MOV R135, R170 ;  /* 0x000000aa00877202 */ /* 0x000fe40000000f00 */
.L_x_14309:
[----:B------:R-:W-:Y:S05]  /*9020*/  BSYNC B1 ;  /* 0x0000000000017941 */ /* 0x000fea0003800000 */
.L_x_14307:
        /* <DEDUP_REMOVED lines=16> */
.L_x_14313:
[----:B------:R-:W-:Y:S05]  /*9130*/  BSYNC B2 ;  /* 0x0000000000027941 */ /* 0x000fea0003800000 */
.L_x_14312:
        /* <DEDUP_REMOVED lines=43> */
.L_x_14311:
[----:B------:R-:W-:Y:S05]  /*93f0*/  BSYNC B1 ;  /* 0x0000000000017941 */ /* 0x000fea0003800000 */
.L_x_14310:
        /* <DEDUP_REMOVED lines=9> */
.L_x_14306:
        /* <DEDUP_REMOVED lines=12> */
.L_x_14315:
[----:B------:R-:W-:Y:S02]  /*9550*/  IMAD.MOV.U32 R181, RZ, RZ, R170 ;  /* 0x000000ffffb57224 */ /* 0x000fe400078e00aa */
.L_x_14316:
[----:B------:R-:W-:Y:S05]  /*9560*/  BSYNC B1 ;  /* 0x0000000000017941 */ /* 0x000fea0003800000 */
.L_x_14314:
        /* <DEDUP_REMOVED lines=16> */
.L_x_14320:
[----:B------:R-:W-:Y:S05]  /*9670*/  BSYNC B2 ;  /* 0x0000000000027941 */ /* 0x000fea0003800000 */
.L_x_14319:
        /* <DEDUP_REMOVED lines=43> */
.L_x_14318:
[----:B------:R-:W-:Y:S05]  /*9930*/  BSYNC B1 ;  /* 0x0000000000017941 */ /* 0x000fea0003800000 */
.L_x_14317:
        /* <DEDUP_REMOVED lines=12> */
.L_x_14321:
        /* <DEDUP_REMOVED lines=12> */
.L_x_14324:
[----:B------:R-:W-:Y:S02]  /*9ac0*/  MOV R181, R170 ;  /* 0x000000aa00b57202 */ /* 0x000fe40000000f00 */
.L_x_14325:
[----:B------:R-:W-:Y:S05]  /*9ad0*/  BSYNC B1 ;  /* 0x0000000000017941 */ /* 0x000fea0003800000 */
.L_x_14323:
        /* <DEDUP_REMOVED lines=16> */
.L_x_14329:
[----:B------:R-:W-:Y:S05]  /*9be0*/  BSYNC B2 ;  /* 0x0000000000027941 */ /* 0x000fea0003800000 */
.L_x_14328:
        /* <DEDUP_REMOVED lines=44> */
.L_x_14327:
[----:B------:R-:W-:Y:S05]  /*9eb0*/  BSYNC B1 ;  /* 0x0000000000017941 */ /* 0x000fea0003800000 */
.L_x_14326:
        /* <DEDUP_REMOVED lines=9> */
.L_x_14322:
        /* <DEDUP_REMOVED lines=12> */
.L_x_14331:
[----:B------:R-:W-:Y:S02]  /*a010*/  MOV R181, R170 ;  /* 0x000000aa00b57202 */ /* 0x000fe40000000f00 */
.L_x_14332:
[----:B------:R-:W-:Y:S05]  /*a020*/  BSYNC B1 ;  /* 0x0000000000017941 */ /* 0x000fea0003800000 */
.L_x_14330:
        /* <DEDUP_REMOVED lines=16> */
.L_x_14336:
[----:B------:R-:W-:Y:S05]  /*a130*/  BSYNC B2 ;  /* 0x0000000000027941 */ /* 0x000fea0003800000 */
.L_x_14335:
        /* <DEDUP_REMOVED lines=44> */
.L_x_14334:
[----:B------:R-:W-:Y:S05]  /*a400*/  BSYNC B1 ;  /* 0x0000000000017941 */ /* 0x000fea0003800000 */
.L_x_14333:
        /* <DEDUP_REMOVED lines=12> */
.L_x_14337:
        /* <DEDUP_REMOVED lines=12> */
.L_x_14340:
[----:B------:R-:W-:Y:S02]  /*a590*/  IMAD.MOV.U32 R181, RZ, RZ, R170 ;  /* 0x000000ffffb57224 */ /* 0x000fe400078e00aa */
.L_x_14341:
[----:B------:R-:W-:Y:S05]  /*a5a0*/  BSYNC B1 ;  /* 0x0000000000017941 */ /* 0x000fea0003800000 */
.L_x_14339:
        /* <DEDUP_REMOVED lines=16> */
.L_x_14345:
[----:B------:R-:W-:Y:S05]  /*a6b0*/  BSYNC B2 ;  /* 0x0000000000027941 */ /* 0x000fea0003800000 */
.L_x_14344:
        /* <DEDUP_REMOVED lines=44> */
.L_x_14343:
[----:B------:R-:W-:Y:S05]  /*a980*/  BSYNC B1 ;  /* 0x0000000000017941 */ /* 0x000fea0003800000 */
.L_x_14342:
        /* <DEDUP_REMOVED lines=9> */
.L_x_14338:
        /* <DEDUP_REMOVED lines=12> */
.L_x_14347:
[----:B------:R-:W-:Y:S02]  /*aae0*/  IMAD.MOV.U32 R181, RZ, RZ, R170 ;  /* 0x000000ffffb57224 */ /* 0x000fe400078e00aa */
.L_x_14348:
[----:B------:R-:W-:Y:S05]  /*aaf0*/  BSYNC B1 ;  /* 0x0000000000017941 */ /* 0x000fea0003800000 */
.L_x_14346:
        /* <DEDUP_REMOVED lines=16> */
.L_x_14352:
[----:B------:R-:W-:Y:S05]  /*ac00*/  BSYNC B2 ;  /* 0x0000000000027941 */ /* 0x000fea0003800000 */
.L_x_14351:
        /* <DEDUP_REMOVED lines=44> */
.L_x_14350:
[----:B------:R-:W-:Y:S05]  /*aed0*/  BSYNC B1 ;  /* 0x0000000000017941 */ /* 0x000fea0003800000 */
.L_x_14349:
        /* <DEDUP_REMOVED lines=12> */
.L_x_14353:
        /* <DEDUP_REMOVED lines=12> */
.L_x_14356:
[----:B------:R-:W-:Y:S02]  /*b060*/  IMAD.MOV.U32 R181, RZ, RZ, R170 ;  /* 0x000000ffffb57224 */ /* 0x000fe400078e00aa */
.L_x_14357:
[----:B------:R-:W-:Y:S05]  /*b070*/  BSYNC B1 ;  /* 0x0000000000017941 */ /* 0x000fea0003800000 */
.L_x_14355:
        /* <DEDUP_REMOVED lines=16> */
.L_x_14361:
[----:B------:R-:W-:Y:S05]  /*b180*/  BSYNC B2 ;  /* 0x0000000000027941 */ /* 0x000fea0003800000 */
.L_x_14360:
        /* <DEDUP_REMOVED lines=41> */
[----:B------:R-:W-:Y:S01]  /*b420*/  HFMA2.MMA R136, -RZ, RZ, 0, 0 ;  /* 0x00000000ff887435 */ /* 0x000fe200000001ff */
[----:B------:R-:W-:Y:S01]  /*b430*/  IMAD.MOV.U32 R170, RZ, RZ, R138 ;  /* 0x000000ffffaa7224 */ /* 0x000fe200078e008a */
[----:B------:R-:W-:-:S04]  /*b440*/  LOP3.LUT R166, R137, R166, R164, 0x96, !PT ;  /* 0x000000a689a67212 */ /* 0x000fc800078e96a4 */
.L_x_14359:
[----:B------:R-:W-:Y:S05]  /*b450*/  BSYNC B1 ;  /* 0x0000000000017941 */ /* 0x000fea0003800000 */
.L_x_14358:
        /* <DEDUP_REMOVED lines=9> */
.L_x_14354:
        /* <DEDUP_REMOVED lines=12> */
.L_x_14363:
[----:B------:R-:W-:Y:S02]  /*b5b0*/  IMAD.MOV.U32 R181, RZ, RZ, R170 ;  /* 0x000000ffffb57224 */ /* 0x000fe400078e00aa */
.L_x_14364:
[----:B------:R-:W-:Y:S05]  /*b5c0*/  BSYNC B1 ;  /* 0x0000000000017941 */ /* 0x000fea0003800000 */
.L_x_14362:
        /* <DEDUP_REMOVED lines=16> */
.L_x_14368:
[----:B------:R-:W-:Y:S05]  /*b6d0*/  BSYNC B2 ;  /* 0x0000000000027941 */ /* 0x000fea0003800000 */
.L_x_14367:
[----:B------:R-:W-:Y:S01]  /*b6e0*/  IMAD.HI.U32 R135, R0, -0x326172a9, RZ ;  /* 0xcd9e8d5700877827 */ /* 0x000fe200078e00ff */
[----:B------:R-:W-:-:S03]  /*b6f0*/  LOP3.LUT R136, R136, R171, R3, 0x96, !PT ;  /* 0x000000ab88887212 */ /* 0x000fc600078e9603 */
[----:B------:R-:W-:Y:S01]  /*b700*/  IMAD R166, R0, -0x326172a9, RZ ;  /* 0xcd9e8d5700a67824 */ /* 0x000fe200078e02ff */
[----:B------:R-:W-:Y:S01]  /*b710*/  LOP3.LUT R135, R135, R141, R2, 0x96, !PT ;  /* 0x0000008d87877212 */ /* 0x000fe200078e9602 */
[----:B------:R-:W-:-:S04]  /*b720*/  IMAD.WIDE.U32 R138, R136, -0x326172a9, RZ ;  /* 0xcd9e8d57888a7825 */ /* 0x000fc800078e00ff */
[----:B------:R-:W-:Y:S01]  /*b730*/  IMAD R167, R140, -0x2daee0ad, RZ ;  /* 0xd2511f538ca77824 */ /* 0x000fe200078e02ff */
[----:B------:R-:W-:Y:S01]  /*b740*/  LOP3.LUT R166, R139, R166, R143, 0x96, !PT ;  /* 0x000000a68ba67212 */ /* 0x000fe200078e968f */
[----:B------:R-:W-:Y:S01]  /*b750*/  IMAD.WIDE.U32 R136, R135, -0x2daee0ad, RZ ;  /* 0xd2511f5387887825 */ /* 0x000fe200078e00ff */
[----:B------:R-:W-:-:S04]  /*b760*/  MOV R135, RZ ;  /* 0x000000ff00877202 */ /* 0x000fc80000000f00 */
        /* <DEDUP_REMOVED lines=35> */
.L_x_14366:
[----:B------:R-:W-:Y:S05]  /*b9a0*/  BSYNC B1 ;  /* 0x0000000000017941 */ /* 0x000fea0003800000 */
.L_x_14365:
        /* <DEDUP_REMOVED lines=12> */
.L_x_14369:
        /* <DEDUP_REMOVED lines=12> */
.L_x_14372:
[----:B------:R-:W-:Y:S02]  /*bb30*/  IMAD.MOV.U32 R181, RZ, RZ, R170 ;  /* 0x000000ffffb57224 */ /* 0x000fe400078e00aa */
.L_x_14373:
[----:B------:R-:W-:Y:S05]  /*bb40*/  BSYNC B1 ;  /* 0x0000000000017941 */ /* 0x000fea0003800000 */
.L_x_14371:
        /* <DEDUP_REMOVED lines=16> */
.L_x_14377:
[----:B------:R-:W-:Y:S05]  /*bc50*/  BSYNC B2 ;  /* 0x0000000000027941 */ /* 0x000fea0003800000 */
.L_x_14376:
        /* <DEDUP_REMOVED lines=41> */
[----:B------:R-:W-:Y:S01]  /*bef0*/  IMAD.MOV.U32 R168, RZ, RZ, R136 ;  /* 0x000000ffffa87224 */ /* 0x000fe200078e0088 */
[----:B------:R-:W-:Y:S01]  /*bf00*/  LOP3.LUT R166, R137, R166, R164, 0x96, !PT ;  /* 0x000000a689a67212 */ /* 0x000fe200078e96a4 */
[----:B------:R-:W-:Y:S02]  /*bf10*/  IMAD.MOV.U32 R169, RZ, RZ, RZ ;  /* 0x000000ffffa97224 */ /* 0x000fe400078e00ff */
.L_x_14375:
[----:B------:R-:W-:Y:S05]  /*bf20*/  BSYNC B1 ;  /* 0x0000000000017941 */ /* 0x000fea0003800000 */
.L_x_14374:
[----:B------:R-:W0:Y:S01]  /*bf30*/  I2F.U32 R135, R181 ;  /* 0x000000b500877306 */ /* 0x000e220000201000 */
[----:B------:R-:W-:Y:S01]  /*bf40*/  HADD2.F32 R136, -RZ, R163.H1_H1 ;  /* 0x300000a3ff887230 */ /* 0x000fe20000004100 */
[----:B0-----:R-:W-:-:S04]  /*bf50*/  FFMA.FTZ R135, R135, R134, 1.1641532182693481445e-10 ;  /* 0x2f00000087877423 */ /* 0x001fc80000010086 */
[----:B------:R-:W-:Y:S01]  /*bf60*/  FMUL.FTZ R134, R136, c[0x0][0x1e8] ;  /* 0x00007a0088867a20 */ /* 0x000fe20000410000 */
[----:B------:R-:W-:-:S04]  /*bf70*/  FSETP.GTU.FTZ.AND P1, PT, R135, c[0x0][0x1e4], PT ;  /* 0x0000790087007a0b */ /* 0x000fc80003f3c000 */
[----:B------:R-:W-:Y:S02]  /*bf80*/  FSEL R134, R134, RZ, !P1 ;  /* 0x000000ff86867208 */ /* 0x000fe40004800000 */
[----:B------:R-:W-:-:S03]  /*bf90*/  SEL R180, RZ, 0x1, P1 ;  /* 0x00000001ffb47807 */ /* 0x000fc60000800000 */
[----:B------:R-:W-:-:S04]  /*bfa0*/  FADD.FTZ R127, R134, R127 ;  /* 0x0000007f867f7221 */ /* 0x000fc80000010000 */
[----:B------:R-:W-:Y:S02]  /*bfb0*/  @P0 FADD.FTZ R127, R107, R127 ;  /* 0x0000007f6b7f0221 */ /* 0x000fe40000010000 */
.L_x_14370:
        /* <DEDUP_REMOVED lines=51> */
.L_x_14378:
[----:B------:R-:W-:Y:S02]  /*c2f0*/  IADD3 R133, R133, 0x20, RZ ;  /* 0x0000002085857810 */ /* 0x000fe40007ffe0ff */
.L_x_14249:
[----:B------:R-:W-:Y:S05]  /*c300*/  BSYNC B0 ;  /* 0x0000000000007941 */ /* 0x000fea0003800000 */
.L_x_14248:
        /* <DEDUP_REMOVED lines=31> */
.L_x_14382:
[----:B-1----:R-:W-:Y:S02]  /*c500*/  IMAD.MOV.U32 R138, RZ, RZ, R170 ;  /* 0x000000ffff8a7224 */ /* 0x002fe400078e00aa */
.L_x_14383:
[----:B------:R-:W-:Y:S05]  /*c510*/  BSYNC B1 ;  /* 0x0000000000017941 */ /* 0x000fea0003800000 */
.L_x_14381:
        /* <DEDUP_REMOVED lines=16> */
.L_x_14387:
[----:B------:R-:W-:Y:S05]  /*c620*/  BSYNC B2 ;  /* 0x0000000000027941 */ /* 0x000fea0003800000 */
.L_x_14386:
        /* <DEDUP_REMOVED lines=43> */
.L_x_14385:
[----:B------:R-:W-:Y:S05]  /*c8e0*/  BSYNC B1 ;  /* 0x0000000000017941 */ /* 0x000fea0003800000 */
.L_x_14384:
        /* <DEDUP_REMOVED lines=17> */
.L_x_14388:
        /* <DEDUP_REMOVED lines=12> */
.L_x_14391:
[----:B------:R-:W-:Y:S02]  /*cac0*/  IMAD.MOV.U32 R181, RZ, RZ, R170 ;  /* 0x000000ffffb57224 */ /* 0x000fe400078e00aa */
.L_x_14392:
[----:B------:R-:W-:Y:S05]  /*cad0*/  BSYNC B1 ;  /* 0x0000000000017941 */ /* 0x000fea0003800000 */
.L_x_14390:
        /* <DEDUP_REMOVED lines=16> */
.L_x_14396:
[----:B------:R-:W-:Y:S05]  /*cbe0*/  BSYNC B2 ;  /* 0x0000000000027941 */ /* 0x000fea0003800000 */
.L_x_14395:
        /* <DEDUP_REMOVED lines=43> */
.L_x_14394:
[----:B------:R-:W-:Y:S05]  /*cea0*/  BSYNC B1 ;  /* 0x0000000000017941 */ /* 0x000fea0003800000 */
.L_x_14393:
        /* <DEDUP_REMOVED lines=9> */
.L_x_14389:
        /* <DEDUP_REMOVED lines=12> */
.L_x_14398:
[----:B------:R-:W-:Y:S02]  /*d000*/  MOV R135, R170 ;  /* 0x000000aa00877202 */ /* 0x000fe40000000f00 */
.L_x_14399:
[----:B------:R-:W-:Y:S05]  /*d010*/  BSYNC B1 ;  /* 0x0000000000017941 */ /* 0x000fea0003800000 */
.L_x_14397:
        /* <DEDUP_REMOVED lines=16> */
.L_x_14403:
[----:B------:R-:W-:Y:S05]  /*d120*/  BSYNC B2 ;  /* 0x0000000000027941 */ /* 0x000fea0003800000 */
.L_x_14402:
        /* <DEDUP_REMOVED lines=43> */
.L_x_14401:
[----:B------:R-:W-:Y:S05]  /*d3e0*/  BSYNC B1 ;  /* 0x0000000000017941 */ /* 0x000fea0003800000 */
.L_x_14400:
        /* <DEDUP_REMOVED lines=14> */
.L_x_14404:
        /* <DEDUP_REMOVED lines=12> */
.L_x_14407:
[----:B------:R-:W-:Y:S02]  /*d590*/  IMAD.MOV.U32 R128, RZ, RZ, R170 ;  /* 0x000000ffff807224 */ /* 0x000fe400078e00aa */
.L_x_14408:
[----:B------:R-:W-:Y:S05]  /*d5a0*/  BSYNC B1 ;  /* 0x0000000000017941 */ /* 0x000fea0003800000 */
.L_x_14406:
        /* <DEDUP_REMOVED lines=16> */
.L_x_14412:
[----:B------:R-:W-:Y:S05]  /*d6b0*/  BSYNC B2 ;  /* 0x0000000000027941 */ /* 0x000fea0003800000 */
.L_x_14411:
        /* <DEDUP_REMOVED lines=43> */
.L_x_14410:
[----:B------:R-:W-:Y:S05]  /*d970*/  BSYNC B1 ;  /* 0x0000000000017941 */ /* 0x000fea0003800000 */
.L_x_14409:
        /* <DEDUP_REMOVED lines=9> */
.L_x_14405:
        /* <DEDUP_REMOVED lines=12> */
.L_x_14414:
[----:B------:R-:W-:Y:S02]  /*dad0*/  MOV R135, R170 ;  /* 0x000000aa00877202 */ /* 0x000fe40000000f00 */
.L_x_14415:
[----:B------:R-:W-:Y:S05]  /*dae0*/  BSYNC B1 ;  /* 0x0000000000017941 */ /* 0x000fea0003800000 */
.L_x_14413:
        /* <DEDUP_REMOVED lines=16> */
.L_x_14419:
[----:B------:R-:W-:Y:S05]  /*dbf0*/  BSYNC B2 ;  /* 0x0000000000027941 */ /* 0x000fea0003800000 */
.L_x_14418:
        /* <DEDUP_REMOVED lines=43> */
.L_x_14417:
[----:B------:R-:W-:Y:S05]  /*deb0*/  BSYNC B1 ;  /* 0x0000000000017941 */ /* 0x000fea0003800000 */
.L_x_14416:
        /* <DEDUP_REMOVED lines=14> */
.L_x_14420:
        /* <DEDUP_REMOVED lines=12> */
.L_x_14423:
[----:B------:R-:W-:Y:S02]  /*e060*/  IMAD.MOV.U32 R135, RZ, RZ, R170 ;  /* 0x000000ffff877224 */ /* 0x000fe400078e00aa */
.L_x_14424:
[----:B------:R-:W-:Y:S05]  /*e070*/  BSYNC B1 ;  /* 0x0000000000017941 */ /* 0x000fea0003800000 */
.L_x_14422:
        /* <DEDUP_REMOVED lines=16> */
.L_x_14428:
[----:B------:R-:W-:Y:S05]  /*e180*/  BSYNC B2 ;  /* 0x0000000000027941 */ /* 0x000fea0003800000 */
.L_x_14427:
        /* <DEDUP_REMOVED lines=44> */
.L_x_14426:
[----:B------:R-:W-:Y:S05]  /*e450*/  BSYNC B1 ;  /* 0x0000000000017941 */ /* 0x000fea0003800000 */
.L_x_14425:
        /* <DEDUP_REMOVED lines=9> */
.L_x_14421:
        /* <DEDUP_REMOVED lines=12> */
.L_x_14430:
[----:B------:R-:W-:Y:S02]  /*e5b0*/  IMAD.MOV.U32 R135, RZ, RZ, R170 ;  /* 0x000000ffff877224 */ /* 0x000fe400078e00aa */
.L_x_14431:
[----:B------:R-:W-:Y:S05]  /*e5c0*/  BSYNC B1 ;  /* 0x0000000000017941 */ /* 0x000fea0003800000 */
.L_x_14429:
        /* <DEDUP_REMOVED lines=16> */
.L_x_14435:
[----:B------:R-:W-:Y:S05]  /*e6d0*/  BSYNC B2 ;  /* 0x0000000000027941 */ /* 0x000fea0003800000 */
.L_x_14434:
        /* <DEDUP_REMOVED lines=44> */
.L_x_14433:
[----:B------:R-:W-:Y:S05]  /*e9a0*/  BSYNC B1 ;  /* 0x0000000000017941 */ /* 0x000fea0003800000 */
.L_x_14432:
        /* <DEDUP_REMOVED lines=14> */
.L_x_14436:
        /* <DEDUP_REMOVED lines=12> */
.L_x_14439:
[----:B------:R-:W-:Y:S02]  /*eb50*/  IMAD.MOV.U32 R135, RZ, RZ, R170 ;  /* 0x000000ffff877224 */ /* 0x000fe400078e00aa */
.L_x_14440:
[----:B------:R-:W-:Y:S05]  /*eb60*/  BSYNC B1 ;  /* 0x0000000000017941 */ /* 0x000fea0003800000 */
.L_x_14438:
        /* <DEDUP_REMOVED lines=16> */
.L_x_14444:
[----:B------:R-:W-:Y:S05]  /*ec70*/  BSYNC B2 ;  /* 0x0000000000027941 */ /* 0x000fea0003800000 */
.L_x_14443:
        /* <DEDUP_REMOVED lines=43> */
.L_x_14442:
[----:B------:R-:W-:Y:S05]  /*ef30*/  BSYNC B1 ;  /* 0x0000000000017941 */ /* 0x000fea0003800000 */
.L_x_14441:
        /* <DEDUP_REMOVED lines=9> */
.L_x_14437:
        /* <DEDUP_REMOVED lines=12> */
.L_x_14446:
[----:B------:R-:W-:Y:S02]  /*f090*/  IMAD.MOV.U32 R181, RZ, RZ, R170 ;  /* 0x000000ffffb57224 */ /* 0x000fe400078e00aa */
.L_x_14447:
[----:B------:R-:W-:Y:S05]  /*f0a0*/  BSYNC B1 ;  /* 0x0000000000017941 */ /* 0x000fea0003800000 */
.L_x_14445:
        /* <DEDUP_REMOVED lines=16> */
.L_x_14451:
[----:B------:R-:W-:Y:S05]  /*f1b0*/  BSYNC B2 ;  /* 0x0000000000027941 */ /* 0x000fea0003800000 */
.L_x_14450:
        /* <DEDUP_REMOVED lines=43> */
.L_x_14449:
[----:B------:R-:W-:Y:S05]  /*f470*/  BSYNC B1 ;  /* 0x0000000000017941 */ /* 0x000fea0003800000 */
.L_x_14448:
        /* <DEDUP_REMOVED lines=12> */
.L_x_14452:
        /* <DEDUP_REMOVED lines=12> */
.L_x_14455:
[----:B------:R-:W-:Y:S02]  /*f600*/  IMAD.MOV.U32 R181, RZ, RZ, R170 ;  /* 0x000000ffffb57224 */ /* 0x000fe400078e00aa */
.L_x_14456:
[----:B------:R-:W-:Y:S05]  /*f610*/  BSYNC B1 ;  /* 0x0000000000017941 */ /* 0x000fea0003800000 */
.L_x_14454:
        /* <DEDUP_REMOVED lines=16> */
.L_x_14460:
[----:B------:R-:W-:Y:S05]  /*f720*/  BSYNC B2 ;  /* 0x0000000000027941 */ /* 0x000fea0003800000 */
.L_x_14459:
        /* <DEDUP_REMOVED lines=44> */
.L_x_14458:
[----:B------:R-:W-:Y:S05]  /*f9f0*/  BSYNC B1 ;  /* 0x0000000000017941 */ /* 0x000fea0003800000 */
.L_x_14457:
        /* <DEDUP_REMOVED lines=9> */
.L_x_14453:
        /* <DEDUP_REMOVED lines=12> */
.L_x_14462:
[----:B------:R-:W-:Y:S02]  /*fb50*/  IMAD.MOV.U32 R181, RZ, RZ, R170 ;  /* 0x000000ffffb57224 */ /* 0x000fe400078e00aa */
.L_x_14463:
[----:B------:R-:W-:Y:S05]  /*fb60*/  BSYNC B1 ;  /* 0x0000000000017941 */ /* 0x000fea0003800000 */
.L_x_14461:
        /* <DEDUP_REMOVED lines=16> */
.L_x_14467:
[----:B------:R-:W-:Y:S05]  /*fc70*/  BSYNC B2 ;  /* 0x0000000000027941 */ /* 0x000fea0003800000 */
.L_x_14466:
        /* <DEDUP_REMOVED lines=44> */
.L_x_14465:
[----:B------:R-:W-:Y:S05]  /*ff40*/  BSYNC B1 ;  /* 0x0000000000017941 */ /* 0x000fea0003800000 */
.L_x_14464:
        /* <DEDUP_REMOVED lines=12> */
.L_x_14468:
        /* <DEDUP_REMOVED lines=12> */
.L_x_14471:
[----:B------:R-:W-:Y:S02]  /*100d0*/  IMAD.MOV.U32 R181, RZ, RZ, R170 ;  /* 0x000000ffffb57224 */ /* 0x000fe400078e00aa */
.L_x_14472:
[----:B------:R-:W-:Y:S05]  /*100e0*/  BSYNC B1 ;  /* 0x0000000000017941 */ /* 0x000fea0003800000 */
.L_x_14470:
        /* <DEDUP_REMOVED lines=16> */
.L_x_14476:
[----:B------:R-:W-:Y:S05]  /*101f0*/  BSYNC B2 ;  /* 0x0000000000027941 */ /* 0x000fea0003800000 */
.L_x_14475:
        /* <DEDUP_REMOVED lines=44> */
.L_x_14474:
[----:B------:R-:W-:Y:S05]  /*104c0*/  BSYNC B1 ;  /* 0x0000000000017941 */ /* 0x000fea0003800000 */
.L_x_14473:
        /* <DEDUP_REMOVED lines=9> */
.L_x_14469:
        /* <DEDUP_REMOVED lines=12> */
.L_x_14478:
[----:B------:R-:W-:Y:S02]  /*10620*/  IMAD.MOV.U32 R181, RZ, RZ, R170 ;  /* 0x000000ffffb57224 */ /* 0x000fe400078e00aa */
.L_x_14479:
[----:B------:R-:W-:Y:S05]  /*10630*/  BSYNC B1 ;  /* 0x0000000000017941 */ /* 0x000fea0003800000 */
.L_x_14477:
        /* <DEDUP_REMOVED lines=16> */
.L_x_14483:
[----:B------:R-:W-:Y:S05]  /*10740*/  BSYNC B2 ;  /* 0x0000000000027941 */ /* 0x000fea0003800000 */
.L_x_14482:
        /* <DEDUP_REMOVED lines=44> */
.L_x_14481:
[----:B------:R-:W-:Y:S05]  /*10a10*/  BSYNC B1 ;  /* 0x0000000000017941 */ /* 0x000fea0003800000 */
.L_x_14480:
        /* <DEDUP_REMOVED lines=12> */
.L_x_14484:
        /* <DEDUP_REMOVED lines=12> */
.L_x_14487:
[----:B------:R-:W-:Y:S02]  /*10ba0*/  IMAD.MOV.U32 R181, RZ, RZ, R170 ;  /* 0x000000ffffb57224 */ /* 0x000fe400078e00aa */
.L_x_14488:
[----:B------:R-:W-:Y:S05]  /*10bb0*/  BSYNC B1 ;  /* 0x0000000000017941 */ /* 0x000fea0003800000 */
.L_x_14486:
        /* <DEDUP_REMOVED lines=16> */
.L_x_14492:
[----:B------:R-:W-:Y:S05]  /*10cc0*/  BSYNC B2 ;  /* 0x0000000000027941 */ /* 0x000fea0003800000 */
.L_x_14491:
        /* <DEDUP_REMOVED lines=44> */
.L_x_14490:
[----:B------:R-:W-:Y:S05]  /*10f90*/  BSYNC B1 ;  /* 0x0000000000017941 */ /* 0x000fea0003800000 */
.L_x_14489:
        /* <DEDUP_REMOVED lines=9> */
.L_x_14485:
        /* <DEDUP_REMOVED lines=12> */
.L_x_14494:
[----:B------:R-:W-:Y:S02]  /*110f0*/  IMAD.MOV.U32 R181, RZ, RZ, R170 ;  /* 0x000000ffffb57224 */ /* 0x000fe400078e00aa */
.L_x_14495:
[----:B------:R-:W-:Y:S05]  /*11100*/  BSYNC B1 ;  /* 0x0000000000017941 */ /* 0x000fea0003800000 */
.L_x_14493:
        /* <DEDUP_REMOVED lines=16> */
.L_x_14499:
[----:B------:R-:W-:Y:S05]  /*11210*/  BSYNC B2 ;  /* 0x0000000000027941 */ /* 0x000fea0003800000 */
.L_x_14498:
        /* <DEDUP_REMOVED lines=44> */
.L_x_14497:
[----:B------:R-:W-:Y:S05]  /*114e0*/  BSYNC B1 ;  /* 0x0000000000017941 */ /* 0x000fea0003800000 */
.L_x_14496:
        /* <DEDUP_REMOVED lines=12> */
.L_x_14500:
        /* <DEDUP_REMOVED lines=12> */
.L_x_14503:
[----:B------:R-:W-:Y:S02]  /*11670*/  IMAD.MOV.U32 R181, RZ, RZ, R170 ;  /* 0x000000ffffb57224 */ /* 0x000fe400078e00aa */
.L_x_14504:
[----:B------:R-:W-:Y:S05]  /*11680*/  BSYNC B1 ;  /* 0x0000000000017941 */ /* 0x000fea0003800000 */
.L_x_14502:
        /* <DEDUP_REMOVED lines=16> */
.L_x_14508:
[----:B------:R-:W-:Y:S05]  /*11790*/  BSYNC B2 ;  /* 0x0000000000027941 */ /* 0x000fea0003800000 */
.L_x_14507:
        /* <DEDUP_REMOVED lines=44> */
.L_x_14506:
[----:B------:R-:W-:Y:S05]  /*11a60*/  BSYNC B1 ;  /* 0x0000000000017941 */ /* 0x000fea0003800000 */
.L_x_14505:
        /* <DEDUP_REMOVED lines=9> */
.L_x_14501:
        /* <DEDUP_REMOVED lines=51> */
.L_x_14380:
[----:B------:R-:W-:Y:S05]  /*11e30*/  BSYNC B0 ;  /* 0x0000000000007941 */ /* 0x000fea0003800000 */
.L_x_14379:
        /* <DEDUP_REMOVED lines=31> */
.L_x_14519:
        /* <DEDUP_REMOVED lines=70> */
.L_x_14520:
[----:B------:R-:W-:Y:S01]  /*12490*/  FMUL.FTZ R133, R132, R132 ;  /* 0x0000008484857220 */ /* 0x000fe20000410000 */
[----:B------:R-:W-:Y:S01]  /*124a0*/  ISETP.NE.AND P0, PT, RZ, UR6, PT ;  /* 0x00000006ff007c0c */ /* 0x000fe2000bf05270 */
[----:B------:R-:W-:Y:S01]  /*124b0*/  IMAD.MOV.U32 R135, RZ, RZ, c[0x0][0x1e0] ;  /* 0x00007800ff877624 */ /* 0x000fe200078e00ff */
[----:B------:R-:W-:Y:S01]  /*124c0*/  @!P1 MOV R136, 0x4 ;  /* 0x0000000400889802 */ /* 0x000fe20000000f00 */
[----:B01----:R-:W-:Y:S01]  /*124d0*/  FADD.FTZ R138, R137, R138 ;  /* 0x0000008a898a7221 */ /* 0x003fe20000010000 */
[----:B------:R-:W-:Y:S01]  /*124e0*/  FSEL R134, R133, RZ, P0 ;  /* 0x000000ff85867208 */ /* 0x000fe20000000000 */
[----:B------:R-:W-:Y:S01]  /*124f0*/  BSSY B0, `(.L_x_14511) ;  /* 0x000003a000007945 */ /* 0x000fe20003800000 */
[----:B------:R-:W-:Y:S01]  /*12500*/  LOP3.LUT P2, RZ, R183, 0x20, RZ, 0xc0, !PT ;  /* 0x00000020b7ff7812 */ /* 0x000fe2000784c0ff */
        /* <DEDUP_REMOVED lines=41> */
[----:B------:R-:W-:Y:S02]  /*127a0*/  FFMA.FTZ R184, R31, R184, R15 ;  /* 0x000000b81fb87223 */ /* 0x000fe4000001000f */
[----:B------:R-:W-:-:S02]  /*127b0*/  FFMA.FTZ R185, R29, R138, R13 ;  /* 0x0000008a1db97223 */ /* 0x000fc4000001000d */
[----:B------:R-:W-:Y:S01]  /*127c0*/  FFMA.FTZ R139, R34, R189, R18 ;  /* 0x000000bd228b7223 */ /* 0x000fe20000010012 */
[----:B------:R-:W-:Y:S01]  /*127d0*/  F2FP.PACK_AB R137, R184, R137 ;  /* 0x00000089b889723e */ /* 0x000fe200000000ff */
[----:B------:R-:W-:Y:S01]  /*127e0*/  FFMA.FTZ R187, R33, R188, R17 ;  /* 0x000000bc21bb7223 */ /* 0x000fe20000010011 */
[----:B------:R-:W-:Y:S01]  /*127f0*/  F2FP.PACK_AB R136, R185, R136 ;  /* 0x00000088b988723e */ /* 0x000fe200000000ff */
        /* <DEDUP_REMOVED lines=9> */
.L_x_14512:
[----:B------:R-:W-:Y:S05]  /*12890*/  BSYNC B0 ;  /* 0x0000000000007941 */ /* 0x000fea0003800000 */
.L_x_14511:
        /* <DEDUP_REMOVED lines=49> */
.L_x_14514:
[----:B------:R-:W-:Y:S05]  /*12bb0*/  BSYNC B0 ;  /* 0x0000000000007941 */ /* 0x000fea0003800000 */
.L_x_14513:
        /* <DEDUP_REMOVED lines=21> */
[----:B------:R-:W-:Y:S01]  /*12d10*/  F2FP.PACK_AB R132, R133, R132 ;  /* 0x000000848584723e */ /* 0x000fe200000000ff */
[----:B------:R-:W-:-:S02]  /*12d20*/  FFMA.FTZ R134, R86, R139, R70 ;  /* 0x0000008b56867223 */ /* 0x000fc40000010046 */
[----:B------:R-:W-:Y:S02]  /*12d30*/  FFMA.FTZ R135, R87, R184, R71 ;  /* 0x000000b857877223 */ /* 0x000fe40000010047 */
[-C--:B------:R-:W-:Y:S02]  /*12d40*/  FFMA.FTZ R136, R88, R185.reuse, R72 ;  /* 0x000000b958887223 */ /* 0x080fe40000010048 */
[----:B------:R-:W-:Y:S01]  /*12d50*/  FFMA.FTZ R181, R89, R188, R73 ;  /* 0x000000bc59b57223 */ /* 0x000fe20000010049 */
[----:B------:R-:W-:Y:S01]  /*12d60*/  F2FP.PACK_AB R133, R135, R134 ;  /* 0x000000868785723e */ /* 0x000fe200000000ff */
[----:B------:R-:W-:Y:S02]  /*12d70*/  FFMA.FTZ R189, R91, R186, R75 ;  /* 0x000000ba5bbd7223 */ /* 0x000fe4000001004b */
[----:B------:R-:W-:Y:S01]  /*12d80*/  FFMA.FTZ R185, R96, R185, R80 ;  /* 0x000000b960b97223 */ /* 0x000fe20000010050 */
[----:B------:R-:W-:Y:S01]  /*12d90*/  F2FP.PACK_AB R134, R181, R136 ;  /* 0x00000088b586723e */ /* 0x000fe200000000ff */
[----:B------:R-:W-:-:S02]  /*12da0*/  FFMA.FTZ R136, R92, R137, R76 ;  /* 0x000000895c887223 */ /* 0x000fc4000001004c */
[----:B------:R-:W-:Y:S02]  /*12db0*/  FFMA.FTZ R137, R94, R139, R78 ;  /* 0x0000008b5e897223 */ /* 0x000fe4000001004e */
[----:B------:R-:W-:Y:S02]  /*12dc0*/  FFMA.FTZ R188, R97, R188, R81 ;  /* 0x000000bc61bc7223 */ /* 0x000fe40000010051 */
[----:B------:R-:W-:Y:S02]  /*12dd0*/  FFMA.FTZ R184, R95, R184, R79 ;  /* 0x000000b85fb87223 */ /* 0x000fe4000001004f */
[-C--:B------:R-:W-:Y:S02]  /*12de0*/  FFMA.FTZ R182, R90, R187.reuse, R74 ;  /* 0x000000bb5ab67223 */ /* 0x080fe4000001004a */
[----:B------:R-:W-:Y:S01]  /*12df0*/  FFMA.FTZ R139, R98, R187, R82 ;  /* 0x000000bb628b7223 */ /* 0x000fe20000010052 */
[----:B------:R-:W-:Y:S01]  /*12e00*/  F2FP.PACK_AB R137, R184, R137 ;  /* 0x00000089b889723e */ /* 0x000fe200000000ff */
[----:B------:R-:W-:Y:S01]  /*12e10*/  FFMA.FTZ R186, R99, R186, R83 ;  /* 0x000000ba63ba7223 */ /* 0x000fe20000010053 */
[----:B------:R-:W-:Y:S01]  /*12e20*/  F2FP.PACK_AB R135, R189, R182 ;  /* 0x000000b6bd87723e */ /* 0x000fe200000000ff */
[----:B------:R-:W-:Y:S01]  /*12e30*/  FFMA.FTZ R181, R93, R138, R77 ;  /* 0x0000008a5db57223 */ /* 0x000fe2000001004d */
[----:B------:R-:W-:Y:S01]  /*12e40*/  F2FP.PACK_AB R138, R188, R185 ;  /* 0x000000b9bc8a723e */ /* 0x000fe200000000ff */
[----:B------:R-:W-:Y:S01]  /*12e50*/  IMAD.MOV.U32 R187, RZ, RZ, 0x10 ;  /* 0x00000010ffbb7424 */ /* 0x000fe200078e00ff */
[----:B------:R-:W-:-:S02]  /*12e60*/  F2FP.PACK_AB R139, R186, R139 ;  /* 0x0000008bba8b723e */ /* 0x000fc400000000ff */
[----:B------:R-:W-:Y:S01]  /*12e70*/  F2FP.PACK_AB R136, R181, R136 ;  /* 0x00000088b588723e */ /* 0x000fe200000000ff */
[----:B------:R-:W-:-:S04]  /*12e80*/  IMAD.WIDE.U32 R184, R172, R187, c[0x0][0x208] ;  /* 0x00008200acb87625 */ /* 0x000fc800078e00bb */
[----:B------:R-:W-:Y:S01]  /*12e90*/  IMAD.WIDE.U32 R186, R172, R187, c[0x0][0x210] ;  /* 0x00008400acba7625 */ /* 0x000fe200078e00bb */
[----:B------:R0:W-:Y:S04]  /*12ea0*/  STG.E.128 [R184.64], R132 ;  /* 0x00000084b8007986 */ /* 0x0001e8000c101d04 */
[----:B------:R0:W-:Y:S02]  /*12eb0*/  STG.E.128 [R186.64], R136 ;  /* 0x00000088ba007986 */ /* 0x0001e4000c101d04 */
.L_x_14516:
[----:B------:R-:W-:Y:S05]  /*12ec0*/  BSYNC B0 ;  /* 0x0000000000007941 */ /* 0x000fea0003800000 */
.L_x_14515:
[----:B01----:R-:W-:-:S04]  /*12ed0*/  IMAD.MOV.U32 R132, RZ, RZ, 0x4 ;  /* 0x00000004ff847424 */ /* 0x003fc800078e00ff */
[----:B------:R-:W-:-:S05]  /*12ee0*/  IMAD R153, R132, c[0x0][0x160], R153 ;  /* 0x0000580084997a24 */ /* 0x000fca00078e0299 */
[----:B------:R-:W-:-:S13]  /*12ef0*/  ISETP.GE.AND P0, PT, R153, c[0x0][0x164], PT ;  /* 0x0000590099007a0c */ /* 0x000fda0003f06270 */
[----:B-----5:R-:W-:Y:S01]  /*12f00*/  @P0 CALL.REL.NOINC `(.L_x_14517) ;  /* 0x0000001000000944 */ /* 0x020fe20003c00000 */
[----:B------:R-:W-:Y:S05]  /*12f10*/  BRA `(.L_x_14518) ;  /* 0xfffedd9000007947 */ /* 0x000fea000383ffff */
.L_x_14517:
[----:B------:R-:W-:Y:S05]  /*12f20*/  EXIT ;  /* 0x000000000000794d */ /* 0x000fea0003800000 */
.L_x_14509:
[----:B------:R-:W-:Y:S01]  /*12f30*/  IMAD.MOV.U32 R182, RZ, RZ, 0x1 ;  /* 0x00000001ffb67424 */ /* 0x000fe200078e00ff */
[----:B------:R-:W-:Y:S01]  /*12f40*/  MOV R134, 0x12f80 ;  /* 0x00012f8000867802 */ /* 0x000fe20000000f00 */
[----:B------:R-:W-:Y:S02]  /*12f50*/  IMAD.MOV.U32 R137, RZ, RZ, 0x1f ;  /* 0x0000001fff897424 */ /* 0x000fe400078e00ff */
[----:B------:R-:W-:Y:S02]  /*12f60*/  IMAD.MOV.U32 R184, RZ, RZ, -0x1 ;  /* 0xffffffffffb87424 */ /* 0x000fe400078e00ff */
[----:B-----5:R-:W-:Y:S05]  /*12f70*/  CALL.REL.NOINC `($__internal_60_$__cuda_sm70_shflsync_bfly_p) ;  /* 0x000006d000007944 */ /* 0x020fea0003c00000 */
[----:B-1----:R-:W-:Y:S01]  /*12f80*/  IMAD.MOV.U32 R132, RZ, RZ, R137 ;  /* 0x000000ffff847224 */ /* 0x002fe200078e0089 */
[----:B0-----:R-:W-:Y:S05]  /*12f90*/  BRA `(.L_x_14519) ;  /* 0xfffff09000007947 */ /* 0x001fea000383ffff */
.L_x_14510:
[----:B------:R-:W-:Y:S01]  /*12fa0*/  HFMA2.MMA R137, -RZ, RZ, 0, 1.847743988037109375e-06 ;  /* 0x0000001fff897435 */ /* 0x000fe200000001ff */
[----:B------:R-:W-:Y:S01]  /*12fb0*/  IMAD.MOV.U32 R182, RZ, RZ, 0x2 ;  /* 0x00000002ffb67424 */ /* 0x000fe200078e00ff */
[----:B------:R-:W-:Y:S01]  /*12fc0*/  MOV R134, 0x12ff0 ;  /* 0x00012ff000867802 */ /* 0x000fe20000000f00 */
[----:B------:R-:W-:-:S03]  /*12fd0*/  IMAD.MOV.U32 R184, RZ, RZ, -0x1 ;  /* 0xffffffffffb87424 */ /* 0x000fc600078e00ff */
[----:B-----5:R-:W-:Y:S05]  /*12fe0*/  CALL.REL.NOINC `($__internal_60_$__cuda_sm70_shflsync_bfly_p) ;  /* 0x0000066000007944 */ /* 0x020fea0003c00000 */
[----:B01----:R-:W-:Y:S01]  /*12ff0*/  FADD.FTZ R133, R133, R137 ;  /* 0x0000008985857221 */ /* 0x003fe20000010000 */
[----:B------:R-:W-:Y:S01]  /*13000*/  MOV R134, 0x13050 ;  /* 0x0001305000867802 */ /* 0x000fe20000000f00 */
[----:B------:R-:W-:-:S02]  /*13010*/  IMAD.MOV.U32 R182, RZ, RZ, 0x4 ;  /* 0x00000004ffb67424 */ /* 0x000fc400078e00ff */
[----:B------:R-:W-:Y:S02]  /*13020*/  IMAD.MOV.U32 R137, RZ, RZ, 0x1f ;  /* 0x0000001fff897424 */ /* 0x000fe400078e00ff */
[----:B------:R-:W-:Y:S02]  /*13030*/  IMAD.MOV.U32 R184, RZ, RZ, -0x1 ;  /* 0xffffffffffb87424 */ /* 0x000fe400078e00ff */
[----:B------:R-:W-:Y:S05]  /*13040*/  CALL.REL.NOINC `($__internal_60_$__cuda_sm70_shflsync_bfly_p) ;  /* 0x0000060000007944 */ /* 0x000fea0003c00000 */
[----:B01----:R-:W-:Y:S01]  /*13050*/  FADD.FTZ R133, R133, R137 ;  /* 0x0000008985857221 */ /* 0x003fe20000010000 */
[----:B------:R-:W-:Y:S01]  /*13060*/  MOV R134, 0x130b0 ;  /* 0x000130b000867802 */ /* 0x000fe20000000f00 */
[----:B------:R-:W-:Y:S02]  /*13070*/  IMAD.MOV.U32 R182, RZ, RZ, 0x8 ;  /* 0x00000008ffb67424 */ /* 0x000fe400078e00ff */
[----:B------:R-:W-:Y:S02]  /*13080*/  IMAD.MOV.U32 R137, RZ, RZ, 0x1f ;  /* 0x0000001fff897424 */ /* 0x000fe400078e00ff */
[----:B------:R-:W-:Y:S02]  /*13090*/  IMAD.MOV.U32 R184, RZ, RZ, -0x1 ;  /* 0xffffffffffb87424 */ /* 0x000fe400078e00ff */
[----:B------:R-:W-:Y:S05]  /*130a0*/  CALL.REL.NOINC `($__internal_60_$__cuda_sm70_shflsync_bfly_p) ;  /* 0x000005a000007944 */ /* 0x000fea0003c00000 */
[----:B01----:R-:W-:Y:S01]  /*130b0*/  FADD.FTZ R133, R133, R137 ;  /* 0x0000008985857221 */ /* 0x003fe20000010000 */
[----:B------:R-:W-:Y:S01]  /*130c0*/  MOV R184, 0xffffffff ;  /* 0xffffffff00b87802 */ /* 0x000fe20000000f00 */
[----:B------:R-:W-:Y:S01]  /*130d0*/  IMAD.MOV.U32 R182, RZ, RZ, 0x10 ;  /* 0x00000010ffb67424 */ /* 0x000fe200078e00ff */
[----:B------:R-:W-:Y:S01]  /*130e0*/  MOV R134, 0x13110 ;  /* 0x0001311000867802 */ /* 0x000fe20000000f00 */
[----:B------:R-:W-:-:S02]  /*130f0*/  IMAD.MOV.U32 R137, RZ, RZ, 0x1f ;  /* 0x0000001fff897424 */ /* 0x000fc400078e00ff */
[----:B------:R-:W-:Y:S05]  /*13100*/  CALL.REL.NOINC `($__internal_60_$__cuda_sm70_shflsync_bfly_p) ;  /* 0x0000054000007944 */ /* 0x000fea0003c00000 */
[----:B-1----:R-:W-:Y:S01]  /*13110*/  FADD.FTZ R132, R133, R137 ;  /* 0x0000008985847221 */ /* 0x002fe20000010000 */
[----:B------:R-:W-:Y:S01]  /*13120*/  LOP3.LUT P3, RZ, R183, 0x20, RZ, 0xc0, !PT ;  /* 0x00000020b7ff7812 */ /* 0x000fe2000786c0ff */
[----:B0-----:R-:W-:-:S02]  /*13130*/  IMAD.MOV.U32 R182, RZ, RZ, 0x1 ;  /* 0x00000001ffb67424 */ /* 0x001fc400078e00ff */
[----:B------:R-:W-:Y:S02]  /*13140*/  FMUL.FTZ R132, R132, c[0x0][0x1e0] ;  /* 0x0000780084847a20 */ /* 0x000fe40000410000 */
[----:B------:R-:W-:Y:S02]  /*13150*/  IMAD.MOV.U32 R137, RZ, RZ, 0x1f ;  /* 0x0000001fff897424 */ /* 0x000fe400078e00ff */
        /* <DEDUP_REMOVED lines=20> */
[----:B------:R-:W-:Y:S02]  /*132a0*/  FADD.FTZ R133, R112, -R132 ;  /* 0x8000008470857221 */ /* 0x000fe40000010000 */
[----:B------:R-:W-:Y:S02]  /*132b0*/  IMAD.MOV.U32 R184, RZ, RZ, -0x1 ;  /* 0xffffffffffb87424 */ /* 0x000fe400078e00ff */
        /* <DEDUP_REMOVED lines=43> */
[----:B01----:R-:W-:Y:S01]  /*13570*/  FADD.FTZ R133, R133, R137 ;  /* 0x0000008985857221 */ /* 0x003fe20000010000 */
[----:B------:R-:W-:Y:S01]  /*13580*/  MOV R134, 0x135d0 ;  /* 0x000135d000867802 */ /* 0x000fe20000000f00 */
[----:B------:R-:W-:-:S02]  /*13590*/  IMAD.MOV.U32 R182, RZ, RZ, 0x8 ;  /* 0x00000008ffb67424 */ /* 0x000fc400078e00ff */
[----:B------:R-:W-:Y:S02]  /*135a0*/  IMAD.MOV.U32 R137, RZ, RZ, 0x1f ;  /* 0x0000001fff897424 */ /* 0x000fe400078e00ff */
[----:B------:R-:W-:Y:S02]  /*135b0*/  IMAD.MOV.U32 R184, RZ, RZ, -0x1 ;  /* 0xffffffffffb87424 */ /* 0x000fe400078e00ff */
[----:B------:R-:W-:Y:S05]  /*135c0*/  CALL.REL.NOINC `($__internal_60_$__cuda_sm70_shflsync_bfly_p) ;  /* 0x0000008000007944 */ /* 0x000fea0003c00000 */
[----:B-1----:R-:W-:Y:S01]  /*135d0*/  FADD.FTZ R138, R133, R137 ;  /* 0x00000089858a7221 */ /* 0x002fe20000010000 */
[----:B------:R-:W-:Y:S01]  /*135e0*/  MOV R134, 0x13640 ;  /* 0x0001364000867802 */ /* 0x000fe20000000f00 */
[----:B0-----:R-:W-:Y:S02]  /*135f0*/  IMAD.MOV.U32 R182, RZ, RZ, 0x10 ;  /* 0x00000010ffb67424 */ /* 0x001fe400078e00ff */
[----:B------:R-:W-:Y:S02]  /*13600*/  IMAD.MOV.U32 R137, RZ, RZ, 0x1f ;  /* 0x0000001fff897424 */ /* 0x000fe400078e00ff */
[----:B------:R-:W-:Y:S02]  /*13610*/  IMAD.MOV.U32 R184, RZ, RZ, -0x1 ;  /* 0xffffffffffb87424 */ /* 0x000fe400078e00ff */
[----:B------:R-:W-:-:S02]  /*13620*/  IMAD.MOV.U32 R133, RZ, RZ, R138 ;  /* 0x000000ffff857224 */ /* 0x000fc400078e008a */
[----:B------:R-:W-:Y:S05]  /*13630*/  CALL.REL.NOINC `($__internal_60_$__cuda_sm70_shflsync_bfly_p) ;  /* 0x0000001000007944 */ /* 0x000fea0003c00000 */
[----:B01----:R-:W-:Y:S05]  /*13640*/  BRA `(.L_x_14520) ;  /* 0xffffee4000007947 */ /* 0x003fea000383ffff */
        .weak           $__internal_60_$__cuda_sm70_shflsync_bfly_p
        .type           $__internal_60_$__cuda_sm70_shflsync_bfly_p,@function
        .size           $__internal_60_$__cuda_sm70_shflsync_bfly_p,(.L_x_20076 - $__internal_60_$__cuda_sm70_shflsync_bfly_p)
$__internal_60_$__cuda_sm70_shflsync_bfly_p:
[----:B------:R-:W-:Y:S01]  /*13650*/  IMAD.MOV.U32 R135, RZ, RZ, 0x0 ;  /* 0x00000000ff877424 */ /* 0x000fe200078e00ff */
[----:B------:R-:W-:Y:S04]  /*13660*/  WARPSYNC R184 ;  /* 0x000000b800007348 */ /* 0x000fe80003800000 */
[----:B------:R0:W1:Y:S01]  /*13670*/  SHFL.BFLY PT, R137, R133, R182, R137 ;  /* 0x0c0000b685897389 */ /* 0x00006200000e0089 */
[----:B------:R-:W-:Y:S05]  /*13680*/  RET.REL.NODEC R134 `(_ZN10layer_norm31ln_parallel_residual_fwd_kernelINS_13Kernel_traitsIf6__halffS2_fjLj768ELj1ELj4ELj1ELj16ENS_18Kernel_traits_baseILj768EfS2_fS2_fjLj128EEEEELb1ELb0ELb0EEEvNS_9FwdParamsE) ;  /* 0xfffec97086007950 */ /* 0x000fea0003c3ffff */
.L_x_14521:
        /* <DEDUP_REMOVED lines=15> */
.L_x_20076:


//--------------------- .text._ZN10layer_norm31ln_parallel_residual_fwd_kernelINS_13Kernel_traitsIf6__halffS2_fjLj768ELj1ELj4ELj1ELj16ENS_18Kernel_traits_baseILj768EfS2_fS2_fjLj128EEEEELb1ELb0ELb1EEEvNS_9FwdParamsE --------------------------
	.section	.text._ZN10layer_norm31ln_parallel_residual_fwd_kernelINS_13Kernel_traitsIf6__halffS2_fjLj768ELj1ELj4ELj1ELj16ENS_18Kernel_traits_baseILj768EfS2_fS2_fjLj128EEEEELb1ELb0ELb1EEEvNS_9FwdParamsE,"ax",@progbits
	.sectioninfo	@"SHI_REGISTERS=168"
	.align	128
        .global         _ZN10layer_norm31ln_parallel_residual_fwd_kernelINS_13Kernel_traitsIf6__halffS2_fjLj768ELj1ELj4ELj1ELj16ENS_18Kernel_traits_baseILj768EfS2_fS2_fjLj128EEEEELb1ELb0ELb1EEEvNS_9FwdParamsE
        .type           _ZN10layer_norm31ln_parallel_residual_fwd_kernelINS_13Kernel_traitsIf6__halffS2_fjLj768ELj1ELj4ELj1ELj16ENS_18Kernel_traits_baseILj768EfS2_fS2_fjLj128EEEEELb1ELb0ELb1EEEvNS_9FwdParamsE,@function
        .size           _ZN10layer_norm31ln_parallel_residual_fwd_kernelINS_13Kernel_traitsIf6__halffS2_fjLj768ELj1ELj4ELj1ELj16ENS_18Kernel_traits_baseILj768EfS2_fS2_fjLj128EEEEELb1ELb0ELb1EEEvNS_9FwdParamsE,(.L_x_20077 - _ZN10layer_norm31ln_parallel_residual_fwd_kernelINS_13Kernel_traitsIf6__halffS2_fjLj768ELj1ELj4ELj1ELj16ENS_18Kernel_traits_baseILj768EfS2_fS2_fjLj128EEEEELb1ELb0ELb1EEEvNS_9FwdParamsE)
        .other          _ZN10layer_norm31ln_parallel_residual_fwd_kernelINS_13Kernel_traitsIf6__halffS2_fjLj768ELj1ELj4ELj1ELj16ENS_18Kernel_traits_baseILj768EfS2_fS2_fjLj128EEEEELb1ELb0ELb1EEEvNS_9FwdParamsE,@"STO_CUDA_ENTRY STV_DEFAULT"
_ZN10layer_norm31ln_parallel_residual_fwd_kernelINS_13Kernel_traitsIf6__halffS2_fjLj768ELj1ELj4ELj1ELj16ENS_18Kernel_traits_baseILj768EfS2_fS2_fjLj128EEEEELb1ELb0ELb1EEEvNS_9FwdParamsE:
.text._ZN10layer_norm31ln_parallel_residual_fwd_kernelINS_13Kernel_traitsIf6__halffS2_fjLj768ELj1ELj4ELj1ELj16ENS_18Kernel_traits_baseILj768EfS2_fS2_fjLj128EEEEELb1ELb0ELb1EEEvNS_9FwdParamsE:
        /* <DEDUP_REMOVED lines=103> */
[----:B------:R-:W-:-:S04]  /*0670*/  IADD3 R2, P1, R5, c[0x0][0x218], RZ ;  /* 0x0000860005027a10 */ /* 0x000fc80007f3e0ff */
[----:B------:R-:W-:Y:S02]  /*0680*/  IADD3.X R3, RZ, c[0x0][0x21c], RZ, P1, !PT ;  /* 0x00008700ff037a10 */ /* 0x000fe40000ffe4ff */
[----:B------:R-:W-:-:S03]  /*0690*/  LOP3.LUT R149, R149, 0x1f, RZ, 0xc0, !PT ;  /* 0x0000001f95957812 */ /* 0x000fc600078ec0ff */
[----:B------:R0:W5:Y:S04]  /*06a0*/  @P0 LDG.E.128 R128, [R2.64] ;  /* 0x0000000602800981 */ /* 0x000168000c1e1d00 */
[----:B------:R0:W5:Y:S01]  /*06b0*/  @P0 LDG.E.128 R124, [R2.64+0x10] ;  /* 0x00001006027c0981 */ /* 0x000162000c1e1d00 */
[----:B------:R-:W-:-:S03]  /*06c0*/  IMAD.SHL.U32 R4, R149, 0x20, RZ ;  /* 0x0000002095047824 */ /* 0x000fc600078e00ff */
        /* <DEDUP_REMOVED lines=42> */
[----:B------:R-:W-:-:S03]  /*0970*/  HFMA2.MMA R3, -RZ, RZ, 0, 0 ;  /* 0x00000000ff037435 */ /* 0x000fc600000001ff */
[----:B------:R-:W-:Y:S01]  /*0980*/  IMAD R145, R145, -0x326172a9, RZ ;  /* 0xcd9e8d5791917824 */ /* 0x000fe200078e02ff */
[----:B------:R-:W-:Y:S01]  /*0990*/  LOP3.LUT R2, R2, UR25, R7, 0x96, !PT ;  /* 0x0000001902027c12 */ /* 0x000fe2000f8e9607 */
[----:B-1----:R-:W-:Y:S02]  /*09a0*/  ULDC.U8 UR8, c[0x0][0x1f0] ;  /* 0x00007c0000087ab9 */ /* 0x002fe40000000000 */
.L_x_14913:
        /* <DEDUP_REMOVED lines=30> */
.L_x_14524:
[----:B0-----:R-:W-:Y:S02]  /*0b90*/  IMAD.MOV.U32 R12, RZ, RZ, R145 ;  /* 0x000000ffff0c7224 */ /* 0x001fe400078e0091 */
.L_x_14525:
[----:B------:R-:W-:Y:S05]  /*0ba0*/  BSYNC B1 ;  /* 0x0000000000017941 */ /* 0x000fea0003800000 */
.L_x_14523:
        /* <DEDUP_REMOVED lines=16> */
.L_x_14529:
[----:B------:R-:W-:Y:S05]  /*0cb0*/  BSYNC B2 ;  /* 0x0000000000027941 */ /* 0x000fea0003800000 */
.L_x_14528:
        /* <DEDUP_REMOVED lines=44> */
.L_x_14527:
[----:B------:R-:W-:Y:S05]  /*0f80*/  BSYNC B1 ;  /* 0x0000000000017941 */ /* 0x000fea0003800000 */
.L_x_14526:
        /* <DEDUP_REMOVED lines=16> */
.L_x_14530:
        /* <DEDUP_REMOVED lines=12> */
.L_x_14533:
[----:B------:R-:W-:Y:S02]  /*1150*/  IMAD.MOV.U32 R13, RZ, RZ, R145 ;  /* 0x000000ffff0d7224 */ /* 0x000fe400078e0091 */
.L_x_14534:
[----:B------:R-:W-:Y:S05]  /*1160*/  BSYNC B1 ;  /* 0x0000000000017941 */ /* 0x000fea0003800000 */
.L_x_14532:
        /* <DEDUP_REMOVED lines=16> */
.L_x_14538:
[----:B------:R-:W-:Y:S05]  /*1270*/  BSYNC B2 ;  /* 0x0000000000027941 */ /* 0x000fea0003800000 */
.L_x_14537:
        /* <DEDUP_REMOVED lines=44> */
.L_x_14536:
[----:B------:R-:W-:Y:S05]  /*1540*/  BSYNC B1 ;  /* 0x0000000000017941 */ /* 0x000fea0003800000 */
.L_x_14535:
        /* <DEDUP_REMOVED lines=9> */
.L_x_14531:
        /* <DEDUP_REMOVED lines=12> */
.L_x_14540:
[----:B------:R-:W-:Y:S02]  /*16a0*/  IMAD.MOV.U32 R13, RZ, RZ, R145 ;  /* 0x000000ffff0d7224 */ /* 0x000fe400078e0091 */
.L_x_14541:
[----:B------:R-:W-:Y:S05]  /*16b0*/  BSYNC B1 ;  /* 0x0000000000017941 */ /* 0x000fea0003800000 */
.L_x_14539:
        /* <DEDUP_REMOVED lines=16> */
.L_x_14545:
[----:B------:R-:W-:Y:S05]  /*17c0*/  BSYNC B2 ;  /* 0x0000000000027941 */ /* 0x000fea0003800000 */
.L_x_14544:
        /* <DEDUP_REMOVED lines=36> */
[----:B------:R-:W-:Y:S02]  /*1a10*/  MOV R15, RZ ;  /* 0x000000ff000f7202 */ /* 0x000fe40000000f00 */
[----:B------:R-:W-:Y:S01]  /*1a20*/  LOP3.LUT R16, R133, UR23, R18, 0x96, !PT ;  /* 0x0000001785107c12 */ /* 0x000fe2000f8e9612 */
[----:B------:R-:W-:-:S04]  /*1a30*/  IMAD.WIDE.U32 R18, R19, -0x326172a9, RZ ;  /* 0xcd9e8d5713127825 */ /* 0x000fc800078e00ff */
[----:B------:R-:W-:Y:S01]  /*1a40*/  IMAD.WIDE.U32 R16, R16, -0x2daee0ad, RZ ;  /* 0xd2511f5310107825 */ /* 0x000fe200078e00ff */
[----:B------:R-:W-:-:S03]  /*1a50*/  LOP3.LUT R2, R19, UR25, R132, 0x96, !PT ;  /* 0x0000001913027c12 */ /* 0x000fc6000f8e9684 */
[----:B------:R-:W-:Y:S01]  /*1a60*/  IMAD.MOV.U32 R145, RZ, RZ, R18 ;  /* 0x000000ffff917224 */ /* 0x000fe200078e0012 */
[----:B------:R-:W-:Y:S01]  /*1a70*/  LOP3.LUT R143, R17, UR26, R14, 0x96, !PT ;  /* 0x0000001a118f7c12 */ /* 0x000fe2000f8e960e */
[----:B------:R-:W-:Y:S02]  /*1a80*/  IMAD.MOV.U32 R144, RZ, RZ, R16 ;  /* 0x000000ffff907224 */ /* 0x000fe400078e0010 */
.L_x_14543:
[----:B------:R-:W-:Y:S05]  /*1a90*/  BSYNC B1 ;  /* 0x0000000000017941 */ /* 0x000fea0003800000 */
.L_x_14542:
        /* <DEDUP_REMOVED lines=13> */
.L_x_14546:
        /* <DEDUP_REMOVED lines=12> */
.L_x_14549:
[----:B------:R-:W-:Y:S02]  /*1c30*/  IMAD.MOV.U32 R8, RZ, RZ, R145 ;  /* 0x000000ffff087224 */ /* 0x000fe400078e0091 */
.L_x_14550:
[----:B------:R-:W-:Y:S05]  /*1c40*/  BSYNC B1 ;  /* 0x0000000000017941 */ /* 0x000fea0003800000 */
.L_x_14548:
        /* <DEDUP_REMOVED lines=16> */
.L_x_14554:
[----:B------:R-:W-:Y:S05]  /*1d50*/  BSYNC B2 ;  /* 0x0000000000027941 */ /* 0x000fea0003800000 */
.L_x_14553:
        /* <DEDUP_REMOVED lines=44> */
.L_x_14552:
[----:B------:R-:W-:Y:S05]  /*2020*/  BSYNC B1 ;  /* 0x0000000000017941 */ /* 0x000fea0003800000 */
.L_x_14551:
        /* <DEDUP_REMOVED lines=9> */
.L_x_14547:
        /* <DEDUP_REMOVED lines=12> */
.L_x_14556:
[----:B------:R-:W-:Y:S02]  /*2180*/  IMAD.MOV.U32 R8, RZ, RZ, R145 ;  /* 0x000000ffff087224 */ /* 0x000fe400078e0091 */
.L_x_14557:
[----:B------:R-:W-:Y:S05]  /*2190*/  BSYNC B1 ;  /* 0x0000000000017941 */ /* 0x000fea0003800000 */
.L_x_14555:
        /* <DEDUP_REMOVED lines=16> */
.L_x_14561:
[----:B------:R-:W-:Y:S05]  /*22a0*/  BSYNC B2 ;  /* 0x0000000000027941 */ /* 0x000fea0003800000 */
.L_x_14560:
        /* <DEDUP_REMOVED lines=44> */
.L_x_14559:
[----:B------:R-:W-:Y:S05]  /*2570*/  BSYNC B1 ;  /* 0x0000000000017941 */ /* 0x000fea0003800000 */
.L_x_14558:
        /* <DEDUP_REMOVED lines=13> */
.L_x_14562:
        /* <DEDUP_REMOVED lines=12> */
.L_x_14565:
[----:B------:R-:W-:Y:S02]  /*2710*/  IMAD.MOV.U32 R6, RZ, RZ, R145 ;  /* 0x000000ffff067224 */ /* 0x000fe400078e0091 */
.L_x_14566:
[----:B------:R-:W-:Y:S05]  /*2720*/  BSYNC B1 ;  /* 0x0000000000017941 */ /* 0x000fea0003800000 */
.L_x_14564:
        /* <DEDUP_REMOVED lines=16> */
.L_x_14570:
[----:B------:R-:W-:Y:S05]  /*2830*/  BSYNC B2 ;  /* 0x0000000000027941 */ /* 0x000fea0003800000 */
.L_x_14569:
        /* <DEDUP_REMOVED lines=44> */
.L_x_14568:
[----:B------:R-:W-:Y:S05]  /*2b00*/  BSYNC B1 ;  /* 0x0000000000017941 */ /* 0x000fea0003800000 */
.L_x_14567:
        /* <DEDUP_REMOVED lines=10> */
.L_x_14563:
        /* <DEDUP_REMOVED lines=12> */
.L_x_14572:
[----:B------:R-:W-:Y:S02]  /*2c70*/  IMAD.MOV.U32 R8, RZ, RZ, R145 ;  /* 0x000000ffff087224 */ /* 0x000fe400078e0091 */
.L_x_14573:
[----:B------:R-:W-:Y:S05]  /*2c80*/  BSYNC B1 ;  /* 0x0000000000017941 */ /* 0x000fea0003800000 */
.L_x_14571:
        /* <DEDUP_REMOVED lines=16> */
.L_x_14577:
[----:B------:R-:W-:Y:S05]  /*2d90*/  BSYNC B2 ;  /* 0x0000000000027941 */ /* 0x000fea0003800000 */
.L_x_14576:
        /* <DEDUP_REMOVED lines=44> */
.L_x_14575:
[----:B------:R-:W-:Y:S05]  /*3060*/  BSYNC B1 ;  /* 0x0000000000017941 */ /* 0x000fea0003800000 */
.L_x_14574:
        /* <DEDUP_REMOVED lines=13> */
.L_x_14578:
        /* <DEDUP_REMOVED lines=12> */
.L_x_14581:
[----:B------:R-:W-:Y:S02]  /*3200*/  MOV R7, R145 ;  /* 0x0000009100077202 */ /* 0x000fe40000000f00 */
.L_x_14582:
[----:B------:R-:W-:Y:S05]  /*3210*/  BSYNC B1 ;  /* 0x0000000000017941 */ /* 0x000fea0003800000 */
.L_x_14580:
        /* <DEDUP_REMOVED lines=16> */
.L_x_14586:
[----:B------:R-:W-:Y:S05]  /*3320*/  BSYNC B2 ;  /* 0x0000000000027941 */ /* 0x000fea0003800000 */
.L_x_14585:
        /* <DEDUP_REMOVED lines=44> */
.L_x_14584:
[----:B------:R-:W-:Y:S05]  /*35f0*/  BSYNC B1 ;  /* 0x0000000000017941 */ /* 0x000fea0003800000 */
.L_x_14583:
        /* <DEDUP_REMOVED lines=10> */
.L_x_14579:
        /* <DEDUP_REMOVED lines=12> */
.L_x_14588:
[----:B------:R-:W-:Y:S02]  /*3760*/  MOV R132, R145 ;  /* 0x0000009100847202 */ /* 0x000fe40000000f00 */
.L_x_14589:
[----:B------:R-:W-:Y:S05]  /*3770*/  BSYNC B1 ;  /* 0x0000000000017941 */ /* 0x000fea0003800000 */
.L_x_14587:
        /* <DEDUP_REMOVED lines=16> */
.L_x_14593:
[----:B------:R-:W-:Y:S05]  /*3880*/  BSYNC B2 ;  /* 0x0000000000027941 */ /* 0x000fea0003800000 */
.L_x_14592:
        /* <DEDUP_REMOVED lines=44> */
.L_x_14591:
[----:B------:R-:W-:Y:S05]  /*3b50*/  BSYNC B1 ;  /* 0x0000000000017941 */ /* 0x000fea0003800000 */
.L_x_14590:
        /* <DEDUP_REMOVED lines=12> */
.L_x_14594:
        /* <DEDUP_REMOVED lines=12> */
.L_x_14597:
[----:B------:R-:W-:Y:S02]  /*3ce0*/  IMAD.MOV.U32 R17, RZ, RZ, R145 ;  /* 0x000000ffff117224 */ /* 0x000fe400078e0091 */
.L_x_14598:
[----:B------:R-:W-:Y:S05]  /*3cf0*/  BSYNC B1 ;  /* 0x0000000000017941 */ /* 0x000fea0003800000 */
.L_x_14596:
        /* <DEDUP_REMOVED lines=16> */
.L_x_14602:
[----:B------:R-:W-:Y:S05]  /*3e00*/  BSYNC B2 ;  /* 0x0000000000027941 */ /* 0x000fea0003800000 */
.L_x_14601:
        /* <DEDUP_REMOVED lines=44> */
.L_x_14600:
[----:B------:R-:W-:Y:S05]  /*40d0*/  BSYNC B1 ;  /* 0x0000000000017941 */ /* 0x000fea0003800000 */
.L_x_14599:
        /* <DEDUP_REMOVED lines=9> */
.L_x_14595:
        /* <DEDUP_REMOVED lines=12> */
.L_x_14604:
[----:B------:R-:W-:Y:S02]  /*4230*/  IMAD.MOV.U32 R17, RZ, RZ, R145 ;  /* 0x000000ffff117224 */ /* 0x000fe400078e0091 */
.L_x_14605:
[----:B------:R-:W-:Y:S05]  /*4240*/  BSYNC B1 ;  /* 0x0000000000017941 */ /* 0x000fea0003800000 */
.L_x_14603:
        /* <DEDUP_REMOVED lines=16> */
.L_x_14609:
[----:B------:R-:W-:Y:S05]  /*4350*/  BSYNC B2 ;  /* 0x0000000000027941 */ /* 0x000fea0003800000 */
.L_x_14608:
        /* <DEDUP_REMOVED lines=44> */
.L_x_14607:
[----:B------:R-:W-:Y:S05]  /*4620*/  BSYNC B1 ;  /* 0x0000000000017941 */ /* 0x000fea0003800000 */
.L_x_14606:
        /* <DEDUP_REMOVED lines=12> */
.L_x_14610:
        /* <DEDUP_REMOVED lines=12> */
.L_x_14613:
[----:B------:R-:W-:Y:S02]  /*47b0*/  IMAD.MOV.U32 R10, RZ, RZ, R145 ;  /* 0x000000ffff0a7224 */ /* 0x000fe400078e0091 */
.L_x_14614:
[----:B------:R-:W-:Y:S05]  /*47c0*/  BSYNC B1 ;  /* 0x0000000000017941 */ /* 0x000fea0003800000 */
.L_x_14612:
        /* <DEDUP_REMOVED lines=16> */
.L_x_14618:
[----:B------:R-:W-:Y:S05]  /*48d0*/  BSYNC B2 ;  /* 0x0000000000027941 */ /* 0x000fea0003800000 */
.L_x_14617:
        /* <DEDUP_REMOVED lines=44> */
.L_x_14616:
[----:B------:R-:W-:Y:S05]  /*4ba0*/  BSYNC B1 ;  /* 0x0000000000017941 */ /* 0x000fea0003800000 */
.L_x_14615:
        /* <DEDUP_REMOVED lines=9> */
.L_x_14611:
        /* <DEDUP_REMOVED lines=12> */
.L_x_14620:
[----:B------:R-:W-:Y:S02]  /*4d00*/  IMAD.MOV.U32 R10, RZ, RZ, R145 ;  /* 0x000000ffff0a7224 */ /* 0x000fe400078e0091 */
.L_x_14621:
[----:B------:R-:W-:Y:S05]  /*4d10*/  BSYNC B1 ;  /* 0x0000000000017941 */ /* 0x000fea0003800000 */
.L_x_14619:
        /* <DEDUP_REMOVED lines=16> */
.L_x_14625:
[----:B------:R-:W-:Y:S05]  /*4e20*/  BSYNC B2 ;  /* 0x0000000000027941 */ /* 0x000fea0003800000 */
.L_x_14624:
        /* <DEDUP_REMOVED lines=44> */
.L_x_14623:
[----:B------:R-:W-:Y:S05]  /*50f0*/  BSYNC B1 ;  /* 0x0000000000017941 */ /* 0x000fea0003800000 */
.L_x_14622:
        /* <DEDUP_REMOVED lines=12> */
.L_x_14626:
        /* <DEDUP_REMOVED lines=12> */
.L_x_14629:
[----:B------:R-:W-:Y:S02]  /*5280*/  IMAD.MOV.U32 R10, RZ, RZ, R145 ;  /* 0x000000ffff0a7224 */ /* 0x000fe400078e0091 */
.L_x_14630:
[----:B------:R-:W-:Y:S05]  /*5290*/  BSYNC B1 ;  /* 0x0000000000017941 */ /* 0x000fea0003800000 */
.L_x_14628:
        /* <DEDUP_REMOVED lines=16> */
.L_x_14634:
[----:B------:R-:W-:Y:S05]  /*53a0*/  BSYNC B2 ;  /* 0x0000000000027941 */ /* 0x000fea0003800000 */
.L_x_14633:
        /* <DEDUP_REMOVED lines=44> */
.L_x_14632:
[----:B------:R-:W-:Y:S05]  /*5670*/  BSYNC B1 ;  /* 0x0000000000017941 */ /* 0x000fea0003800000 */
.L_x_14631:
        /* <DEDUP_REMOVED lines=9> */
.L_x_14627:
        /* <DEDUP_REMOVED lines=12> */
.L_x_14636:
[----:B------:R-:W-:Y:S02]  /*57d0*/  IMAD.MOV.U32 R10, RZ, RZ, R145 ;  /* 0x000000ffff0a7224 */ /* 0x000fe400078e0091 */
.L_x_14637:
[----:B------:R-:W-:Y:S05]  /*57e0*/  BSYNC B1 ;  /* 0x0000000000017941 */ /* 0x000fea0003800000 */
.L_x_14635:
        /* <DEDUP_REMOVED lines=16> */
.L_x_14641:
[----:B------:R-:W-:Y:S05]  /*58f0*/  BSYNC B2 ;  /* 0x0000000000027941 */ /* 0x000fea0003800000 */
.L_x_14640:
        /* <DEDUP_REMOVED lines=44> */
.L_x_14639:
[----:B------:R-:W-:Y:S05]  /*5bc0*/  BSYNC B1 ;  /* 0x0000000000017941 */ /* 0x000fea0003800000 */
.L_x_14638:
        /* <DEDUP_REMOVED lines=12> */
.L_x_14642:
        /* <DEDUP_REMOVED lines=12> */
.L_x_14645:
[----:B------:R-:W-:Y:S02]  /*5d50*/  IMAD.MOV.U32 R0, RZ, RZ, R145 ;  /* 0x000000ffff007224 */ /* 0x000fe400078e0091 */
.L_x_14646:
[----:B------:R-:W-:Y:S05]  /*5d60*/  BSYNC B1 ;  /* 0x0000000000017941 */ /* 0x000fea0003800000 */
.L_x_14644:
        /* <DEDUP_REMOVED lines=18> */
.L_x_14650:
[----:B------:R-:W-:Y:S05]  /*5e90*/  BSYNC B2 ;  /* 0x0000000000027941 */ /* 0x000fea0003800000 */
.L_x_14649:
        /* <DEDUP_REMOVED lines=44> */
.L_x_14648:
[----:B------:R-:W-:Y:S05]  /*6160*/  BSYNC B1 ;  /* 0x0000000000017941 */ /* 0x000fea0003800000 */
.L_x_14647:
        /* <DEDUP_REMOVED lines=10> */
.L_x_14643:
[----:B------:R-:W-:Y:S01]  /*6210*/  P2R R10, PR, RZ, 0x2 ;  /* 0x00000002ff0a7803 */ /* 0x000fe20000000000 */
[----:B------:R-:W-:Y:S01]  /*6220*/  HFMA2.MMA R156, -RZ, RZ, 0, 1.9073486328125e-06 ;  /* 0x00000020ff9c7435 */ /* 0x000fe200000001ff */
        /* <DEDUP_REMOVED lines=52> */
.L_x_14651:
        /* <DEDUP_REMOVED lines=16> */
.L_x_14653:
[----:B-1----:R-:W-:Y:S02]  /*6670*/  IMAD.MOV.U32 R139, RZ, RZ, R145 ;  /* 0x000000ffff8b7224 */ /* 0x002fe400078e0091 */
.L_x_14654:
[----:B------:R-:W-:Y:S05]  /*6680*/  BSYNC B1 ;  /* 0x0000000000017941 */ /* 0x000fea0003800000 */
.L_x_14652:
        /* <DEDUP_REMOVED lines=16> */
.L_x_14658:
[----:B------:R-:W-:Y:S05]  /*6790*/  BSYNC B2 ;  /* 0x0000000000027941 */ /* 0x000fea0003800000 */
.L_x_14657:
        /* <DEDUP_REMOVED lines=44> */
.L_x_14656:
[----:B------:R-:W-:Y:S05]  /*6a60*/  BSYNC B1 ;  /* 0x0000000000017941 */ /* 0x000fea0003800000 */
.L_x_14655:
        /* <DEDUP_REMOVED lines=13> */
.L_x_14659:
        /* <DEDUP_REMOVED lines=12> */
.L_x_14662:
[----:B------:R-:W-:Y:S02]  /*6c00*/  IMAD.MOV.U32 R4, RZ, RZ, R145 ;  /* 0x000000ffff047224 */ /* 0x000fe400078e0091 */
.L_x_14663:
[----:B------:R-:W-:Y:S05]  /*6c10*/  BSYNC B1 ;  /* 0x0000000000017941 */ /* 0x000fea0003800000 */
.L_x_14661:
        /* <DEDUP_REMOVED lines=16> */
.L_x_14667:
[----:B------:R-:W-:Y:S05]  /*6d20*/  BSYNC B2 ;  /* 0x0000000000027941 */ /* 0x000fea0003800000 */
.L_x_14666:
        /* <DEDUP_REMOVED lines=44> */
.L_x_14665:
[----:B------:R-:W-:Y:S05]  /*6ff0*/  BSYNC B1 ;  /* 0x0000000000017941 */ /* 0x000fea0003800000 */
.L_x_14664:
        /* <DEDUP_REMOVED lines=10> */
.L_x_14660:
        /* <DEDUP_REMOVED lines=12> */
.L_x_14669:
[----:B------:R-:W-:Y:S02]  /*7160*/  IMAD.MOV.U32 R13, RZ, RZ, R145 ;  /* 0x000000ffff0d7224 */ /* 0x000fe400078e0091 */
.L_x_14670:
[----:B------:R-:W-:Y:S05]  /*7170*/  BSYNC B1 ;  /* 0x0000000000017941 */ /* 0x000fea0003800000 */
.L_x_14668:
        /* <DEDUP_REMOVED lines=16> */
.L_x_14674:
[----:B------:R-:W-:Y:S05]  /*7280*/  BSYNC B2 ;  /* 0x0000000000027941 */ /* 0x000fea0003800000 */
.L_x_14673:
        /* <DEDUP_REMOVED lines=44> */
.L_x_14672:
[----:B------:R-:W-:Y:S05]  /*7550*/  BSYNC B1 ;  /* 0x0000000000017941 */ /* 0x000fea0003800000 */
.L_x_14671:
        /* <DEDUP_REMOVED lines=13> */
.L_x_14675:
        /* <DEDUP_REMOVED lines=12> */
.L_x_14678:
[----:B------:R-:W-:Y:S02]  /*76f0*/  MOV R5, R145 ;  /* 0x0000009100057202 */ /* 0x000fe40000000f00 */
.L_x_14679:
[----:B------:R-:W-:Y:S05]  /*7700*/  BSYNC B1 ;  /* 0x0000000000017941 */ /* 0x000fea0003800000 */
.L_x_14677:
        /* <DEDUP_REMOVED lines=16> */
.L_x_14683:
[----:B------:R-:W-:Y:S05]  /*7810*/  BSYNC B2 ;  /* 0x0000000000027941 */ /* 0x000fea0003800000 */
.L_x_14682:
        /* <DEDUP_REMOVED lines=44> */
.L_x_14681:
[----:B------:R-:W-:Y:S05]  /*7ae0*/  BSYNC B1 ;  /* 0x0000000000017941 */ /* 0x000fea0003800000 */
.L_x_14680:
        /* <DEDUP_REMOVED lines=10> */
.L_x_14676:
        /* <DEDUP_REMOVED lines=12> */
.L_x_14685:
[----:B------:R-:W-:Y:S02]  /*7c50*/  MOV R8, R145 ;  /* 0x0000009100087202 */ /* 0x000fe40000000f00 */
.L_x_14686:
[----:B------:R-:W-:Y:S05]  /*7c60*/  BSYNC B1 ;  /* 0x0000000000017941 */ /* 0x000fea0003800000 */
.L_x_14684:
        /* <DEDUP_REMOVED lines=16> */
.L_x_14690:
[----:B------:R-:W-:Y:S05]  /*7d70*/  BSYNC B2 ;  /* 0x0000000000027941 */ /* 0x000fea0003800000 */
.L_x_14689:
        /* <DEDUP_REMOVED lines=44> */
.L_x_14688:
[----:B------:R-:W-:Y:S05]  /*8040*/  BSYNC B1 ;  /* 0x0000000000017941 */ /* 0x000fea0003800000 */
.L_x_14687:
        /* <DEDUP_REMOVED lines=13> */
.L_x_14691:
        /* <DEDUP_REMOVED lines=12> */
.L_x_14694:
[----:B------:R-:W-:Y:S02]  /*81e0*/  IMAD.MOV.U32 R6, RZ, RZ, R145 ;  /* 0x000000ffff067224 */ /* 0x000fe400078e0091 */
.L_x_14695:
[----:B------:R-:W-:Y:S05]  /*81f0*/  BSYNC B1 ;  /* 0x0000000000017941 */ /* 0x000fea0003800000 */
.L_x_14693:
        /* <DEDUP_REMOVED lines=16> */
.L_x_14699:
[----:B------:R-:W-:Y:S05]  /*8300*/  BSYNC B2 ;  /* 0x0000000000027941 */ /* 0x000fea0003800000 */
.L_x_14698:
        /* <DEDUP_REMOVED lines=44> */
.L_x_14697:
[----:B------:R-:W-:Y:S05]  /*85d0*/  BSYNC B1 ;  /* 0x0000000000017941 */ /* 0x000fea0003800000 */
.L_x_14696:
        /* <DEDUP_REMOVED lines=10> */
.L_x_14692:
        /* <DEDUP_REMOVED lines=12> */
.L_x_14701:
[----:B------:R-:W-:Y:S02]  /*8740*/  IMAD.MOV.U32 R8, RZ, RZ, R145 ;  /* 0x000000ffff087224 */ /* 0x000fe400078e0091 */
.L_x_14702:
[----:B------:R-:W-:Y:S05]  /*8750*/  BSYNC B1 ;  /* 0x0000000000017941 */ /* 0x000fea0003800000 */
.L_x_14700:
        /* <DEDUP_REMOVED lines=16> */
.L_x_14706:
[----:B------:R-:W-:Y:S05]  /*8860*/  BSYNC B2 ;  /* 0x0000000000027941 */ /* 0x000fea0003800000 */
.L_x_14705:
        /* <DEDUP_REMOVED lines=44> */
.L_x_14704:
[----:B------:R-:W-:Y:S05]  /*8b30*/  BSYNC B1 ;  /* 0x0000000000017941 */ /* 0x000fea0003800000 */
.L_x_14703:
        /* <DEDUP_REMOVED lines=13> */
.L_x_14707:
        /* <DEDUP_REMOVED lines=12> */
.L_x_14710:
[----:B------:R-:W-:Y:S02]  /*8cd0*/  IMAD.MOV.U32 R7, RZ, RZ, R145 ;  /* 0x000000ffff077224 */ /* 0x000fe400078e0091 */
.L_x_14711:
[----:B------:R-:W-:Y:S05]  /*8ce0*/  BSYNC B1 ;  /* 0x0000000000017941 */ /* 0x000fea0003800000 */
.L_x_14709:
        /* <DEDUP_REMOVED lines=16> */
.L_x_14715:
[----:B------:R-:W-:Y:S05]  /*8df0*/  BSYNC B2 ;  /* 0x0000000000027941 */ /* 0x000fea0003800000 */
.L_x_14714:
        /* <DEDUP_REMOVED lines=44> */
.L_x_14713:
[----:B------:R-:W-:Y:S05]  /*90c0*/  BSYNC B1 ;  /* 0x0000000000017941 */ /* 0x000fea0003800000 */
.L_x_14712:
        /* <DEDUP_REMOVED lines=10> */
.L_x_14708:
        /* <DEDUP_REMOVED lines=12> */
.L_x_14717:
[----:B------:R-:W-:Y:S02]  /*9230*/  IMAD.MOV.U32 R160, RZ, RZ, R145 ;  /* 0x000000ffffa07224 */ /* 0x000fe400078e0091 */
.L_x_14718:
[----:B------:R-:W-:Y:S05]  /*9240*/  BSYNC B1 ;  /* 0x0000000000017941 */ /* 0x000fea0003800000 */
.L_x_14716:
        /* <DEDUP_REMOVED lines=16> */
.L_x_14722:
[----:B------:R-:W-:Y:S05]  /*9350*/  BSYNC B2 ;  /* 0x0000000000027941 */ /* 0x000fea0003800000 */
.L_x_14721:
        /* <DEDUP_REMOVED lines=44> */
.L_x_14720:
[----:B------:R-:W-:Y:S05]  /*9620*/  BSYNC B1 ;  /* 0x0000000000017941 */ /* 0x000fea0003800000 */
.L_x_14719:
        /* <DEDUP_REMOVED lines=12> */
.L_x_14723:
        /* <DEDUP_REMOVED lines=12> */
.L_x_14726:
[----:B------:R-:W-:Y:S02]  /*97b0*/  IMAD.MOV.U32 R9, RZ, RZ, R145 ;  /* 0x000000ffff097224 */ /* 0x000fe400078e0091 */
.L_x_14727:
[----:B------:R-:W-:Y:S05]  /*97c0*/  BSYNC B1 ;  /* 0x0000000000017941 */ /* 0x000fea0003800000 */
.L_x_14725:
        /* <DEDUP_REMOVED lines=16> */
.L_x_14731:
[----:B------:R-:W-:Y:S05]  /*98d0*/  BSYNC B2 ;  /* 0x0000000000027941 */ /* 0x000fea0003800000 */
.L_x_14730:
        /* <DEDUP_REMOVED lines=44> */
.L_x_14729:
[----:B------:R-:W-:Y:S05]  /*9ba0*/  BSYNC B1 ;  /* 0x0000000000017941 */ /* 0x000fea0003800000 */
.L_x_14728:
        /* <DEDUP_REMOVED lines=9> */
.L_x_14724:
        /* <DEDUP_REMOVED lines=12> */
.L_x_14733:
[----:B------:R-:W-:Y:S02]  /*9d00*/  IMAD.MOV.U32 R9, RZ, RZ, R145 ;  /* 0x000000ffff097224 */ /* 0x000fe400078e0091 */
.L_x_14734:
[----:B------:R-:W-:Y:S05]  /*9d10*/  BSYNC B1 ;  /* 0x0000000000017941 */ /* 0x000fea0003800000 */
.L_x_14732:
        /* <DEDUP_REMOVED lines=16> */
.L_x_14738:
[----:B------:R-:W-:Y:S05]  /*9e20*/  BSYNC B2 ;  /* 0x0000000000027941 */ /* 0x000fea0003800000 */
.L_x_14737:
        /* <DEDUP_REMOVED lines=39> */
[----:B------:R-:W-:Y:S01]  /*a0a0*/  IMAD.WIDE.U32 R132, R133, -0x2daee0ad, RZ ;  /* 0xd2511f5385847825 */ /* 0x000fe200078e00ff */
[----:B------:R-:W-:-:S03]  /*a0b0*/  MOV R145, R138 ;  /* 0x0000008a00917202 */ /* 0x000fc60000000f00 */
[----:B------:R-:W-:Y:S01]  /*a0c0*/  IMAD.MOV.U32 R144, RZ, RZ, R132 ;  /* 0x000000ffff907224 */ /* 0x000fe200078e0084 */
[----:B------:R-:W-:Y:S01]  /*a0d0*/  LOP3.LUT R143, R133, UR26, R134, 0x96, !PT ;  /* 0x0000001a858f7c12 */ /* 0x000fe2000f8e9686 */
[----:B------:R-:W-:Y:S02]  /*a0e0*/  IMAD.MOV.U32 R132, RZ, RZ, RZ ;  /* 0x000000ffff847224 */ /* 0x000fe400078e00ff */
.L_x_14736:
[----:B------:R-:W-:Y:S05]  /*a0f0*/  BSYNC B1 ;  /* 0x0000000000017941 */ /* 0x000fea0003800000 */
.L_x_14735:
        /* <DEDUP_REMOVED lines=12> */
.L_x_14739:
        /* <DEDUP_REMOVED lines=12> */
.L_x_14742:
[----:B------:R-:W-:Y:S02]  /*a280*/  IMAD.MOV.U32 R10, RZ, RZ, R145 ;  /* 0x000000ffff0a7224 */ /* 0x000fe400078e0091 */
.L_x_14743:
[----:B------:R-:W-:Y:S05]  /*a290*/  BSYNC B1 ;  /* 0x0000000000017941 */ /* 0x000fea0003800000 */
.L_x_14741:
        /* <DEDUP_REMOVED lines=16> */
.L_x_14747:
[----:B------:R-:W-:Y:S05]  /*a3a0*/  BSYNC B2 ;  /* 0x0000000000027941 */ /* 0x000fea0003800000 */
.L_x_14746:
        /* <DEDUP_REMOVED lines=44> */
.L_x_14745:
[----:B------:R-:W-:Y:S05]  /*a670*/  BSYNC B1 ;  /* 0x0000000000017941 */ /* 0x000fea0003800000 */
.L_x_14744:
        /* <DEDUP_REMOVED lines=9> */
.L_x_14740:
        /* <DEDUP_REMOVED lines=12> */
.L_x_14749:
[----:B------:R-:W-:Y:S02]  /*a7d0*/  IMAD.MOV.U32 R10, RZ, RZ, R145 ;  /* 0x000000ffff0a7224 */ /* 0x000fe400078e0091 */
.L_x_14750:
[----:B------:R-:W-:Y:S05]  /*a7e0*/  BSYNC B1 ;  /* 0x0000000000017941 */ /* 0x000fea0003800000 */
.L_x_14748:
        /* <DEDUP_REMOVED lines=16> */
.L_x_14754:
[----:B------:R-:W-:Y:S05]  /*a8f0*/  BSYNC B2 ;  /* 0x0000000000027941 */ /* 0x000fea0003800000 */
.L_x_14753:
        /* <DEDUP_REMOVED lines=44> */
.L_x_14752:
[----:B------:R-:W-:Y:S05]  /*abc0*/  BSYNC B1 ;  /* 0x0000000000017941 */ /* 0x000fea0003800000 */
.L_x_14751:
        /* <DEDUP_REMOVED lines=12> */
.L_x_14755:
        /* <DEDUP_REMOVED lines=12> */
.L_x_14758:
[----:B------:R-:W-:Y:S02]  /*ad50*/  MOV R142, R145 ;  /* 0x00000091008e7202 */ /* 0x000fe40000000f00 */
.L_x_14759:
[----:B------:R-:W-:Y:S05]  /*ad60*/  BSYNC B1 ;  /* 0x0000000000017941 */ /* 0x000fea0003800000 */
.L_x_14757:
        /* <DEDUP_REMOVED lines=16> */
.L_x_14763:
[----:B------:R-:W-:Y:S05]  /*ae70*/  BSYNC B2 ;  /* 0x0000000000027941 */ /* 0x000fea0003800000 */
.L_x_14762:
        /* <DEDUP_REMOVED lines=44> */
.L_x_14761:
[----:B------:R-:W-:Y:S05]  /*b140*/  BSYNC B1 ;  /* 0x0000000000017941 */ /* 0x000fea0003800000 */
.L_x_14760:
        /* <DEDUP_REMOVED lines=10> */
.L_x_14756:
        /* <DEDUP_REMOVED lines=12> */
.L_x_14765:
[----:B------:R-:W-:Y:S02]  /*b2b0*/  MOV R160, R145 ;  /* 0x0000009100a07202 */ /* 0x000fe40000000f00 */
.L_x_14766:
[----:B------:R-:W-:Y:S05]  /*b2c0*/  BSYNC B1 ;  /* 0x0000000000017941 */ /* 0x000fea0003800000 */
.L_x_14764:
        /* <DEDUP_REMOVED lines=16> */
.L_x_14770:
[----:B------:R-:W-:Y:S05]  /*b3d0*/  BSYNC B2 ;  /* 0x0000000000027941 */ /* 0x000fea0003800000 */
.L_x_14769:
        /* <DEDUP_REMOVED lines=44> */
.L_x_14768:
[----:B------:R-:W-:Y:S05]  /*b6a0*/  BSYNC B1 ;  /* 0x0000000000017941 */ /* 0x000fea0003800000 */
.L_x_14767:
        /* <DEDUP_REMOVED lines=12> */
.L_x_14771:
        /* <DEDUP_REMOVED lines=12> */
.L_x_14774:
[----:B------:R-:W-:Y:S02]  /*b830*/  IMAD.MOV.U32 R0, RZ, RZ, R145 ;  /* 0x000000ffff007224 */ /* 0x000fe400078e0091 */
.L_x_14775:
[----:B------:R-:W-:Y:S05]  /*b840*/  BSYNC B1 ;  /* 0x0000000000017941 */ /* 0x000fea0003800000 */
.L_x_14773:
        /* <DEDUP_REMOVED lines=18> */
.L_x_14779:
[----:B------:R-:W-:Y:S05]  /*b970*/  BSYNC B2 ;  /* 0x0000000000027941 */ /* 0x000fea0003800000 */
.L_x_14778:
        /* <DEDUP_REMOVED lines=44> */
.L_x_14777:
[----:B------:R-:W-:Y:S05]  /*bc40*/  BSYNC B1 ;  /* 0x0000000000017941 */ /* 0x000fea0003800000 */
.L_x_14776:
        /* <DEDUP_REMOVED lines=10> */
.L_x_14772:
        /* <DEDUP_REMOVED lines=49> */
.L_x_14780:
        /* <DEDUP_REMOVED lines=19> */
.L_x_14782:
[----:B0-----:R-:W-:Y:S02]  /*c130*/  IMAD.MOV.U32 R151, RZ, RZ, R145 ;  /* 0x000000ffff977224 */ /* 0x001fe400078e0091 */
.L_x_14783:
[----:B------:R-:W-:Y:S05]  /*c140*/  BSYNC B1 ;  /* 0x0000000000017941 */ /* 0x000fea0003800000 */
.L_x_14781:
        /* <DEDUP_REMOVED lines=16> */
.L_x_14787:
[----:B------:R-:W-:Y:S05]  /*c250*/  BSYNC B2 ;  /* 0x0000000000027941 */ /* 0x000fea0003800000 */
.L_x_14786:
        /* <DEDUP_REMOVED lines=44> */
.L_x_14785:
[----:B------:R-:W-:Y:S05]  /*c520*/  BSYNC B1 ;  /* 0x0000000000017941 */ /* 0x000fea0003800000 */
.L_x_14784:
[----:B------:R-:W0:Y:S02]  /*c530*/  I2F.U32 R132, R151 ;  /* 0x0000009700847306 */ /* 0x000e240000201000 */
[----:B0-----:R-:W-:-:S05]  /*c540*/  FFMA.FTZ R132, R132, R153, 1.1641532182693481445e-10 ;  /* 0x2f00000084847423 */ /* 0x001fca0000010099 */
[----:B------:R-:W-:Y:S01]  /*c550*/  FSETP.GTU.FTZ.AND P2, PT, R132, c[0x0][0x1e4], PT ;  /* 0x0000790084007a0b */ /* 0x000fe20003f5c000 */
[----:B-----5:R-:W-:-:S03]  /*c560*/  HADD2.F32 R132, -RZ, R136.H0_H0 ;  /* 0x20000088ff847230 */ /* 0x020fc60000004100 */
[----:B------:R-:W-:Y:S02]  /*c570*/  P2R R160, PR, RZ, 0x4 ;  /* 0x00000004ffa07803 */ /* 0x000fe40000000000 */
[----:B------:R-:W-:-:S05]  /*c580*/  FMUL.FTZ R132, R132, c[0x0][0x1e8] ;  /* 0x00007a0084847a20 */ /* 0x000fca0000410000 */
[----:B------:R-:W-:Y:S01]  /*c590*/  FSEL R132, R132, RZ, !P2 ;  /* 0x000000ff84847208 */ /* 0x000fe20005000000 */
[----:B------:R-:W-:Y:S05]  /*c5a0*/  @P1 BRA `(.L_x_14788) ;  /* 0x0000005000001947 */ /* 0x000fea0003800000 */
[----:B------:R-:W-:Y:S01]  /*c5b0*/  MOV R135, R134 ;  /* 0x0000008600877202 */ /* 0x000fe20000000f00 */
[----:B------:R-:W-:Y:S05]  /*c5c0*/  @!P0 BRA `(.L_x_14789) ;  /* 0x0000059000008947 */ /* 0x000fea0003800000 */
[----:B------:R-:W-:Y:S02]  /*c5d0*/  IMAD.MOV.U32 R135, RZ, RZ, R134 ;  /* 0x000000ffff877224 */ /* 0x000fe400078e0086 */
[----:B------:R-:W-:Y:S01]  /*c5e0*/  FADD.FTZ R132, R28, R132 ;  /* 0x000000841c847221 */ /* 0x000fe20000010000 */
[----:B------:R-:W-:Y:S05]  /*c5f0*/  BRA `(.L_x_14789) ;  /* 0x0000056000007947 */ /* 0x000fea0003800000 */
.L_x_14788:
        /* <DEDUP_REMOVED lines=12> */
.L_x_14791:
[----:B------:R-:W-:Y:S02]  /*c6c0*/  MOV R4, R145 ;  /* 0x0000009100047202 */ /* 0x000fe40000000f00 */
.L_x_14792:
[----:B------:R-:W-:Y:S05]  /*c6d0*/  BSYNC B1 ;  /* 0x0000000000017941 */ /* 0x000fea0003800000 */
.L_x_14790:
        /* <DEDUP_REMOVED lines=16> */
.L_x_14796:
[----:B------:R-:W-:Y:S05]  /*c7e0*/  BSYNC B2 ;  /* 0x0000000000027941 */ /* 0x000fea0003800000 */
.L_x_14795:
        /* <DEDUP_REMOVED lines=44> */
.L_x_14794:
[----:B------:R-:W-:Y:S05]  /*cab0*/  BSYNC B1 ;  /* 0x0000000000017941 */ /* 0x000fea0003800000 */
.L_x_14793:
[----:B------:R-:W0:Y:S02]  /*cac0*/  I2F.U32 R4, R4 ;  /* 0x0000000400047306 */ /* 0x000e240000201000 */
[----:B0-----:R-:W-:-:S05]  /*cad0*/  FFMA.FTZ R133, R4, R153, 1.1641532182693481445e-10 ;  /* 0x2f00000004857423 */ /* 0x001fca0000010099 */
[----:B------:R-:W-:Y:S01]  /*cae0*/  FSETP.GTU.FTZ.AND P2, PT, R133, c[0x0][0x1e4], PT ;  /* 0x0000790085007a0b */ /* 0x000fe20003f5c000 */
[----:B------:R-:W-:-:S05]  /*caf0*/  HADD2.F32 R133, -RZ, R32.H0_H0 ;  /* 0x20000020ff857230 */ /* 0x000fca0000004100 */
[----:B------:R-:W-:-:S05]  /*cb00*/  FMUL.FTZ R133, R133, c[0x0][0x1e8] ;  /* 0x00007a0085857a20 */ /* 0x000fca0000410000 */
[----:B------:R-:W-:-:S05]  /*cb10*/  FSEL R133, R133, RZ, !P2 ;  /* 0x000000ff85857208 */ /* 0x000fca0005000000 */
[----:B------:R-:W-:Y:S01]  /*cb20*/  FADD.FTZ R132, R132, R133 ;  /* 0x0000008584847221 */ /* 0x000fe20000010000 */
[----:B------:R-:W-:-:S03]  /*cb30*/  SEL R133, RZ, 0x1, P2 ;  /* 0x00000001ff857807 */ /* 0x000fc60001000000 */
[----:B------:R-:W-:Y:S01]  /*cb40*/  @P0 FADD.FTZ R132, R28, R132 ;  /* 0x000000841c840221 */ /* 0x000fe20000010000 */
[----:B------:R-:W-:Y:S02]  /*cb50*/  PRMT R4, R133, 0x7610, R4 ;  /* 0x0000761085047816 */ /* 0x000fe40000000004 */
.L_x_14789:
        /* <DEDUP_REMOVED lines=12> */
.L_x_14798:
[----:B------:R-:W-:Y:S02]  /*cc20*/  MOV R133, R145 ;  /* 0x0000009100857202 */ /* 0x000fe40000000f00 */
.L_x_14799:
[----:B------:R-:W-:Y:S05]  /*cc30*/  BSYNC B1 ;  /* 0x0000000000017941 */ /* 0x000fea0003800000 */
.L_x_14797:
        /* <DEDUP_REMOVED lines=16> */
.L_x_14803:
[----:B------:R-:W-:Y:S05]  /*cd40*/  BSYNC B2 ;  /* 0x0000000000027941 */ /* 0x000fea0003800000 */
.L_x_14802:
        /* <DEDUP_REMOVED lines=44> */
.L_x_14801:
[----:B------:R-:W-:Y:S05]  /*d010*/  BSYNC B1 ;  /* 0x0000000000017941 */ /* 0x000fea0003800000 */
.L_x_14800:
        /* <DEDUP_REMOVED lines=13> */
.L_x_14804:
        /* <DEDUP_REMOVED lines=12> */
.L_x_14807:
[----:B------:R-:W-:Y:S02]  /*d1b0*/  IMAD.MOV.U32 R5, RZ, RZ, R145 ;  /* 0x000000ffff057224 */ /* 0x000fe400078e0091 */
.L_x_14808:
[----:B------:R-:W-:Y:S05]  /*d1c0*/  BSYNC B1 ;  /* 0x0000000000017941 */ /* 0x000fea0003800000 */
.L_x_14806:
        /* <DEDUP_REMOVED lines=16> */
.L_x_14812:
[----:B------:R-:W-:Y:S05]  /*d2d0*/  BSYNC B2 ;  /* 0x0000000000027941 */ /* 0x000fea0003800000 */
.L_x_14811:
        /* <DEDUP_REMOVED lines=44> */
.L_x_14810:
[----:B------:R-:W-:Y:S05]  /*d5a0*/  BSYNC B1 ;  /* 0x0000000000017941 */ /* 0x000fea0003800000 */
.L_x_14809:
        /* <DEDUP_REMOVED lines=10> */
.L_x_14805:
        /* <DEDUP_REMOVED lines=12> */
.L_x_14814:
[----:B------:R-:W-:Y:S02]  /*d710*/  IMAD.MOV.U32 R136, RZ, RZ, R145 ;  /* 0x000000ffff887224 */ /* 0x000fe400078e0091 */
.L_x_14815:
[----:B------:R-:W-:Y:S05]  /*d720*/  BSYNC B1 ;  /* 0x0000000000017941 */ /* 0x000fea0003800000 */
.L_x_14813:
        /* <DEDUP_REMOVED lines=16> */
.L_x_14819:
[----:B------:R-:W-:Y:S05]  /*d830*/  BSYNC B2 ;  /* 0x0000000000027941 */ /* 0x000fea0003800000 */
.L_x_14818:
        /* <DEDUP_REMOVED lines=44> */
.L_x_14817:
[----:B------:R-:W-:Y:S05]  /*db00*/  BSYNC B1 ;  /* 0x0000000000017941 */ /* 0x000fea0003800000 */
.L_x_14816:
[----:B------:R-:W0:Y:S02]  /*db10*/  I2F.U32 R134, R136 ;  /* 0x0000008800867306 */ /* 0x000e240000201000 */
[----:B0-----:R-:W-:-:S05]  /*db20*/  FFMA.FTZ R134, R134, R153, 1.1641532182693481445e-10 ;  /* 0x2f00000086867423 */ /* 0x001fca0000010099 */
[----:B------:R-:W-:Y:S01]  /*db30*/  FSETP.GTU.FTZ.AND P2, PT, R134, c[0x0][0x1e4], PT ;  /* 0x0000790086007a0b */ /* 0x000fe20003f5c000 */
[----:B------:R-:W-:-:S03]  /*db40*/  HADD2.F32 R134, -RZ, R137.H0_H0 ;  /* 0x20000089ff867230 */ /* 0x000fc60000004100 */
[----:B------:R-:W-:Y:S02]  /*db50*/  P2R R161, PR, RZ, 0x4 ;  /* 0x00000004ffa17803 */ /* 0x000fe40000000000 */
        /* <DEDUP_REMOVED lines=8> */
.L_x_14820:
        /* <DEDUP_REMOVED lines=12> */
.L_x_14823:
[----:B------:R-:W-:Y:S02]  /*dca0*/  IMAD.MOV.U32 R6, RZ, RZ, R145 ;  /* 0x000000ffff067224 */ /* 0x000fe400078e0091 */
.L_x_14824:
[----:B------:R-:W-:Y:S05]  /*dcb0*/  BSYNC B1 ;  /* 0x0000000000017941 */ /* 0x000fea0003800000 */
.L_x_14822:
        /* <DEDUP_REMOVED lines=16> */
.L_x_14828:
[----:B------:R-:W-:Y:S05]  /*ddc0*/  BSYNC B2 ;  /* 0x0000000000027941 */ /* 0x000fea0003800000 */
.L_x_14827:
        /* <DEDUP_REMOVED lines=44> */
.L_x_14826:
[----:B------:R-:W-:Y:S05]  /*e090*/  BSYNC B1 ;  /* 0x0000000000017941 */ /* 0x000fea0003800000 */
.L_x_14825:
        /* <DEDUP_REMOVED lines=10> */
.L_x_14821:
        /* <DEDUP_REMOVED lines=12> */
.L_x_14830:
[----:B------:R-:W-:Y:S02]  /*e200*/  IMAD.MOV.U32 R135, RZ, RZ, R145 ;  /* 0x000000ffff877224 */ /* 0x000fe400078e0091 */
.L_x_14831:
[----:B------:R-:W-:Y:S05]  /*e210*/  BSYNC B1 ;  /* 0x0000000000017941 */ /* 0x000fea0003800000 */
.L_x_14829:
        /* <DEDUP_REMOVED lines=16> */
.L_x_14835:
[----:B------:R-:W-:Y:S05]  /*e320*/  BSYNC B2 ;  /* 0x0000000000027941 */ /* 0x000fea0003800000 */
.L_x_14834:
        /* <DEDUP_REMOVED lines=11> */
[----:B------:R-:W-:Y:S01]  /*e3e0*/  IMAD.WIDE.U32 R164, R151, -0x326172a9, RZ ;  /* 0xcd9e8d5797a47825 */ /* 0x000fe200078e00ff */
[----:B------:R-:W-:-:S04]  /*e3f0*/  MOV R151, RZ ;  /* 0x000000ff00977202 */ /* 0x000fc80000000f00 */
        /* <DEDUP_REMOVED lines=31> */
.L_x_14833:
[----:B------:R-:W-:Y:S05]  /*e5f0*/  BSYNC B1 ;  /* 0x0000000000017941 */ /* 0x000fea0003800000 */
.L_x_14832:
        /* <DEDUP_REMOVED lines=13> */
.L_x_14836:
        /* <DEDUP_REMOVED lines=12> */
.L_x_14839:
[----:B------:R-:W-:Y:S02]  /*e790*/  IMAD.MOV.U32 R7, RZ, RZ, R145 ;  /* 0x000000ffff077224 */ /* 0x000fe400078e0091 */
.L_x_14840:
[----:B------:R-:W-:Y:S05]  /*e7a0*/  BSYNC B1 ;  /* 0x0000000000017941 */ /* 0x000fea0003800000 */
.L_x_14838:
        /* <DEDUP_REMOVED lines=16> */
.L_x_14844:
[----:B------:R-:W-:Y:S05]  /*e8b0*/  BSYNC B2 ;  /* 0x0000000000027941 */ /* 0x000fea0003800000 */
.L_x_14843:
        /* <DEDUP_REMOVED lines=44> */
.L_x_14842:
[----:B------:R-:W-:Y:S05]  /*eb80*/  BSYNC B1 ;  /* 0x0000000000017941 */ /* 0x000fea0003800000 */
.L_x_14841:
        /* <DEDUP_REMOVED lines=10> */
.L_x_14837:
        /* <DEDUP_REMOVED lines=12> */
.L_x_14846:
[----:B------:R-:W-:Y:S02]  /*ecf0*/  IMAD.MOV.U32 R151, RZ, RZ, R145 ;  /* 0x000000ffff977224 */ /* 0x000fe400078e0091 */
.L_x_14847:
[----:B------:R-:W-:Y:S05]  /*ed00*/  BSYNC B1 ;  /* 0x0000000000017941 */ /* 0x000fea0003800000 */
.L_x_14845:
        /* <DEDUP_REMOVED lines=16> */
.L_x_14851:
[----:B------:R-:W-:Y:S05]  /*ee10*/  BSYNC B2 ;  /* 0x0000000000027941 */ /* 0x000fea0003800000 */
.L_x_14850:
        /* <DEDUP_REMOVED lines=44> */
.L_x_14849:
[----:B------:R-:W-:Y:S05]  /*f0e0*/  BSYNC B1 ;  /* 0x0000000000017941 */ /* 0x000fea0003800000 */
.L_x_14848:
        /* <DEDUP_REMOVED lines=12> */
.L_x_14852:
        /* <DEDUP_REMOVED lines=12> */
.L_x_14855:
[----:B------:R-:W-:Y:S02]  /*f270*/  IMAD.MOV.U32 R137, RZ, RZ, R145 ;  /* 0x000000ffff897224 */ /* 0x000fe400078e0091 */
.L_x_14856:
[----:B------:R-:W-:Y:S05]  /*f280*/  BSYNC B1 ;  /* 0x0000000000017941 */ /* 0x000fea0003800000 */
.L_x_14854:
        /* <DEDUP_REMOVED lines=16> */
.L_x_14860:
[----:B------:R-:W-:Y:S05]  /*f390*/  BSYNC B2 ;  /* 0x0000000000027941 */ /* 0x000fea0003800000 */
.L_x_14859:
        /* <DEDUP_REMOVED lines=44> */
.L_x_14858:
[----:B------:R-:W-:Y:S05]  /*f660*/  BSYNC B1 ;  /* 0x0000000000017941 */ /* 0x000fea0003800000 */
.L_x_14857:
        /* <DEDUP_REMOVED lines=9> */
.L_x_14853:
        /* <DEDUP_REMOVED lines=12> */
.L_x_14862:
[----:B------:R-:W-:Y:S02]  /*f7c0*/  IMAD.MOV.U32 R137, RZ, RZ, R145 ;  /* 0x000000ffff897224 */ /* 0x000fe400078e0091 */
.L_x_14863:
[----:B------:R-:W-:Y:S05]  /*f7d0*/  BSYNC B1 ;  /* 0x0000000000017941 */ /* 0x000fea0003800000 */
.L_x_14861:
        /* <DEDUP_REMOVED lines=16> */
.L_x_14867:
[----:B------:R-:W-:Y:S05]  /*f8e0*/  BSYNC B2 ;  /* 0x0000000000027941 */ /* 0x000fea0003800000 */
.L_x_14866:
        /* <DEDUP_REMOVED lines=44> */
.L_x_14865:
[----:B------:R-:W-:Y:S05]  /*fbb0*/  BSYNC B1 ;  /* 0x0000000000017941 */ /* 0x000fea0003800000 */
.L_x_14864:
        /* <DEDUP_REMOVED lines=12> */
.L_x_14868:
        /* <DEDUP_REMOVED lines=12> */
.L_x_14871:
[----:B------:R-:W-:Y:S02]  /*fd40*/  MOV R138, R145 ;  /* 0x00000091008a7202 */ /* 0x000fe40000000f00 */
.L_x_14872:
[----:B------:R-:W-:Y:S05]  /*fd50*/  BSYNC B1 ;  /* 0x0000000000017941 */ /* 0x000fea0003800000 */
.L_x_14870:
        /* <DEDUP_REMOVED lines=16> */
.L_x_14876:
[----:B------:R-:W-:Y:S05]  /*fe60*/  BSYNC B2 ;  /* 0x0000000000027941 */ /* 0x000fea0003800000 */
.L_x_14875:
        /* <DEDUP_REMOVED lines=44> */
.L_x_14874:
[----:B------:R-:W-:Y:S05]  /*10130*/  BSYNC B1 ;  /* 0x0000000000017941 */ /* 0x000fea0003800000 */
.L_x_14873:
        /* <DEDUP_REMOVED lines=9> */
.L_x_14869:
        /* <DEDUP_REMOVED lines=12> */
.L_x_14878:
[----:B------:R-:W-:Y:S02]  /*10290*/  MOV R138, R145 ;  /* 0x00000091008a7202 */ /* 0x000fe40000000f00 */
.L_x_14879:
[----:B------:R-:W-:Y:S05]  /*102a0*/  BSYNC B1 ;  /* 0x0000000000017941 */ /* 0x000fea0003800000 */
.L_x_14877:
        /* <DEDUP_REMOVED lines=16> */
.L_x_14883:
[----:B------:R-:W-:Y:S05]  /*103b0*/  BSYNC B2 ;  /* 0x0000000000027941 */ /* 0x000fea0003800000 */
.L_x_14882:
        /* <DEDUP_REMOVED lines=42> */
[----:B------:R-:W-:Y:S01]  /*10660*/  MOV R144, R158 ;  /* 0x0000009e00907202 */ /* 0x000fe20000000f00 */
[----:B------:R-:W-:Y:S02]  /*10670*/  IMAD.MOV.U32 R158, RZ, RZ, RZ ;  /* 0x000000ffff9e7224 */ /* 0x000fe400078e00ff */
.L_x_14881:
[----:B------:R-:W-:Y:S05]  /*10680*/  BSYNC B1 ;  /* 0x0000000000017941 */ /* 0x000fea0003800000 */
.L_x_14880:
        /* <DEDUP_REMOVED lines=12> */
.L_x_14884:
        /* <DEDUP_REMOVED lines=12> */
.L_x_14887:
[----:B------:R-:W-:Y:S02]  /*10810*/  IMAD.MOV.U32 R151, RZ, RZ, R145 ;  /* 0x000000ffff977224 */ /* 0x000fe400078e0091 */
.L_x_14888:
[----:B------:R-:W-:Y:S05]  /*10820*/  BSYNC B1 ;  /* 0x0000000000017941 */ /* 0x000fea0003800000 */
.L_x_14886:
        /* <DEDUP_REMOVED lines=16> */
.L_x_14892:
[----:B------:R-:W-:Y:S05]  /*10930*/  BSYNC B2 ;  /* 0x0000000000027941 */ /* 0x000fea0003800000 */
.L_x_14891:
        /* <DEDUP_REMOVED lines=44> */
.L_x_14890:
[----:B------:R-:W-:Y:S05]  /*10c00*/  BSYNC B1 ;  /* 0x0000000000017941 */ /* 0x000fea0003800000 */
.L_x_14889:
        /* <DEDUP_REMOVED lines=9> */
.L_x_14885:
        /* <DEDUP_REMOVED lines=12> */
.L_x_14894:
[----:B------:R-:W-:Y:S02]  /*10d60*/  IMAD.MOV.U32 R151, RZ, RZ, R145 ;  /* 0x000000ffff977224 */ /* 0x000fe400078e0091 */
.L_x_14895:
[----:B------:R-:W-:Y:S05]  /*10d70*/  BSYNC B1 ;  /* 0x0000000000017941 */ /* 0x000fea0003800000 */
.L_x_14893:
        /* <DEDUP_REMOVED lines=16> */
.L_x_14899:
[----:B------:R-:W-:Y:S05]  /*10e80*/  BSYNC B2 ;  /* 0x0000000000027941 */ /* 0x000fea0003800000 */
.L_x_14898:
        /* <DEDUP_REMOVED lines=44> */
.L_x_14897:
[----:B------:R-:W-:Y:S05]  /*11150*/  BSYNC B1 ;  /* 0x0000000000017941 */ /* 0x000fea0003800000 */
.L_x_14896:
        /* <DEDUP_REMOVED lines=12> */
.L_x_14900:
        /* <DEDUP_REMOVED lines=12> */
.L_x_14903:
[----:B------:R-:W-:Y:S02]  /*112e0*/  IMAD.MOV.U32 R0, RZ, RZ, R145 ;  /* 0x000000ffff007224 */ /* 0x000fe400078e0091 */
.L_x_14904:
[----:B------:R-:W-:Y:S05]  /*112f0*/  BSYNC B1 ;  /* 0x0000000000017941 */ /* 0x000fea0003800000 */
.L_x_14902:
        /* <DEDUP_REMOVED lines=16> */
.L_x_14908:
[----:B------:R-:W-:Y:S05]  /*11400*/  BSYNC B2 ;  /* 0x0000000000027941 */ /* 0x000fea0003800000 */
.L_x_14907:
        /* <DEDUP_REMOVED lines=12> */
[----:B------:R-:W-:-:S04]  /*114d0*/  HFMA2.MMA R151, -RZ, RZ, 0, 0 ;  /* 0x00000000ff977435 */ /* 0x000fc800000001ff */
        /* <DEDUP_REMOVED lines=31> */
.L_x_14906:
[----:B------:R-:W-:Y:S05]  /*116d0*/  BSYNC B1 ;  /* 0x0000000000017941 */ /* 0x000fea0003800000 */
.L_x_14905:
        /* <DEDUP_REMOVED lines=10> */
.L_x_14901:
        /* <DEDUP_REMOVED lines=46> */
.L_x_14909:
        /* <DEDUP_REMOVED lines=27> */
.L_x_14914:
        /* <DEDUP_REMOVED lines=68> */
.L_x_14915:
        /* <DEDUP_REMOVED lines=31> */
[----:B------:R-:W-:Y:S01]  /*12240*/  F2FP.PACK_AB R20, R21, R20 ;  /* 0x000000141514723e */ /* 0x000fe200000000ff */
        /* <DEDUP_REMOVED lines=8> */
[----:B------:R-:W-:Y:S01]  /*122d0*/  F2FP.PACK_AB R21, R22, R21 ;  /* 0x000000151615723e */ /* 0x000fe200000000ff */
        /* <DEDUP_REMOVED lines=10> */
[----:B------:R-:W-:-:S02]  /*12380*/  FFMA.FTZ R19, R54, R19, R102 ;  /* 0x0000001336137223 */ /* 0x000fc40000010066 */
[----:B------:R-:W-:Y:S02]  /*12390*/  FFMA.FTZ R18, R53, R164, R101 ;  /* 0x000000a435127223 */ /* 0x000fe40000010065 */
[----:B------:R0:W-:Y:S01]  /*123a0*/  STG.E.128 [R16.64], R20 ;  /* 0x0000001410007986 */ /* 0x0001e2000c101d06 */
[----:B------:R-:W-:Y:S01]  /*123b0*/  FFMA.FTZ R162, R59, R162, R107 ;  /* 0x000000a23ba27223 */ /* 0x000fe2000001006b */
[----:B------:R-:W-:Y:S01]  /*123c0*/  F2FP.PACK_AB R19, R165, R19 ;  /* 0x00000013a513723e */ /* 0x000fe200000000ff */
[----:B------:R-:W-:Y:S01]  /*123d0*/  FFMA.FTZ R161, R56, R161, R104 ;  /* 0x000000a138a17223 */ /* 0x000fe20000010068 */
[----:B------:R-:W-:Y:S01]  /*123e0*/  F2FP.PACK_AB R18, R18, R163 ;  /* 0x000000a31212723e */ /* 0x000fe200000000ff */
        /* <DEDUP_REMOVED lines=9> */
[----:B------:R-:W-:Y:S01]  /*12480*/  F2FP.PACK_AB R17, R162, R157 ;  /* 0x0000009da211723e */ /* 0x000fe200000000ff */
[C---:B------:R-:W-:Y:S01]  /*12490*/  FMUL.FTZ R23, R155.reuse, R12 ;  /* 0x0000000c9b177220 */ /* 0x040fe20000410000 */
[----:B------:R-:W-:Y:S01]  /*124a0*/  F2FP.PACK_AB R16, R16, R161 ;  /* 0x000000a11010723e */ /* 0x000fe200000000ff */
        /* <DEDUP_REMOVED lines=8> */
[----:B------:R-:W-:Y:S01]  /*12530*/  F2FP.PACK_AB R12, R13, R12 ;  /* 0x0000000c0d0c723e */ /* 0x000fe200000000ff */
        /* <DEDUP_REMOVED lines=8> */
[----:B------:R-:W-:Y:S01]  /*125c0*/  F2FP.PACK_AB R13, R8, R13 ;  /* 0x0000000d080d723e */ /* 0x000fe200000000ff */
[----:B------:R-:W-:-:S02]  /*125d0*/  FADD.FTZ R8, -R156, R11 ;  /* 0x0000000b9c087221 */ /* 0x000fc40000010100 */
[C---:B------:R-:W-:Y:S02]  /*125e0*/  FMUL.FTZ R11, R155.reuse, R10 ;  /* 0x0000000a9b0b7220 */ /* 0x040fe40000410000 */
[----:B------:R-:W-:Y:S02]  /*125f0*/  FMUL.FTZ R10, R155, R8 ;  /* 0x000000089b0a7220 */ /* 0x000fe40000410000 */
[----:B------:R-:W-:Y:S02]  /*12600*/  FFMA.FTZ R14, R68, R19, R116 ;  /* 0x00000013440e7223 */ /* 0x000fe40000010074 */
[----:B------:R-:W-:Y:S02]  /*12610*/  FFMA.FTZ R9, R69, R18, R117 ;  /* 0x0000001245097223 */ /* 0x000fe40000010075 */
[----:B------:R-:W-:Y:S02]  /*12620*/  FFMA.FTZ R15, R70, R11, R118 ;  /* 0x0000000b460f7223 */ /* 0x000fe40000010076 */
[----:B------:R-:W-:Y:S01]  /*12630*/  FFMA.FTZ R8, R71, R10, R119 ;  /* 0x0000000a47087223 */ /* 0x000fe20000010077 */
[----:B------:R-:W-:Y:S01]  /*12640*/  F2FP.PACK_AB R14, R9, R14 ;  /* 0x0000000e090e723e */ /* 0x000fe200000000ff */
[----:B------:R-:W-:-:S02]  /*12650*/  IMAD.MOV.U32 R17, RZ, RZ, 0x10 ;  /* 0x00000010ff117424 */ /* 0x000fc400078e00ff */
[----:B------:R-:W-:Y:S01]  /*12660*/  FADD.FTZ R158, -R156, R134 ;  /* 0x000000869c9e7221 */ /* 0x000fe20000010100 */
[----:B------:R-:W-:Y:S01]  /*12670*/  F2FP.PACK_AB R15, R8, R15 ;  /* 0x0000000f080f723e */ /* 0x000fe200000000ff */
[----:B------:R-:W-:-:S04]  /*12680*/  IMAD.WIDE.U32 R8, R154, R17, c[0x0][0x208] ;  /* 0x000082009a087625 */ /* 0x000fc800078e0011 */
[----:B------:R-:W-:Y:S01]  /*12690*/  FFMA.FTZ R11, R46, R11, R94 ;  /* 0x0000000b2e0b7223 */ /* 0x000fe2000001005e */
[----:B------:R0:W-:Y:S01]  /*126a0*/  STG.E.128 [R8.64], R12 ;  /* 0x0000000c08007986 */ /* 0x0001e2000c101d06 */
[----:B------:R-:W-:Y:S02]  /*126b0*/  FFMA.FTZ R10, R47, R10, R95 ;  /* 0x0000000a2f0a7223 */ /* 0x000fe4000001005f */
[----:B------:R-:W-:Y:S02]  /*126c0*/  FADD.FTZ R20, -R156, R133 ;  /* 0x000000859c147221 */ /* 0x000fe40000010100 */
[C---:B------:R-:W-:Y:S01]  /*126d0*/  FMUL.FTZ R21, R155.reuse, R132 ;  /* 0x000000849b157220 */ /* 0x040fe20000410000 */
[----:B------:R-:W-:Y:S01]  /*126e0*/  F2FP.PACK_AB R11, R10, R11 ;  /* 0x0000000b0a0b723e */ /* 0x000fe200000000ff */
        /* <DEDUP_REMOVED lines=10> */
[----:B------:R-:W-:Y:S01]  /*12790*/  F2FP.PACK_AB R10, R9, R8 ;  /* 0x00000008090a723e */ /* 0x000fe200000000ff */
[----:B------:R-:W-:Y:S02]  /*127a0*/  FFMA.FTZ R8, R48, R23, R96 ;  /* 0x0000001730087223 */ /* 0x000fe40000010060 */
[----:B------:R-:W-:Y:S02]  /*127b0*/  FFMA.FTZ R9, R50, R157, R98 ;  /* 0x0000009d32097223 */ /* 0x000fe40000010062 */
[----:B------:R-:W-:Y:S01]  /*127c0*/  FMUL.FTZ R15, R155, R136 ;  /* 0x000000889b0f7220 */ /* 0x000fe20000410000 */
[----:B------:R-:W-:Y:S01]  /*127d0*/  F2FP.PACK_AB R8, R13, R8 ;  /* 0x000000080d08723e */ /* 0x000fe200000000ff */
[----:B------:R-:W-:Y:S01]  /*127e0*/  FMUL.FTZ R14, R155, R162 ;  /* 0x000000a29b0e7220 */ /* 0x000fe20000410000 */
[----:B------:R-:W-:Y:S01]  /*127f0*/  F2FP.PACK_AB R9, R16, R9 ;  /* 0x000000091009723e */ /* 0x000fe200000000ff */
[----:B------:R-:W-:Y:S01]  /*12800*/  FFMA.FTZ R12, R64, R21, R112 ;  /* 0x00000015400c7223 */ /* 0x000fe20000010070 */
[----:B------:R-:W-:Y:S01]  /*12810*/  F2FP.PACK_AB R13, R135, R20 ;  /* 0x00000014870d723e */ /* 0x000fe200000000ff */
[----:B------:R-:W-:-:S02]  /*12820*/  FFMA.FTZ R23, R65, R134, R113 ;  /* 0x0000008641177223 */ /* 0x000fc40000010071 */
[C---:B------:R-:W-:Y:S02]  /*12830*/  FMUL.FTZ R19, R155.reuse, R138 ;  /* 0x0000008a9b137220 */ /* 0x040fe40000410000 */
[----:B------:R-:W-:Y:S01]  /*12840*/  FMUL.FTZ R18, R155, R156 ;  /* 0x0000009c9b127220 */ /* 0x000fe20000410000 */
[----:B------:R-:W-:Y:S01]  /*12850*/  F2FP.PACK_AB R12, R23, R12 ;  /* 0x0000000c170c723e */ /* 0x000fe200000000ff */
        /* <DEDUP_REMOVED lines=8> */
[----:B------:R-:W-:Y:S01]  /*128e0*/  F2FP.PACK_AB R14, R15, R16 ;  /* 0x000000100f0e723e */ /* 0x000fe200000000ff */
[----:B------:R-:W-:Y:S01]  /*128f0*/  IMAD.SHL.U32 R16, R152, 0x10, RZ ;  /* 0x0000001098107824 */ /* 0x000fe200078e00ff */
[----:B------:R-:W-:Y:S01]  /*12900*/  F2FP.PACK_AB R19, R18, R19 ;  /* 0x000000131213723e */ /* 0x000fe200000000ff */
[----:B------:R-:W-:Y:S01]  /*12910*/  FFMA.FTZ R136, R42, R133, R90 ;  /* 0x000000852a887223 */ /* 0x000fe2000001005a */
[----:B------:R-:W-:Y:S01]  /*12920*/  F2FP.PACK_AB R15, R135, R22 ;  /* 0x00000016870f723e */ /* 0x000fe200000000ff */
[----:B------:R-:W-:Y:S01]  /*12930*/  FFMA.FTZ R137, R43, R132, R91 ;  /* 0x000000842b897223 */ /* 0x000fe2000001005b */
[----:B------:R-:W-:Y:S01]  /*12940*/  F2FP.PACK_AB R18, R23, R20 ;  /* 0x000000141712723e */ /* 0x000fe200000000ff */
[----:B------:R-:W-:Y:S01]  /*12950*/  FFMA.FTZ R135, R41, R134, R89 ;  /* 0x0000008629877223 */ /* 0x000fe20000010059 */
[----:B------:R-:W-:Y:S01]  /*12960*/  IADD3 R22, P0, R16, c[0x0][0x208], RZ ;  /* 0x0000820010167a10 */ /* 0x000fe20007f1e0ff */
[----:B------:R-:W-:Y:S01]  /*12970*/  IMAD.WIDE.U32 R132, R154, R17, c[0x0][0x210] ;  /* 0x000084009a847625 */ /* 0x000fe200078e0011 */
[----:B------:R-:W-:-:S02]  /*12980*/  IADD3 R20, P1, R16, c[0x0][0x210], RZ ;  /* 0x0000840010147a10 */ /* 0x000fc40007f3e0ff */
[----:B------:R-:W-:Y:S01]  /*12990*/  SHF.R.U32.HI R152, RZ, 0x1c, R152 ;  /* 0x0000001cff987819 */ /* 0x000fe20000011698 */
[----:B------:R-:W-:Y:S01]  /*129a0*/  FFMA.FTZ R16, R40, R21, R88 ;  /* 0x0000001528107223 */ /* 0x000fe20000010058 */
[----:B------:R-:W-:Y:S01]  /*129b0*/  F2FP.PACK_AB R17, R137, R136 ;  /* 0x000000888911723e */ /* 0x000fe200000000ff */
[----:B------:R0:W-:Y:S01]  /*129c0*/  STG.E.128 [R132.64], R8 ;  /* 0x0000000884007986 */ /* 0x0001e2000c101d06 */
[C---:B------:R-:W-:Y:S02]  /*129d0*/  IADD3.X R23, R152.reuse, c[0x0][0x20c], RZ, P0, !PT ;  /* 0x0000830098177a10 */ /* 0x040fe400007fe4ff */
[----:B------:R-:W-:Y:S02]  /*129e0*/  IADD3.X R21, R152, c[0x0][0x214], RZ, P1, !PT ;  /* 0x0000850098157a10 */ /* 0x000fe40000ffe4ff */
[----:B------:R-:W-:Y:S01]  /*129f0*/  F2FP.PACK_AB R16, R135, R16 ;  /* 0x000000108710723e */ /* 0x000fe200000000ff */
[----:B------:R0:W-:Y:S01]  /*12a00*/  STG.E.128 [R22.64], R12 ;  /* 0x0000000c16007986 */ /* 0x0001e2000c101d06 */
[----:B------:R-:W-:-:S03]  /*12a10*/  ISETP.GE.AND P0, PT, R150, c[0x0][0x164], PT ;  /* 0x0000590096007a0c */ /* 0x000fc60003f06270 */
[----:B------:R0:W-:Y:S10]  /*12a20*/  STG.E.128 [R20.64], R16 ;  /* 0x0000001014007986 */ /* 0x0001f4000c101d06 */
[----:B0-----:R-:W-:Y:S01]  /*12a30*/  @P0 CALL.REL.NOINC `(.L_x_14912) ;  /* 0x0000001000000944 */ /* 0x001fe20003c00000 */
[----:B------:R-:W-:Y:S05]  /*12a40*/  BRA `(.L_x_14913) ;  /* 0xfffedf6000007947 */ /* 0x000fea000383ffff */
.L_x_14912:
[----:B------:R-:W-:Y:S05]  /*12a50*/  BSYNC B0 ;  /* 0x0000000000007941 */ /* 0x000fea0003800000 */
.L_x_14522:
[----:B------:R-:W-:Y:S05]  /*12a60*/  EXIT ;  /* 0x000000000000794d */ /* 0x000fea0003800000 */
.L_x_14910:
[----:B------:R-:W-:Y:S01]  /*12a70*/  IMAD.MOV.U32 R155, RZ, RZ, 0x1 ;  /* 0x00000001ff9b7424 */ /* 0x000fe200078e00ff */
[----:B------:R-:W-:Y:S01]  /*12a80*/  MOV R158, 0x1f ;  /* 0x0000001f009e7802 */ /* 0x000fe20000000f00 */
[----:B------:R-:W-:Y:S01]  /*12a90*/  IMAD.MOV.U32 R153, RZ, RZ, -0x1 ;  /* 0xffffffffff997424 */ /* 0x000fe200078e00ff */
[----:B------:R-:W-:-:S02]  /*12aa0*/  MOV R156, 0x12ac0 ;  /* 0x00012ac0009c7802 */ /* 0x000fc40000000f00 */
[----:B------:R-:W-:Y:S05]  /*12ab0*/  CALL.REL.NOINC `($__internal_61_$__cuda_sm70_shflsync_bfly_p) ;  /* 0x0000069000007944 */ /* 0x000fea0003c00000 */
[----:B01----:R-:W-:Y:S05]  /*12ac0*/  BRA `(.L_x_14914) ;  /* 0xfffff14000007947 */ /* 0x003fea000383ffff */
.L_x_14911:
[----:B------:R-:W-:Y:S01]  /*12ad0*/  IMAD.MOV.U32 R155, RZ, RZ, 0x2 ;  /* 0x00000002ff9b7424 */ /* 0x000fe200078e00ff */
[----:B------:R-:W-:Y:S01]  /*12ae0*/  MOV R153, 0xffffffff ;  /* 0xffffffff00997802 */ /* 0x000fe20000000f00 */
[----:B------:R-:W-:Y:S01]  /*12af0*/  IMAD.MOV.U32 R158, RZ, RZ, 0x1f ;  /* 0x0000001fff9e7424 */ /* 0x000fe200078e00ff */
[----:B------:R-:W-:-:S02]  /*12b00*/  MOV R156, 0x12b20 ;  /* 0x00012b20009c7802 */ /* 0x000fc40000000f00 */
[----:B------:R-:W-:Y:S05]  /*12b10*/  CALL.REL.NOINC `($__internal_61_$__cuda_sm70_shflsync_bfly_p) ;  /* 0x0000063000007944 */ /* 0x000fea0003c00000 */
[----:B01----:R-:W-:Y:S01]  /*12b20*/  FADD.FTZ R159, R159, R153 ;  /* 0x000000999f9f7221 */ /* 0x003fe20000010000 */
[----:B------:R-:W-:Y:S01]  /*12b30*/  MOV R156, 0x12b80 ;  /* 0x00012b80009c7802 */ /* 0x000fe20000000f00 */
[----:B------:R-:W-:-:S02]  /*12b40*/  IMAD.MOV.U32 R155, RZ, RZ, 0x4 ;  /* 0x00000004ff9b7424 */ /* 0x000fc400078e00ff */
[----:B------:R-:W-:Y:S02]  /*12b50*/  IMAD.MOV.U32 R158, RZ, RZ, 0x1f ;  /* 0x0000001fff9e7424 */ /* 0x000fe400078e00ff */
[----:B------:R-:W-:Y:S02]  /*12b60*/  IMAD.MOV.U32 R153, RZ, RZ, -0x1 ;  /* 0xffffffffff997424 */ /* 0x000fe400078e00ff */
[----:B------:R-:W-:Y:S05]  /*12b70*/  CALL.REL.NOINC `($__internal_61_$__cuda_sm70_shflsync_bfly_p) ;  /* 0x000005d000007944 */ /* 0x000fea0003c00000 */
[----:B0-----:R-:W-:Y:S01]  /*12b80*/  HFMA2.MMA R155, -RZ, RZ, 0, 4.76837158203125e-07 ;  /* 0x00000008ff9b7435 */ /* 0x001fe200000001ff */
[----:B-1----:R-:W-:Y:S01]  /*12b90*/  FADD.FTZ R159, R159, R153 ;  /* 0x000000999f9f7221 */ /* 0x002fe20000010000 */
[----:B------:R-:W-:Y:S01]  /*12ba0*/  MOV R156, 0x12be0 ;  /* 0x00012be0009c7802 */ /* 0x000fe20000000f00 */
[----:B------:R-:W-:Y:S02]  /*12bb0*/  IMAD.MOV.U32 R158, RZ, RZ, 0x1f ;  /* 0x0000001fff9e7424 */ /* 0x000fe400078e00ff */
[----:B------:R-:W-:Y:S02]  /*12bc0*/  IMAD.MOV.U32 R153, RZ, RZ, -0x1 ;  /* 0xffffffffff997424 */ /* 0x000fe400078e00ff */
[----:B------:R-:W-:Y:S05]  /*12bd0*/  CALL.REL.NOINC `($__internal_61_$__cuda_sm70_shflsync_bfly_p) ;  /* 0x0000057000007944 */ /* 0x000fea0003c00000 */
[----:B01----:R-:W-:Y:S01]  /*12be0*/  FADD.FTZ R159, R159, R153 ;  /* 0x000000999f9f7221 */ /* 0x003fe20000010000 */
[----:B------:R-:W-:Y:S01]  /*12bf0*/  MOV R158, 0x1f ;  /* 0x0000001f009e7802 */ /* 0x000fe20000000f00 */
[----:B------:R-:W-:Y:S01]  /*12c00*/  IMAD.MOV.U32 R155, RZ, RZ, 0x10 ;  /* 0x00000010ff9b7424 */ /* 0x000fe200078e00ff */
[----:B------:R-:W-:Y:S01]  /*12c10*/  MOV R156, 0x12c40 ;  /* 0x00012c40009c7802 */ /* 0x000fe20000000f00 */
[----:B------:R-:W-:-:S02]  /*12c20*/  IMAD.MOV.U32 R153, RZ, RZ, -0x1 ;  /* 0xffffffffff997424 */ /* 0x000fc400078e00ff */
[----:B------:R-:W-:Y:S05]  /*12c30*/  CALL.REL.NOINC `($__internal_61_$__cuda_sm70_shflsync_bfly_p) ;  /* 0x0000051000007944 */ /* 0x000fea0003c00000 */
[----:B-1----:R-:W-:Y:S02]  /*12c40*/  FADD.FTZ R153, R159, R153 ;  /* 0x000000999f997221 */ /* 0x002fe40000010000 */
[----:B0-----:R-:W-:-:S02]  /*12c50*/  IMAD.MOV.U32 R155, RZ, RZ, 0x1 ;  /* 0x00000001ff9b7424 */ /* 0x001fc400078e00ff */
[----:B------:R-:W-:Y:S02]  /*12c60*/  FMUL.FTZ R163, R153, c[0x0][0x1e0] ;  /* 0x0000780099a37a20 */ /* 0x000fe40000410000 */
        /* <DEDUP_REMOVED lines=50> */
[----:B------:R-:W-:Y:S02]  /*12f90*/  MOV R156, 0x12fb0 ;  /* 0x00012fb0009c7802 */ /* 0x000fe40000000f00 */
[----:B------:R-:W-:Y:S05]  /*12fa0*/  CALL.REL.NOINC `($__internal_61_$__cuda_sm70_shflsync_bfly_p) ;  /* 0x000001a000007944 */ /* 0x000fea0003c00000 */
[----:B01----:R-:W-:Y:S01]  /*12fb0*/  FADD.FTZ R159, R159, R153 ;  /* 0x000000999f9f7221 */ /* 0x003fe20000010000 */
[----:B------:R-:W-:Y:S01]  /*12fc0*/  MOV R156, 0x13010 ;  /* 0x00013010009c7802 */ /* 0x000fe20000000f00 */
[----:B------:R-:W-:Y:S02]  /*12fd0*/  IMAD.MOV.U32 R155, RZ, RZ, 0x2 ;  /* 0x00000002ff9b7424 */ /* 0x000fe400078e00ff */
[----:B------:R-:W-:Y:S02]  /*12fe0*/  IMAD.MOV.U32 R158, RZ, RZ, 0x1f ;  /* 0x0000001fff9e7424 */ /* 0x000fe400078e00ff */
[----:B------:R-:W-:Y:S02]  /*12ff0*/  IMAD.MOV.U32 R153, RZ, RZ, -0x1 ;  /* 0xffffffffff997424 */ /* 0x000fe400078e00ff */
[----:B------:R-:W-:Y:S05]  /*13000*/  CALL.REL.NOINC `($__internal_61_$__cuda_sm70_shflsync_bfly_p) ;  /* 0x0000014000007944 */ /* 0x000fea0003c00000 */
[----:B0-----:R-:W-:Y:S01]  /*13010*/  HFMA2.MMA R155, -RZ, RZ, 0, 2.384185791015625e-07 ;  /* 0x00000004ff9b7435 */ /* 0x001fe200000001ff */
[----:B-1----:R-:W-:Y:S01]  /*13020*/  FADD.FTZ R159, R159, R153 ;  /* 0x000000999f9f7221 */ /* 0x002fe20000010000 */
[----:B------:R-:W-:Y:S01]  /*13030*/  MOV R156, 0x13070 ;  /* 0x00013070009c7802 */ /* 0x000fe20000000f00 */
[----:B------:R-:W-:-:S02]  /*13040*/  IMAD.MOV.U32 R158, RZ, RZ, 0x1f ;  /* 0x0000001fff9e7424 */ /* 0x000fc400078e00ff */
[----:B------:R-:W-:Y:S02]  /*13050*/  IMAD.MOV.U32 R153, RZ, RZ, -0x1 ;  /* 0xffffffffff997424 */ /* 0x000fe400078e00ff */
[----:B------:R-:W-:Y:S05]  /*13060*/  CALL.REL.NOINC `($__internal_61_$__cuda_sm70_shflsync_bfly_p) ;  /* 0x000000e000007944 */ /* 0x000fea0003c00000 */
[----:B01----:R-:W-:Y:S01]  /*13070*/  FADD.FTZ R159, R159, R153 ;  /* 0x000000999f9f7221 */ /* 0x003fe20000010000 */
[----:B------:R-:W-:Y:S01]  /*13080*/  MOV R158, 0x1f ;  /* 0x0000001f009e7802 */ /* 0x000fe20000000f00 */
[----:B------:R-:W-:Y:S01]  /*13090*/  IMAD.MOV.U32 R155, RZ, RZ, 0x8 ;  /* 0x00000008ff9b7424 */ /* 0x000fe200078e00ff */
[----:B------:R-:W-:Y:S01]  /*130a0*/  MOV R156, 0x130d0 ;  /* 0x000130d0009c7802 */ /* 0x000fe20000000f00 */
[----:B------:R-:W-:Y:S02]  /*130b0*/  IMAD.MOV.U32 R153, RZ, RZ, -0x1 ;  /* 0xffffffffff997424 */ /* 0x000fe400078e00ff */
[----:B------:R-:W-:Y:S05]  /*130c0*/  CALL.REL.NOINC `($__internal_61_$__cuda_sm70_shflsync_bfly_p) ;  /* 0x0000008000007944 */ /* 0x000fea0003c00000 */
[----:B01----:R-:W-:Y:S01]  /*130d0*/  FADD.FTZ R159, R159, R153 ;  /* 0x000000999f9f7221 */ /* 0x003fe20000010000 */
[----:B------:R-:W-:Y:S01]  /*130e0*/  MOV R153, 0xffffffff ;  /* 0xffffffff00997802 */ /* 0x000fe20000000f00 */
[----:B------:R-:W-:Y:S01]  /*130f0*/  IMAD.MOV.U32 R155, RZ, RZ, 0x10 ;  /* 0x00000010ff9b7424 */ /* 0x000fe200078e00ff */
[----:B------:R-:W-:Y:S01]  /*13100*/  MOV R156, 0x13130 ;  /* 0x00013130009c7802 */ /* 0x000fe20000000f00 */
[----:B------:R-:W-:Y:S02]  /*13110*/  IMAD.MOV.U32 R158, RZ, RZ, 0x1f ;  /* 0x0000001fff9e7424 */ /* 0x000fe400078e00ff */
[----:B------:R-:W-:Y:S05]  /*13120*/  CALL.REL.NOINC `($__internal_61_$__cuda_sm70_shflsync_bfly_p) ;  /* 0x0000002000007944 */ /* 0x000fea0003c00000 */
[----:B-1----:R-:W-:Y:S01]  /*13130*/  IMAD.MOV.U32 R160, RZ, RZ, R153 ;  /* 0x000000ffffa07224 */ /* 0x002fe200078e0099 */
[----:B0-----:R-:W-:Y:S05]  /*13140*/  BRA `(.L_x_14915) ;  /* 0xffffef0000007947 */ /* 0x001fea000383ffff */
        .weak           $__internal_61_$__cuda_sm70_shflsync_bfly_p
        .type           $__internal_61_$__cuda_sm70_shflsync_bfly_p,@function
        .size           $__internal_61_$__cuda_sm70_shflsync_bfly_p,(.L_x_20077 - $__internal_61_$__cuda_sm70_shflsync_bfly_p)
$__internal_61_$__cuda_sm70_shflsync_bfly_p:
[----:B------:R-:W-:Y:S01]  /*13150*/  IMAD.MOV.U32 R157, RZ, RZ, 0x0 ;  /* 0x00000000ff9d7424 */ /* 0x000fe200078e00ff */
[----:B------:R-:W-:Y:S04]  /*13160*/  WARPSYNC R153 ;  /* 0x0000009900007348 */ /* 0x000fe80003800000 */
[----:B------:R0:W1:Y:S01]  /*13170*/  SHFL.BFLY PT, R153, R159, R155, R158 ;  /* 0x0c00009b9f997389 */ /* 0x00006200000e009e */
[----:B------:R-:W-:Y:S05]  /*13180*/  RET.REL.NODEC R156 `(_ZN10layer_norm31ln_parallel_residual_fwd_kernelINS_13Kernel_traitsIf6__halffS2_fjLj768ELj1ELj4ELj1ELj16ENS_18Kernel_traits_baseILj768EfS2_fS2_fjLj128EEEEELb1ELb0ELb1EEEvNS_9FwdParamsE) ;  /* 0xfffece709c007950 */ /* 0x000fea0003c3ffff */
.L_x_14916:
        /* <DEDUP_REMOVED lines=15> */
.L_x_20077:


//--------------------- .text._ZN10layer_norm31ln_parallel_residual_fwd_kernelINS_13Kernel_traitsIf6__halffS2_fjLj768ELj1ELj4ELj1ELj16ENS_18Kernel_traits_baseILj768EfS2_fS2_fjLj128EEEEELb1ELb1ELb0EEEvNS_9FwdParamsE --------------------------
	.section	.text._ZN10layer_norm31ln_parallel_residual_fwd_kernelINS_13Kernel_traitsIf6__halffS2_fjLj768ELj1ELj4ELj1ELj16ENS_18Kernel_traits_baseILj768EfS2_fS2_fjLj128EEEEELb1ELb1ELb0EEEvNS_9FwdParamsE,"ax",@progbits
	.sectioninfo	@"SHI_REGISTERS=125"
	.align	128
        .global         _ZN10layer_norm31ln_parallel_residual_fwd_kernelINS_13Kernel_traitsIf6__halffS2_fjLj768ELj1ELj4ELj1ELj16ENS_18Kernel_traits_baseILj768EfS2_fS2_fjLj128EEEEELb1ELb1ELb0EEEvNS_9FwdParamsE
        .type           _ZN10layer_norm31ln_parallel_residual_fwd_kernelINS_13Kernel_traitsIf6__halffS2_fjLj768ELj1ELj4ELj1ELj16ENS_18Kernel_traits_baseILj768EfS2_fS2_fjLj128EEEEELb1ELb1ELb0EEEvNS_9FwdParamsE,@function
        .size           _ZN10layer_norm31ln_parallel_residual_fwd_kernelINS_13Kernel_traitsIf6__halffS2_fjLj768ELj1ELj4ELj1ELj16ENS_18Kernel_traits_baseILj768EfS2_fS2_fjLj128EEEEELb1ELb1ELb0EEEvNS_9FwdParamsE,(.L_x_20078 - _ZN10layer_norm31ln_parallel_residual_fwd_kernelINS_13Kernel_traitsIf6__halffS2_fjLj768ELj1ELj4ELj1ELj16ENS_18Kernel_traits_baseILj768EfS2_fS2_fjLj128EEEEELb1ELb1ELb0EEEvNS_9FwdParamsE)
        .other          _ZN10layer_norm31ln_parallel_residual_fwd_kernelINS_13Kernel_traitsIf6__halffS2_fjLj768ELj1ELj4ELj1ELj16ENS_18Kernel_traits_baseILj768EfS2_fS2_fjLj128EEEEELb1ELb1ELb0EEEvNS_9FwdParamsE,@"STO_CUDA_ENTRY STV_DEFAULT"
_ZN10layer_norm31ln_parallel_residual_fwd_kernelINS_13Kernel_traitsIf6__halffS2_fjLj768ELj1ELj4ELj1ELj16ENS_18Kernel_traits_baseILj768EfS2_fS2_fjLj128EEEEELb1ELb1ELb0EEEvNS_9FwdParamsE:
.text._ZN10layer_norm31ln_parallel_residual_fwd_kernelINS_13Kernel_traitsIf6__halffS2_fjLj768ELj1ELj4ELj1ELj16ENS_18Kernel_traits_baseILj768EfS2_fS2_fjLj128EEEEELb1ELb1ELb0EEEvNS_9FwdParamsE:
        /* <DEDUP_REMOVED lines=21> */
[----:B------:R-:W-:Y:S02]  /*0150*/  SHF.R.U32.HI R0, RZ, 0x2, R9 ;  /* 0x00000002ff007819 */ /* 0x000fe40000011609 */
[----:B------:R-:W-:Y:S01]  /*0160*/  MOV R9, c[0x0][0x168] ;  /* 0x00005a0000097a02 */ /* 0x000fe20000000f00 */
        /* <DEDUP_REMOVED lines=80> */
.L_x_14918:
[----:B------:R-:W-:Y:S05]  /*0670*/  BSYNC B0 ;  /* 0x0000000000007941 */ /* 0x000fea0003800000 */
.L_x_14917:
        /* <DEDUP_REMOVED lines=17> */
.L_x_14920:
[----:B------:R-:W-:Y:S05]  /*0790*/  BSYNC B0 ;  /* 0x0000000000007941 */ /* 0x000fea0003800000 */
.L_x_14919:
        /* <DEDUP_REMOVED lines=16> */
.L_x_14922:
[----:B------:R-:W-:Y:S05]  /*08a0*/  BSYNC B0 ;  /* 0x0000000000007941 */ /* 0x000fea0003800000 */
.L_x_14921:
        /* <DEDUP_REMOVED lines=15> */
.L_x_15325:
        /* <DEDUP_REMOVED lines=37> */
.L_x_14927:
[----:B0-----:R-:W-:Y:S02]  /*0bf0*/  IMAD.MOV.U32 R112, RZ, RZ, R8 ;  /* 0x000000ffff707224 */ /* 0x001fe400078e0008 */
.L_x_14928:
[----:B------:R-:W-:Y:S05]  /*0c00*/  BSYNC B2 ;  /* 0x0000000000027941 */ /* 0x000fea0003800000 */
.L_x_14926:
        /* <DEDUP_REMOVED lines=16> */
.L_x_14932:
[----:B------:R-:W-:Y:S05]  /*0d10*/  BSYNC B3 ;  /* 0x0000000000037941 */ /* 0x000fea0003800000 */
.L_x_14931:
        /* <DEDUP_REMOVED lines=44> */
.L_x_14930:
[----:B------:R-:W-:Y:S05]  /*0fe0*/  BSYNC B2 ;  /* 0x0000000000027941 */ /* 0x000fea0003800000 */
.L_x_14929:
        /* <DEDUP_REMOVED lines=16> */
.L_x_14933:
        /* <DEDUP_REMOVED lines=12> */
.L_x_14936:
[----:B------:R-:W-:Y:S02]  /*11b0*/  IMAD.MOV.U32 R73, RZ, RZ, R8 ;  /* 0x000000ffff497224 */ /* 0x000fe400078e0008 */
.L_x_14937:
[----:B------:R-:W-:Y:S05]  /*11c0*/  BSYNC B2 ;  /* 0x0000000000027941 */ /* 0x000fea0003800000 */
.L_x_14935:
        /* <DEDUP_REMOVED lines=16> */
.L_x_14941:
[----:B------:R-:W-:Y:S05]  /*12d0*/  BSYNC B3 ;  /* 0x0000000000037941 */ /* 0x000fea0003800000 */
.L_x_14940:
        /* <DEDUP_REMOVED lines=44> */
.L_x_14939:
[----:B------:R-:W-:Y:S05]  /*15a0*/  BSYNC B2 ;  /* 0x0000000000027941 */ /* 0x000fea0003800000 */
.L_x_14938:
        /* <DEDUP_REMOVED lines=9> */
.L_x_14934:
        /* <DEDUP_REMOVED lines=12> */
.L_x_14943:
[----:B------:R-:W-:Y:S02]  /*1700*/  IMAD.MOV.U32 R114, RZ, RZ, R8 ;  /* 0x000000ffff727224 */ /* 0x000fe400078e0008 */
.L_x_14944:
[----:B------:R-:W-:Y:S05]  /*1710*/  BSYNC B2 ;  /* 0x0000000000027941 */ /* 0x000fea0003800000 */
.L_x_14942:
        /* <DEDUP_REMOVED lines=16> */
.L_x_14948:
[----:B------:R-:W-:Y:S05]  /*1820*/  BSYNC B3 ;  /* 0x0000000000037941 */ /* 0x000fea0003800000 */
.L_x_14947:
        /* <DEDUP_REMOVED lines=44> */
.L_x_14946:
[----:B------:R-:W-:Y:S05]  /*1af0*/  BSYNC B2 ;  /* 0x0000000000027941 */ /* 0x000fea0003800000 */
.L_x_14945:
        /* <DEDUP_REMOVED lines=13> */
.L_x_14949:
        /* <DEDUP_REMOVED lines=12> */
.L_x_14952:
[----:B------:R-:W-:Y:S02]  /*1c90*/  IMAD.MOV.U32 R76, RZ, RZ, R8 ;  /* 0x000000ffff4c7224 */ /* 0x000fe400078e0008 */
.L_x_14953:
[----:B------:R-:W-:Y:S05]  /*1ca0*/  BSYNC B2 ;  /* 0x0000000000027941 */ /* 0x000fea0003800000 */
.L_x_14951:
        /* <DEDUP_REMOVED lines=16> */
.L_x_14957:
[----:B------:R-:W-:Y:S05]  /*1db0*/  BSYNC B3 ;  /* 0x0000000000037941 */ /* 0x000fea0003800000 */
.L_x_14956:
        /* <DEDUP_REMOVED lines=44> */
.L_x_14955:
[----:B------:R-:W-:Y:S05]  /*2080*/  BSYNC B2 ;  /* 0x0000000000027941 */ /* 0x000fea0003800000 */
.L_x_14954:
        /* <DEDUP_REMOVED lines=9> */
.L_x_14950:
        /* <DEDUP_REMOVED lines=12> */
.L_x_14959:
[----:B------:R-:W-:Y:S02]  /*21e0*/  MOV R76, R8 ;  /* 0x00000008004c7202 */ /* 0x000fe40000000f00 */
.L_x_14960:
[----:B------:R-:W-:Y:S05]  /*21f0*/  BSYNC B2 ;  /* 0x0000000000027941 */ /* 0x000fea0003800000 */
.L_x_14958:
        /* <DEDUP_REMOVED lines=16> */
.L_x_14964:
[----:B------:R-:W-:Y:S05]  /*2300*/  BSYNC B3 ;  /* 0x0000000000037941 */ /* 0x000fea0003800000 */
.L_x_14963:
        /* <DEDUP_REMOVED lines=44> */
.L_x_14962:
[----:B------:R-:W-:Y:S05]  /*25d0*/  BSYNC B2 ;  /* 0x0000000000027941 */ /* 0x000fea0003800000 */
.L_x_14961:
        /* <DEDUP_REMOVED lines=13> */
.L_x_14965:
        /* <DEDUP_REMOVED lines=12> */
.L_x_14968:
[----:B------:R-:W-:Y:S02]  /*2770*/  IMAD.MOV.U32 R75, RZ, RZ, R8 ;  /* 0x000000ffff4b7224 */ /* 0x000fe400078e0008 */
.L_x_14969:
[----:B------:R-:W-:Y:S05]  /*2780*/  BSYNC B2 ;  /* 0x0000000000027941 */ /* 0x000fea0003800000 */
.L_x_14967:
        /* <DEDUP_REMOVED lines=16> */
.L_x_14973:
[----:B------:R-:W-:Y:S05]  /*2890*/  BSYNC B3 ;  /* 0x0000000000037941 */ /* 0x000fea0003800000 */
.L_x_14972:
        /* <DEDUP_REMOVED lines=44> */
.L_x_14971:
[----:B------:R-:W-:Y:S05]  /*2b60*/  BSYNC B2 ;  /* 0x0000000000027941 */ /* 0x000fea0003800000 */
.L_x_14970:
        /* <DEDUP_REMOVED lines=9> */
.L_x_14966:
        /* <DEDUP_REMOVED lines=12> */
.L_x_14975:
[----:B------:R-:W-:Y:S02]  /*2cc0*/  IMAD.MOV.U32 R76, RZ, RZ, R8 ;  /* 0x000000ffff4c7224 */ /* 0x000fe400078e0008 */
.L_x_14976:
[----:B------:R-:W-:Y:S05]  /*2cd0*/  BSYNC B2 ;  /* 0x0000000000027941 */ /* 0x000fea0003800000 */
.L_x_14974:
        /* <DEDUP_REMOVED lines=16> */
.L_x_14980:
[----:B------:R-:W-:Y:S05]  /*2de0*/  BSYNC B3 ;  /* 0x0000000000037941 */ /* 0x000fea0003800000 */
.L_x_14979:
        /* <DEDUP_REMOVED lines=44> */
.L_x_14978:
[----:B------:R-:W-:Y:S05]  /*30b0*/  BSYNC B2 ;  /* 0x0000000000027941 */ /* 0x000fea0003800000 */
.L_x_14977:
        /* <DEDUP_REMOVED lines=13> */
.L_x_14981:
        /* <DEDUP_REMOVED lines=12> */
.L_x_14984:
[----:B------:R-:W-:Y:S02]  /*3250*/  IMAD.MOV.U32 R114, RZ, RZ, R8 ;  /* 0x000000ffff727224 */ /* 0x000fe400078e0008 */
.L_x_14985:
[----:B------:R-:W-:Y:S05]  /*3260*/  BSYNC B2 ;  /* 0x0000000000027941 */ /* 0x000fea0003800000 */
.L_x_14983:
        /* <DEDUP_REMOVED lines=16> */
.L_x_14989:
[----:B------:R-:W-:Y:S05]  /*3370*/  BSYNC B3 ;  /* 0x0000000000037941 */ /* 0x000fea0003800000 */
.L_x_14988:
        /* <DEDUP_REMOVED lines=44> */
.L_x_14987:
[----:B------:R-:W-:Y:S05]  /*3640*/  BSYNC B2 ;  /* 0x0000000000027941 */ /* 0x000fea0003800000 */
.L_x_14986:
        /* <DEDUP_REMOVED lines=9> */
.L_x_14982:
        /* <DEDUP_REMOVED lines=12> */
.L_x_14991:
[----:B------:R-:W-:Y:S02]  /*37a0*/  IMAD.MOV.U32 R114, RZ, RZ, R8 ;  /* 0x000000ffff727224 */ /* 0x000fe400078e0008 */
.L_x_14992:
[----:B------:R-:W-:Y:S05]  /*37b0*/  BSYNC B2 ;  /* 0x0000000000027941 */ /* 0x000fea0003800000 */
.L_x_14990:
        /* <DEDUP_REMOVED lines=16> */
.L_x_14996:
[----:B------:R-:W-:Y:S05]  /*38c0*/  BSYNC B3 ;  /* 0x0000000000037941 */ /* 0x000fea0003800000 */
.L_x_14995:
        /* <DEDUP_REMOVED lines=44> */
.L_x_14994:
[----:B------:R-:W-:Y:S05]  /*3b90*/  BSYNC B2 ;  /* 0x0000000000027941 */ /* 0x000fea0003800000 */
.L_x_14993:
        /* <DEDUP_REMOVED lines=12> */
.L_x_14997:
        /* <DEDUP_REMOVED lines=12> */
.L_x_15000:
[----:B------:R-:W-:Y:S02]  /*3d20*/  MOV R77, R8 ;  /* 0x00000008004d7202 */ /* 0x000fe40000000f00 */
.L_x_15001:
[----:B------:R-:W-:Y:S05]  /*3d30*/  BSYNC B2 ;  /* 0x0000000000027941 */ /* 0x000fea0003800000 */
.L_x_14999:
        /* <DEDUP_REMOVED lines=16> */
.L_x_15005:
[----:B------:R-:W-:Y:S05]  /*3e40*/  BSYNC B3 ;  /* 0x0000000000037941 */ /* 0x000fea0003800000 */
.L_x_15004:
        /* <DEDUP_REMOVED lines=44> */
.L_x_15003:
[----:B------:R-:W-:Y:S05]  /*4110*/  BSYNC B2 ;  /* 0x0000000000027941 */ /* 0x000fea0003800000 */
.L_x_15002:
        /* <DEDUP_REMOVED lines=9> */
.L_x_14998:
        /* <DEDUP_REMOVED lines=12> */
.L_x_15007:
[----:B------:R-:W-:Y:S02]  /*4270*/  IMAD.MOV.U32 R121, RZ, RZ, R8 ;  /* 0x000000ffff797224 */ /* 0x000fe400078e0008 */
.L_x_15008:
[----:B------:R-:W-:Y:S05]  /*4280*/  BSYNC B2 ;  /* 0x0000000000027941 */ /* 0x000fea0003800000 */
.L_x_15006:
        /* <DEDUP_REMOVED lines=16> */
.L_x_15012:
[----:B------:R-:W-:Y:S05]  /*4390*/  BSYNC B3 ;  /* 0x0000000000037941 */ /* 0x000fea0003800000 */
.L_x_15011:
        /* <DEDUP_REMOVED lines=44> */
.L_x_15010:
[----:B------:R-:W-:Y:S05]  /*4660*/  BSYNC B2 ;  /* 0x0000000000027941 */ /* 0x000fea0003800000 */
.L_x_15009:
        /* <DEDUP_REMOVED lines=12> */
.L_x_15013:
        /* <DEDUP_REMOVED lines=12> */
.L_x_15016:
[----:B------:R-:W-:Y:S02]  /*47f0*/  IMAD.MOV.U32 R78, RZ, RZ, R8 ;  /* 0x000000ffff4e7224 */ /* 0x000fe400078e0008 */
.L_x_15017:
[----:B------:R-:W-:Y:S05]  /*4800*/  BSYNC B2 ;  /* 0x0000000000027941 */ /* 0x000fea0003800000 */
.L_x_15015:
        /* <DEDUP_REMOVED lines=16> */
.L_x_15021:
[----:B------:R-:W-:Y:S05]  /*4910*/  BSYNC B3 ;  /* 0x0000000000037941 */ /* 0x000fea0003800000 */
.L_x_15020:
        /* <DEDUP_REMOVED lines=44> */
.L_x_15019:
[----:B------:R-:W-:Y:S05]  /*4be0*/  BSYNC B2 ;  /* 0x0000000000027941 */ /* 0x000fea0003800000 */
.L_x_15018:
        /* <DEDUP_REMOVED lines=9> */
.L_x_15014:
        /* <DEDUP_REMOVED lines=12> */
.L_x_15023:
[----:B------:R-:W-:Y:S02]  /*4d40*/  IMAD.MOV.U32 R121, RZ, RZ, R8 ;  /* 0x000000ffff797224 */ /* 0x000fe400078e0008 */
.L_x_15024:
[----:B------:R-:W-:Y:S05]  /*4d50*/  BSYNC B2 ;  /* 0x0000000000027941 */ /* 0x000fea0003800000 */
.L_x_15022:
        /* <DEDUP_REMOVED lines=16> */
.L_x_15028:
[----:B------:R-:W-:Y:S05]  /*4e60*/  BSYNC B3 ;  /* 0x0000000000037941 */ /* 0x000fea0003800000 */
.L_x_15027:
        /* <DEDUP_REMOVED lines=44> */
.L_x_15026:
[----:B------:R-:W-:Y:S05]  /*5130*/  BSYNC B2 ;  /* 0x0000000000027941 */ /* 0x000fea0003800000 */
.L_x_15025:
        /* <DEDUP_REMOVED lines=12> */
.L_x_15029:
        /* <DEDUP_REMOVED lines=12> */
.L_x_15032:
[----:B------:R-:W-:Y:S02]  /*52c0*/  IMAD.MOV.U32 R121, RZ, RZ, R8 ;  /* 0x000000ffff797224 */ /* 0x000fe400078e0008 */
.L_x_15033:
[----:B------:R-:W-:Y:S05]  /*52d0*/  BSYNC B2 ;  /* 0x0000000000027941 */ /* 0x000fea0003800000 */
.L_x_15031:
        /* <DEDUP_REMOVED lines=16> */
.L_x_15037:
[----:B------:R-:W-:Y:S05]  /*53e0*/  BSYNC B3 ;  /* 0x0000000000037941 */ /* 0x000fea0003800000 */
.L_x_15036:
        /* <DEDUP_REMOVED lines=44> */
.L_x_15035:
[----:B------:R-:W-:Y:S05]  /*56b0*/  BSYNC B2 ;  /* 0x0000000000027941 */ /* 0x000fea0003800000 */
.L_x_15034:
        /* <DEDUP_REMOVED lines=9> */
.L_x_15030:
        /* <DEDUP_REMOVED lines=12> */
.L_x_15039:
[----:B------:R-:W-:Y:S02]  /*5810*/  IMAD.MOV.U32 R121, RZ, RZ, R8 ;  /* 0x000000ffff797224 */ /* 0x000fe400078e0008 */
.L_x_15040:
[----:B------:R-:W-:Y:S05]  /*5820*/  BSYNC B2 ;  /* 0x0000000000027941 */ /* 0x000fea0003800000 */
.L_x_15038:
        /* <DEDUP_REMOVED lines=16> */
.L_x_15044:
[----:B------:R-:W-:Y:S05]  /*5930*/  BSYNC B3 ;  /* 0x0000000000037941 */ /* 0x000fea0003800000 */
.L_x_15043:
        /* <DEDUP_REMOVED lines=44> */
.L_x_15042:
[----:B------:R-:W-:Y:S05]  /*5c00*/  BSYNC B2 ;  /* 0x0000000000027941 */ /* 0x000fea0003800000 */
.L_x_15041:
        /* <DEDUP_REMOVED lines=12> */
.L_x_15045:
        /* <DEDUP_REMOVED lines=12> */
.L_x_15048:
[----:B------:R-:W-:Y:S02]  /*5d90*/  IMAD.MOV.U32 R121, RZ, RZ, R8 ;  /* 0x000000ffff797224 */ /* 0x000fe400078e0008 */
.L_x_15049:
[----:B------:R-:W-:Y:S05]  /*5da0*/  BSYNC B2 ;  /* 0x0000000000027941 */ /* 0x000fea0003800000 */
.L_x_15047:
        /* <DEDUP_REMOVED lines=16> */
.L_x_15053:
[----:B------:R-:W-:Y:S05]  /*5eb0*/  BSYNC B3 ;  /* 0x0000000000037941 */ /* 0x000fea0003800000 */
.L_x_15052:
        /* <DEDUP_REMOVED lines=44> */
.L_x_15051:
[----:B------:R-:W-:Y:S05]  /*6180*/  BSYNC B2 ;  /* 0x0000000000027941 */ /* 0x000fea0003800000 */
.L_x_15050:
        /* <DEDUP_REMOVED lines=9> */
.L_x_15046:
        /* <DEDUP_REMOVED lines=51> */
.L_x_15054:
[----:B------:R-:W-:Y:S02]  /*6550*/  IADD3 R99, R9, 0x20, RZ ;  /* 0x0000002009637810 */ /* 0x000fe40007ffe0ff */
.L_x_14925:
[----:B------:R-:W-:Y:S05]  /*6560*/  BSYNC B1 ;  /* 0x0000000000017941 */ /* 0x000fea0003800000 */
.L_x_14924:
        /* <DEDUP_REMOVED lines=30> */
.L_x_15058:
[----:B-1----:R-:W-:Y:S02]  /*6750*/  IMAD.MOV.U32 R112, RZ, RZ, R8 ;  /* 0x000000ffff707224 */ /* 0x002fe400078e0008 */
.L_x_15059:
[----:B------:R-:W-:Y:S05]  /*6760*/  BSYNC B2 ;  /* 0x0000000000027941 */ /* 0x000fea0003800000 */
.L_x_15057:
        /* <DEDUP_REMOVED lines=16> */
.L_x_15063:
[----:B------:R-:W-:Y:S05]  /*6870*/  BSYNC B3 ;  /* 0x0000000000037941 */ /* 0x000fea0003800000 */
.L_x_15062:
        /* <DEDUP_REMOVED lines=44> */
.L_x_15061:
[----:B------:R-:W-:Y:S05]  /*6b40*/  BSYNC B2 ;  /* 0x0000000000027941 */ /* 0x000fea0003800000 */
.L_x_15060:
        /* <DEDUP_REMOVED lines=16> */
.L_x_15064:
        /* <DEDUP_REMOVED lines=12> */
.L_x_15067:
[----:B------:R-:W-:Y:S02]  /*6d10*/  IMAD.MOV.U32 R81, RZ, RZ, R8 ;  /* 0x000000ffff517224 */ /* 0x000fe400078e0008 */
.L_x_15068:
[----:B------:R-:W-:Y:S05]  /*6d20*/  BSYNC B2 ;  /* 0x0000000000027941 */ /* 0x000fea0003800000 */
.L_x_15066:
        /* <DEDUP_REMOVED lines=16> */
.L_x_15072:
[----:B------:R-:W-:Y:S05]  /*6e30*/  BSYNC B3 ;  /* 0x0000000000037941 */ /* 0x000fea0003800000 */
.L_x_15071:
        /* <DEDUP_REMOVED lines=44> */
.L_x_15070:
[----:B------:R-:W-:Y:S05]  /*7100*/  BSYNC B2 ;  /* 0x0000000000027941 */ /* 0x000fea0003800000 */
.L_x_15069:
        /* <DEDUP_REMOVED lines=9> */
.L_x_15065:
        /* <DEDUP_REMOVED lines=12> */
.L_x_15074:
[----:B------:R-:W-:Y:S02]  /*7260*/  IMAD.MOV.U32 R114, RZ, RZ, R8 ;  /* 0x000000ffff727224 */ /* 0x000fe400078e0008 */
.L_x_15075:
[----:B------:R-:W-:Y:S05]  /*7270*/  BSYNC B2 ;  /* 0x0000000000027941 */ /* 0x000fea0003800000 */
.L_x_15073:
        /* <DEDUP_REMOVED lines=16> */
.L_x_15079:
[----:B------:R-:W-:Y:S05]  /*7380*/  BSYNC B3 ;  /* 0x0000000000037941 */ /* 0x000fea0003800000 */
.L_x_15078:
        /* <DEDUP_REMOVED lines=44> */
.L_x_15077:
[----:B------:R-:W-:Y:S05]  /*7650*/  BSYNC B2 ;  /* 0x0000000000027941 */ /* 0x000fea0003800000 */
.L_x_15076:
        /* <DEDUP_REMOVED lines=13> */
.L_x_15080:
        /* <DEDUP_REMOVED lines=12> */
.L_x_15083:
[----:B------:R-:W-:Y:S02]  /*77f0*/  IMAD.MOV.U32 R84, RZ, RZ, R8 ;  /* 0x000000ffff547224 */ /* 0x000fe400078e0008 */
.L_x_15084:
[----:B------:R-:W-:Y:S05]  /*7800*/  BSYNC B2 ;  /* 0x0000000000027941 */ /* 0x000fea0003800000 */
.L_x_15082:
        /* <DEDUP_REMOVED lines=16> */
.L_x_15088:
[----:B------:R-:W-:Y:S05]  /*7910*/  BSYNC B3 ;  /* 0x0000000000037941 */ /* 0x000fea0003800000 */
.L_x_15087:
        /* <DEDUP_REMOVED lines=44> */
.L_x_15086:
[----:B------:R-:W-:Y:S05]  /*7be0*/  BSYNC B2 ;  /* 0x0000000000027941 */ /* 0x000fea0003800000 */
.L_x_15085:
        /* <DEDUP_REMOVED lines=9> */
.L_x_15081:
        /* <DEDUP_REMOVED lines=12> */
.L_x_15090:
[----:B------:R-:W-:Y:S02]  /*7d40*/  IMAD.MOV.U32 R84, RZ, RZ, R8 ;  /* 0x000000ffff547224 */ /* 0x000fe400078e0008 */
.L_x_15091:
[----:B------:R-:W-:Y:S05]  /*7d50*/  BSYNC B2 ;  /* 0x0000000000027941 */ /* 0x000fea0003800000 */
.L_x_15089:
        /* <DEDUP_REMOVED lines=16> */
.L_x_15095:
[----:B------:R-:W-:Y:S05]  /*7e60*/  BSYNC B3 ;  /* 0x0000000000037941 */ /* 0x000fea0003800000 */
.L_x_15094:
        /* <DEDUP_REMOVED lines=44> */
.L_x_15093:
[----:B------:R-:W-:Y:S05]  /*8130*/  BSYNC B2 ;  /* 0x0000000000027941 */ /* 0x000fea0003800000 */
.L_x_15092:
        /* <DEDUP_REMOVED lines=13> */
.L_x_15096:
        /* <DEDUP_REMOVED lines=12> */
.L_x_15099:
[----:B------:R-:W-:Y:S02]  /*82d0*/  IMAD.MOV.U32 R83, RZ, RZ, R8 ;  /* 0x000000ffff537224 */ /* 0x000fe400078e0008 */
.L_x_15100:
[----:B------:R-:W-:Y:S05]  /*82e0*/  BSYNC B2 ;  /* 0x0000000000027941 */ /* 0x000fea0003800000 */
.L_x_15098:
        /* <DEDUP_REMOVED lines=16> */
.L_x_15104:
[----:B------:R-:W-:Y:S05]  /*83f0*/  BSYNC B3 ;  /* 0x0000000000037941 */ /* 0x000fea0003800000 */
.L_x_15103:
        /* <DEDUP_REMOVED lines=44> */
.L_x_15102:
[----:B------:R-:W-:Y:S05]  /*86c0*/  BSYNC B2 ;  /* 0x0000000000027941 */ /* 0x000fea0003800000 */
.L_x_15101:
        /* <DEDUP_REMOVED lines=9> */
.L_x_15097:
        /* <DEDUP_REMOVED lines=12> */
.L_x_15106:
[----:B------:R-:W-:Y:S02]  /*8820*/  IMAD.MOV.U32 R84, RZ, RZ, R8 ;  /* 0x000000ffff547224 */ /* 0x000fe400078e0008 */
.L_x_15107:
[----:B------:R-:W-:Y:S05]  /*8830*/  BSYNC B2 ;  /* 0x0000000000027941 */ /* 0x000fea0003800000 */
.L_x_15105:
        /* <DEDUP_REMOVED lines=16> */
.L_x_15111:
[----:B------:R-:W-:Y:S05]  /*8940*/  BSYNC B3 ;  /* 0x0000000000037941 */ /* 0x000fea0003800000 */
.L_x_15110:
        /* <DEDUP_REMOVED lines=44> */
.L_x_15109:
[----:B------:R-:W-:Y:S05]  /*8c10*/  BSYNC B2 ;  /* 0x0000000000027941 */ /* 0x000fea0003800000 */
.L_x_15108:
        /* <DEDUP_REMOVED lines=13> */
.L_x_15112:
        /* <DEDUP_REMOVED lines=12> */
.L_x_15115:
[----:B------:R-:W-:Y:S02]  /*8db0*/  IMAD.MOV.U32 R114, RZ, RZ, R8 ;  /* 0x000000ffff727224 */ /* 0x000fe400078e0008 */
.L_x_15116:
[----:B------:R-:W-:Y:S05]  /*8dc0*/  BSYNC B2 ;  /* 0x0000000000027941 */ /* 0x000fea0003800000 */
.L_x_15114:
        /* <DEDUP_REMOVED lines=16> */
.L_x_15120:
[----:B------:R-:W-:Y:S05]  /*8ed0*/  BSYNC B3 ;  /* 0x0000000000037941 */ /* 0x000fea0003800000 */
.L_x_15119:
        /* <DEDUP_REMOVED lines=44> */
.L_x_15118:
[----:B------:R-:W-:Y:S05]  /*91a0*/  BSYNC B2 ;  /* 0x0000000000027941 */ /* 0x000fea0003800000 */
.L_x_15117:
        /* <DEDUP_REMOVED lines=9> */
.L_x_15113:
        /* <DEDUP_REMOVED lines=12> */
.L_x_15122:
[----:B------:R-:W-:Y:S02]  /*9300*/  MOV R114, R8 ;  /* 0x0000000800727202 */ /* 0x000fe40000000f00 */
.L_x_15123:
[----:B------:R-:W-:Y:S05]  /*9310*/  BSYNC B2 ;  /* 0x0000000000027941 */ /* 0x000fea0003800000 */
.L_x_15121:
        /* <DEDUP_REMOVED lines=16> */
.L_x_15127:
[----:B------:R-:W-:Y:S05]  /*9420*/  BSYNC B3 ;  /* 0x0000000000037941 */ /* 0x000fea0003800000 */
.L_x_15126:
        /* <DEDUP_REMOVED lines=44> */
.L_x_15125:
[----:B------:R-:W-:Y:S05]  /*96f0*/  BSYNC B2 ;  /* 0x0000000000027941 */ /* 0x000fea0003800000 */
.L_x_15124:
        /* <DEDUP_REMOVED lines=12> */
.L_x_15128:
        /* <DEDUP_REMOVED lines=12> */
.L_x_15131:
[----:B------:R-:W-:Y:S02]  /*9880*/  IMAD.MOV.U32 R85, RZ, RZ, R8 ;  /* 0x000000ffff557224 */ /* 0x000fe400078e0008 */
.L_x_15132:
[----:B------:R-:W-:Y:S05]  /*9890*/  BSYNC B2 ;  /* 0x0000000000027941 */ /* 0x000fea0003800000 */
.L_x_15130:
        /* <DEDUP_REMOVED lines=16> */
.L_x_15136:
[----:B------:R-:W-:Y:S05]  /*99a0*/  BSYNC B3 ;  /* 0x0000000000037941 */ /* 0x000fea0003800000 */
.L_x_15135:
        /* <DEDUP_REMOVED lines=44> */
.L_x_15134:
[----:B------:R-:W-:Y:S05]  /*9c70*/  BSYNC B2 ;  /* 0x0000000000027941 */ /* 0x000fea0003800000 */
.L_x_15133:
        /* <DEDUP_REMOVED lines=9> */
.L_x_15129:
        /* <DEDUP_REMOVED lines=12> */
.L_x_15138:
[----:B------:R-:W-:Y:S02]  /*9dd0*/  IMAD.MOV.U32 R122, RZ, RZ, R8 ;  /* 0x000000ffff7a7224 */ /* 0x000fe400078e0008 */
.L_x_15139:
[----:B------:R-:W-:Y:S05]  /*9de0*/  BSYNC B2 ;  /* 0x0000000000027941 */ /* 0x000fea0003800000 */
.L_x_15137:
        /* <DEDUP_REMOVED lines=16> */
.L_x_15143:
[----:B------:R-:W-:Y:S05]  /*9ef0*/  BSYNC B3 ;  /* 0x0000000000037941 */ /* 0x000fea0003800000 */
.L_x_15142:
        /* <DEDUP_REMOVED lines=44> */
.L_x_15141:
[----:B------:R-:W-:Y:S05]  /*a1c0*/  BSYNC B2 ;  /* 0x0000000000027941 */ /* 0x000fea0003800000 */
.L_x_15140:
        /* <DEDUP_REMOVED lines=12> */
.L_x_15144:
        /* <DEDUP_REMOVED lines=12> */
.L_x_15147:
[----:B------:R-:W-:Y:S02]  /*a350*/  IMAD.MOV.U32 R86, RZ, RZ, R8 ;  /* 0x000000ffff567224 */ /* 0x000fe400078e0008 */
.L_x_15148:
[----:B------:R-:W-:Y:S05]  /*a360*/  BSYNC B2 ;  /* 0x0000000000027941 */ /* 0x000fea0003800000 */
.L_x_15146:
        /* <DEDUP_REMOVED lines=16> */
.L_x_15152:
[----:B------:R-:W-:Y:S05]  /*a470*/  BSYNC B3 ;  /* 0x0000000000037941 */ /* 0x000fea0003800000 */
.L_x_15151:
        /* <DEDUP_REMOVED lines=44> */
.L_x_15150:
[----:B------:R-:W-:Y:S05]  /*a740*/  BSYNC B2 ;  /* 0x0000000000027941 */ /* 0x000fea0003800000 */
.L_x_15149:
        /* <DEDUP_REMOVED lines=9> */
.L_x_15145:
        /* <DEDUP_REMOVED lines=12> */
.L_x_15154:
[----:B------:R-:W-:Y:S02]  /*a8a0*/  IMAD.MOV.U32 R122, RZ, RZ, R8 ;  /* 0x000000ffff7a7224 */ /* 0x000fe400078e0008 */
.L_x_15155:
[----:B------:R-:W-:Y:S05]  /*a8b0*/  BSYNC B2 ;  /* 0x0000000000027941 */ /* 0x000fea0003800000 */
.L_x_15153:
        /* <DEDUP_REMOVED lines=16> */
.L_x_15159:
[----:B------:R-:W-:Y:S05]  /*a9c0*/  BSYNC B3 ;  /* 0x0000000000037941 */ /* 0x000fea0003800000 */
.L_x_15158:
        /* <DEDUP_REMOVED lines=44> */
.L_x_15157:
[----:B------:R-:W-:Y:S05]  /*ac90*/  BSYNC B2 ;  /* 0x0000000000027941 */ /* 0x000fea0003800000 */
.L_x_15156:
        /* <DEDUP_REMOVED lines=12> */
.L_x_15160:
        /* <DEDUP_REMOVED lines=12> */
.L_x_15163:
[----:B------:R-:W-:Y:S02]  /*ae20*/  MOV R122, R8 ;  /* 0x00000008007a7202 */ /* 0x000fe40000000f00 */
.L_x_15164:
[----:B------:R-:W-:Y:S05]  /*ae30*/  BSYNC B2 ;  /* 0x0000000000027941 */ /* 0x000fea0003800000 */
.L_x_15162:
        /* <DEDUP_REMOVED lines=16> */
.L_x_15168:
[----:B------:R-:W-:Y:S05]  /*af40*/  BSYNC B3 ;  /* 0x0000000000037941 */ /* 0x000fea0003800000 */
.L_x_15167:
        /* <DEDUP_REMOVED lines=44> */
.L_x_15166:
[----:B------:R-:W-:Y:S05]  /*b210*/  BSYNC B2 ;  /* 0x0000000000027941 */ /* 0x000fea0003800000 */
.L_x_15165:
        /* <DEDUP_REMOVED lines=9> */
.L_x_15161:
        /* <DEDUP_REMOVED lines=12> */
.L_x_15170:
[----:B------:R-:W-:Y:S02]  /*b370*/  IMAD.MOV.U32 R122, RZ, RZ, R8 ;  /* 0x000000ffff7a7224 */ /* 0x000fe400078e0008 */
.L_x_15171:
[----:B------:R-:W-:Y:S05]  /*b380*/  BSYNC B2 ;  /* 0x0000000000027941 */ /* 0x000fea0003800000 */
.L_x_15169:
        /* <DEDUP_REMOVED lines=16> */
.L_x_15175:
[----:B------:R-:W-:Y:S05]  /*b490*/  BSYNC B3 ;  /* 0x0000000000037941 */ /* 0x000fea0003800000 */
.L_x_15174:
        /* <DEDUP_REMOVED lines=44> */
.L_x_15173:
[----:B------:R-:W-:Y:S05]  /*b760*/  BSYNC B2 ;  /* 0x0000000000027941 */ /* 0x000fea0003800000 */
.L_x_15172:
        /* <DEDUP_REMOVED lines=12> */
.L_x_15176:
        /* <DEDUP_REMOVED lines=12> */
.L_x_15179:
[----:B------:R-:W-:Y:S02]  /*b8f0*/  IMAD.MOV.U32 R122, RZ, RZ, R8 ;  /* 0x000000ffff7a7224 */ /* 0x000fe400078e0008 */
.L_x_15180:
[----:B------:R-:W-:Y:S05]  /*b900*/  BSYNC B2 ;  /* 0x0000000000027941 */ /* 0x000fea0003800000 */
.L_x_15178:
        /* <DEDUP_REMOVED lines=16> */
.L_x_15184:
[----:B------:R-:W-:Y:S05]  /*ba10*/  BSYNC B3 ;  /* 0x0000000000037941 */ /* 0x000fea0003800000 */
.L_x_15183:
        /* <DEDUP_REMOVED lines=44> */
.L_x_15182:
[----:B------:R-:W-:Y:S05]  /*bce0*/  BSYNC B2 ;  /* 0x0000000000027941 */ /* 0x000fea0003800000 */
.L_x_15181:
        /* <DEDUP_REMOVED lines=9> */
.L_x_15177:
        /* <DEDUP_REMOVED lines=17> */
[C---:B------:R-:W-:Y:S01]  /*be90*/  SHF.L.U64.HI R117, R99.reuse, 0x3, RZ ;  /* 0x0000000363757819 */ /* 0x040fe200000102ff */
[----:B------:R-:W-:Y:S01]  /*bea0*/  IMAD.SHL.U32 R116, R99, 0x8, RZ ;  /* 0x0000000863747824 */ /* 0x000fe200078e00ff */
[----:B------:R-:W-:Y:S02]  /*beb0*/  LOP3.LUT R112, R112, R114, R96, 0xfe, !PT ;  /* 0x0000007270707212 */ /* 0x000fe400078efe60 */
[----:B------:R-:W-:Y:S02]  /*bec0*/  LOP3.LUT R113, R113, R115, R97, 0xfe, !PT ;  /* 0x0000007371717212 */ /* 0x000fe400078efe61 */
[----:B------:R-:W-:-:S02]  /*bed0*/  LEA R114, P0, R99, c[0x0][0x188], 0x5 ;  /* 0x0000620063727a11 */ /* 0x000fc400078028ff */
[----:B------:R-:W-:Y:S02]  /*bee0*/  SEL R97, RZ, 0x1, P1 ;  /* 0x00000001ff617807 */ /* 0x000fe40000800000 */
        /* <DEDUP_REMOVED lines=28> */
.L_x_15185:
[----:B------:R-:W-:Y:S02]  /*c0b0*/  IADD3 R99, R99, 0x20, RZ ;  /* 0x0000002063637810 */ /* 0x000fe40007ffe0ff */
.L_x_15056:
[----:B------:R-:W-:Y:S05]  /*c0c0*/  BSYNC B1 ;  /* 0x0000000000017941 */ /* 0x000fea0003800000 */
.L_x_15055:
        /* <DEDUP_REMOVED lines=30> */
.L_x_15189:
[----:B-1----:R-:W-:Y:S02]  /*c2b0*/  MOV R112, R8 ;  /* 0x0000000800707202 */ /* 0x002fe40000000f00 */
.L_x_15190:
[----:B------:R-:W-:Y:S05]  /*c2c0*/  BSYNC B2 ;  /* 0x0000000000027941 */ /* 0x000fea0003800000 */
.L_x_15188:
        /* <DEDUP_REMOVED lines=16> */
.L_x_15194:
[----:B------:R-:W-:Y:S05]  /*c3d0*/  BSYNC B3 ;  /* 0x0000000000037941 */ /* 0x000fea0003800000 */
.L_x_15193:
        /* <DEDUP_REMOVED lines=44> */
.L_x_15192:
[----:B------:R-:W-:Y:S05]  /*c6a0*/  BSYNC B2 ;  /* 0x0000000000027941 */ /* 0x000fea0003800000 */
.L_x_15191:
        /* <DEDUP_REMOVED lines=16> */
.L_x_15195:
        /* <DEDUP_REMOVED lines=12> */
.L_x_15198:
[----:B------:R-:W-:Y:S02]  /*c870*/  IMAD.MOV.U32 R89, RZ, RZ, R8 ;  /* 0x000000ffff597224 */ /* 0x000fe400078e0008 */
.L_x_15199:
[----:B------:R-:W-:Y:S05]  /*c880*/  BSYNC B2 ;  /* 0x0000000000027941 */ /* 0x000fea0003800000 */
.L_x_15197:
        /* <DEDUP_REMOVED lines=16> */
.L_x_15203:
[----:B------:R-:W-:Y:S05]  /*c990*/  BSYNC B3 ;  /* 0x0000000000037941 */ /* 0x000fea0003800000 */
.L_x_15202:
        /* <DEDUP_REMOVED lines=44> */
.L_x_15201:
[----:B------:R-:W-:Y:S05]  /*cc60*/  BSYNC B2 ;  /* 0x0000000000027941 */ /* 0x000fea0003800000 */
.L_x_15200:
        /* <DEDUP_REMOVED lines=9> */
.L_x_15196:
        /* <DEDUP_REMOVED lines=12> */
.L_x_15205:
[----:B------:R-:W-:Y:S02]  /*cdc0*/  IMAD.MOV.U32 R114, RZ, RZ, R8 ;  /* 0x000000ffff727224 */ /* 0x000fe400078e0008 */
.L_x_15206:
[----:B------:R-:W-:Y:S05]  /*cdd0*/  BSYNC B2 ;  /* 0x0000000000027941 */ /* 0x000fea0003800000 */
.L_x_15204:
        /* <DEDUP_REMOVED lines=16> */
.L_x_15210:
[----:B------:R-:W-:Y:S05]  /*cee0*/  BSYNC B3 ;  /* 0x0000000000037941 */ /* 0x000fea0003800000 */
.L_x_15209:
        /* <DEDUP_REMOVED lines=44> */
.L_x_15208:
[----:B------:R-:W-:Y:S05]  /*d1b0*/  BSYNC B2 ;  /* 0x0000000000027941 */ /* 0x000fea0003800000 */
.L_x_15207:
        /* <DEDUP_REMOVED lines=13> */
.L_x_15211:
        /* <DEDUP_REMOVED lines=12> */
.L_x_15214:
[----:B------:R-:W-:Y:S02]  /*d350*/  MOV R92, R8 ;  /* 0x00000008005c7202 */ /* 0x000fe40000000f00 */
.L_x_15215:
[----:B------:R-:W-:Y:S05]  /*d360*/  BSYNC B2 ;  /* 0x0000000000027941 */ /* 0x000fea0003800000 */
.L_x_15213:
        /* <DEDUP_REMOVED lines=16> */
.L_x_15219:
[----:B------:R-:W-:Y:S05]  /*d470*/  BSYNC B3 ;  /* 0x0000000000037941 */ /* 0x000fea0003800000 */
.L_x_15218:
        /* <DEDUP_REMOVED lines=44> */
.L_x_15217:
[----:B------:R-:W-:Y:S05]  /*d740*/  BSYNC B2 ;  /* 0x0000000000027941 */ /* 0x000fea0003800000 */
.L_x_15216:
        /* <DEDUP_REMOVED lines=9> */
.L_x_15212:
        /* <DEDUP_REMOVED lines=12> */
.L_x_15221:
[----:B------:R-:W-:Y:S02]  /*d8a0*/  IMAD.MOV.U32 R92, RZ, RZ, R8 ;  /* 0x000000ffff5c7224 */ /* 0x000fe400078e0008 */
.L_x_15222:
[----:B------:R-:W-:Y:S05]  /*d8b0*/  BSYNC B2 ;  /* 0x0000000000027941 */ /* 0x000fea0003800000 */
.L_x_15220:
        /* <DEDUP_REMOVED lines=16> */
.L_x_15226:
[----:B------:R-:W-:Y:S05]  /*d9c0*/  BSYNC B3 ;  /* 0x0000000000037941 */ /* 0x000fea0003800000 */
.L_x_15225:
        /* <DEDUP_REMOVED lines=44> */
.L_x_15224:
[----:B------:R-:W-:Y:S05]  /*dc90*/  BSYNC B2 ;  /* 0x0000000000027941 */ /* 0x000fea0003800000 */
.L_x_15223:
        /* <DEDUP_REMOVED lines=13> */
.L_x_15227:
        /* <DEDUP_REMOVED lines=12> */
.L_x_15230:
[----:B------:R-:W-:Y:S02]  /*de30*/  IMAD.MOV.U32 R91, RZ, RZ, R8 ;  /* 0x000000ffff5b7224 */ /* 0x000fe400078e0008 */
.L_x_15231:
[----:B------:R-:W-:Y:S05]  /*de40*/  BSYNC B2 ;  /* 0x0000000000027941 */ /* 0x000fea0003800000 */
.L_x_15229:
        /* <DEDUP_REMOVED lines=16> */
.L_x_15235:
[----:B------:R-:W-:Y:S05]  /*df50*/  BSYNC B3 ;  /* 0x0000000000037941 */ /* 0x000fea0003800000 */
.L_x_15234:
        /* <DEDUP_REMOVED lines=44> */
.L_x_15233:
[----:B------:R-:W-:Y:S05]  /*e220*/  BSYNC B2 ;  /* 0x0000000000027941 */ /* 0x000fea0003800000 */
.L_x_15232:
        /* <DEDUP_REMOVED lines=9> */
.L_x_15228:
        /* <DEDUP_REMOVED lines=12> */
.L_x_15237:
[----:B------:R-:W-:Y:S02]  /*e380*/  IMAD.MOV.U32 R92, RZ, RZ, R8 ;  /* 0x000000ffff5c7224 */ /* 0x000fe400078e0008 */
.L_x_15238:
[----:B------:R-:W-:Y:S05]  /*e390*/  BSYNC B2 ;  /* 0x0000000000027941 */ /* 0x000fea0003800000 */
.L_x_15236:
        /* <DEDUP_REMOVED lines=16> */
.L_x_15242:
[----:B------:R-:W-:Y:S05]  /*e4a0*/  BSYNC B3 ;  /* 0x0000000000037941 */ /* 0x000fea0003800000 */
.L_x_15241:
        /* <DEDUP_REMOVED lines=44> */
.L_x_15240:
[----:B------:R-:W-:Y:S05]  /*e770*/  BSYNC B2 ;  /* 0x0000000000027941 */ /* 0x000fea0003800000 */
.L_x_15239:
        /* <DEDUP_REMOVED lines=13> */
.L_x_15243:
        /* <DEDUP_REMOVED lines=12> */
.L_x_15246:
[----:B------:R-:W-:Y:S02]  /*e910*/  IMAD.MOV.U32 R114, RZ, RZ, R8 ;  /* 0x000000ffff727224 */ /* 0x000fe400078e0008 */
.L_x_15247:
[----:B------:R-:W-:Y:S05]  /*e920*/  BSYNC B2 ;  /* 0x0000000000027941 */ /* 0x000fea0003800000 */
.L_x_15245:
        /* <DEDUP_REMOVED lines=16> */
.L_x_15251:
[----:B------:R-:W-:Y:S05]  /*ea30*/  BSYNC B3 ;  /* 0x0000000000037941 */ /* 0x000fea0003800000 */
.L_x_15250:
        /* <DEDUP_REMOVED lines=44> */
.L_x_15249:
[----:B------:R-:W-:Y:S05]  /*ed00*/  BSYNC B2 ;  /* 0x0000000000027941 */ /* 0x000fea0003800000 */
.L_x_15248:
        /* <DEDUP_REMOVED lines=9> */
.L_x_15244:
        /* <DEDUP_REMOVED lines=12> */
.L_x_15253:
[----:B------:R-:W-:Y:S02]  /*ee60*/  IMAD.MOV.U32 R114, RZ, RZ, R8 ;  /* 0x000000ffff727224 */ /* 0x000fe400078e0008 */
.L_x_15254:
[----:B------:R-:W-:Y:S05]  /*ee70*/  BSYNC B2 ;  /* 0x0000000000027941 */ /* 0x000fea0003800000 */
.L_x_15252:
        /* <DEDUP_REMOVED lines=16> */
.L_x_15258:
[----:B------:R-:W-:Y:S05]  /*ef80*/  BSYNC B3 ;  /* 0x0000000000037941 */ /* 0x000fea0003800000 */
.L_x_15257:
        /* <DEDUP_REMOVED lines=44> */
.L_x_15256:
[----:B------:R-:W-:Y:S05]  /*f250*/  BSYNC B2 ;  /* 0x0000000000027941 */ /* 0x000fea0003800000 */
.L_x_15255:
        /* <DEDUP_REMOVED lines=12> */
.L_x_15259:
        /* <DEDUP_REMOVED lines=12> */
.L_x_15262:
[----:B------:R-:W-:Y:S02]  /*f3e0*/  IMAD.MOV.U32 R93, RZ, RZ, R8 ;  /* 0x000000ffff5d7224 */ /* 0x000fe400078e0008 */
.L_x_15263:
[----:B------:R-:W-:Y:S05]  /*f3f0*/  BSYNC B2 ;  /* 0x0000000000027941 */ /* 0x000fea0003800000 */
.L_x_15261:
        /* <DEDUP_REMOVED lines=16> */
.L_x_15267:
[----:B------:R-:W-:Y:S05]  /*f500*/  BSYNC B3 ;  /* 0x0000000000037941 */ /* 0x000fea0003800000 */
.L_x_15266:
        /* <DEDUP_REMOVED lines=44> */
.L_x_15265:
[----:B------:R-:W-:Y:S05]  /*f7d0*/  BSYNC B2 ;  /* 0x0000000000027941 */ /* 0x000fea0003800000 */
.L_x_15264:
        /* <DEDUP_REMOVED lines=9> */
.L_x_15260:
        /* <DEDUP_REMOVED lines=12> */
.L_x_15269:
[----:B------:R-:W-:Y:S02]  /*f930*/  MOV R122, R8 ;  /* 0x00000008007a7202 */ /* 0x000fe40000000f00 */
.L_x_15270:
[----:B------:R-:W-:Y:S05]  /*f940*/  BSYNC B2 ;  /* 0x0000000000027941 */ /* 0x000fea0003800000 */
.L_x_15268:
        /* <DEDUP_REMOVED lines=16> */
.L_x_15274:
[----:B------:R-:W-:Y:S05]  /*fa50*/  BSYNC B3 ;  /* 0x0000000000037941 */ /* 0x000fea0003800000 */
.L_x_15273:
        /* <DEDUP_REMOVED lines=44> */
.L_x_15272:
[----:B------:R-:W-:Y:S05]  /*fd20*/  BSYNC B2 ;  /* 0x0000000000027941 */ /* 0x000fea0003800000 */
.L_x_15271:
        /* <DEDUP_REMOVED lines=12> */
.L_x_15275:
        /* <DEDUP_REMOVED lines=12> */
.L_x_15278:
[----:B------:R-:W-:Y:S02]  /*feb0*/  MOV R94, R8 ;  /* 0x00000008005e7202 */ /* 0x000fe40000000f00 */
.L_x_15279:
[----:B------:R-:W-:Y:S05]  /*fec0*/  BSYNC B2 ;  /* 0x0000000000027941 */ /* 0x000fea0003800000 */
.L_x_15277:
        /* <DEDUP_REMOVED lines=16> */
.L_x_15283:
[----:B------:R-:W-:Y:S05]  /*ffd0*/  BSYNC B3 ;  /* 0x0000000000037941 */ /* 0x000fea0003800000 */
.L_x_15282:
        /* <DEDUP_REMOVED lines=44> */
.L_x_15281:
[----:B------:R-:W-:Y:S05]  /*102a0*/  BSYNC B2 ;  /* 0x0000000000027941 */ /* 0x000fea0003800000 */
.L_x_15280:
        /* <DEDUP_REMOVED lines=9> */
.L_x_15276:
        /* <DEDUP_REMOVED lines=12> */
.L_x_15285:
[----:B------:R-:W-:Y:S02]  /*10400*/  IMAD.MOV.U32 R122, RZ, RZ, R8 ;  /* 0x000000ffff7a7224 */ /* 0x000fe400078e0008 */
.L_x_15286:
[----:B------:R-:W-:Y:S05]  /*10410*/  BSYNC B2 ;  /* 0x0000000000027941 */ /* 0x000fea0003800000 */
.L_x_15284:
        /* <DEDUP_REMOVED lines=16> */
.L_x_15290:
[----:B------:R-:W-:Y:S05]  /*10520*/  BSYNC B3 ;  /* 0x0000000000037941 */ /* 0x000fea0003800000 */
.L_x_15289:
        /* <DEDUP_REMOVED lines=44> */
.L_x_15288:
[----:B------:R-:W-:Y:S05]  /*107f0*/  BSYNC B2 ;  /* 0x0000000000027941 */ /* 0x000fea0003800000 */
.L_x_15287:
        /* <DEDUP_REMOVED lines=12> */
.L_x_15291:
        /* <DEDUP_REMOVED lines=12> */
.L_x_15294:
[----:B------:R-:W-:Y:S02]  /*10980*/  IMAD.MOV.U32 R122, RZ, RZ, R8 ;  /* 0x000000ffff7a7224 */ /* 0x000fe400078e0008 */
.L_x_15295:
[----:B------:R-:W-:Y:S05]  /*10990*/  BSYNC B2 ;  /* 0x0000000000027941 */ /* 0x000fea0003800000 */
.L_x_15293:
        /* <DEDUP_REMOVED lines=16> */
.L_x_15299:
[----:B------:R-:W-:Y:S05]  /*10aa0*/  BSYNC B3 ;  /* 0x0000000000037941 */ /* 0x000fea0003800000 */
.L_x_15298:
        /* <DEDUP_REMOVED lines=44> */
.L_x_15297:
[----:B------:R-:W-:Y:S05]  /*10d70*/  BSYNC B2 ;  /* 0x0000000000027941 */ /* 0x000fea0003800000 */
.L_x_15296:
        /* <DEDUP_REMOVED lines=9> */
.L_x_15292:
        /* <DEDUP_REMOVED lines=12> */
.L_x_15301:
[----:B------:R-:W-:Y:S02]  /*10ed0*/  IMAD.MOV.U32 R122, RZ, RZ, R8 ;  /* 0x000000ffff7a7224 */ /* 0x000fe400078e0008 */
.L_x_15302:
[----:B------:R-:W-:Y:S05]  /*10ee0*/  BSYNC B2 ;  /* 0x0000000000027941 */ /* 0x000fea0003800000 */
.L_x_15300:
        /* <DEDUP_REMOVED lines=16> */
.L_x_15306:
[----:B------:R-:W-:Y:S05]  /*10ff0*/  BSYNC B3 ;  /* 0x0000000000037941 */ /* 0x000fea0003800000 */
.L_x_15305:
        /* <DEDUP_REMOVED lines=44> */
.L_x_15304:
[----:B------:R-:W-:Y:S05]  /*112c0*/  BSYNC B2 ;  /* 0x0000000000027941 */ /* 0x000fea0003800000 */
.L_x_15303:
        /* <DEDUP_REMOVED lines=12> */
.L_x_15307:
        /* <DEDUP_REMOVED lines=12> */
.L_x_15310:
[----:B------:R-:W-:Y:S02]  /*11450*/  IMAD.MOV.U32 R122, RZ, RZ, R8 ;  /* 0x000000ffff7a7224 */ /* 0x000fe400078e0008 */
.L_x_15311:
[----:B------:R-:W-:Y:S05]  /*11460*/  BSYNC B2 ;  /* 0x0000000000027941 */ /* 0x000fea0003800000 */
.L_x_15309:
        /* <DEDUP_REMOVED lines=16> */
.L_x_15315:
[----:B------:R-:W-:Y:S05]  /*11570*/  BSYNC B3 ;  /* 0x0000000000037941 */ /* 0x000fea0003800000 */
.L_x_15314:
        /* <DEDUP_REMOVED lines=44> */
.L_x_15313:
[----:B------:R-:W-:Y:S05]  /*11840*/  BSYNC B2 ;  /* 0x0000000000027941 */ /* 0x000fea0003800000 */
.L_x_15312:
        /* <DEDUP_REMOVED lines=9> */
.L_x_15308:
        /* <DEDUP_REMOVED lines=51> */
.L_x_15187:
[----:B------:R-:W-:Y:S05]  /*11c10*/  BSYNC B1 ;  /* 0x0000000000017941 */ /* 0x000fea0003800000 */
.L_x_15186:
        /* <DEDUP_REMOVED lines=31> */
.L_x_15326:
        /* <DEDUP_REMOVED lines=70> */
.L_x_15327:
[----:B------:R-:W-:Y:S01]  /*12270*/  FMUL.FTZ R96, R113, R113 ;  /* 0x0000007171607220 */ /* 0x000fe20000410000 */
[----:B------:R-:W-:Y:S01]  /*12280*/  ISETP.NE.AND P0, PT, RZ, UR8, PT ;  /* 0x00000008ff007c0c */ /* 0x000fe2000bf05270 */
[----:B------:R-:W-:Y:S01]  /*12290*/  IMAD.MOV.U32 R98, RZ, RZ, c[0x0][0x1e0] ;  /* 0x00007800ff627624 */ /* 0x000fe200078e00ff */
[----:B------:R-:W-:Y:S01]  /*122a0*/  @!P1 MOV R99, 0x4 ;  /* 0x0000000400639802 */ /* 0x000fe20000000f00 */
[----:B-1----:R-:W-:Y:S01]  /*122b0*/  FADD.FTZ R115, R115, R112 ;  /* 0x0000007073737221 */ /* 0x002fe20000010000 */
[----:B------:R-:W-:Y:S01]  /*122c0*/  FSEL R97, R96, RZ, P0 ;  /* 0x000000ff60617208 */ /* 0x000fe20000000000 */
[----:B------:R-:W-:Y:S01]  /*122d0*/  BSSY B1, `(.L_x_15318) ;  /* 0x000002c000017945 */ /* 0x000fe20003800000 */
[----:B------:R-:W-:Y:S01]  /*122e0*/  ISETP.NE.AND P2, PT, R111, RZ, PT ;  /* 0x000000ff6f00720c */ /* 0x000fe20003f45270 */
        /* <DEDUP_REMOVED lines=18> */
[----:B------:R-:W-:Y:S01]  /*12410*/  F2FP.PACK_AB R96, R97, R96 ;  /* 0x000000606160723e */ /* 0x000fe200000000ff */
        /* <DEDUP_REMOVED lines=23> */
.L_x_15319:
[----:B------:R-:W-:Y:S05]  /*12590*/  BSYNC B1 ;  /* 0x0000000000017941 */ /* 0x000fea0003800000 */
.L_x_15318:
        /* <DEDUP_REMOVED lines=35> */
.L_x_15321:
[----:B------:R-:W-:Y:S05]  /*127d0*/  BSYNC B1 ;  /* 0x0000000000017941 */ /* 0x000fea0003800000 */
.L_x_15320:
        /* <DEDUP_REMOVED lines=34> */
.L_x_15323:
[----:B------:R-:W-:Y:S05]  /*12a00*/  BSYNC B1 ;  /* 0x0000000000017941 */ /* 0x000fea0003800000 */
.L_x_15322:
[----:B------:R-:W-:-:S04]  /*12a10*/  IMAD.MOV.U32 R9, RZ, RZ, 0x4 ;  /* 0x00000004ff097424 */ /* 0x000fc800078e00ff */
[----:B------:R-:W-:-:S05]  /*12a20*/  IMAD R108, R9, c[0x0][0x160], R108 ;  /* 0x00005800096c7a24 */ /* 0x000fca00078e026c */
[----:B------:R-:W-:-:S13]  /*12a30*/  ISETP.GE.AND P0, PT, R108, c[0x0][0x164], PT ;  /* 0x000059006c007a0c */ /* 0x000fda0003f06270 */
[----:B01---5:R-:W-:Y:S01]  /*12a40*/  @P0 CALL.REL.NOINC `(.L_x_15324) ;  /* 0x0000001000000944 */ /* 0x023fe20003c00000 */
[----:B------:R-:W-:Y:S05]  /*12a50*/  BRA `(.L_x_15325) ;  /* 0xfffedf4000007947 */ /* 0x000fea000383ffff */
.L_x_15324:
[----:B------:R-:W-:Y:S05]  /*12a60*/  BSYNC B0 ;  /* 0x0000000000007941 */ /* 0x000fea0003800000 */
.L_x_14923:
[----:B------:R-:W-:Y:S05]  /*12a70*/  EXIT ;  /* 0x000000000000794d */ /* 0x000fea0003800000 */
.L_x_15316:
[----:B------:R-:W-:Y:S01]  /*12a80*/  MOV R98, R99 ;  /* 0x0000006300627202 */ /* 0x000fe20000000f00 */
[----:B------:R-:W-:Y:S01]  /*12a90*/  IMAD.MOV.U32 R115, RZ, RZ, 0x1 ;  /* 0x00000001ff737424 */ /* 0x000fe200078e00ff */
[----:B------:R-:W-:Y:S01]  /*12aa0*/  MOV R96, 0x12ae0 ;  /* 0x00012ae000607802 */ /* 0x000fe20000000f00 */
[----:B------:R-:W-:Y:S02]  /*12ab0*/  IMAD.MOV.U32 R114, RZ, RZ, 0x1f ;  /* 0x0000001fff727424 */ /* 0x000fe400078e00ff */
[----:B------:R-:W-:Y:S02]  /*12ac0*/  IMAD.MOV.U32 R117, RZ, RZ, -0x1 ;  /* 0xffffffffff757424 */ /* 0x000fe400078e00ff */
[----:B-----5:R-:W-:Y:S05]  /*12ad0*/  CALL.REL.NOINC `($__internal_62_$__cuda_sm70_shflsync_bfly_p) ;  /* 0x000006d000007944 */ /* 0x020fea0003c00000 */
[----:B-1----:R-:W-:Y:S01]  /*12ae0*/  IMAD.MOV.U32 R96, RZ, RZ, R115 ;  /* 0x000000ffff607224 */ /* 0x002fe200078e0073 */
[----:B0-----:R-:W-:Y:S05]  /*12af0*/  BRA `(.L_x_15326) ;  /* 0xfffff31000007947 */ /* 0x001fea000383ffff */
.L_x_15317:
[----:B------:R-:W-:Y:S01]  /*12b00*/  HFMA2.MMA R115, -RZ, RZ, 0, 1.1920928955078125e-07 ;  /* 0x00000002ff737435 */ /* 0x000fe200000001ff */
[----:B------:R-:W-:Y:S01]  /*12b10*/  IMAD.MOV.U32 R98, RZ, RZ, R116 ;  /* 0x000000ffff627224 */ /* 0x000fe200078e0074 */
[----:B------:R-:W-:Y:S01]  /*12b20*/  MOV R96, 0x12b60 ;  /* 0x00012b6000607802 */ /* 0x000fe20000000f00 */
[----:B------:R-:W-:Y:S02]  /*12b30*/  IMAD.MOV.U32 R114, RZ, RZ, 0x1f ;  /* 0x0000001fff727424 */ /* 0x000fe400078e00ff */
[----:B------:R-:W-:-:S02]  /*12b40*/  IMAD.MOV.U32 R117, RZ, RZ, -0x1 ;  /* 0xffffffffff757424 */ /* 0x000fc400078e00ff */
[----:B0----5:R-:W-:Y:S05]  /*12b50*/  CALL.REL.NOINC `($__internal_62_$__cuda_sm70_shflsync_bfly_p) ;  /* 0x0000065000007944 */ /* 0x021fea0003c00000 */
[----:B01----:R-:W-:Y:S01]  /*12b60*/  FADD.FTZ R98, R116, R115 ;  /* 0x0000007374627221 */ /* 0x003fe20000010000 */
[----:B------:R-:W-:Y:S01]  /*12b70*/  MOV R96, 0x12bc0 ;  /* 0x00012bc000607802 */ /* 0x000fe20000000f00 */
[----:B------:R-:W-:-:S02]  /*12b80*/  IMAD.MOV.U32 R115, RZ, RZ, 0x4 ;  /* 0x00000004ff737424 */ /* 0x000fc400078e00ff */
[----:B------:R-:W-:Y:S02]  /*12b90*/  IMAD.MOV.U32 R114, RZ, RZ, 0x1f ;  /* 0x0000001fff727424 */ /* 0x000fe400078e00ff */
[----:B------:R-:W-:Y:S02]  /*12ba0*/  IMAD.MOV.U32 R117, RZ, RZ, -0x1 ;  /* 0xffffffffff757424 */ /* 0x000fe400078e00ff */
[----:B------:R-:W-:Y:S05]  /*12bb0*/  CALL.REL.NOINC `($__internal_62_$__cuda_sm70_shflsync_bfly_p) ;  /* 0x000005f000007944 */ /* 0x000fea0003c00000 */
[----:B01----:R-:W-:Y:S01]  /*12bc0*/  FADD.FTZ R98, R98, R115 ;  /* 0x0000007362627221 */ /* 0x003fe20000010000 */
[----:B------:R-:W-:Y:S01]  /*12bd0*/  MOV R115, 0x8 ;  /* 0x0000000800737802 */ /* 0x000fe20000000f00 */
[----:B------:R-:W-:Y:S01]  /*12be0*/  IMAD.MOV.U32 R114, RZ, RZ, 0x1f ;  /* 0x0000001fff727424 */ /* 0x000fe200078e00ff */
[----:B------:R-:W-:Y:S01]  /*12bf0*/  MOV R96, 0x12c20 ;  /* 0x00012c2000607802 */ /* 0x000fe20000000f00 */
[----:B------:R-:W-:Y:S02]  /*12c00*/  IMAD.MOV.U32 R117, RZ, RZ, -0x1 ;  /* 0xffffffffff757424 */ /* 0x000fe400078e00ff */
[----:B------:R-:W-:Y:S05]  /*12c10*/  CALL.REL.NOINC `($__internal_62_$__cuda_sm70_shflsync_bfly_p) ;  /* 0x0000059000007944 */ /* 0x000fea0003c00000 */
[----:B01----:R-:W-:Y:S01]  /*12c20*/  FADD.FTZ R98, R98, R115 ;  /* 0x0000007362627221 */ /* 0x003fe20000010000 */
[----:B------:R-:W-:Y:S01]  /*12c30*/  MOV R96, 0x12c80 ;  /* 0x00012c8000607802 */ /* 0x000fe20000000f00 */
[----:B------:R-:W-:Y:S02]  /*12c40*/  IMAD.MOV.U32 R115, RZ, RZ, 0x10 ;  /* 0x00000010ff737424 */ /* 0x000fe400078e00ff */
[----:B------:R-:W-:-:S02]  /*12c50*/  IMAD.MOV.U32 R114, RZ, RZ, 0x1f ;  /* 0x0000001fff727424 */ /* 0x000fc400078e00ff */
[----:B------:R-:W-:Y:S02]  /*12c60*/  IMAD.MOV.U32 R117, RZ, RZ, -0x1 ;  /* 0xffffffffff757424 */ /* 0x000fe400078e00ff */
[----:B------:R-:W-:Y:S05]  /*12c70*/  CALL.REL.NOINC `($__internal_62_$__cuda_sm70_shflsync_bfly_p) ;  /* 0x0000053000007944 */ /* 0x000fea0003c00000 */
[----:B-1----:R-:W-:Y:S01]  /*12c80*/  FADD.FTZ R113, R98, R115 ;  /* 0x0000007362717221 */ /* 0x002fe20000010000 */
[----:B------:R-:W-:Y:S01]  /*12c90*/  ISETP.NE.AND P3, PT, R111, RZ, PT ;  /* 0x000000ff6f00720c */ /* 0x000fe20003f65270 */
[----:B------:R-:W-:Y:S01]  /*12ca0*/  HFMA2.MMA R115, -RZ, RZ, 0, 5.9604644775390625e-08 ;  /* 0x00000001ff737435 */ /* 0x000fe200000001ff */
[----:B0-----:R-:W-:Y:S02]  /*12cb0*/  IMAD.MOV.U32 R114, RZ, RZ, 0x1f ;  /* 0x0000001fff727424 */ /* 0x001fe400078e00ff */
[----:B------:R-:W-:Y:S02]  /*12cc0*/  FMUL.FTZ R113, R113, c[0x0][0x1e0] ;  /* 0x0000780071717a20 */ /* 0x000fe40000410000 */
[----:B------:R-:W-:Y:S02]  /*12cd0*/  IMAD.MOV.U32 R117, RZ, RZ, -0x1 ;  /* 0xffffffffff757424 */ /* 0x000fe400078e00ff */
        /* <DEDUP_REMOVED lines=50> */
[----:B------:R-:W-:Y:S05]  /*13000*/  CALL.REL.NOINC `($__internal_62_$__cuda_sm70_shflsync_bfly_p) ;  /* 0x000001a000007944 */ /* 0x000fea0003c00000 */
[----:B01----:R-:W-:Y:S01]  /*13010*/  FADD.FTZ R98, R98, R115 ;  /* 0x0000007362627221 */ /* 0x003fe20000010000 */
[----:B------:R-:W-:Y:S01]  /*13020*/  MOV R96, 0x13070 ;  /* 0x0001307000607802 */ /* 0x000fe20000000f00 */
[----:B------:R-:W-:Y:S02]  /*13030*/  IMAD.MOV.U32 R115, RZ, RZ, 0x2 ;  /* 0x00000002ff737424 */ /* 0x000fe400078e00ff */
[----:B------:R-:W-:Y:S02]  /*13040*/  IMAD.MOV.U32 R114, RZ, RZ, 0x1f ;  /* 0x0000001fff727424 */ /* 0x000fe400078e00ff */
[----:B------:R-:W-:Y:S02]  /*13050*/  IMAD.MOV.U32 R117, RZ, RZ, -0x1 ;  /* 0xffffffffff757424 */ /* 0x000fe400078e00ff */
[----:B------:R-:W-:Y:S05]  /*13060*/  CALL.REL.NOINC `($__internal_62_$__cuda_sm70_shflsync_bfly_p) ;  /* 0x0000014000007944 */ /* 0x000fea0003c00000 */
[----:B01----:R-:W-:Y:S01]  /*13070*/  FADD.FTZ R98, R98, R115 ;  /* 0x0000007362627221 */ /* 0x003fe20000010000 */
[----:B------:R-:W-:Y:S01]  /*13080*/  MOV R115, 0x4 ;  /* 0x0000000400737802 */ /* 0x000fe20000000f00 */
[----:B------:R-:W-:Y:S01]  /*13090*/  IMAD.MOV.U32 R114, RZ, RZ, 0x1f ;  /* 0x0000001fff727424 */ /* 0x000fe200078e00ff */
[----:B------:R-:W-:Y:S01]  /*130a0*/  MOV R96, 0x130d0 ;  /* 0x000130d000607802 */ /* 0x000fe20000000f00 */
[----:B------:R-:W-:-:S02]  /*130b0*/  IMAD.MOV.U32 R117, RZ, RZ, -0x1 ;  /* 0xffffffffff757424 */ /* 0x000fc400078e00ff */
[----:B------:R-:W-:Y:S05]  /*130c0*/  CALL.REL.NOINC `($__internal_62_$__cuda_sm70_shflsync_bfly_p) ;  /* 0x000000e000007944 */ /* 0x000fea0003c00000 */
[----:B01----:R-:W-:Y:S01]  /*130d0*/  FADD.FTZ R98, R98, R115 ;  /* 0x0000007362627221 */ /* 0x003fe20000010000 */
[----:B------:R-:W-:Y:S01]  /*130e0*/  MOV R96, 0x13130 ;  /* 0x0001313000607802 */ /* 0x000fe20000000f00 */
[----:B------:R-:W-:-:S02]  /*130f0*/  IMAD.MOV.U32 R115, RZ, RZ, 0x8 ;  /* 0x00000008ff737424 */ /* 0x000fc400078e00ff */
[----:B------:R-:W-:Y:S02]  /*13100*/  IMAD.MOV.U32 R114, RZ, RZ, 0x1f ;  /* 0x0000001fff727424 */ /* 0x000fe400078e00ff */
[----:B------:R-:W-:Y:S02]  /*13110*/  IMAD.MOV.U32 R117, RZ, RZ, -0x1 ;  /* 0xffffffffff757424 */ /* 0x000fe400078e00ff */
[----:B------:R-:W-:Y:S05]  /*13120*/  CALL.REL.NOINC `($__internal_62_$__cuda_sm70_shflsync_bfly_p) ;  /* 0x0000008000007944 */ /* 0x000fea0003c00000 */
[----:B-1----:R-:W-:Y:S01]  /*13130*/  FADD.FTZ R112, R98, R115 ;  /* 0x0000007362707221 */ /* 0x002fe20000010000 */
[----:B------:R-:W-:Y:S01]  /*13140*/  HFMA2.MMA R115, -RZ, RZ, 0, 9.5367431640625e-07 ;  /* 0x00000010ff737435 */ /* 0x000fe200000001ff */
[----:B0-----:R-:W-:Y:S01]  /*13150*/  IMAD.MOV.U32 R114, RZ, RZ, 0x1f ;  /* 0x0000001fff727424 */ /* 0x001fe200078e00ff */
[----:B------:R-:W-:Y:S01]  /*13160*/  MOV R96, 0x131a0 ;  /* 0x000131a000607802 */ /* 0x000fe20000000f00 */
[----:B------:R-:W-:Y:S02]  /*13170*/  IMAD.MOV.U32 R117, RZ, RZ, -0x1 ;  /* 0xffffffffff757424 */ /* 0x000fe400078e00ff */
[----:B------:R-:W-:Y:S02]  /*13180*/  IMAD.MOV.U32 R98, RZ, RZ, R112 ;  /* 0x000000ffff627224 */ /* 0x000fe400078e0070 */
[----:B------:R-:W-:Y:S05]  /*13190*/  CALL.REL.NOINC `($__internal_62_$__cuda_sm70_shflsync_bfly_p) ;  /* 0x0000001000007944 */ /* 0x000fea0003c00000 */
[----:B01----:R-:W-:Y:S05]  /*131a0*/  BRA `(.L_x_15327) ;  /* 0xfffff0c000007947 */ /* 0x003fea000383ffff */
        .weak           $__internal_62_$__cuda_sm70_shflsync_bfly_p
        .type           $__internal_62_$__cuda_sm70_shflsync_bfly_p,@function
        .size           $__internal_62_$__cuda_sm70_shflsync_bfly_p,(.L_x_20078 - $__internal_62_$__cuda_sm70_shflsync_bfly_p)
$__internal_62_$__cuda_sm70_shflsync_bfly_p:
[----:B------:R-:W-:Y:S01]  /*131b0*/  IMAD.MOV.U32 R97, RZ, RZ, 0x0 ;  /* 0x00000000ff617424 */ /* 0x000fe200078e00ff */
[----:B------:R-:W-:Y:S04]  /*131c0*/  WARPSYNC R117 ;  /* 0x0000007500007348 */ /* 0x000fe80003800000 */
[----:B------:R0:W1:Y:S01]  /*131d0*/  SHFL.BFLY PT, R115, R98, R115, R114 ;  /* 0x0c00007362737389 */ /* 0x00006200000e0072 */
[----:B------:R-:W-:Y:S05]  /*131e0*/  RET.REL.NODEC R96 `(_ZN10layer_norm31ln_parallel_residual_fwd_kernelINS_13Kernel_traitsIf6__halffS2_fjLj768ELj1ELj4ELj1ELj16ENS_18Kernel_traits_baseILj768EfS2_fS2_fjLj128EEEEELb1ELb1ELb0EEEvNS_9FwdParamsE) ;  /* 0xfffece1060007950 */ /* 0x000fea0003c3ffff */
.L_x_15328:
        /* <DEDUP_REMOVED lines=9> */
.L_x_20078:


//--------------------- .text._ZN10layer_norm31ln_parallel_residual_fwd_kernelINS_13Kernel_traitsIf6__halffS2_fjLj768ELj1ELj4ELj1ELj16ENS_18Kernel_traits_baseILj768EfS2_fS2_fjLj128EEEEELb1ELb1ELb1EEEvNS_9FwdParamsE --------------------------
	.section	.text._ZN10layer_norm31ln_parallel_residual_fwd_kernelINS_13Kernel_traitsIf6__halffS2_fjLj768ELj1ELj4ELj1ELj16ENS_18Kernel_traits_baseILj768EfS2_fS2_fjLj128EEEEELb1ELb1ELb1EEEvNS_9FwdParamsE,"ax",@progbits
	.sectioninfo	@"SHI_REGISTERS=127"
	.align	128
        .global         _ZN10layer_norm31ln_parallel_residual_fwd_kernelINS_13Kernel_traitsIf6__halffS2_fjLj768ELj1ELj4ELj1ELj16ENS_18Kernel_traits_baseILj768EfS2_fS2_fjLj128EEEEELb1ELb1ELb1EEEvNS_9FwdParamsE
        .type           _ZN10layer_norm31ln_parallel_residual_fwd_kernelINS_13Kernel_traitsIf6__halffS2_fjLj768ELj1ELj4ELj1ELj16ENS_18Kernel_traits_baseILj768EfS2_fS2_fjLj128EEEEELb1ELb1ELb1EEEvNS_9FwdParamsE,@function
        .size           _ZN10layer_norm31ln_parallel_residual_fwd_kernelINS_13Kernel_traitsIf6__halffS2_fjLj768ELj1ELj4ELj1ELj16ENS_18Kernel_traits_baseILj768EfS2_fS2_fjLj128EEEEELb1ELb1ELb1EEEvNS_9FwdParamsE,(.L_x_20079 - _ZN10layer_norm31ln_parallel_residual_fwd_kernelINS_13Kernel_traitsIf6__halffS2_fjLj768ELj1ELj4ELj1ELj16ENS_18Kernel_traits_baseILj768EfS2_fS2_fjLj128EEEEELb1ELb1ELb1EEEvNS_9FwdParamsE)
        .other          _ZN10layer_norm31ln_parallel_residual_fwd_kernelINS_13Kernel_traitsIf6__halffS2_fjLj768ELj1ELj4ELj1ELj16ENS_18Kernel_traits_baseILj768EfS2_fS2_fjLj128EEEEELb1ELb1ELb1EEEvNS_9FwdParamsE,@"STO_CUDA_ENTRY STV_DEFAULT"
_ZN10layer_norm31ln_parallel_residual_fwd_kernelINS_13Kernel_traitsIf6__halffS2_fjLj768ELj1ELj4ELj1ELj16ENS_18Kernel_traits_baseILj768EfS2_fS2_fjLj128EEEEELb1ELb1ELb1EEEvNS_9FwdParamsE:
.text._ZN10layer_norm31ln_parallel_residual_fwd_kernelINS_13Kernel_traitsIf6__halffS2_fjLj768ELj1ELj4ELj1ELj16ENS_18Kernel_traits_baseILj768EfS2_fS2_fjLj128EEEEELb1ELb1ELb1EEEvNS_9FwdParamsE:
        /* <DEDUP_REMOVED lines=95> */
[----:B------:R-:W-:Y:S02]  /*05f0*/  ISETP.GE.AND P1, PT, R9, c[0x0][0x164], PT ;  /* 0x0000590009007a0c */ /* 0x000fe40003f26270 */
[----:B------:R-:W-:Y:S02]  /*0600*/  IADD3.X R3, RZ, c[0x0][0x1b4], RZ, P2, !PT ;  /* 0x00006d00ff037a10 */ /* 0x000fe400017fe4ff */
        /* <DEDUP_REMOVED lines=18> */
[----:B------:R-:W-:Y:S01]  /*0730*/  LOP3.LUT R104, R104, 0x3, RZ, 0xc0, !PT ;  /* 0x0000000368687812 */ /* 0x000fe200078ec0ff */
[----:B------:R-:W-:Y:S01]  /*0740*/  IMAD.MOV.U32 R5, RZ, RZ, R0 ;  /* 0x000000ffff057224 */ /* 0x000fe200078e0000 */
[----:B------:R-:W-:Y:S01]  /*0750*/  LOP3.LUT R8, R8, UR25, R11, 0x96, !PT ;  /* 0x0000001908087c12 */ /* 0x000fe2000f8e960b */
[----:B------:R0:W5:Y:S01]  /*0760*/  LDG.E.128 R52, [R2.64+0x410] ;  /* 0x0004100602347981 */ /* 0x000162000c1e1d00 */
[----:B------:R-:W-:-:S02]  /*0770*/  IMAD.MOV.U32 R4, RZ, RZ, R12 ;  /* 0x000000ffff047224 */ /* 0x000fc400078e000c */
[----:B------:R-:W-:Y:S01]  /*0780*/  IMAD.MOV.U32 R0, RZ, RZ, RZ ;  /* 0x000000ffff007224 */ /* 0x000fe200078e00ff */
[----:B------:R0:W5:Y:S04]  /*0790*/  LDG.E.128 R48, [R2.64+0x800] ;  /* 0x0008000602307981 */ /* 0x000168000c1e1d00 */
[----:B------:R0:W5:Y:S01]  /*07a0*/  LDG.E.128 R44, [R2.64+0x810] ;  /* 0x00081006022c7981 */ /* 0x000162000c1e1d00 */
[----:B------:R-:W-:Y:S01]  /*07b0*/  ULDC.U8 UR8, c[0x0][0x1f0] ;  /* 0x00007c0000087ab9 */ /* 0x000fe20000000000 */
[----:B0-----:R-:W-:Y:S02]  /*07c0*/  IMAD.MOV.U32 R3, RZ, RZ, R13 ;  /* 0x000000ffff037224 */ /* 0x001fe400078e000d */
[----:B------:R-:W-:Y:S02]  /*07d0*/  IMAD R2, R15, -0x326172a9, RZ ;  /* 0xcd9e8d570f027824 */ /* 0x000fe400078e02ff */
.L_x_15720:
        /* <DEDUP_REMOVED lines=9> */
[----:B------:R-:W-:Y:S02]  /*0870*/  @P0 MOV R19, 0x20 ;  /* 0x0000002000130802 */ /* 0x000fe40000000f00 */
        /* <DEDUP_REMOVED lines=22> */
.L_x_15331:
[----:B0-----:R-:W-:Y:S02]  /*09e0*/  IMAD.MOV.U32 R16, RZ, RZ, R2 ;  /* 0x000000ffff107224 */ /* 0x001fe400078e0002 */
.L_x_15332:
[----:B------:R-:W-:Y:S05]  /*09f0*/  BSYNC B1 ;  /* 0x0000000000017941 */ /* 0x000fea0003800000 */
.L_x_15330:
        /* <DEDUP_REMOVED lines=16> */
.L_x_15336:
[----:B------:R-:W-:Y:S05]  /*0b00*/  BSYNC B2 ;  /* 0x0000000000027941 */ /* 0x000fea0003800000 */
.L_x_15335:
        /* <DEDUP_REMOVED lines=43> */
.L_x_15334:
[----:B------:R-:W-:Y:S05]  /*0dc0*/  BSYNC B1 ;  /* 0x0000000000017941 */ /* 0x000fea0003800000 */
.L_x_15333:
        /* <DEDUP_REMOVED lines=16> */
.L_x_15337:
        /* <DEDUP_REMOVED lines=12> */
.L_x_15340:
[----:B------:R-:W-:Y:S02]  /*0f90*/  IMAD.MOV.U32 R16, RZ, RZ, R2 ;  /* 0x000000ffff107224 */ /* 0x000fe400078e0002 */
.L_x_15341:
[----:B------:R-:W-:Y:S05]  /*0fa0*/  BSYNC B1 ;  /* 0x0000000000017941 */ /* 0x000fea0003800000 */
.L_x_15339:
        /* <DEDUP_REMOVED lines=16> */
.L_x_15345:
[----:B------:R-:W-:Y:S05]  /*10b0*/  BSYNC B2 ;  /* 0x0000000000027941 */ /* 0x000fea0003800000 */
.L_x_15344:
        /* <DEDUP_REMOVED lines=44> */
.L_x_15343:
[----:B------:R-:W-:Y:S05]  /*1380*/  BSYNC B1 ;  /* 0x0000000000017941 */ /* 0x000fea0003800000 */
.L_x_15342:
        /* <DEDUP_REMOVED lines=9> */
.L_x_15338:
        /* <DEDUP_REMOVED lines=12> */
.L_x_15347:
[----:B------:R-:W-:Y:S02]  /*14e0*/  IMAD.MOV.U32 R16, RZ, RZ, R2 ;  /* 0x000000ffff107224 */ /* 0x000fe400078e0002 */
.L_x_15348:
[----:B------:R-:W-:Y:S05]  /*14f0*/  BSYNC B1 ;  /* 0x0000000000017941 */ /* 0x000fea0003800000 */
.L_x_15346:
        /* <DEDUP_REMOVED lines=16> */
.L_x_15352:
[----:B------:R-:W-:Y:S05]  /*1600*/  BSYNC B2 ;  /* 0x0000000000027941 */ /* 0x000fea0003800000 */
.L_x_15351:
        /* <DEDUP_REMOVED lines=42> */
[----:B------:R-:W-:Y:S01]  /*18b0*/  LOP3.LUT R7, R21, UR26, R6, 0x96, !PT ;  /* 0x0000001a15077c12 */ /* 0x000fe2000f8e9606 */
[----:B------:R-:W-:Y:S02]  /*18c0*/  IMAD.MOV.U32 R6, RZ, RZ, R20 ;  /* 0x000000ffff067224 */ /* 0x000fe400078e0014 */
.L_x_15350:
[----:B------:R-:W-:Y:S05]  /*18d0*/  BSYNC B1 ;  /* 0x0000000000017941 */ /* 0x000fea0003800000 */
.L_x_15349:
        /* <DEDUP_REMOVED lines=13> */
.L_x_15353:
        /* <DEDUP_REMOVED lines=12> */
.L_x_15356:
[----:B------:R-:W-:Y:S02]  /*1a70*/  IMAD.MOV.U32 R12, RZ, RZ, R2 ;  /* 0x000000ffff0c7224 */ /* 0x000fe400078e0002 */
.L_x_15357:
[----:B------:R-:W-:Y:S05]  /*1a80*/  BSYNC B1 ;  /* 0x0000000000017941 */ /* 0x000fea0003800000 */
.L_x_15355:
        /* <DEDUP_REMOVED lines=16> */
.L_x_15361:
[----:B------:R-:W-:Y:S05]  /*1b90*/  BSYNC B2 ;  /* 0x0000000000027941 */ /* 0x000fea0003800000 */
.L_x_15360:
        /* <DEDUP_REMOVED lines=44> */
.L_x_15359:
[----:B------:R-:W-:Y:S05]  /*1e60*/  BSYNC B1 ;  /* 0x0000000000017941 */ /* 0x000fea0003800000 */
.L_x_15358:
        /* <DEDUP_REMOVED lines=9> */
.L_x_15354:
        /* <DEDUP_REMOVED lines=12> */
.L_x_15363:
[----:B------:R-:W-:Y:S02]  /*1fc0*/  MOV R12, R2 ;  /* 0x00000002000c7202 */ /* 0x000fe40000000f00 */
.L_x_15364:
[----:B------:R-:W-:Y:S05]  /*1fd0*/  BSYNC B1 ;  /* 0x0000000000017941 */ /* 0x000fea0003800000 */
.L_x_15362:
        /* <DEDUP_REMOVED lines=16> */
.L_x_15368:
[----:B------:R-:W-:Y:S05]  /*20e0*/  BSYNC B2 ;  /* 0x0000000000027941 */ /* 0x000fea0003800000 */
.L_x_15367:
        /* <DEDUP_REMOVED lines=43> */
.L_x_15366:
[----:B------:R-:W-:Y:S05]  /*23a0*/  BSYNC B1 ;  /* 0x0000000000017941 */ /* 0x000fea0003800000 */
.L_x_15365:
        /* <DEDUP_REMOVED lines=13> */
.L_x_15369:
        /* <DEDUP_REMOVED lines=12> */
.L_x_15372:
[----:B------:R-:W-:Y:S02]  /*2540*/  IMAD.MOV.U32 R12, RZ, RZ, R2 ;  /* 0x000000ffff0c7224 */ /* 0x000fe400078e0002 */
.L_x_15373:
[----:B------:R-:W-:Y:S05]  /*2550*/  BSYNC B1 ;  /* 0x0000000000017941 */ /* 0x000fea0003800000 */
.L_x_15371:
        /* <DEDUP_REMOVED lines=16> */
.L_x_15377:
[----:B------:R-:W-:Y:S05]  /*2660*/  BSYNC B2 ;  /* 0x0000000000027941 */ /* 0x000fea0003800000 */
.L_x_15376:
        /* <DEDUP_REMOVED lines=44> */
.L_x_15375:
[----:B------:R-:W-:Y:S05]  /*2930*/  BSYNC B1 ;  /* 0x0000000000017941 */ /* 0x000fea0003800000 */
.L_x_15374:
        /* <DEDUP_REMOVED lines=9> */
.L_x_15370:
        /* <DEDUP_REMOVED lines=12> */
.L_x_15379:
[----:B------:R-:W-:Y:S02]  /*2a90*/  IMAD.MOV.U32 R12, RZ, RZ, R2 ;  /* 0x000000ffff0c7224 */ /* 0x000fe400078e0002 */
.L_x_15380:
[----:B------:R-:W-:Y:S05]  /*2aa0*/  BSYNC B1 ;  /* 0x0000000000017941 */ /* 0x000fea0003800000 */
.L_x_15378:
        /* <DEDUP_REMOVED lines=16> */
.L_x_15384:
[----:B------:R-:W-:Y:S05]  /*2bb0*/  BSYNC B2 ;  /* 0x0000000000027941 */ /* 0x000fea0003800000 */
.L_x_15383:
        /* <DEDUP_REMOVED lines=44> */
.L_x_15382:
[----:B------:R-:W-:Y:S05]  /*2e80*/  BSYNC B1 ;  /* 0x0000000000017941 */ /* 0x000fea0003800000 */
.L_x_15381:
        /* <DEDUP_REMOVED lines=13> */
.L_x_15385:
        /* <DEDUP_REMOVED lines=12> */
.L_x_15388:
[----:B------:R-:W-:Y:S02]  /*3020*/  IMAD.MOV.U32 R12, RZ, RZ, R2 ;  /* 0x000000ffff0c7224 */ /* 0x000fe400078e0002 */
.L_x_15389:
[----:B------:R-:W-:Y:S05]  /*3030*/  BSYNC B1 ;  /* 0x0000000000017941 */ /* 0x000fea0003800000 */
.L_x_15387:
        /* <DEDUP_REMOVED lines=16> */
.L_x_15393:
[----:B------:R-:W-:Y:S05]  /*3140*/  BSYNC B2 ;  /* 0x0000000000027941 */ /* 0x000fea0003800000 */
.L_x_15392:
        /* <DEDUP_REMOVED lines=44> */
.L_x_15391:
[----:B------:R-:W-:Y:S05]  /*3410*/  BSYNC B1 ;  /* 0x0000000000017941 */ /* 0x000fea0003800000 */
.L_x_15390:
        /* <DEDUP_REMOVED lines=9> */
.L_x_15386:
        /* <DEDUP_REMOVED lines=12> */
.L_x_15395:
[----:B------:R-:W-:Y:S02]  /*3570*/  IMAD.MOV.U32 R12, RZ, RZ, R2 ;  /* 0x000000ffff0c7224 */ /* 0x000fe400078e0002 */
.L_x_15396:
[----:B------:R-:W-:Y:S05]  /*3580*/  BSYNC B1 ;  /* 0x0000000000017941 */ /* 0x000fea0003800000 */
.L_x_15394:
        /* <DEDUP_REMOVED lines=16> */
.L_x_15400:
[----:B------:R-:W-:Y:S05]  /*3690*/  BSYNC B2 ;  /* 0x0000000000027941 */ /* 0x000fea0003800000 */
.L_x_15399:
        /* <DEDUP_REMOVED lines=44> */
.L_x_15398:
[----:B------:R-:W-:Y:S05]  /*3960*/  BSYNC B1 ;  /* 0x0000000000017941 */ /* 0x000fea0003800000 */
.L_x_15397:
        /* <DEDUP_REMOVED lines=12> */
.L_x_15401:
        /* <DEDUP_REMOVED lines=12> */
.L_x_15404:
[----:B------:R-:W-:Y:S02]  /*3af0*/  MOV R12, R2 ;  /* 0x00000002000c7202 */ /* 0x000fe40000000f00 */
.L_x_15405:
[----:B------:R-:W-:Y:S05]  /*3b00*/  BSYNC B1 ;  /* 0x0000000000017941 */ /* 0x000fea0003800000 */
.L_x_15403:
        /* <DEDUP_REMOVED lines=16> */
.L_x_15409:
[----:B------:R-:W-:Y:S05]  /*3c10*/  BSYNC B2 ;  /* 0x0000000000027941 */ /* 0x000fea0003800000 */
.L_x_15408:
        /* <DEDUP_REMOVED lines=44> */
.L_x_15407:
[----:B------:R-:W-:Y:S05]  /*3ee0*/  BSYNC B1 ;  /* 0x0000000000017941 */ /* 0x000fea0003800000 */
.L_x_15406:
        /* <DEDUP_REMOVED lines=9> */
.L_x_15402:
        /* <DEDUP_REMOVED lines=12> */
.L_x_15411:
[----:B------:R-:W-:Y:S02]  /*4040*/  MOV R20, R2 ;  /* 0x0000000200147202 */ /* 0x000fe40000000f00 */
.L_x_15412:
[----:B------:R-:W-:Y:S05]  /*4050*/  BSYNC B1 ;  /* 0x0000000000017941 */ /* 0x000fea0003800000 */
.L_x_15410:
        /* <DEDUP_REMOVED lines=16> */
.L_x_15416:
[----:B------:R-:W-:Y:S05]  /*4160*/  BSYNC B2 ;  /* 0x0000000000027941 */ /* 0x000fea0003800000 */
.L_x_15415:
        /* <DEDUP_REMOVED lines=44> */
.L_x_15414:
[----:B------:R-:W-:Y:S05]  /*4430*/  BSYNC B1 ;  /* 0x0000000000017941 */ /* 0x000fea0003800000 */
.L_x_15413:
        /* <DEDUP_REMOVED lines=12> */
.L_x_15417:
        /* <DEDUP_REMOVED lines=12> */
.L_x_15420:
[----:B------:R-:W-:Y:S02]  /*45c0*/  IMAD.MOV.U32 R12, RZ, RZ, R2 ;  /* 0x000000ffff0c7224 */ /* 0x000fe400078e0002 */
.L_x_15421:
[----:B------:R-:W-:Y:S05]  /*45d0*/  BSYNC B1 ;  /* 0x0000000000017941 */ /* 0x000fea0003800000 */
.L_x_15419:
        /* <DEDUP_REMOVED lines=16> */
.L_x_15425:
[----:B------:R-:W-:Y:S05]  /*46e0*/  BSYNC B2 ;  /* 0x0000000000027941 */ /* 0x000fea0003800000 */
.L_x_15424:
        /* <DEDUP_REMOVED lines=44> */
.L_x_15423:
[----:B------:R-:W-:Y:S05]  /*49b0*/  BSYNC B1 ;  /* 0x0000000000017941 */ /* 0x000fea0003800000 */
.L_x_15422:
        /* <DEDUP_REMOVED lines=9> */
.L_x_15418:
        /* <DEDUP_REMOVED lines=12> */
.L_x_15427:
[----:B------:R-:W-:Y:S02]  /*4b10*/  IMAD.MOV.U32 R14, RZ, RZ, R2 ;  /* 0x000000ffff0e7224 */ /* 0x000fe400078e0002 */
.L_x_15428:
[----:B------:R-:W-:Y:S05]  /*4b20*/  BSYNC B1 ;  /* 0x0000000000017941 */ /* 0x000fea0003800000 */
.L_x_15426:
        /* <DEDUP_REMOVED lines=16> */
.L_x_15432:
[----:B------:R-:W-:Y:S05]  /*4c30*/  BSYNC B2 ;  /* 0x0000000000027941 */ /* 0x000fea0003800000 */
.L_x_15431:
        /* <DEDUP_REMOVED lines=44> */
.L_x_15430:
[----:B------:R-:W-:Y:S05]  /*4f00*/  BSYNC B1 ;  /* 0x0000000000017941 */ /* 0x000fea0003800000 */
.L_x_15429:
        /* <DEDUP_REMOVED lines=12> */
.L_x_15433:
        /* <DEDUP_REMOVED lines=12> */
.L_x_15436:
[----:B------:R-:W-:Y:S02]  /*5090*/  IMAD.MOV.U32 R14, RZ, RZ, R2 ;  /* 0x000000ffff0e7224 */ /* 0x000fe400078e0002 */
.L_x_15437:
[----:B------:R-:W-:Y:S05]  /*50a0*/  BSYNC B1 ;  /* 0x0000000000017941 */ /* 0x000fea0003800000 */
.L_x_15435:
        /* <DEDUP_REMOVED lines=16> */
.L_x_15441:
[----:B------:R-:W-:Y:S05]  /*51b0*/  BSYNC B2 ;  /* 0x0000000000027941 */ /* 0x000fea0003800000 */
.L_x_15440:
        /* <DEDUP_REMOVED lines=44> */
.L_x_15439:
[----:B------:R-:W-:Y:S05]  /*5480*/  BSYNC B1 ;  /* 0x0000000000017941 */ /* 0x000fea0003800000 */
.L_x_15438:
        /* <DEDUP_REMOVED lines=9> */
.L_x_15434:
        /* <DEDUP_REMOVED lines=12> */
.L_x_15443:
[----:B------:R-:W-:Y:S02]  /*55e0*/  IMAD.MOV.U32 R14, RZ, RZ, R2 ;  /* 0x000000ffff0e7224 */ /* 0x000fe400078e0002 */
.L_x_15444:
[----:B------:R-:W-:Y:S05]  /*55f0*/  BSYNC B1 ;  /* 0x0000000000017941 */ /* 0x000fea0003800000 */
.L_x_15442:
        /* <DEDUP_REMOVED lines=16> */
.L_x_15448:
[----:B------:R-:W-:Y:S05]  /*5700*/  BSYNC B2 ;  /* 0x0000000000027941 */ /* 0x000fea0003800000 */
.L_x_15447:
        /* <DEDUP_REMOVED lines=40> */
[----:B------:R-:W-:Y:S01]  /*5990*/  MOV R16, RZ ;  /* 0x000000ff00107202 */ /* 0x000fe20000000f00 */
[----:B------:R-:W-:Y:S01]  /*59a0*/  IMAD.MOV.U32 R2, RZ, RZ, R18 ;  /* 0x000000ffff027224 */ /* 0x000fe200078e0012 */
[----:B------:R-:W-:Y:S01]  /*59b0*/  LOP3.LUT R7, R13, UR26, R6, 0x96, !PT ;  /* 0x0000001a0d077c12 */ /* 0x000fe2000f8e9606 */
[----:B------:R-:W-:Y:S02]  /*59c0*/  IMAD.MOV.U32 R6, RZ, RZ, R12 ;  /* 0x000000ffff067224 */ /* 0x000fe400078e000c */
.L_x_15446:
[----:B------:R-:W-:Y:S05]  /*59d0*/  BSYNC B1 ;  /* 0x0000000000017941 */ /* 0x000fea0003800000 */
.L_x_15445:
        /* <DEDUP_REMOVED lines=12> */
.L_x_15449:
        /* <DEDUP_REMOVED lines=12> */
.L_x_15452:
[----:B------:R-:W-:Y:S02]  /*5b60*/  IMAD.MOV.U32 R12, RZ, RZ, R2 ;  /* 0x000000ffff0c7224 */ /* 0x000fe400078e0002 */
.L_x_15453:
[----:B------:R-:W-:Y:S05]  /*5b70*/  BSYNC B1 ;  /* 0x0000000000017941 */ /* 0x000fea0003800000 */
.L_x_15451:
        /* <DEDUP_REMOVED lines=18> */
.L_x_15457:
[----:B------:R-:W-:Y:S05]  /*5ca0*/  BSYNC B2 ;  /* 0x0000000000027941 */ /* 0x000fea0003800000 */
.L_x_15456:
        /* <DEDUP_REMOVED lines=44> */
.L_x_15455:
[----:B------:R-:W-:Y:S05]  /*5f70*/  BSYNC B1 ;  /* 0x0000000000017941 */ /* 0x000fea0003800000 */
.L_x_15454:
        /* <DEDUP_REMOVED lines=9> */
.L_x_15450:
        /* <DEDUP_REMOVED lines=54> */
.L_x_15458:
        /* <DEDUP_REMOVED lines=16> */
.L_x_15460:
[----:B-1----:R-:W-:Y:S02]  /*6470*/  IMAD.MOV.U32 R22, RZ, RZ, R2 ;  /* 0x000000ffff167224 */ /* 0x002fe400078e0002 */
.L_x_15461:
[----:B------:R-:W-:Y:S05]  /*6480*/  BSYNC B1 ;  /* 0x0000000000017941 */ /* 0x000fea0003800000 */
.L_x_15459:
        /* <DEDUP_REMOVED lines=16> */
.L_x_15465:
[----:B------:R-:W-:Y:S05]  /*6590*/  BSYNC B2 ;  /* 0x0000000000027941 */ /* 0x000fea0003800000 */
.L_x_15464:
        /* <DEDUP_REMOVED lines=44> */
.L_x_15463:
[----:B------:R-:W-:Y:S05]  /*6860*/  BSYNC B1 ;  /* 0x0000000000017941 */ /* 0x000fea0003800000 */
.L_x_15462:
        /* <DEDUP_REMOVED lines=13> */
.L_x_15466:
        /* <DEDUP_REMOVED lines=12> */
.L_x_15469:
[----:B------:R-:W-:Y:S02]  /*6a00*/  IMAD.MOV.U32 R21, RZ, RZ, R2 ;  /* 0x000000ffff157224 */ /* 0x000fe400078e0002 */
.L_x_15470:
[----:B------:R-:W-:Y:S05]  /*6a10*/  BSYNC B1 ;  /* 0x0000000000017941 */ /* 0x000fea0003800000 */
.L_x_15468:
        /* <DEDUP_REMOVED lines=16> */
.L_x_15474:
[----:B------:R-:W-:Y:S05]  /*6b20*/  BSYNC B2 ;  /* 0x0000000000027941 */ /* 0x000fea0003800000 */
.L_x_15473:
        /* <DEDUP_REMOVED lines=43> */
.L_x_15472:
[----:B------:R-:W-:Y:S05]  /*6de0*/  BSYNC B1 ;  /* 0x0000000000017941 */ /* 0x000fea0003800000 */
.L_x_15471:
        /* <DEDUP_REMOVED lines=9> */
.L_x_15467:
        /* <DEDUP_REMOVED lines=12> */
.L_x_15476:
[----:B------:R-:W-:Y:S02]  /*6f40*/  MOV R92, R2 ;  /* 0x00000002005c7202 */ /* 0x000fe40000000f00 */
.L_x_15477:
[----:B------:R-:W-:Y:S05]  /*6f50*/  BSYNC B1 ;  /* 0x0000000000017941 */ /* 0x000fea0003800000 */
.L_x_15475:
        /* <DEDUP_REMOVED lines=16> */
.L_x_15481:
[----:B------:R-:W-:Y:S05]  /*7060*/  BSYNC B2 ;  /* 0x0000000000027941 */ /* 0x000fea0003800000 */
.L_x_15480:
        /* <DEDUP_REMOVED lines=43> */
.L_x_15479:
[----:B------:R-:W-:Y:S05]  /*7320*/  BSYNC B1 ;  /* 0x0000000000017941 */ /* 0x000fea0003800000 */
.L_x_15478:
        /* <DEDUP_REMOVED lines=13> */
.L_x_15482:
        /* <DEDUP_REMOVED lines=12> */
.L_x_15485:
[----:B------:R-:W-:Y:S02]  /*74c0*/  IMAD.MOV.U32 R12, RZ, RZ, R2 ;  /* 0x000000ffff0c7224 */ /* 0x000fe400078e0002 */
.L_x_15486:
[----:B------:R-:W-:Y:S05]  /*74d0*/  BSYNC B1 ;  /* 0x0000000000017941 */ /* 0x000fea0003800000 */
.L_x_15484:
        /* <DEDUP_REMOVED lines=16> */
.L_x_15490:
[----:B------:R-:W-:Y:S05]  /*75e0*/  BSYNC B2 ;  /* 0x0000000000027941 */ /* 0x000fea0003800000 */
.L_x_15489:
        /* <DEDUP_REMOVED lines=43> */
.L_x_15488:
[----:B------:R-:W-:Y:S05]  /*78a0*/  BSYNC B1 ;  /* 0x0000000000017941 */ /* 0x000fea0003800000 */
.L_x_15487:
        /* <DEDUP_REMOVED lines=9> */
.L_x_15483:
        /* <DEDUP_REMOVED lines=12> */
.L_x_15492:
[----:B------:R-:W-:Y:S02]  /*7a00*/  MOV R12, R2 ;  /* 0x00000002000c7202 */ /* 0x000fe40000000f00 */
.L_x_15493:
[----:B------:R-:W-:Y:S05]  /*7a10*/  BSYNC B1 ;  /* 0x0000000000017941 */ /* 0x000fea0003800000 */
.L_x_15491:
        /* <DEDUP_REMOVED lines=16> */
.L_x_15497:
[----:B------:R-:W-:Y:S05]  /*7b20*/  BSYNC B2 ;  /* 0x0000000000027941 */ /* 0x000fea0003800000 */
.L_x_15496:
        /* <DEDUP_REMOVED lines=43> */
.L_x_15495:
[----:B------:R-:W-:Y:S05]  /*7de0*/  BSYNC B1 ;  /* 0x0000000000017941 */ /* 0x000fea0003800000 */
.L_x_15494:
        /* <DEDUP_REMOVED lines=13> */
.L_x_15498:
        /* <DEDUP_REMOVED lines=12> */
.L_x_15501:
[----:B------:R-:W-:Y:S02]  /*7f80*/  IMAD.MOV.U32 R12, RZ, RZ, R2 ;  /* 0x000000ffff0c7224 */ /* 0x000fe400078e0002 */
.L_x_15502:
[----:B------:R-:W-:Y:S05]  /*7f90*/  BSYNC B1 ;  /* 0x0000000000017941 */ /* 0x000fea0003800000 */
.L_x_15500:
        /* <DEDUP_REMOVED lines=16> */
.L_x_15506:
[----:B------:R-:W-:Y:S05]  /*80a0*/  BSYNC B2 ;  /* 0x0000000000027941 */ /* 0x000fea0003800000 */
.L_x_15505:
        /* <DEDUP_REMOVED lines=43> */
.L_x_15504:
[----:B------:R-:W-:Y:S05]  /*8360*/  BSYNC B1 ;  /* 0x0000000000017941 */ /* 0x000fea0003800000 */
.L_x_15503:
        /* <DEDUP_REMOVED lines=9> */
.L_x_15499:
        /* <DEDUP_REMOVED lines=12> */
.L_x_15508:
[----:B------:R-:W-:Y:S02]  /*84c0*/  MOV R12, R2 ;  /* 0x00000002000c7202 */ /* 0x000fe40000000f00 */
.L_x_15509:
[----:B------:R-:W-:Y:S05]  /*84d0*/  BSYNC B1 ;  /* 0x0000000000017941 */ /* 0x000fea0003800000 */
.L_x_15507:
        /* <DEDUP_REMOVED lines=16> */
.L_x_15513:
[----:B------:R-:W-:Y:S05]  /*85e0*/  BSYNC B2 ;  /* 0x0000000000027941 */ /* 0x000fea0003800000 */
.L_x_15512:
        /* <DEDUP_REMOVED lines=43> */
.L_x_15511:
[----:B------:R-:W-:Y:S05]  /*88a0*/  BSYNC B1 ;  /* 0x0000000000017941 */ /* 0x000fea0003800000 */
.L_x_15510:
        /* <DEDUP_REMOVED lines=13> */
.L_x_15514:
        /* <DEDUP_REMOVED lines=12> */
.L_x_15517:
[----:B------:R-:W-:Y:S02]  /*8a40*/  IMAD.MOV.U32 R92, RZ, RZ, R2 ;  /* 0x000000ffff5c7224 */ /* 0x000fe400078e0002 */
.L_x_15518:
[----:B------:R-:W-:Y:S05]  /*8a50*/  BSYNC B1 ;  /* 0x0000000000017941 */ /* 0x000fea0003800000 */
.L_x_15516:
        /* <DEDUP_REMOVED lines=16> */
.L_x_15522:
[----:B------:R-:W-:Y:S05]  /*8b60*/  BSYNC B2 ;  /* 0x0000000000027941 */ /* 0x000fea0003800000 */
.L_x_15521:
        /* <DEDUP_REMOVED lines=43> */
.L_x_15520:
[----:B------:R-:W-:Y:S05]  /*8e20*/  BSYNC B1 ;  /* 0x0000000000017941 */ /* 0x000fea0003800000 */
.L_x_15519:
        /* <DEDUP_REMOVED lines=9> */
.L_x_15515:
        /* <DEDUP_REMOVED lines=12> */
.L_x_15524:
[----:B------:R-:W-:Y:S02]  /*8f80*/  MOV R92, R2 ;  /* 0x00000002005c7202 */ /* 0x000fe40000000f00 */
.L_x_15525:
[----:B------:R-:W-:Y:S05]  /*8f90*/  BSYNC B1 ;  /* 0x0000000000017941 */ /* 0x000fea0003800000 */
.L_x_15523:
        /* <DEDUP_REMOVED lines=16> */
.L_x_15529:
[----:B------:R-:W-:Y:S05]  /*90a0*/  BSYNC B2 ;  /* 0x0000000000027941 */ /* 0x000fea0003800000 */
.L_x_15528:
        /* <DEDUP_REMOVED lines=43> */
.L_x_15527:
[----:B------:R-:W-:Y:S05]  /*9360*/  BSYNC B1 ;  /* 0x0000000000017941 */ /* 0x000fea0003800000 */
.L_x_15526:
        /* <DEDUP_REMOVED lines=12> */
.L_x_15530:
        /* <DEDUP_REMOVED lines=12> */
.L_x_15533:
[----:B------:R-:W-:Y:S02]  /*94f0*/  IMAD.MOV.U32 R17, RZ, RZ, R2 ;  /* 0x000000ffff117224 */ /* 0x000fe400078e0002 */
.L_x_15534:
[----:B------:R-:W-:Y:S05]  /*9500*/  BSYNC B1 ;  /* 0x0000000000017941 */ /* 0x000fea0003800000 */
.L_x_15532:
        /* <DEDUP_REMOVED lines=16> */
.L_x_15538:
[----:B------:R-:W-:Y:S05]  /*9610*/  BSYNC B2 ;  /* 0x0000000000027941 */ /* 0x000fea0003800000 */
.L_x_15537:
        /* <DEDUP_REMOVED lines=43> */
.L_x_15536:
[----:B------:R-:W-:Y:S05]  /*98d0*/  BSYNC B1 ;  /* 0x0000000000017941 */ /* 0x000fea0003800000 */
.L_x_15535:
        /* <DEDUP_REMOVED lines=9> */
.L_x_15531:
        /* <DEDUP_REMOVED lines=12> */
.L_x_15540:
[----:B------:R-:W-:Y:S02]  /*9a30*/  MOV R94, R2 ;  /* 0x00000002005e7202 */ /* 0x000fe40000000f00 */
.L_x_15541:
[----:B------:R-:W-:Y:S05]  /*9a40*/  BSYNC B1 ;  /* 0x0000000000017941 */ /* 0x000fea0003800000 */
.L_x_15539:
        /* <DEDUP_REMOVED lines=16> */
.L_x_15545:
[----:B------:R-:W-:Y:S05]  /*9b50*/  BSYNC B2 ;  /* 0x0000000000027941 */ /* 0x000fea0003800000 */
.L_x_15544:
        /* <DEDUP_REMOVED lines=43> */
.L_x_15543:
[----:B------:R-:W-:Y:S05]  /*9e10*/  BSYNC B1 ;  /* 0x0000000000017941 */ /* 0x000fea0003800000 */
.L_x_15542:
        /* <DEDUP_REMOVED lines=12> */
.L_x_15546:
        /* <DEDUP_REMOVED lines=12> */
.L_x_15549:
[----:B------:R-:W-:Y:S02]  /*9fa0*/  IMAD.MOV.U32 R14, RZ, RZ, R2 ;  /* 0x000000ffff0e7224 */ /* 0x000fe400078e0002 */
.L_x_15550:
[----:B------:R-:W-:Y:S05]  /*9fb0*/  BSYNC B1 ;  /* 0x0000000000017941 */ /* 0x000fea0003800000 */
.L_x_15548:
        /* <DEDUP_REMOVED lines=16> */
.L_x_15554:
[----:B------:R-:W-:Y:S05]  /*a0c0*/  BSYNC B2 ;  /* 0x0000000000027941 */ /* 0x000fea0003800000 */
.L_x_15553:
        /* <DEDUP_REMOVED lines=43> */
.L_x_15552:
[----:B------:R-:W-:Y:S05]  /*a380*/  BSYNC B1 ;  /* 0x0000000000017941 */ /* 0x000fea0003800000 */
.L_x_15551:
        /* <DEDUP_REMOVED lines=9> */
.L_x_15547:
        /* <DEDUP_REMOVED lines=12> */
.L_x_15556:
[----:B------:R-:W-:Y:S02]  /*a4e0*/  MOV R14, R2 ;  /* 0x00000002000e7202 */ /* 0x000fe40000000f00 */
.L_x_15557:
[----:B------:R-:W-:Y:S05]  /*a4f0*/  BSYNC B1 ;  /* 0x0000000000017941 */ /* 0x000fea0003800000 */
.L_x_15555:
        /* <DEDUP_REMOVED lines=16> */
.L_x_15561:
[----:B------:R-:W-:Y:S05]  /*a600*/  BSYNC B2 ;  /* 0x0000000000027941 */ /* 0x000fea0003800000 */
.L_x_15560:
        /* <DEDUP_REMOVED lines=43> */
.L_x_15559:
[----:B------:R-:W-:Y:S05]  /*a8c0*/  BSYNC B1 ;  /* 0x0000000000017941 */ /* 0x000fea0003800000 */
.L_x_15558:
        /* <DEDUP_REMOVED lines=12> */
.L_x_15562:
        /* <DEDUP_REMOVED lines=12> */
.L_x_15565:
[----:B------:R-:W-:Y:S02]  /*aa50*/  IMAD.MOV.U32 R14, RZ, RZ, R2 ;  /* 0x000000ffff0e7224 */ /* 0x000fe400078e0002 */
.L_x_15566:
[----:B------:R-:W-:Y:S05]  /*aa60*/  BSYNC B1 ;  /* 0x0000000000017941 */ /* 0x000fea0003800000 */
.L_x_15564:
        /* <DEDUP_REMOVED lines=16> */
.L_x_15570:
[----:B------:R-:W-:Y:S05]  /*ab70*/  BSYNC B2 ;  /* 0x0000000000027941 */ /* 0x000fea0003800000 */
.L_x_15569:
        /* <DEDUP_REMOVED lines=43> */
.L_x_15568:
[----:B------:R-:W-:Y:S05]  /*ae30*/  BSYNC B1 ;  /* 0x0000000000017941 */ /* 0x000fea0003800000 */
.L_x_15567:
        /* <DEDUP_REMOVED lines=9> */
.L_x_15563:
        /* <DEDUP_REMOVED lines=12> */
.L_x_15572:
[----:B------:R-:W-:Y:S02]  /*af90*/  MOV R14, R2 ;  /* 0x00000002000e7202 */ /* 0x000fe40000000f00 */
.L_x_15573:
[----:B------:R-:W-:Y:S05]  /*afa0*/  BSYNC B1 ;  /* 0x0000000000017941 */ /* 0x000fea0003800000 */
.L_x_15571:
        /* <DEDUP_REMOVED lines=16> */
.L_x_15577:
[----:B------:R-:W-:Y:S05]  /*b0b0*/  BSYNC B2 ;  /* 0x0000000000027941 */ /* 0x000fea0003800000 */
.L_x_15576:
        /* <DEDUP_REMOVED lines=43> */
.L_x_15575:
[----:B------:R-:W-:Y:S05]  /*b370*/  BSYNC B1 ;  /* 0x0000000000017941 */ /* 0x000fea0003800000 */
.L_x_15574:
        /* <DEDUP_REMOVED lines=12> */
.L_x_15578:
        /* <DEDUP_REMOVED lines=12> */
.L_x_15581:
[----:B------:R-:W-:Y:S02]  /*b500*/  IMAD.MOV.U32 R94, RZ, RZ, R2 ;  /* 0x000000ffff5e7224 */ /* 0x000fe400078e0002 */
.L_x_15582:
[----:B------:R-:W-:Y:S05]  /*b510*/  BSYNC B1 ;  /* 0x0000000000017941 */ /* 0x000fea0003800000 */
.L_x_15580:
        /* <DEDUP_REMOVED lines=18> */
.L_x_15586:
[----:B------:R-:W-:Y:S05]  /*b640*/  BSYNC B2 ;  /* 0x0000000000027941 */ /* 0x000fea0003800000 */
.L_x_15585:
        /* <DEDUP_REMOVED lines=42> */
[----:B------:R-:W-:Y:S02]  /*b8f0*/  LOP3.LUT R7, R7, UR26, R12, 0x96, !PT ;  /* 0x0000001a07077c12 */ /* 0x000fe4000f8e960c */
.L_x_15584:
[----:B------:R-:W-:Y:S05]  /*b900*/  BSYNC B1 ;  /* 0x0000000000017941 */ /* 0x000fea0003800000 */
.L_x_15583:
        /* <DEDUP_REMOVED lines=9> */
.L_x_15579:
        /* <DEDUP_REMOVED lines=52> */
.L_x_15587:
        /* <DEDUP_REMOVED lines=16> */
.L_x_15589:
[----:B-1----:R-:W-:Y:S02]  /*bde0*/  IMAD.MOV.U32 R106, RZ, RZ, R2 ;  /* 0x000000ffff6a7224 */ /* 0x002fe400078e0002 */
.L_x_15590:
[----:B------:R-:W-:Y:S05]  /*bdf0*/  BSYNC B1 ;  /* 0x0000000000017941 */ /* 0x000fea0003800000 */
.L_x_15588:
        /* <DEDUP_REMOVED lines=16> */
.L_x_15594:
[----:B------:R-:W-:Y:S05]  /*bf00*/  BSYNC B2 ;  /* 0x0000000000027941 */ /* 0x000fea0003800000 */
.L_x_15593:
        /* <DEDUP_REMOVED lines=43> */
.L_x_15592:
[----:B------:R-:W-:Y:S05]  /*c1c0*/  BSYNC B1 ;  /* 0x0000000000017941 */ /* 0x000fea0003800000 */
.L_x_15591:
        /* <DEDUP_REMOVED lines=13> */
.L_x_15595:
        /* <DEDUP_REMOVED lines=12> */
.L_x_15598:
[----:B------:R-:W-:Y:S02]  /*c360*/  IMAD.MOV.U32 R13, RZ, RZ, R2 ;  /* 0x000000ffff0d7224 */ /* 0x000fe400078e0002 */
.L_x_15599:
[----:B------:R-:W-:Y:S05]  /*c370*/  BSYNC B1 ;  /* 0x0000000000017941 */ /* 0x000fea0003800000 */
.L_x_15597:
        /* <DEDUP_REMOVED lines=16> */
.L_x_15603:
[----:B------:R-:W-:Y:S05]  /*c480*/  BSYNC B2 ;  /* 0x0000000000027941 */ /* 0x000fea0003800000 */
.L_x_15602:
        /* <DEDUP_REMOVED lines=43> */
.L_x_15601:
[----:B------:R-:W-:Y:S05]  /*c740*/  BSYNC B1 ;  /* 0x0000000000017941 */ /* 0x000fea0003800000 */
.L_x_15600:
        /* <DEDUP_REMOVED lines=9> */
.L_x_15596:
        /* <DEDUP_REMOVED lines=12> */
.L_x_15605:
[----:B------:R-:W-:Y:S02]  /*c8a0*/  IMAD.MOV.U32 R112, RZ, RZ, R2 ;  /* 0x000000ffff707224 */ /* 0x000fe400078e0002 */
.L_x_15606:
[----:B------:R-:W-:Y:S05]  /*c8b0*/  BSYNC B1 ;  /* 0x0000000000017941 */ /* 0x000fea0003800000 */
.L_x_15604:
        /* <DEDUP_REMOVED lines=16> */
.L_x_15610:
[----:B------:R-:W-:Y:S05]  /*c9c0*/  BSYNC B2 ;  /* 0x0000000000027941 */ /* 0x000fea0003800000 */
.L_x_15609:
        /* <DEDUP_REMOVED lines=43> */
.L_x_15608:
[----:B------:R-:W-:Y:S05]  /*cc80*/  BSYNC B1 ;  /* 0x0000000000017941 */ /* 0x000fea0003800000 */
.L_x_15607:
        /* <DEDUP_REMOVED lines=13> */
.L_x_15611:
        /* <DEDUP_REMOVED lines=12> */
.L_x_15614:
[----:B------:R-:W-:Y:S02]  /*ce20*/  IMAD.MOV.U32 R92, RZ, RZ, R2 ;  /* 0x000000ffff5c7224 */ /* 0x000fe400078e0002 */
.L_x_15615:
[----:B------:R-:W-:Y:S05]  /*ce30*/  BSYNC B1 ;  /* 0x0000000000017941 */ /* 0x000fea0003800000 */
.L_x_15613:
        /* <DEDUP_REMOVED lines=16> */
.L_x_15619:
[----:B------:R-:W-:Y:S05]  /*cf40*/  BSYNC B2 ;  /* 0x0000000000027941 */ /* 0x000fea0003800000 */
.L_x_15618:
        /* <DEDUP_REMOVED lines=43> */
.L_x_15617:
[----:B------:R-:W-:Y:S05]  /*d200*/  BSYNC B1 ;  /* 0x0000000000017941 */ /* 0x000fea0003800000 */
.L_x_15616:
        /* <DEDUP_REMOVED lines=9> */
.L_x_15612:
        /* <DEDUP_REMOVED lines=12> */
.L_x_15621:
[----:B------:R-:W-:Y:S02]  /*d360*/  IMAD.MOV.U32 R92, RZ, RZ, R2 ;  /* 0x000000ffff5c7224 */ /* 0x000fe400078e0002 */
.L_x_15622:
[----:B------:R-:W-:Y:S05]  /*d370*/  BSYNC B1 ;  /* 0x0000000000017941 */ /* 0x000fea0003800000 */
.L_x_15620:
        /* <DEDUP_REMOVED lines=16> */
.L_x_15626:
[----:B------:R-:W-:Y:S05]  /*d480*/  BSYNC B2 ;  /* 0x0000000000027941 */ /* 0x000fea0003800000 */
.L_x_15625:
        /* <DEDUP_REMOVED lines=43> */
.L_x_15624:
[----:B------:R-:W-:Y:S05]  /*d740*/  BSYNC B1 ;  /* 0x0000000000017941 */ /* 0x000fea0003800000 */
.L_x_15623:
        /* <DEDUP_REMOVED lines=13> */
.L_x_15627:
        /* <DEDUP_REMOVED lines=12> */
.L_x_15630:
[----:B------:R-:W-:Y:S02]  /*d8e0*/  IMAD.MOV.U32 R15, RZ, RZ, R2 ;  /* 0x000000ffff0f7224 */ /* 0x000fe400078e0002 */
.L_x_15631:
[----:B------:R-:W-:Y:S05]  /*d8f0*/  BSYNC B1 ;  /* 0x0000000000017941 */ /* 0x000fea0003800000 */
.L_x_15629:
        /* <DEDUP_REMOVED lines=16> */
.L_x_15635:
[----:B------:R-:W-:Y:S05]  /*da00*/  BSYNC B2 ;  /* 0x0000000000027941 */ /* 0x000fea0003800000 */
.L_x_15634:
        /* <DEDUP_REMOVED lines=43> */
.L_x_15633:
[----:B------:R-:W-:Y:S05]  /*dcc0*/  BSYNC B1 ;  /* 0x0000000000017941 */ /* 0x000fea0003800000 */
.L_x_15632:
        /* <DEDUP_REMOVED lines=9> */
.L_x_15628:
        /* <DEDUP_REMOVED lines=12> */
.L_x_15637:
[----:B------:R-:W-:Y:S02]  /*de20*/  IMAD.MOV.U32 R92, RZ, RZ, R2 ;  /* 0x000000ffff5c7224 */ /* 0x000fe400078e0002 */
.L_x_15638:
[----:B------:R-:W-:Y:S05]  /*de30*/  BSYNC B1 ;  /* 0x0000000000017941 */ /* 0x000fea0003800000 */
.L_x_15636:
        /* <DEDUP_REMOVED lines=16> */
.L_x_15642:
[----:B------:R-:W-:Y:S05]  /*df40*/  BSYNC B2 ;  /* 0x0000000000027941 */ /* 0x000fea0003800000 */
.L_x_15641:
        /* <DEDUP_REMOVED lines=43> */
.L_x_15640:
[----:B------:R-:W-:Y:S05]  /*e200*/  BSYNC B1 ;  /* 0x0000000000017941 */ /* 0x000fea0003800000 */
.L_x_15639:
        /* <DEDUP_REMOVED lines=13> */
.L_x_15643:
        /* <DEDUP_REMOVED lines=12> */
.L_x_15646:
[----:B------:R-:W-:Y:S02]  /*e3a0*/  IMAD.MOV.U32 R112, RZ, RZ, R2 ;  /* 0x000000ffff707224 */ /* 0x000fe400078e0002 */
.L_x_15647:
[----:B------:R-:W-:Y:S05]  /*e3b0*/  BSYNC B1 ;  /* 0x0000000000017941 */ /* 0x000fea0003800000 */
.L_x_15645:
        /* <DEDUP_REMOVED lines=16> */
.L_x_15651:
[----:B------:R-:W-:Y:S05]  /*e4c0*/  BSYNC B2 ;  /* 0x0000000000027941 */ /* 0x000fea0003800000 */
.L_x_15650:
        /* <DEDUP_REMOVED lines=43> */
.L_x_15649:
[----:B------:R-:W-:Y:S05]  /*e780*/  BSYNC B1 ;  /* 0x0000000000017941 */ /* 0x000fea0003800000 */
.L_x_15648:
        /* <DEDUP_REMOVED lines=9> */
.L_x_15644:
        /* <DEDUP_REMOVED lines=12> */
.L_x_15653:
[----:B------:R-:W-:Y:S02]  /*e8e0*/  IMAD.MOV.U32 R112, RZ, RZ, R2 ;  /* 0x000000ffff707224 */ /* 0x000fe400078e0002 */
.L_x_15654:
[----:B------:R-:W-:Y:S05]  /*e8f0*/  BSYNC B1 ;  /* 0x0000000000017941 */ /* 0x000fea0003800000 */
.L_x_15652:
        /* <DEDUP_REMOVED lines=16> */
.L_x_15658:
[----:B------:R-:W-:Y:S05]  /*ea00*/  BSYNC B2 ;  /* 0x0000000000027941 */ /* 0x000fea0003800000 */
.L_x_15657:
        /* <DEDUP_REMOVED lines=43> */
.L_x_15656:
[----:B------:R-:W-:Y:S05]  /*ecc0*/  BSYNC B1 ;  /* 0x0000000000017941 */ /* 0x000fea0003800000 */
.L_x_15655:
        /* <DEDUP_REMOVED lines=12> */
.L_x_15659:
        /* <DEDUP_REMOVED lines=12> */
.L_x_15662:
[----:B------:R-:W-:Y:S02]  /*ee50*/  IMAD.MOV.U32 R93, RZ, RZ, R2 ;  /* 0x000000ffff5d7224 */ /* 0x000fe400078e0002 */
.L_x_15663:
[----:B------:R-:W-:Y:S05]  /*ee60*/  BSYNC B1 ;  /* 0x0000000000017941 */ /* 0x000fea0003800000 */
.L_x_15661:
        /* <DEDUP_REMOVED lines=16> */
.L_x_15667:
[----:B------:R-:W-:Y:S05]  /*ef70*/  BSYNC B2 ;  /* 0x0000000000027941 */ /* 0x000fea0003800000 */
.L_x_15666:
        /* <DEDUP_REMOVED lines=43> */
.L_x_15665:
[----:B------:R-:W-:Y:S05]  /*f230*/  BSYNC B1 ;  /* 0x0000000000017941 */ /* 0x000fea0003800000 */
.L_x_15664:
        /* <DEDUP_REMOVED lines=9> */
.L_x_15660:
        /* <DEDUP_REMOVED lines=12> */
.L_x_15669:
[----:B------:R-:W-:Y:S02]  /*f390*/  IMAD.MOV.U32 R119, RZ, RZ, R2 ;  /* 0x000000ffff777224 */ /* 0x000fe400078e0002 */
.L_x_15670:
[----:B------:R-:W-:Y:S05]  /*f3a0*/  BSYNC B1 ;  /* 0x0000000000017941 */ /* 0x000fea0003800000 */
.L_x_15668:
        /* <DEDUP_REMOVED lines=16> */
.L_x_15674:
[----:B------:R-:W-:Y:S05]  /*f4b0*/  BSYNC B2 ;  /* 0x0000000000027941 */ /* 0x000fea0003800000 */
.L_x_15673:
        /* <DEDUP_REMOVED lines=43> */
.L_x_15672:
[----:B------:R-:W-:Y:S05]  /*f770*/  BSYNC B1 ;  /* 0x0000000000017941 */ /* 0x000fea0003800000 */
.L_x_15671:
        /* <DEDUP_REMOVED lines=12> */
.L_x_15675:
        /* <DEDUP_REMOVED lines=12> */
.L_x_15678:
[----:B------:R-:W-:Y:S02]  /*f900*/  IMAD.MOV.U32 R94, RZ, RZ, R2 ;  /* 0x000000ffff5e7224 */ /* 0x000fe400078e0002 */
.L_x_15679:
[----:B------:R-:W-:Y:S05]  /*f910*/  BSYNC B1 ;  /* 0x0000000000017941 */ /* 0x000fea0003800000 */
.L_x_15677:
        /* <DEDUP_REMOVED lines=16> */
.L_x_15683:
[----:B------:R-:W-:Y:S05]  /*fa20*/  BSYNC B2 ;  /* 0x0000000000027941 */ /* 0x000fea0003800000 */
.L_x_15682:
        /* <DEDUP_REMOVED lines=43> */
.L_x_15681:
[----:B------:R-:W-:Y:S05]  /*fce0*/  BSYNC B1 ;  /* 0x0000000000017941 */ /* 0x000fea0003800000 */
.L_x_15680:
        /* <DEDUP_REMOVED lines=9> */
.L_x_15676:
        /* <DEDUP_REMOVED lines=12> */
.L_x_15685:
[----:B------:R-:W-:Y:S02]  /*fe40*/  IMAD.MOV.U32 R119, RZ, RZ, R2 ;  /* 0x000000ffff777224 */ /* 0x000fe400078e0002 */
.L_x_15686:
[----:B------:R-:W-:Y:S05]  /*fe50*/  BSYNC B1 ;  /* 0x0000000000017941 */ /* 0x000fea0003800000 */
.L_x_15684:
        /* <DEDUP_REMOVED lines=16> */
.L_x_15690:
[----:B------:R-:W-:Y:S05]  /*ff60*/  BSYNC B2 ;  /* 0x0000000000027941 */ /* 0x000fea0003800000 */
.L_x_15689:
        /* <DEDUP_REMOVED lines=43> */
.L_x_15688:
[----:B------:R-:W-:Y:S05]  /*10220*/  BSYNC B1 ;  /* 0x0000000000017941 */ /* 0x000fea0003800000 */
.L_x_15687:
        /* <DEDUP_REMOVED lines=12> */
.L_x_15691:
        /* <DEDUP_REMOVED lines=12> */
.L_x_15694:
[----:B------:R-:W-:Y:S02]  /*103b0*/  IMAD.MOV.U32 R119, RZ, RZ, R2 ;  /* 0x000000ffff777224 */ /* 0x000fe400078e0002 */
.L_x_15695:
[----:B------:R-:W-:Y:S05]  /*103c0*/  BSYNC B1 ;  /* 0x0000000000017941 */ /* 0x000fea0003800000 */
.L_x_15693:
        /* <DEDUP_REMOVED lines=16> */
.L_x_15699:
[----:B------:R-:W-:Y:S05]  /*104d0*/  BSYNC B2 ;  /* 0x0000000000027941 */ /* 0x000fea0003800000 */
.L_x_15698:
        /* <DEDUP_REMOVED lines=43> */
.L_x_15697:
[----:B------:R-:W-:Y:S05]  /*10790*/  BSYNC B1 ;  /* 0x0000000000017941 */ /* 0x000fea0003800000 */
.L_x_15696:
        /* <DEDUP_REMOVED lines=9> */
.L_x_15692:
        /* <DEDUP_REMOVED lines=12> */
.L_x_15701:
[----:B------:R-:W-:Y:S02]  /*108f0*/  IMAD.MOV.U32 R119, RZ, RZ, R2 ;  /* 0x000000ffff777224 */ /* 0x000fe400078e0002 */
.L_x_15702:
[----:B------:R-:W-:Y:S05]  /*10900*/  BSYNC B1 ;  /* 0x0000000000017941 */ /* 0x000fea0003800000 */
.L_x_15700:
        /* <DEDUP_REMOVED lines=16> */
.L_x_15706:
[----:B------:R-:W-:Y:S05]  /*10a10*/  BSYNC B2 ;  /* 0x0000000000027941 */ /* 0x000fea0003800000 */
.L_x_15705:
        /* <DEDUP_REMOVED lines=43> */
.L_x_15704:
[----:B------:R-:W-:Y:S05]  /*10cd0*/  BSYNC B1 ;  /* 0x0000000000017941 */ /* 0x000fea0003800000 */
.L_x_15703:
        /* <DEDUP_REMOVED lines=12> */
.L_x_15707:
        /* <DEDUP_REMOVED lines=12> */
.L_x_15710:
[----:B------:R-:W-:Y:S02]  /*10e60*/  IMAD.MOV.U32 R119, RZ, RZ, R2 ;  /* 0x000000ffff777224 */ /* 0x000fe400078e0002 */
.L_x_15711:
[----:B------:R-:W-:Y:S05]  /*10e70*/  BSYNC B1 ;  /* 0x0000000000017941 */ /* 0x000fea0003800000 */
.L_x_15709:
        /* <DEDUP_REMOVED lines=16> */
.L_x_15715:
[----:B------:R-:W-:Y:S05]  /*10f80*/  BSYNC B2 ;  /* 0x0000000000027941 */ /* 0x000fea0003800000 */
.L_x_15714:
        /* <DEDUP_REMOVED lines=43> */
.L_x_15713:
[----:B------:R-:W-:Y:S05]  /*11240*/  BSYNC B1 ;  /* 0x0000000000017941 */ /* 0x000fea0003800000 */
.L_x_15712:
        /* <DEDUP_REMOVED lines=9> */
.L_x_15708:
        /* <DEDUP_REMOVED lines=70> */
.L_x_15716:
[----:B0-----:R-:W-:Y:S01]  /*11740*/  FADD.FTZ R110, R110, R95 ;  /* 0x0000005f6e6e7221 */ /* 0x001fe20000010000 */
[----:B------:R-:W-:Y:S05]  /*11750*/  BRA.DIV ~URZ, `(.L_x_15717) ;  /* 0x00000b727f007947 */ /* 0x000fea000b800000 */
[----:B------:R0:W1:Y:S02]  /*11760*/  SHFL.BFLY PT, R105, R110, 0x1, 0x1f ;  /* 0x0c201f006e697f89 */ /* 0x00006400000e0000 */
.L_x_15721:
        /* <DEDUP_REMOVED lines=68> */
.L_x_15722:
[----:B------:R-:W-:Y:S01]  /*11bb0*/  HFMA2.MMA R108, -RZ, RZ, 0, 2.384185791015625e-07 ;  /* 0x00000004ff6c7435 */ /* 0x000fe200000001ff */
[----:B-1----:R-:W-:Y:S01]  /*11bc0*/  FADD.FTZ R111, R111, R110 ;  /* 0x0000006e6f6f7221 */ /* 0x002fe20000010000 */
[----:B------:R-:W-:Y:S01]  /*11bd0*/  ISETP.NE.AND P0, PT, RZ, UR8, PT ;  /* 0x00000008ff007c0c */ /* 0x000fe2000bf05270 */
[----:B0-----:R-:W-:Y:S02]  /*11be0*/  IMAD.MOV.U32 R110, RZ, RZ, c[0x0][0x1e0] ;  /* 0x00007800ff6e7624 */ /* 0x001fe400078e00ff */
[----:B------:R-:W-:Y:S02]  /*11bf0*/  FMUL.FTZ R105, R109, R109 ;  /* 0x0000006d6d697220 */ /* 0x000fe40000410000 */
[----:B------:R-:W-:-:S03]  /*11c00*/  FFMA.FTZ R110, R111, R110, c[0x0][0x228] ;  /* 0x00008a006f6e7623 */ /* 0x000fc6000001006e */
        /* <DEDUP_REMOVED lines=90> */
[----:B------:R-:W-:Y:S01]  /*121b0*/  FFMA.FTZ R124, R47, R124, R71 ;  /* 0x0000007c2f7c7223 */ /* 0x000fe20000010047 */
[----:B------:R-:W-:Y:S01]  /*121c0*/  F2FP.PACK_AB R18, R23, R18 ;  /* 0x000000121712723e */ /* 0x000fe200000000ff */
[----:B------:R-:W-:-:S02]  /*121d0*/  IMAD.MOV.U32 R30, RZ, RZ, 0x10 ;  /* 0x00000010ff1e7424 */ /* 0x000fc400078e00ff */
[----:B------:R-:W-:Y:S01]  /*121e0*/  FFMA.FTZ R20, R48, R25, R72 ;  /* 0x0000001930147223 */ /* 0x000fe20000010048 */
[----:B------:R-:W-:Y:S01]  /*121f0*/  LEA.HI.X R25, R102, c[0x0][0x20c], RZ, 0x4, P0 ;  /* 0x0000830066197a11 */ /* 0x000fe200000f24ff */
[----:B------:R-:W-:Y:S01]  /*12200*/  FFMA.FTZ R31, R49, R116, R73 ;  /* 0x00000074311f7223 */ /* 0x000fe20000010049 */
[----:B------:R-:W-:Y:S01]  /*12210*/  F2FP.PACK_AB R23, R124, R107 ;  /* 0x0000006b7c17723e */ /* 0x000fe200000000ff */
[----:B------:R-:W-:Y:S02]  /*12220*/  IMAD.WIDE.U32 R28, R29, R30, c[0x0][0x208] ;  /* 0x000082001d1c7625 */ /* 0x000fe400078e001e */
[----:B------:R0:W-:Y:S01]  /*12230*/  STG.E.128 [R24.64], R12 ;  /* 0x0000000c18007986 */ /* 0x0001e2000c101d06 */
[----:B------:R-:W-:Y:S01]  /*12240*/  F2FP.PACK_AB R20, R31, R20 ;  /* 0x000000141f14723e */ /* 0x000fe200000000ff */
[----:B------:R-:W-:Y:S02]  /*12250*/  IMAD R9, R108, c[0x0][0x160], R9 ;  /* 0x000058006c097a24 */ /* 0x000fe400078e0209 */
[----:B------:R0:W-:Y:S03]  /*12260*/  STG.E.128 [R28.64], R16 ;  /* 0x000000101c007986 */ /* 0x0001e6000c101d06 */
[----:B------:R-:W-:Y:S01]  /*12270*/  ISETP.GE.AND P0, PT, R9, c[0x0][0x164], PT ;  /* 0x0000590009007a0c */ /* 0x000fe20003f06270 */
[----:B------:R0:W-:-:S12]  /*12280*/  STG.E.128 [R26.64], R20 ;  /* 0x000000141a007986 */ /* 0x0001d8000c101d06 */
[----:B0-----:R-:W-:Y:S01]  /*12290*/  @P0 CALL.REL.NOINC `(.L_x_15719) ;  /* 0x0000001000000944 */ /* 0x001fe20003c00000 */
[----:B------:R-:W-:Y:S05]  /*122a0*/  BRA `(.L_x_15720) ;  /* 0xfffee53000007947 */ /* 0x000fea000383ffff */
.L_x_15719:
[----:B------:R-:W-:Y:S05]  /*122b0*/  BSYNC B0 ;  /* 0x0000000000007941 */ /* 0x000fea0003800000 */
.L_x_15329:
[----:B------:R-:W-:Y:S05]  /*122c0*/  EXIT ;  /* 0x000000000000794d */ /* 0x000fea0003800000 */
.L_x_15717:
[----:B------:R-:W-:Y:S01]  /*122d0*/  IMAD.MOV.U32 R105, RZ, RZ, 0x1 ;  /* 0x00000001ff697424 */ /* 0x000fe200078e00ff */
[----:B------:R-:W-:Y:S01]  /*122e0*/  MOV R106, 0x12320 ;  /* 0x00012320006a7802 */ /* 0x000fe20000000f00 */
[----:B------:R-:W-:Y:S02]  /*122f0*/  IMAD.MOV.U32 R108, RZ, RZ, 0x1f ;  /* 0x0000001fff6c7424 */ /* 0x000fe400078e00ff */
[----:B------:R-:W-:Y:S02]  /*12300*/  IMAD.MOV.U32 R111, RZ, RZ, -0x1 ;  /* 0xffffffffff6f7424 */ /* 0x000fe400078e00ff */
[----:B------:R-:W-:Y:S05]  /*12310*/  CALL.REL.NOINC `($__internal_63_$__cuda_sm70_shflsync_bfly_p) ;  /* 0x0000069000007944 */ /* 0x000fea0003c00000 */
[----:B01----:R-:W-:Y:S05]  /*12320*/  BRA `(.L_x_15721) ;  /* 0xfffff44000007947 */ /* 0x003fea000383ffff */
.L_x_15718:
[----:B------:R-:W-:Y:S01]  /*12330*/  MOV R105, 0x2 ;  /* 0x0000000200697802 */ /* 0x000fe20000000f00 */
[----:B------:R-:W-:Y:S01]  /*12340*/  IMAD.MOV.U32 R108, RZ, RZ, 0x1f ;  /* 0x0000001fff6c7424 */ /* 0x000fe200078e00ff */
[----:B------:R-:W-:Y:S01]  /*12350*/  MOV R106, 0x12380 ;  /* 0x00012380006a7802 */ /* 0x000fe20000000f00 */
[----:B------:R-:W-:Y:S02]  /*12360*/  IMAD.MOV.U32 R111, RZ, RZ, -0x1 ;  /* 0xffffffffff6f7424 */ /* 0x000fe400078e00ff */
[----:B------:R-:W-:Y:S05]  /*12370*/  CALL.REL.NOINC `($__internal_63_$__cuda_sm70_shflsync_bfly_p) ;  /* 0x0000063000007944 */ /* 0x000fea0003c00000 */
[----:B01----:R-:W-:Y:S01]  /*12380*/  FADD.FTZ R110, R110, R105 ;  /* 0x000000696e6e7221 */ /* 0x003fe20000010000 */
[----:B------:R-:W-:Y:S01]  /*12390*/  MOV R111, 0xffffffff ;  /* 0xffffffff006f7802 */ /* 0x000fe20000000f00 */
[----:B------:R-:W-:Y:S01]  /*123a0*/  IMAD.MOV.U32 R105, RZ, RZ, 0x4 ;  /* 0x00000004ff697424 */ /* 0x000fe200078e00ff */
[----:B------:R-:W-:Y:S01]  /*123b0*/  MOV R106, 0x123e0 ;  /* 0x000123e0006a7802 */ /* 0x000fe20000000f00 */
[----:B------:R-:W-:-:S02]  /*123c0*/  IMAD.MOV.U32 R108, RZ, RZ, 0x1f ;  /* 0x0000001fff6c7424 */ /* 0x000fc400078e00ff */
[----:B------:R-:W-:Y:S05]  /*123d0*/  CALL.REL.NOINC `($__internal_63_$__cuda_sm70_shflsync_bfly_p) ;  /* 0x000005d000007944 */ /* 0x000fea0003c00000 */
[----:B01----:R-:W-:Y:S01]  /*123e0*/  FADD.FTZ R110, R110, R105 ;  /* 0x000000696e6e7221 */ /* 0x003fe20000010000 */
[----:B------:R-:W-:Y:S01]  /*123f0*/  MOV R106, 0x12440 ;  /* 0x00012440006a7802 */ /* 0x000fe20000000f00 */
[----:B------:R-:W-:-:S02]  /*12400*/  IMAD.MOV.U32 R105, RZ, RZ, 0x8 ;  /* 0x00000008ff697424 */ /* 0x000fc400078e00ff */
[----:B------:R-:W-:Y:S02]  /*12410*/  IMAD.MOV.U32 R108, RZ, RZ, 0x1f ;  /* 0x0000001fff6c7424 */ /* 0x000fe400078e00ff */
[----:B------:R-:W-:Y:S02]  /*12420*/  IMAD.MOV.U32 R111, RZ, RZ, -0x1 ;  /* 0xffffffffff6f7424 */ /* 0x000fe400078e00ff */
[----:B------:R-:W-:Y:S05]  /*12430*/  CALL.REL.NOINC `($__internal_63_$__cuda_sm70_shflsync_bfly_p) ;  /* 0x0000057000007944 */ /* 0x000fea0003c00000 */
[----:B0-----:R-:W-:Y:S01]  /*12440*/  HFMA2.MMA R108, -RZ, RZ, 0, 1.847743988037109375e-06 ;  /* 0x0000001fff6c7435 */ /* 0x001fe200000001ff */
[----:B-1----:R-:W-:Y:S01]  /*12450*/  FADD.FTZ R110, R110, R105 ;  /* 0x000000696e6e7221 */ /* 0x002fe20000010000 */
[----:B------:R-:W-:Y:S01]  /*12460*/  MOV R106, 0x124a0 ;  /* 0x000124a0006a7802 */ /* 0x000fe20000000f00 */
[----:B------:R-:W-:Y:S02]  /*12470*/  IMAD.MOV.U32 R105, RZ, RZ, 0x10 ;  /* 0x00000010ff697424 */ /* 0x000fe400078e00ff */
[----:B------:R-:W-:Y:S02]  /*12480*/  IMAD.MOV.U32 R111, RZ, RZ, -0x1 ;  /* 0xffffffffff6f7424 */ /* 0x000fe400078e00ff */
[----:B------:R-:W-:Y:S05]  /*12490*/  CALL.REL.NOINC `($__internal_63_$__cuda_sm70_shflsync_bfly_p) ;  /* 0x0000051000007944 */ /* 0x000fea0003c00000 */
        /* <DEDUP_REMOVED lines=54> */
[----:B------:R-:W-:Y:S05]  /*12800*/  CALL.REL.NOINC `($__internal_63_$__cuda_sm70_shflsync_bfly_p) ;  /* 0x000001a000007944 */ /* 0x000fea0003c00000 */
[----:B01----:R-:W-:Y:S01]  /*12810*/  FADD.FTZ R110, R110, R105 ;  /* 0x000000696e6e7221 */ /* 0x003fe20000010000 */
        /* <DEDUP_REMOVED lines=23> */
[----:B01----:R-:W-:Y:S01]  /*12990*/  IMAD.MOV.U32 R111, RZ, RZ, R105 ;  /* 0x000000ffff6f7224 */ /* 0x003fe200078e0069 */
[----:B------:R-:W-:Y:S05]  /*129a0*/  BRA `(.L_x_15722) ;  /* 0xfffff20000007947 */ /* 0x000fea000383ffff */
        .weak           $__internal_63_$__cuda_sm70_shflsync_bfly_p
        .type           $__internal_63_$__cuda_sm70_shflsync_bfly_p,@function
        .size           $__internal_63_$__cuda_sm70_shflsync_bfly_p,(.L_x_20079 - $__internal_63_$__cuda_sm70_shflsync_bfly_p)
$__internal_63_$__cuda_sm70_shflsync_bfly_p:
[----:B------:R-:W-:Y:S01]  /*129b0*/  IMAD.MOV.U32 R107, RZ, RZ, 0x0 ;  /* 0x00000000ff6b7424 */ /* 0x000fe200078e00ff */
[----:B------:R-:W-:Y:S04]  /*129c0*/  WARPSYNC R111 ;  /* 0x0000006f00007348 */ /* 0x000fe80003800000 */
[----:B------:R0:W1:Y:S01]  /*129d0*/  SHFL.BFLY PT, R105, R110, R105, R108 ;  /* 0x0c0000696e697389 */ /* 0x00006200000e006c */
[----:B------:R-:W-:Y:S05]  /*129e0*/  RET.REL.NODEC R106 `(_ZN10layer_norm31ln_parallel_residual_fwd_kernelINS_13Kernel_traitsIf6__halffS2_fjLj768ELj1ELj4ELj1ELj16ENS_18Kernel_traits_baseILj768EfS2_fS2_fjLj128EEEEELb1ELb1ELb1EEEvNS_9FwdParamsE) ;  /* 0xfffed6106a007950 */ /* 0x000fea0003c3ffff */
.L_x_15723:
        /* <DEDUP_REMOVED lines=9> */
.L_x_20079:


//--------------------- .text._ZN10layer_norm31ln_parallel_residual_fwd_kernelINS_13Kernel_traitsI6__halfffffjLj768ELj1ELj4ELj1ELj16ENS_18Kernel_traits_baseILj768ES2_ffffjLj128EEEEELb0ELb0ELb0EEEvNS_9FwdParamsE --------------------------
	.section	.text._ZN10layer_norm31ln_parallel_residual_fwd_kernelINS_13Kernel_traitsI6__halfffffjLj768ELj1ELj4ELj1ELj16ENS_18Kernel_traits_baseILj768ES2_ffffjLj128EEEEELb0ELb0ELb0EEEvNS_9FwdParamsE,"ax",@progbits
	.sectioninfo	@"SHI_REGISTERS=152"
	.align	128
        .global         _ZN10layer_norm31ln_parallel_residual_fwd_kernelINS_13Kernel_traitsI6__halfffffjLj768ELj1ELj4ELj1ELj16ENS_18Kernel_traits_baseILj768ES2_ffffjLj128EEEEELb0ELb0ELb0EEEvNS_9FwdParamsE
        .type           _ZN10layer_norm31ln_parallel_residual_fwd_kernelINS_13Kernel_traitsI6__halfffffjLj768ELj1ELj4ELj1ELj16ENS_18Kernel_traits_baseILj768ES2_ffffjLj128EEEEELb0ELb0ELb0EEEvNS_9FwdParamsE,@function
        .size           _ZN10layer_norm31ln_parallel_residual_fwd_kernelINS_13Kernel_traitsI6__halfffffjLj768ELj1ELj4ELj1ELj16ENS_18Kernel_traits_baseILj768ES2_ffffjLj128EEEEELb0ELb0ELb0EEEvNS_9FwdParamsE,(.L_x_20080 - _ZN10layer_norm31ln_parallel_residual_fwd_kernelINS_13Kernel_traitsI6__halfffffjLj768ELj1ELj4ELj1ELj16ENS_18Kernel_traits_baseILj768ES2_ffffjLj128EEEEELb0ELb0ELb0EEEvNS_9FwdParamsE)
        .other          _ZN10layer_norm31ln_parallel_residual_fwd_kernelINS_13Kernel_traitsI6__halfffffjLj768ELj1ELj4ELj1ELj16ENS_18Kernel_traits_baseILj768ES2_ffffjLj128EEEEELb0ELb0ELb0EEEvNS_9FwdParamsE,@"STO_CUDA_ENTRY STV_DEFAULT"
_ZN10layer_norm31ln_parallel_residual_fwd_kernelINS_13Kernel_traitsI6__halfffffjLj768ELj1ELj4ELj1ELj16ENS_18Kernel_traits_baseILj768ES2_ffffjLj128EEEEELb0ELb0ELb0EEEvNS_9FwdParamsE:
.text._ZN10layer_norm31ln_parallel_residual_fwd_kernelINS_13Kernel_traitsI6__halfffffjLj768ELj1ELj4ELj1ELj16ENS_18Kernel_traits_baseILj768ES2_ffffjLj128EEEEELb0ELb0ELb0EEEvNS_9FwdParamsE:
[----:B------:R-:W-:Y:S02]  /*0000*/  MOV R1, c[0x0][0x28] ;  /* 0x00000a0000017a02 */ /* 0x000fe40000000f00 */
[----:B------:R-:W0:Y:S01]  /*0010*/  S2R R50, SR_TID.X ;  /* 0x0000000000327919 */ /* 0x000e220000002100 */
[----:B------:R-:W-:Y:S01]  /*0020*/  IMAD.MOV.U32 R0, RZ, RZ, c[0x0][0x168] ;  /* 0x00005a00ff007624 */ /* 0x000fe200078e00ff */
[----:B------:R-:W-:Y:S01]  /*0030*/  ULDC.64 UR4, c[0x0][0x118] ;  /* 0x0000460000047ab9 */ /* 0x000fe20000000a00 */
[----:B------:R-:W-:Y:S01]  /*0040*/  BSSY B0, `(.L_x_15724) ;  /* 0x0000024000007945 */ /* 0x000fe20003800000 */
[----:B------:R-:W1:Y:S02]  /*0050*/  S2R R51, SR_CTAID.X ;  /* 0x0000000000337919 */ /* 0x000e640000002500 */
[----:B------:R-:W-:-:S04]  /*0060*/  SHF.R.S32.HI R0, RZ, 0x1f, R0 ;  /* 0x0000001fff007819 */ /* 0x000fc80000011400 */
[----:B------:R-:W-:Y:S02]  /*0070*/  LEA.HI R0, R0, c[0x0][0x168], RZ, 0x2 ;  /* 0x00005a0000007a11 */ /* 0x000fe400078f10ff */
[----:B0-----:R-:W-:-:S04]  /*0080*/  LOP3.LUT R3, R50, 0x1f, RZ, 0xc, !PT ;  /* 0x0000001f32037812 */ /* 0x001fc800078e0cff */
[----:B------:R-:W-:-:S04]  /*0090*/  LEA.HI.SX32 R142, R0, R3, 0x1e ;  /* 0x00000003008e7211 */ /* 0x000fc800078ff2ff */
[C---:B------:R-:W-:Y:S02]  /*00a0*/  LOP3.LUT P1, RZ, R142.reuse, 0xffffffe0, RZ, 0xc0, !PT ;  /* 0xffffffe08eff7812 */ /* 0x040fe4000782c0ff */
[C---:B------:R-:W-:Y:S02]  /*00b0*/  ISETP.GE.U32.AND P6, PT, R142.reuse, 0x40, PT ;  /* 0x000000408e00780c */ /* 0x040fe40003fc6070 */
[C---:B------:R-:W-:Y:S02]  /*00c0*/  ISETP.GE.U32.AND P5, PT, R142.reuse, 0x60, PT ;  /* 0x000000608e00780c */ /* 0x040fe40003fa6070 */
[----:B------:R-:W-:Y:S02]  /*00d0*/  ISETP.GE.U32.AND P4, PT, R142, 0x80, PT ;  /* 0x000000808e00780c */ /* 0x000fe40003f86070 */
[----:B------:R-:W-:Y:S02]  /*00e0*/  P2R R0, PR, RZ, 0x40 ;  /* 0x00000040ff007803 */ /* 0x000fe40000000000 */
[----:B------:R-:W-:-:S02]  /*00f0*/  P2R R2, PR, RZ, 0x20 ;  /* 0x00000020ff027803 */ /* 0x000fc40000000000 */
[----:B------:R-:W-:Y:S02]  /*0100*/  LOP3.LUT R0, R50, 0x1f, RZ, 0xc0, !PT ;  /* 0x0000001f32007812 */ /* 0x000fe400078ec0ff */
[----:B------:R-:W-:Y:S01]  /*0110*/  P2R R2, PR, RZ, 0x10 ;  /* 0x00000010ff027803 */ /* 0x000fe20000000000 */
[----:B------:R-:W-:Y:S05]  /*0120*/  @!P1 BRA `(.L_x_15725) ;  /* 0x0000015000009947 */ /* 0x000fea0003800000 */
[----:B-1----:R-:W-:Y:S01]  /*0130*/  ISETP.NE.U32.AND P0, PT, RZ, c[0x0][0x218], PT ;  /* 0x00008600ff007a0c */ /* 0x002fe20003f05070 */
[----:B------:R-:W-:Y:S01]  /*0140*/  IMAD.MOV.U32 R3, RZ, RZ, 0x8 ;  /* 0x00000008ff037424 */ /* 0x000fe200078e00ff */
[----:B------:R-:W-:Y:S02]  /*0150*/  ISETP.NE.U32.AND P2, PT, RZ, c[0x0][0x220], PT ;  /* 0x00008800ff007a0c */ /* 0x000fe40003f45070 */
[----:B------:R-:W-:Y:S02]  /*0160*/  ISETP.NE.AND.EX P0, PT, RZ, c[0x0][0x21c], PT, P0 ;  /* 0x00008700ff007a0c */ /* 0x000fe40003f05300 */
[----:B------:R-:W-:Y:S02]  /*0170*/  ISETP.NE.AND.EX P2, PT, RZ, c[0x0][0x224], PT, P2 ;  /* 0x00008900ff007a0c */ /* 0x000fe40003f45320 */
[----:B------:R-:W-:-:S02]  /*0180*/  SHF.L.U32 R6, R0, 0x3, RZ ;  /* 0x0000000300067819 */ /* 0x000fc400000006ff */
[----:B------:R-:W-:-:S07]  /*0190*/  SHF.L.U64.HI R7, R0, 0x3, RZ ;  /* 0x0000000300077819 */ /* 0x000fce00000102ff */
[----:B------:R-:W-:-:S04]  /*01a0*/  @P0 LEA R4, P3, R0, c[0x0][0x218], 0x3 ;  /* 0x0000860000040a11 */ /* 0x000fc800078618ff */
[----:B------:R-:W-:Y:S02]  /*01b0*/  @P0 LEA.HI.X R5, R0, c[0x0][0x21c], RZ, 0x3, P3 ;  /* 0x0000870000050a11 */ /* 0x000fe400018f1cff */
[----:B------:R-:W-:Y:S01]  /*01c0*/  @P2 IADD3 R8, P3, R6, c[0x0][0x220], RZ ;  /* 0x0000880006082a10 */ /* 0x000fe20007f7e0ff */
[----:B------:R-:W-:Y:S02]  /*01d0*/  IMAD.WIDE.U32 R2, R0, R3, c[0x0][0x1b0] ;  /* 0x00006c0000027625 */ /* 0x000fe400078e0003 */
[----:B------:R0:W5:Y:S01]  /*01e0*/  @P0 LDG.E.64 R138, [R4.64] ;  /* 0x00000004048a0981 */ /* 0x000162000c1e1b00 */
[C---:B------:R-:W-:Y:S02]  /*01f0*/  @P2 IADD3.X R9, R7.reuse, c[0x0][0x224], RZ, P3, !PT ;  /* 0x0000890007092a10 */ /* 0x040fe40001ffe4ff */
[----:B------:R-:W-:Y:S01]  /*0200*/  IADD3 R6, P3, R6, c[0x0][0x1b8], RZ ;  /* 0x00006e0006067a10 */ /* 0x000fe20007f7e0ff */
[----:B------:R0:W5:Y:S03]  /*0210*/  LDG.E.64 R30, [R2.64] ;  /* 0x00000004021e7981 */ /* 0x000166000c1e1b00 */
[----:B------:R-:W-:Y:S01]  /*0220*/  IADD3.X R7, R7, c[0x0][0x1bc], RZ, P3, !PT ;  /* 0x00006f0007077a10 */ /* 0x000fe20001ffe4ff */
[----:B------:R0:W5:Y:S04]  /*0230*/  @P2 LDG.E.64 R136, [R8.64] ;  /* 0x0000000408882981 */ /* 0x000168000c1e1b00 */
[----:B------:R0:W5:Y:S01]  /*0240*/  LDG.E.64 R32, [R6.64] ;  /* 0x0000000406207981 */ /* 0x000162000c1e1b00 */
[----:B------:R-:W-:Y:S01]  /*0250*/  LOP3.LUT R0, R0, 0x20, RZ, 0xfc, !PT ;  /* 0x0000002000007812 */ /* 0x000fe200078efcff */
[----:B------:R-:W-:Y:S01]  /*0260*/  @!P0 CS2R R138, SRZ ;  /* 0x00000000008a8805 */ /* 0x000fe2000001ff00 */
[----:B------:R-:W-:-:S02]  /*0270*/  @!P2 CS2R R136, SRZ ;  /* 0x000000000088a805 */ /* 0x000fc4000001ff00 */
.L_x_15725:
[----:B01----:R-:W-:Y:S05]  /*0280*/  BSYNC B0 ;  /* 0x0000000000007941 */ /* 0x003fea0003800000 */
.L_x_15724:
[----:B------:R-:W-:Y:S01]  /*0290*/  BSSY B0, `(.L_x_15726) ;  /* 0x0000017000007945 */ /* 0x000fe20003800000 */
[----:B------:R-:W-:Y:S05]  /*02a0*/  @!P6 BRA `(.L_x_15727) ;  /* 0x000001500000e947 */ /* 0x000fea0003800000 */
[----:B------:R-:W-:Y:S01]  /*02b0*/  ISETP.NE.U32.AND P0, PT, RZ, c[0x0][0x218], PT ;  /* 0x00008600ff007a0c */ /* 0x000fe20003f05070 */
[----:B------:R-:W-:Y:S01]  /*02c0*/  IMAD.MOV.U32 R9, RZ, RZ, 0x8 ;  /* 0x00000008ff097424 */ /* 0x000fe200078e00ff */
[----:B------:R-:W-:-:S02]  /*02d0*/  ISETP.NE.U32.AND P2, PT, RZ, c[0x0][0x220], PT ;  /* 0x00008800ff007a0c */ /* 0x000fc40003f45070 */
[----:B------:R-:W-:Y:S02]  /*02e0*/  ISETP.NE.AND.EX P0, PT, RZ, c[0x0][0x21c], PT, P0 ;  /* 0x00008700ff007a0c */ /* 0x000fe40003f05300 */
[----:B------:R-:W-:Y:S02]  /*02f0*/  ISETP.NE.AND.EX P2, PT, RZ, c[0x0][0x224], PT, P2 ;  /* 0x00008900ff007a0c */ /* 0x000fe40003f45320 */
[C---:B------:R-:W-:Y:S02]  /*0300*/  SHF.L.U32 R4, R0.reuse, 0x3, RZ ;  /* 0x0000000300047819 */ /* 0x040fe400000006ff */
        /* <DEDUP_REMOVED lines=12> */
[----:B------:R-:W-:Y:S01]  /*03d0*/  IADD3 R0, R0, 0x20, RZ ;  /* 0x0000002000007810 */ /* 0x000fe20007ffe0ff */
[----:B------:R-:W-:Y:S01]  /*03e0*/  @!P0 CS2R R18, SRZ ;  /* 0x0000000000128805 */ /* 0x000fe2000001ff00 */
[----:B------:R-:W-:-:S02]  /*03f0*/  @!P2 CS2R R16, SRZ ;  /* 0x000000000010a805 */ /* 0x000fc4000001ff00 */
.L_x_15727:
[----:B0-----:R-:W-:Y:S05]  /*0400*/  BSYNC B0 ;  /* 0x0000000000007941 */ /* 0x001fea0003800000 */
.L_x_15726:
        /* <DEDUP_REMOVED lines=23> */
.L_x_15729:
[----:B0-----:R-:W-:Y:S05]  /*0580*/  BSYNC B0 ;  /* 0x0000000000007941 */ /* 0x001fea0003800000 */
.L_x_15728:
        /* <DEDUP_REMOVED lines=23> */
.L_x_15731:
[----:B0-----:R-:W-:Y:S05]  /*0700*/  BSYNC B0 ;  /* 0x0000000000007941 */ /* 0x001fea0003800000 */
.L_x_15730:
[----:B------:R-:W-:Y:S01]  /*0710*/  ISETP.GE.U32.AND P0, PT, R142, 0xa0, PT ;  /* 0x000000a08e00780c */ /* 0x000fe20003f06070 */
[----:B------:R-:W-:Y:S03]  /*0720*/  BSSY B0, `(.L_x_15732) ;  /* 0x0000018000007945 */ /* 0x000fe60003800000 */
[----:B------:R-:W-:-:S09]  /*0730*/  P2R R2, PR, RZ, 0x1 ;  /* 0x00000001ff027803 */ /* 0x000fd20000000000 */
[----:B------:R-:W-:Y:S05]  /*0740*/  @!P0 BRA `(.L_x_15733) ;  /* 0x0000015000008947 */ /* 0x000fea0003800000 */
[----:B------:R-:W-:Y:S01]  /*0750*/  ISETP.NE.U32.AND P2, PT, RZ, c[0x0][0x218], PT ;  /* 0x00008600ff007a0c */ /* 0x000fe20003f45070 */
[----:B------:R-:W-:Y:S01]  /*0760*/  IMAD.MOV.U32 R25, RZ, RZ, 0x8 ;  /* 0x00000008ff197424 */ /* 0x000fe200078e00ff */
[C---:B------:R-:W-:Y:S02]  /*0770*/  SHF.L.U32 R20, R0.reuse, 0x3, RZ ;  /* 0x0000000300147819 */ /* 0x040fe400000006ff */
[----:B------:R-:W-:Y:S02]  /*0780*/  ISETP.NE.AND.EX P2, PT, RZ, c[0x0][0x21c], PT, P2 ;  /* 0x00008700ff007a0c */ /* 0x000fe40003f45320 */
[----:B------:R-:W-:-:S11]  /*0790*/  SHF.L.U64.HI R4, R0, 0x3, RZ ;  /* 0x0000000300047819 */ /* 0x000fd600000102ff */
[----:B------:R-:W-:-:S04]  /*07a0*/  @P2 LEA R2, P0, R0, c[0x0][0x218], 0x3 ;  /* 0x0000860000022a11 */ /* 0x000fc800078018ff */
[C---:B------:R-:W-:Y:S02]  /*07b0*/  @P2 LEA.HI.X R3, R0.reuse, c[0x0][0x21c], RZ, 0x3, P0 ;  /* 0x0000870000032a11 */ /* 0x040fe400000f1cff */
[----:B------:R-:W-:Y:S01]  /*07c0*/  ISETP.NE.U32.AND P0, PT, RZ, c[0x0][0x220], PT ;  /* 0x00008800ff007a0c */ /* 0x000fe20003f05070 */
[----:B------:R-:W-:Y:S02]  /*07d0*/  IMAD.WIDE.U32 R24, R0, R25, c[0x0][0x1b0] ;  /* 0x00006c0000187625 */ /* 0x000fe400078e0019 */
[----:B------:R0:W5:Y:S01]  /*07e0*/  @P2 LDG.E.64 R6, [R2.64] ;  /* 0x0000000402062981 */ /* 0x000162000c1e1b00 */
[----:B------:R-:W-:-:S03]  /*07f0*/  ISETP.NE.AND.EX P0, PT, RZ, c[0x0][0x224], PT, P0 ;  /* 0x00008900ff007a0c */ /* 0x000fc60003f05300 */
[----:B------:R0:W5:Y:S10]  /*0800*/  LDG.E.64 R48, [R24.64] ;  /* 0x0000000418307981 */ /* 0x000174000c1e1b00 */
[----:B------:R-:W-:-:S04]  /*0810*/  @P0 IADD3 R22, P3, R20, c[0x0][0x220], RZ ;  /* 0x0000880014160a10 */ /* 0x000fc80007f7e0ff */
[----:B------:R-:W-:Y:S02]  /*0820*/  @P0 IADD3.X R23, R4, c[0x0][0x224], RZ, P3, !PT ;  /* 0x0000890004170a10 */ /* 0x000fe40001ffe4ff */
[----:B------:R-:W-:-:S04]  /*0830*/  IADD3 R20, P3, R20, c[0x0][0x1b8], RZ ;  /* 0x00006e0014147a10 */ /* 0x000fc80007f7e0ff */
[----:B------:R-:W-:Y:S02]  /*0840*/  IADD3.X R21, R4, c[0x0][0x1bc], RZ, P3, !PT ;  /* 0x00006f0004157a10 */ /* 0x000fe40001ffe4ff */
[----:B------:R0:W5:Y:S04]  /*0850*/  @P0 LDG.E.64 R4, [R22.64] ;  /* 0x0000000416040981 */ /* 0x000168000c1e1b00 */
[----:B------:R0:W5:Y:S01]  /*0860*/  LDG.E.64 R40, [R20.64] ;  /* 0x0000000414287981 */ /* 0x000162000c1e1b00 */
[----:B------:R-:W-:Y:S01]  /*0870*/  IADD3 R0, R0, 0x20, RZ ;  /* 0x0000002000007810 */ /* 0x000fe20007ffe0ff */
[----:B------:R-:W-:Y:S01]  /*0880*/  @!P2 CS2R R6, SRZ ;  /* 0x000000000006a805 */ /* 0x000fe2000001ff00 */
[----:B------:R-:W-:Y:S02]  /*0890*/  @!P0 CS2R R4, SRZ ;  /* 0x0000000000048805 */ /* 0x000fe4000001ff00 */
.L_x_15733:
[----:B0-----:R-:W-:Y:S05]  /*08a0*/  BSYNC B0 ;  /* 0x0000000000007941 */ /* 0x001fea0003800000 */
.L_x_15732:
[----:B------:R-:W-:Y:S01]  /*08b0*/  ISETP.GE.U32.AND P0, PT, R142, 0xc0, PT ;  /* 0x000000c08e00780c */ /* 0x000fe20003f06070 */
[----:B------:R-:W-:Y:S01]  /*08c0*/  BSSY B0, `(.L_x_15734) ;  /* 0x0000019000007945 */ /* 0x000fe20003800000 */
[----:B------:R-:W-:-:S02]  /*08d0*/  MOV R52, c[0x0][0x180] ;  /* 0x0000600000347a02 */ /* 0x000fc40000000f00 */
[----:B------:R-:W-:Y:S02]  /*08e0*/  SHF.R.U32.HI R50, RZ, 0x5, R50 ;  /* 0x00000005ff327819 */ /* 0x000fe40000011632 */
[----:B------:R-:W-:-:S07]  /*08f0*/  P2R R2, PR, RZ, 0x1 ;  /* 0x00000001ff027803 */ /* 0x000fce0000000000 */
[----:B------:R-:W-:Y:S05]  /*0900*/  @!P0 BRA `(.L_x_15735) ;  /* 0x0000014000008947 */ /* 0x000fea0003800000 */
[----:B------:R-:W-:Y:S01]  /*0910*/  IMAD.SHL.U32 R28, R0, 0x8, RZ ;  /* 0x00000008001c7824 */ /* 0x000fe200078e00ff */
[----:B------:R-:W-:-:S04]  /*0920*/  SHF.R.U32.HI R2, RZ, 0x1d, R0 ;  /* 0x0000001dff027819 */ /* 0x000fc80000011600 */
[----:B------:R-:W-:-:S04]  /*0930*/  IADD3 R26, P0, R28, c[0x0][0x1b8], RZ ;  /* 0x00006e001c1a7a10 */ /* 0x000fc80007f1e0ff */
[----:B------:R-:W-:Y:S02]  /*0940*/  IADD3.X R27, R2, c[0x0][0x1bc], RZ, P0, !PT ;  /* 0x00006f00021b7a10 */ /* 0x000fe400007fe4ff */
[----:B------:R-:W-:-:S04]  /*0950*/  ISETP.NE.U32.AND P0, PT, RZ, c[0x0][0x218], PT ;  /* 0x00008600ff007a0c */ /* 0x000fc80003f05070 */
[----:B------:R-:W-:Y:S01]  /*0960*/  ISETP.NE.AND.EX P0, PT, RZ, c[0x0][0x21c], PT, P0 ;  /* 0x00008700ff007a0c */ /* 0x000fe20003f05300 */
[----:B------:R-:W-:Y:S01]  /*0970*/  HFMA2.MMA R21, -RZ, RZ, 0, 4.76837158203125e-07 ;  /* 0x00000008ff157435 */ /* 0x000fe200000001ff */
[----:B------:R-:W5:Y:S11]  /*0980*/  LDG.E.64 R26, [R26.64] ;  /* 0x000000041a1a7981 */ /* 0x000f76000c1e1b00 */
[----:B------:R-:W-:-:S04]  /*0990*/  @P0 LEA R24, P2, R0, c[0x0][0x218], 0x3 ;  /* 0x0000860000180a11 */ /* 0x000fc800078418ff */
[----:B------:R-:W-:Y:S02]  /*09a0*/  @P0 LEA.HI.X R25, R0, c[0x0][0x21c], RZ, 0x3, P2 ;  /* 0x0000870000190a11 */ /* 0x000fe400010f1cff */
[----:B------:R-:W-:-:S04]  /*09b0*/  ISETP.NE.U32.AND P2, PT, RZ, c[0x0][0x220], PT ;  /* 0x00008800ff007a0c */ /* 0x000fc80003f45070 */
[----:B------:R-:W-:Y:S01]  /*09c0*/  ISETP.NE.AND.EX P2, PT, RZ, c[0x0][0x224], PT, P2 ;  /* 0x00008900ff007a0c */ /* 0x000fe20003f45320 */
[----:B------:R-:W-:-:S06]  /*09d0*/  IMAD.WIDE.U32 R20, R0, R21, c[0x0][0x1b0] ;  /* 0x00006c0000147625 */ /* 0x000fcc00078e0015 */
[----:B------:R-:W5:Y:S06]  /*09e0*/  LDG.E.64 R20, [R20.64] ;  /* 0x0000000414147981 */ /* 0x000f6c000c1e1b00 */
[----:B------:R-:W-:-:S04]  /*09f0*/  @P2 IADD3 R28, P3, R28, c[0x0][0x220], RZ ;  /* 0x000088001c1c2a10 */ /* 0x000fc80007f7e0ff */
[----:B------:R-:W-:Y:S02]  /*0a00*/  @P2 IADD3.X R29, R2, c[0x0][0x224], RZ, P3, !PT ;  /* 0x00008900021d2a10 */ /* 0x000fe40001ffe4ff */
[----:B------:R0:W5:Y:S04]  /*0a10*/  @P0 LDG.E.64 R2, [R24.64] ;  /* 0x0000000418020981 */ /* 0x000168000c1e1b00 */
[----:B------:R0:W5:Y:S01]  /*0a20*/  @P2 LDG.E.64 R22, [R28.64] ;  /* 0x000000041c162981 */ /* 0x000162000c1e1b00 */
[----:B------:R-:W-:Y:S01]  /*0a30*/  @!P0 CS2R R2, SRZ ;  /* 0x0000000000028805 */ /* 0x000fe2000001ff00 */
[----:B------:R-:W-:Y:S02]  /*0a40*/  @!P2 CS2R R22, SRZ ;  /* 0x000000000016a805 */ /* 0x000fe4000001ff00 */
.L_x_15735:
[----:B0-----:R-:W-:Y:S05]  /*0a50*/  BSYNC B0 ;  /* 0x0000000000007941 */ /* 0x001fea0003800000 */
.L_x_15734:
[----:B------:R-:W-:Y:S01]  /*0a60*/  LEA R140, R51, R50, 0x2 ;  /* 0x00000032338c7211 */ /* 0x000fe200078e10ff */
[----:B------:R-:W-:Y:S01]  /*0a70*/  IMAD.MOV.U32 R0, RZ, RZ, c[0x0][0x184] ;  /* 0x00006100ff007624 */ /* 0x000fe200078e00ff */
[----:B------:R-:W-:-:S02]  /*0a80*/  LOP3.LUT P0, RZ, R52, c[0x0][0x178], RZ, 0xfc, !PT ;  /* 0x00005e0034ff7a12 */ /* 0x000fc4000780fcff */
[----:B------:R-:W-:Y:S02]  /*0a90*/  ISETP.GE.AND P2, PT, R140, c[0x0][0x164], PT ;  /* 0x000059008c007a0c */ /* 0x000fe40003f46270 */
[----:B------:R-:W-:-:S11]  /*0aa0*/  LOP3.LUT P0, RZ, R0, c[0x0][0x17c], RZ, 0xfc, P0 ;  /* 0x00005f0000ff7a12 */ /* 0x000fd6000000fcff */
[----:B------:R-:W-:Y:S05]  /*0ab0*/  @P2 EXIT ;  /* 0x000000000000294d */ /* 0x000fea0003800000 */
[----:B-----5:R-:W-:Y:S01]  /*0ac0*/  IMAD.MOV.U32 R28, RZ, RZ, R34 ;  /* 0x000000ffff1c7224 */ /* 0x020fe200078e0022 */
[----:B------:R-:W-:Y:S01]  /*0ad0*/  SHF.R.U64 R52, R34, 0x10, R35 ;  /* 0x0000001022347819 */ /* 0x000fe20000001223 */
[----:B------:R-:W-:Y:S01]  /*0ae0*/  IMAD.MOV.U32 R34, RZ, RZ, R20 ;  /* 0x000000ffff227224 */ /* 0x000fe200078e0014 */
[----:B------:R-:W-:Y:S01]  /*0af0*/  SHF.R.U64 R98, R20, 0x10, R21 ;  /* 0x0000001014627819 */ /* 0x000fe20000001215 */
[----:B------:R-:W-:Y:S01]  /*0b00*/  HADD2.F32 R20, -RZ, R18.H0_H0 ;  /* 0x20000012ff147230 */ /* 0x000fe20000004100 */
[----:B------:R-:W-:Y:S01]  /*0b10*/  SHF.R.U64 R107, R18, 0x10, R19 ;  /* 0x00000010126b7819 */ /* 0x000fe20000001213 */
[----:B------:R-:W-:Y:S01]  /*0b20*/  HADD2.F32 R18, -RZ, R16.H0_H0 ;  /* 0x20000010ff127230 */ /* 0x000fe20000004100 */
[----:B------:R-:W-:Y:S01]  /*0b30*/  SHF.R.U64 R109, R16, 0x10, R17 ;  /* 0x00000010106d7819 */ /* 0x000fe20000001211 */
[----:B------:R-:W-:Y:S01]  /*0b40*/  IMAD.MOV.U32 R24, RZ, RZ, R32 ;  /* 0x000000ffff187224 */ /* 0x000fe200078e0020 */
[----:B------:R-:W-:Y:S01]  /*0b50*/  SHF.R.U64 R111, R14, 0x10, R15 ;  /* 0x000000100e6f7819 */ /* 0x000fe2000000120f */
[----:B------:R-:W-:Y:S01]  /*0b60*/  IMAD.MOV.U32 R25, RZ, RZ, R42 ;  /* 0x000000ffff197224 */ /* 0x000fe200078e002a */
[----:B------:R-:W-:Y:S01]  /*0b70*/  HADD2.F32 R16, -RZ, R14.H0_H0 ;  /* 0x2000000eff107230 */ /* 0x000fe20000004100 */
[----:B------:R-:W-:Y:S01]  /*0b80*/  IMAD.MOV.U32 R141, RZ, RZ, R30 ;  /* 0x000000ffff8d7224 */ /* 0x000fe200078e001e */
[--C-:B------:R-:W-:Y:S01]  /*0b90*/  SHF.R.U64 R54, R30, 0x10, R31.reuse ;  /* 0x000000101e367819 */ /* 0x100fe2000000121f */
[----:B------:R-:W-:Y:S01]  /*0ba0*/  HADD2.F32 R14, -RZ, R12.H0_H0 ;  /* 0x2000000cff0e7230 */ /* 0x000fe20000004100 */
[----:B------:R-:W-:Y:S01]  /*0bb0*/  MOV R133, R31 ;  /* 0x0000001f00857202 */ /* 0x000fe20000000f00 */
[----:B------:R-:W-:Y:S01]  /*0bc0*/  IMAD.MOV.U32 R77, RZ, RZ, R36 ;  /* 0x000000ffff4d7224 */ /* 0x000fe200078e0024 */
[----:B------:R-:W-:Y:S01]  /*0bd0*/  SHF.R.U32.HI R129, RZ, 0x10, R31 ;  /* 0x00000010ff817819 */ /* 0x000fe2000001161f */
[----:B------:R-:W-:Y:S01]  /*0be0*/  IMAD.MOV.U32 R31, RZ, RZ, R44 ;  /* 0x000000ffff1f7224 */ /* 0x000fe200078e002c */
[----:B------:R-:W-:Y:S01]  /*0bf0*/  MOV R29, R43 ;  /* 0x0000002b001d7202 */ /* 0x000fe20000000f00 */
[----:B------:R-:W-:Y:S01]  /*0c00*/  IMAD.MOV.U32 R81, RZ, RZ, R46 ;  /* 0x000000ffff517224 */ /* 0x000fe200078e002e */
[----:B------:R-:W-:Y:S01]  /*0c10*/  SHF.R.U64 R113, R12, 0x10, R13 ;  /* 0x000000100c717819 */ /* 0x000fe2000000120d */
[----:B------:R-:W-:Y:S01]  /*0c20*/  HADD2.F32 R12, -RZ, R10.H0_H0 ;  /* 0x2000000aff0c7230 */ /* 0x000fe20000004100 */
[--C-:B------:R-:W-:Y:S01]  /*0c30*/  SHF.R.U64 R135, R32, 0x10, R33.reuse ;  /* 0x0000001020877819 */ /* 0x100fe20000001221 */
[----:B------:R-:W-:Y:S01]  /*0c40*/  IMAD.MOV.U32 R85, RZ, RZ, R38 ;  /* 0x000000ffff557224 */ /* 0x000fe200078e0026 */
[----:B------:R-:W-:Y:S01]  /*0c50*/  MOV R131, R33 ;  /* 0x0000002100837202 */ /* 0x000fe20000000f00 */
[----:B------:R-:W-:Y:S01]  /*0c60*/  IMAD.MOV.U32 R89, RZ, RZ, R48 ;  /* 0x000000ffff597224 */ /* 0x000fe200078e0030 */
[----:B------:R-:W-:Y:S01]  /*0c70*/  SHF.R.U32.HI R124, RZ, 0x10, R33 ;  /* 0x00000010ff7c7819 */ /* 0x000fe20000011621 */
[----:B------:R-:W-:Y:S01]  /*0c80*/  IMAD.MOV.U32 R93, RZ, RZ, R40 ;  /* 0x000000ffff5d7224 */ /* 0x000fe200078e0028 */
[--C-:B------:R-:W-:Y:S01]  /*0c90*/  SHF.R.U64 R53, R42, 0x10, R43.reuse ;  /* 0x000000102a357819 */ /* 0x100fe2000000122b */
[----:B------:R-:W-:Y:S01]  /*0ca0*/  IMAD.MOV.U32 R32, RZ, RZ, R26 ;  /* 0x000000ffff207224 */ /* 0x000fe200078e001a */
[----:B------:R-:W-:Y:S01]  /*0cb0*/  SHF.R.U32.HI R51, RZ, 0x10, R43 ;  /* 0x00000010ff337819 */ /* 0x000fe2000001162b */
[----:B------:R-:W-:Y:S01]  /*0cc0*/  HADD2.F32 R130, -RZ, R139.H0_H0 ;  /* 0x2000008bff827230 */ /* 0x000fe20000004100 */
[----:B------:R-:W-:Y:S01]  /*0cd0*/  MOV R30, R35 ;  /* 0x00000023001e7202 */ /* 0x000fe20000000f00 */
[----:B------:R-:W-:Y:S01]  /*0ce0*/  HADD2.F32 R128, -RZ, R137.H0_H0 ;  /* 0x20000089ff807230 */ /* 0x000fe20000004100 */
[----:B------:R-:W-:Y:S01]  /*0cf0*/  SHF.R.U32.HI R50, RZ, 0x10, R35 ;  /* 0x00000010ff327819 */ /* 0x000fe20000011623 */
[----:B------:R-:W-:Y:S01]  /*0d00*/  HADD2.F32 R0, -RZ, R23.H0_H0 ;  /* 0x20000017ff007230 */ /* 0x000fe20000004100 */
[----:B------:R-:W-:Y:S01]  /*0d10*/  SHF.R.U64 R115, R10, 0x10, R11 ;  /* 0x000000100a737819 */ /* 0x000fe2000000120b */
[----:B------:R-:W-:Y:S01]  /*0d20*/  HADD2.F32 R10, -RZ, R8.H0_H0 ;  /* 0x20000008ff0a7230 */ /* 0x000fe20000004100 */
[--C-:B------:R-:W-:Y:S01]  /*0d30*/  SHF.R.U64 R43, R44, 0x10, R45.reuse ;  /* 0x000000102c2b7819 */ /* 0x100fe2000000122d */
[----:B------:R-:W-:Y:S01]  /*0d40*/  HADD2.F32 R141, -RZ, R141.H0_H0 ;  /* 0x2000008dff8d7230 */ /* 0x000fe20000004100 */
[----:B------:R-:W-:Y:S01]  /*0d50*/  MOV R76, R45 ;  /* 0x0000002d004c7202 */ /* 0x000fe20000000f00 */
[----:B------:R-:W-:Y:S01]  /*0d60*/  HADD2.F32 R133, -RZ, R133.H0_H0 ;  /* 0x20000085ff857230 */ /* 0x000fe20000004100 */
[----:B------:R-:W-:Y:S01]  /*0d70*/  SHF.R.U32.HI R42, RZ, 0x10, R45 ;  /* 0x00000010ff2a7819 */ /* 0x000fe2000001162d */
        /* <DEDUP_REMOVED lines=43> */
[----:B------:R-:W-:Y:S01]  /*1030*/  SHF.R.U32.HI R126, RZ, 0x10, R139 ;  /* 0x00000010ff7e7819 */ /* 0x000fe2000001168b */
[----:B------:R-:W-:Y:S01]  /*1040*/  HADD2.F32 R139, -RZ, R24.H0_H0 ;  /* 0x20000018ff8b7230 */ /* 0x000fe20000004100 */
[--C-:B------:R-:W-:Y:S01]  /*1050*/  SHF.R.U64 R132, R136, 0x10, R137.reuse ;  /* 0x0000001088847819 */ /* 0x100fe20000001289 */
[----:B------:R-:W-:Y:S01]  /*1060*/  HADD2.F32 R24, -RZ, R29.H0_H0 ;  /* 0x2000001dff187230 */ /* 0x000fe20000004100 */
[----:B------:R-:W-:Y:S01]  /*1070*/  SHF.R.U32.HI R105, RZ, 0x10, R137 ;  /* 0x00000010ff697819 */ /* 0x000fe20000011689 */
        /* <DEDUP_REMOVED lines=31> */
[----:B------:R-:W-:Y:S01]  /*1270*/  ULDC.U8 UR6, c[0x0][0x1f0] ;  /* 0x00007c0000067ab9 */ /* 0x000fe20000000000 */
[----:B------:R-:W-:-:S02]  /*1280*/  HADD2.F32 R22, -RZ, R53.H0_H0 ;  /* 0x20000035ff167230 */ /* 0x000fc40000004100 */
[----:B------:R-:W-:Y:S02]  /*1290*/  HADD2.F32 R23, -RZ, R51.H0_H0 ;  /* 0x20000033ff177230 */ /* 0x000fe40000004100 */
[----:B------:R-:W-:Y:S02]  /*12a0*/  HADD2.F32 R27, -RZ, R50.H0_H0 ;  /* 0x20000032ff1b7230 */ /* 0x000fe40000004100 */
[----:B------:R-:W-:Y:S02]  /*12b0*/  HADD2.F32 R30, -RZ, R43.H0_H0 ;  /* 0x2000002bff1e7230 */ /* 0x000fe40000004100 */
[----:B------:R-:W-:Y:S02]  /*12c0*/  HADD2.F32 R31, -RZ, R42.H0_H0 ;  /* 0x2000002aff1f7230 */ /* 0x000fe40000004100 */
[----:B------:R-:W-:Y:S02]  /*12d0*/  HADD2.F32 R89, -RZ, R89.H0_H0 ;  /* 0x20000059ff597230 */ /* 0x000fe40000004100 */
        /* <DEDUP_REMOVED lines=39> */
.L_x_15859:
        /* <DEDUP_REMOVED lines=9> */
[----:B------:R-:W-:-:S04]  /*15e0*/  ISETP.NE.U32.AND P3, PT, RZ, c[0x0][0x178], PT ;  /* 0x00005e00ff007a0c */ /* 0x000fc80003f65070 */
[----:B------:R-:W-:-:S13]  /*15f0*/  ISETP.NE.AND.EX P3, PT, RZ, c[0x0][0x17c], PT, P3 ;  /* 0x00005f00ff007a0c */ /* 0x000fda0003f65330 */
[----:B------:R-:W-:-:S04]  /*1600*/  @P3 LEA R70, P2, R145, c[0x0][0x178], 0x4 ;  /* 0x00005e0091463a11 */ /* 0x000fc800078420ff */
[C---:B------:R-:W-:Y:S02]  /*1610*/  @P3 LEA.HI.X R71, R145.reuse, c[0x0][0x17c], RZ, 0x4, P2 ;  /* 0x00005f0091473a11 */ /* 0x040fe400010f24ff */
[----:B------:R-:W-:Y:S01]  /*1620*/  ISETP.NE.U32.AND P2, PT, RZ, c[0x0][0x180], PT ;  /* 0x00006000ff007a0c */ /* 0x000fe20003f45070 */
[----:B------:R-:W-:Y:S02]  /*1630*/  IMAD.MOV.U32 R36, RZ, RZ, 0x10 ;  /* 0x00000010ff247424 */ /* 0x000fe400078e00ff */
[----:B------:R0:W5:Y:S01]  /*1640*/  @P3 LDG.E.128 R32, [R70.64] ;  /* 0x0000000446203981 */ /* 0x000162000c1e1d00 */
[----:B------:R-:W-:Y:S01]  /*1650*/  ISETP.NE.AND.EX P2, PT, RZ, c[0x0][0x184], PT, P2 ;  /* 0x00006100ff007a0c */ /* 0x000fe20003f45320 */
[----:B------:R-:W-:-:S06]  /*1660*/  IMAD.WIDE.U32 R36, R145, R36, c[0x0][0x170] ;  /* 0x00005c0091247625 */ /* 0x000fcc00078e0024 */
[----:B------:R-:W5:Y:S06]  /*1670*/  LDG.E.128 R36, [R36.64] ;  /* 0x0000000424247981 */ /* 0x000f6c000c1e1d00 */
[----:B------:R-:W-:-:S04]  /*1680*/  @P2 LEA R68, P4, R145, c[0x0][0x180], 0x4 ;  /* 0x0000600091442a11 */ /* 0x000fc800078820ff */
[----:B------:R-:W-:-:S05]  /*1690*/  @P2 LEA.HI.X R69, R145, c[0x0][0x184], RZ, 0x4, P4 ;  /* 0x0000610091452a11 */ /* 0x000fca00020f24ff */
[----:B------:R0:W5:Y:S01]  /*16a0*/  @P2 LDG.E.128 R40, [R68.64] ;  /* 0x0000000444282981 */ /* 0x000162000c1e1d00 */
[----:B------:R-:W-:-:S04]  /*16b0*/  ISETP.NE.U32.AND P3, PT, RZ, c[0x0][0x178], PT ;  /* 0x00005e00ff007a0c */ /* 0x000fc80003f65070 */
[----:B------:R-:W-:-:S13]  /*16c0*/  ISETP.NE.AND.EX P3, PT, RZ, c[0x0][0x17c], PT, P3 ;  /* 0x00005f00ff007a0c */ /* 0x000fda0003f65330 */
[----:B------:R-:W-:Y:S05]  /*16d0*/  @P3 BRA `(.L_x_15738) ;  /* 0x0000007000003947 */ /* 0x000fea0003800000 */
[----:B0-----:R-:W-:-:S04]  /*16e0*/  ISETP.NE.U32.AND P4, PT, RZ, c[0x0][0x180], PT ;  /* 0x00006000ff007a0c */ /* 0x001fc80003f85070 */
[----:B------:R-:W-:-:S13]  /*16f0*/  ISETP.NE.AND.EX P4, PT, RZ, c[0x0][0x184], PT, P4 ;  /* 0x00006100ff007a0c */ /* 0x000fda0003f85340 */
[----:B------:R-:W-:Y:S05]  /*1700*/  @P4 BRA `(.L_x_15739) ;  /* 0x0000002000004947 */ /* 0x000fea0003800000 */
[----:B------:R-:W-:Y:S05]  /*1710*/  @P0 BRA `(.L_x_15740) ;  /* 0x0000005000000947 */ /* 0x000fea0003800000 */
[----:B------:R-:W-:Y:S05]  /*1720*/  BRA `(.L_x_15741) ;  /* 0x0000005000007947 */ /* 0x000fea0003800000 */
.L_x_15739:
[----:B-----5:R-:W-:Y:S01]  /*1730*/  FADD.FTZ R36, R40, R36 ;  /* 0x0000002428247221 */ /* 0x020fe20000010000 */
[----:B------:R-:W-:Y:S05]  /*1740*/  BRA `(.L_x_15740) ;  /* 0x0000002000007947 */ /* 0x000fea0003800000 */
.L_x_15738:
[----:B0----5:R-:W-:-:S04]  /*1750*/  FADD.FTZ R36, R32, R36 ;  /* 0x0000002420247221 */ /* 0x021fc80000010000 */
[----:B------:R-:W-:-:S05]  /*1760*/  @P2 FADD.FTZ R36, R40, R36 ;  /* 0x0000002428242221 */ /* 0x000fca0000010000 */
.L_x_15740:
[----:B-----5:R-:W-:Y:S02]  /*1770*/  MOV R44, R36 ;  /* 0x00000024002c7202 */ /* 0x020fe40000000f00 */
.L_x_15741:
[----:B------:R-:W-:Y:S05]  /*1780*/  @P3 BRA `(.L_x_15742) ;  /* 0x0000007000003947 */ /* 0x000fea0003800000 */
[----:B------:R-:W-:-:S04]  /*1790*/  ISETP.NE.U32.AND P4, PT, RZ, c[0x0][0x180], PT ;  /* 0x00006000ff007a0c */ /* 0x000fc80003f85070 */
[----:B------:R-:W-:-:S13]  /*17a0*/  ISETP.NE.AND.EX P4, PT, RZ, c[0x0][0x184], PT, P4 ;  /* 0x00006100ff007a0c */ /* 0x000fda0003f85340 */
[----:B------:R-:W-:Y:S05]  /*17b0*/  @P4 BRA `(.L_x_15743) ;  /* 0x0000002000004947 */ /* 0x000fea0003800000 */
[----:B------:R-:W-:Y:S05]  /*17c0*/  @P0 BRA `(.L_x_15744) ;  /* 0x0000005000000947 */ /* 0x000fea0003800000 */
[----:B------:R-:W-:Y:S05]  /*17d0*/  BRA `(.L_x_15745) ;  /* 0x0000005000007947 */ /* 0x000fea0003800000 */
.L_x_15743:
[----:B-----5:R-:W-:Y:S01]  /*17e0*/  FADD.FTZ R37, R41, R37 ;  /* 0x0000002529257221 */ /* 0x020fe20000010000 */
[----:B------:R-:W-:Y:S05]  /*17f0*/  BRA `(.L_x_15744) ;  /* 0x0000002000007947 */ /* 0x000fea0003800000 */
.L_x_15742:
[----:B-----5:R-:W-:-:S04]  /*1800*/  FADD.FTZ R37, R33, R37 ;  /* 0x0000002521257221 */ /* 0x020fc80000010000 */
[----:B------:R-:W-:-:S05]  /*1810*/  @P2 FADD.FTZ R37, R41, R37 ;  /* 0x0000002529252221 */ /* 0x000fca0000010000 */
.L_x_15744:
[----:B-----5:R-:W-:Y:S02]  /*1820*/  MOV R45, R37 ;  /* 0x00000025002d7202 */ /* 0x020fe40000000f00 */
.L_x_15745:
[----:B------:R-:W-:Y:S05]  /*1830*/  @P3 BRA `(.L_x_15746) ;  /* 0x0000007000003947 */ /* 0x000fea0003800000 */
[----:B------:R-:W-:-:S04]  /*1840*/  ISETP.NE.U32.AND P4, PT, RZ, c[0x0][0x180], PT ;  /* 0x00006000ff007a0c */ /* 0x000fc80003f85070 */
[----:B------:R-:W-:-:S13]  /*1850*/  ISETP.NE.AND.EX P4, PT, RZ, c[0x0][0x184], PT, P4 ;  /* 0x00006100ff007a0c */ /* 0x000fda0003f85340 */
[----:B------:R-:W-:Y:S05]  /*1860*/  @P4 BRA `(.L_x_15747) ;  /* 0x0000002000004947 */ /* 0x000fea0003800000 */
[----:B------:R-:W-:Y:S05]  /*1870*/  @P0 BRA `(.L_x_15748) ;  /* 0x0000005000000947 */ /* 0x000fea0003800000 */
[----:B------:R-:W-:Y:S05]  /*1880*/  BRA `(.L_x_15749) ;  /* 0x0000005000007947 */ /* 0x000fea0003800000 */
.L_x_15747:
[----:B-----5:R-:W-:Y:S01]  /*1890*/  FADD.FTZ R38, R42, R38 ;  /* 0x000000262a267221 */ /* 0x020fe20000010000 */
[----:B------:R-:W-:Y:S05]  /*18a0*/  BRA `(.L_x_15748) ;  /* 0x0000002000007947 */ /* 0x000fea0003800000 */
.L_x_15746:
[----:B-----5:R-:W-:-:S04]  /*18b0*/  FADD.FTZ R38, R34, R38 ;  /* 0x0000002622267221 */ /* 0x020fc80000010000 */
[----:B------:R-:W-:-:S04]  /*18c0*/  @P2 FADD.FTZ R38, R42, R38 ;  /* 0x000000262a262221 */ /* 0x000fc80000010000 */
.L_x_15748:
[----:B-----5:R-:W-:-:S03]  /*18d0*/  IMAD.MOV.U32 R46, RZ, RZ, R38 ;  /* 0x000000ffff2e7224 */ /* 0x020fc600078e0026 */
.L_x_15749:
[----:B------:R-:W-:Y:S05]  /*18e0*/  @P3 BRA `(.L_x_15750) ;  /* 0x0000007000003947 */ /* 0x000fea0003800000 */
[----:B------:R-:W-:-:S04]  /*18f0*/  ISETP.NE.U32.AND P2, PT, RZ, c[0x0][0x180], PT ;  /* 0x00006000ff007a0c */ /* 0x000fc80003f45070 */
[----:B------:R-:W-:-:S13]  /*1900*/  ISETP.NE.AND.EX P2, PT, RZ, c[0x0][0x184], PT, P2 ;  /* 0x00006100ff007a0c */ /* 0x000fda0003f45320 */
[----:B------:R-:W-:Y:S05]  /*1910*/  @P2 BRA `(.L_x_15751) ;  /* 0x0000002000002947 */ /* 0x000fea0003800000 */
[----:B------:R-:W-:Y:S05]  /*1920*/  @P0 BRA `(.L_x_15752) ;  /* 0x0000005000000947 */ /* 0x000fea0003800000 */
[----:B------:R-:W-:Y:S05]  /*1930*/  BRA `(.L_x_15753) ;  /* 0x0000005000007947 */ /* 0x000fea0003800000 */
.L_x_15751:
[----:B-----5:R-:W-:Y:S01]  /*1940*/  FADD.FTZ R39, R43, R39 ;  /* 0x000000272b277221 */ /* 0x020fe20000010000 */
[----:B------:R-:W-:Y:S05]  /*1950*/  BRA `(.L_x_15752) ;  /* 0x0000002000007947 */ /* 0x000fea0003800000 */
.L_x_15750:
[----:B-----5:R-:W-:-:S04]  /*1960*/  FADD.FTZ R39, R35, R39 ;  /* 0x0000002723277221 */ /* 0x020fc80000010000 */
[----:B------:R-:W-:-:S05]  /*1970*/  @P2 FADD.FTZ R39, R43, R39 ;  /* 0x000000272b272221 */ /* 0x000fca0000010000 */
.L_x_15752:
[----:B-----5:R-:W-:Y:S02]  /*1980*/  MOV R47, R39 ;  /* 0x00000027002f7202 */ /* 0x020fe40000000f00 */
.L_x_15753:
[C---:B------:R-:W-:Y:S02]  /*1990*/  @P0 LEA R68, P2, R145.reuse, c[0x0][0x188], 0x4 ;  /* 0x0000620091440a11 */ /* 0x040fe400078420ff */
[C---:B------:R-:W-:Y:S02]  /*19a0*/  IADD3 R73, R145.reuse, 0x20, RZ ;  /* 0x0000002091497810 */ /* 0x040fe40007ffe0ff */
[----:B------:R-:W-:-:S05]  /*19b0*/  @P0 LEA.HI.X R69, R145, c[0x0][0x18c], RZ, 0x4, P2 ;  /* 0x0000630091450a11 */ /* 0x000fca00010f24ff */
[----:B------:R0:W-:Y:S04]  /*19c0*/  @P0 STG.E.128 [R68.64], R44 ;  /* 0x0000002c44000986 */ /* 0x0001e8000c101d04 */
.L_x_15737:
[----:B------:R-:W-:Y:S05]  /*19d0*/  BSYNC B0 ;  /* 0x0000000000007941 */ /* 0x000fea0003800000 */
.L_x_15736:
[----:B------:R-:W-:Y:S01]  /*19e0*/  ISETP.GE.U32.AND P2, PT, R142, 0x40, PT ;  /* 0x000000408e00780c */ /* 0x000fe20003f46070 */
[----:B------:R-:W-:-:S12]  /*19f0*/  BSSY B0, `(.L_x_15754) ;  /* 0x0000041000007945 */ /* 0x000fd80003800000 */
[----:B------:R-:W-:Y:S05]  /*1a00*/  @!P2 BRA `(.L_x_15755) ;  /* 0x000003f00000a947 */ /* 0x000fea0003800000 */
[----:B------:R-:W-:-:S04]  /*1a10*/  ISETP.NE.U32.AND P3, PT, RZ, c[0x0][0x178], PT ;  /* 0x00005e00ff007a0c */ /* 0x000fc80003f65070 */
[----:B------:R-:W-:-:S13]  /*1a20*/  ISETP.NE.AND.EX P3, PT, RZ, c[0x0][0x17c], PT, P3 ;  /* 0x00005f00ff007a0c */ /* 0x000fda0003f65330 */
[----:B------:R-:W-:-:S04]  /*1a30*/  @P3 LEA R70, P2, R73, c[0x0][0x178], 0x4 ;  /* 0x00005e0049463a11 */ /* 0x000fc800078420ff */
[----:B------:R-:W-:Y:S02]  /*1a40*/  @P3 LEA.HI.X R71, R73, c[0x0][0x17c], RZ, 0x4, P2 ;  /* 0x00005f0049473a11 */ /* 0x000fe400010f24ff */
[----:B------:R-:W-:Y:S01]  /*1a50*/  ISETP.NE.U32.AND P2, PT, RZ, c[0x0][0x180], PT ;  /* 0x00006000ff007a0c */ /* 0x000fe20003f45070 */
[----:B------:R-:W-:Y:S02]  /*1a60*/  HFMA2.MMA R48, -RZ, RZ, 0, 9.5367431640625e-07 ;  /* 0x00000010ff307435 */ /* 0x000fe400000001ff */
[----:B-----5:R1:W5:Y:S01]  /*1a70*/  @P3 LDG.E.128 R32, [R70.64] ;  /* 0x0000000446203981 */ /* 0x020362000c1e1d00 */
[----:B------:R-:W-:-:S07]  /*1a80*/  ISETP.NE.AND.EX P2, PT, RZ, c[0x0][0x184], PT, P2 ;  /* 0x00006100ff007a0c */ /* 0x000fce0003f45320 */
[----:B------:R-:W-:-:S06]  /*1a90*/  IMAD.WIDE.U32 R48, R73, R48, c[0x0][0x170] ;  /* 0x00005c0049307625 */ /* 0x000fcc00078e0030 */
[C---:B0-----:R-:W-:Y:S01]  /*1aa0*/  @P2 LEA R68, P4, R73.reuse, c[0x0][0x180], 0x4 ;  /* 0x0000600049442a11 */ /* 0x041fe200078820ff */
[----:B------:R-:W5:Y:S03]  /*1ab0*/  LDG.E.128 R48, [R48.64] ;  /* 0x0000000430307981 */ /* 0x000f66000c1e1d00 */
[----:B------:R-:W-:-:S05]  /*1ac0*/  @P2 LEA.HI.X R69, R73, c[0x0][0x184], RZ, 0x4, P4 ;  /* 0x0000610049452a11 */ /* 0x000fca00020f24ff */
[----:B------:R1:W5:Y:S01]  /*1ad0*/  @P2 LDG.E.128 R40, [R68.64] ;  /* 0x0000000444282981 */ /* 0x000362000c1e1d00 */
[----:B------:R-:W-:-:S04]  /*1ae0*/  ISETP.NE.U32.AND P3, PT, RZ, c[0x0][0x178], PT ;  /* 0x00005e00ff007a0c */ /* 0x000fc80003f65070 */
[----:B------:R-:W-:-:S13]  /*1af0*/  ISETP.NE.AND.EX P3, PT, RZ, c[0x0][0x17c], PT, P3 ;  /* 0x00005f00ff007a0c */ /* 0x000fda0003f65330 */
[----:B------:R-:W-:Y:S05]  /*1b00*/  @P3 BRA `(.L_x_15756) ;  /* 0x0000007000003947 */ /* 0x000fea0003800000 */
[----:B-1----:R-:W-:-:S04]  /*1b10*/  ISETP.NE.U32.AND P4, PT, RZ, c[0x0][0x180], PT ;  /* 0x00006000ff007a0c */ /* 0x002fc80003f85070 */
[----:B------:R-:W-:-:S13]  /*1b20*/  ISETP.NE.AND.EX P4, PT, RZ, c[0x0][0x184], PT, P4 ;  /* 0x00006100ff007a0c */ /* 0x000fda0003f85340 */
[----:B------:R-:W-:Y:S05]  /*1b30*/  @P4 BRA `(.L_x_15757) ;  /* 0x0000002000004947 */ /* 0x000fea0003800000 */
[----:B------:R-:W-:Y:S05]  /*1b40*/  @P0 BRA `(.L_x_15758) ;  /* 0x0000005000000947 */ /* 0x000fea0003800000 */
[----:B------:R-:W-:Y:S05]  /*1b50*/  BRA `(.L_x_15759) ;  /* 0x0000005000007947 */ /* 0x000fea0003800000 */
.L_x_15757:
[----:B-----5:R-:W-:Y:S01]  /*1b60*/  FADD.FTZ R48, R40, R48 ;  /* 0x0000003028307221 */ /* 0x020fe20000010000 */
[----:B------:R-:W-:Y:S05]  /*1b70*/  BRA `(.L_x_15758) ;  /* 0x0000002000007947 */ /* 0x000fea0003800000 */
.L_x_15756:
[----:B-1---5:R-:W-:-:S04]  /*1b80*/  FADD.FTZ R48, R32, R48 ;  /* 0x0000003020307221 */ /* 0x022fc80000010000 */
[----:B------:R-:W-:-:S04]  /*1b90*/  @P2 FADD.FTZ R48, R40, R48 ;  /* 0x0000003028302221 */ /* 0x000fc80000010000 */
.L_x_15758:
[----:B-----5:R-:W-:-:S03]  /*1ba0*/  IMAD.MOV.U32 R44, RZ, RZ, R48 ;  /* 0x000000ffff2c7224 */ /* 0x020fc600078e0030 */
.L_x_15759:
[----:B------:R-:W-:Y:S05]  /*1bb0*/  @P3 BRA `(.L_x_15760) ;  /* 0x0000007000003947 */ /* 0x000fea0003800000 */
[----:B------:R-:W-:-:S04]  /*1bc0*/  ISETP.NE.U32.AND P4, PT, RZ, c[0x0][0x180], PT ;  /* 0x00006000ff007a0c */ /* 0x000fc80003f85070 */
[----:B------:R-:W-:-:S13]  /*1bd0*/  ISETP.NE.AND.EX P4, PT, RZ, c[0x0][0x184], PT, P4 ;  /* 0x00006100ff007a0c */ /* 0x000fda0003f85340 */
[----:B------:R-:W-:Y:S05]  /*1be0*/  @P4 BRA `(.L_x_15761) ;  /* 0x0000002000004947 */ /* 0x000fea0003800000 */
[----:B------:R-:W-:Y:S05]  /*1bf0*/  @P0 BRA `(.L_x_15762) ;  /* 0x0000005000000947 */ /* 0x000fea0003800000 */
[----:B------:R-:W-:Y:S05]  /*1c00*/  BRA `(.L_x_15763) ;  /* 0x0000005000007947 */ /* 0x000fea0003800000 */
.L_x_15761:
[----:B-----5:R-:W-:Y:S01]  /*1c10*/  FADD.FTZ R49, R41, R49 ;  /* 0x0000003129317221 */ /* 0x020fe20000010000 */
[----:B------:R-:W-:Y:S05]  /*1c20*/  BRA `(.L_x_15762) ;  /* 0x0000002000007947 */ /* 0x000fea0003800000 */
.L_x_15760:
[----:B-----5:R-:W-:-:S04]  /*1c30*/  FADD.FTZ R49, R33, R49 ;  /* 0x0000003121317221 */ /* 0x020fc80000010000 */
[----:B------:R-:W-:-:S05]  /*1c40*/  @P2 FADD.FTZ R49, R41, R49 ;  /* 0x0000003129312221 */ /* 0x000fca0000010000 */
.L_x_15762:
[----:B-----5:R-:W-:Y:S02]  /*1c50*/  MOV R45, R49 ;  /* 0x00000031002d7202 */ /* 0x020fe40000000f00 */
.L_x_15763:
[----:B------:R-:W-:Y:S05]  /*1c60*/  @P3 BRA `(.L_x_15764) ;  /* 0x0000007000003947 */ /* 0x000fea0003800000 */
[----:B------:R-:W-:-:S04]  /*1c70*/  ISETP.NE.U32.AND P4, PT, RZ, c[0x0][0x180], PT ;  /* 0x00006000ff007a0c */ /* 0x000fc80003f85070 */
[----:B------:R-:W-:-:S13]  /*1c80*/  ISETP.NE.AND.EX P4, PT, RZ, c[0x0][0x184], PT, P4 ;  /* 0x00006100ff007a0c */ /* 0x000fda0003f85340 */
[----:B------:R-:W-:Y:S05]  /*1c90*/  @P4 BRA `(.L_x_15765) ;  /* 0x0000002000004947 */ /* 0x000fea0003800000 */
[----:B------:R-:W-:Y:S05]  /*1ca0*/  @P0 BRA `(.L_x_15766) ;  /* 0x0000005000000947 */ /* 0x000fea0003800000 */
[----:B------:R-:W-:Y:S05]  /*1cb0*/  BRA `(.L_x_15767) ;  /* 0x0000005000007947 */ /* 0x000fea0003800000 */
.L_x_15765:
[----:B-----5:R-:W-:Y:S01]  /*1cc0*/  FADD.FTZ R50, R42, R50 ;  /* 0x000000322a327221 */ /* 0x020fe20000010000 */
[----:B------:R-:W-:Y:S05]  /*1cd0*/  BRA `(.L_x_15766) ;  /* 0x0000002000007947 */ /* 0x000fea0003800000 */
.L_x_15764:
[----:B-----5:R-:W-:-:S04]  /*1ce0*/  FADD.FTZ R50, R34, R50 ;  /* 0x0000003222327221 */ /* 0x020fc80000010000 */
[----:B------:R-:W-:-:S05]  /*1cf0*/  @P2 FADD.FTZ R50, R42, R50 ;  /* 0x000000322a322221 */ /* 0x000fca0000010000 */
.L_x_15766:
[----:B-----5:R-:W-:Y:S02]  /*1d00*/  MOV R46, R50 ;  /* 0x00000032002e7202 */ /* 0x020fe40000000f00 */
.L_x_15767:
[----:B------:R-:W-:Y:S05]  /*1d10*/  @P3 BRA `(.L_x_15768) ;  /* 0x0000007000003947 */ /* 0x000fea0003800000 */
[----:B------:R-:W-:-:S04]  /*1d20*/  ISETP.NE.U32.AND P2, PT, RZ, c[0x0][0x180], PT ;  /* 0x00006000ff007a0c */ /* 0x000fc80003f45070 */
[----:B------:R-:W-:-:S13]  /*1d30*/  ISETP.NE.AND.EX P2, PT, RZ, c[0x0][0x184], PT, P2 ;  /* 0x00006100ff007a0c */ /* 0x000fda0003f45320 */
[----:B------:R-:W-:Y:S05]  /*1d40*/  @P2 BRA `(.L_x_15769) ;  /* 0x0000002000002947 */ /* 0x000fea0003800000 */
[----:B------:R-:W-:Y:S05]  /*1d50*/  @P0 BRA `(.L_x_15770) ;  /* 0x0000005000000947 */ /* 0x000fea0003800000 */
[----:B------:R-:W-:Y:S05]  /*1d60*/  BRA `(.L_x_15771) ;  /* 0x0000005000007947 */ /* 0x000fea0003800000 */
.L_x_15769:
[----:B-----5:R-:W-:Y:S01]  /*1d70*/  FADD.FTZ R51, R43, R51 ;  /* 0x000000332b337221 */ /* 0x020fe20000010000 */
[----:B------:R-:W-:Y:S05]  /*1d80*/  BRA `(.L_x_15770) ;  /* 0x0000002000007947 */ /* 0x000fea0003800000 */
.L_x_15768:
[----:B-----5:R-:W-:-:S04]  /*1d90*/  FADD.FTZ R51, R35, R51 ;  /* 0x0000003323337221 */ /* 0x020fc80000010000 */
[----:B------:R-:W-:-:S04]  /*1da0*/  @P2 FADD.FTZ R51, R43, R51 ;  /* 0x000000332b332221 */ /* 0x000fc80000010000 */
.L_x_15770:
[----:B-----5:R-:W-:-:S03]  /*1db0*/  IMAD.MOV.U32 R47, RZ, RZ, R51 ;  /* 0x000000ffff2f7224 */ /* 0x020fc600078e0033 */
.L_x_15771:
[----:B------:R-:W-:-:S04]  /*1dc0*/  @P0 LEA R68, P2, R73, c[0x0][0x188], 0x4 ;  /* 0x0000620049440a11 */ /* 0x000fc800078420ff */
[C---:B------:R-:W-:Y:S02]  /*1dd0*/  @P0 LEA.HI.X R69, R73.reuse, c[0x0][0x18c], RZ, 0x4, P2 ;  /* 0x0000630049450a11 */ /* 0x040fe400010f24ff */
[----:B------:R-:W-:-:S03]  /*1de0*/  IADD3 R73, R73, 0x20, RZ ;  /* 0x0000002049497810 */ /* 0x000fc60007ffe0ff */
[----:B------:R0:W-:Y:S04]  /*1df0*/  @P0 STG.E.128 [R68.64], R44 ;  /* 0x0000002c44000986 */ /* 0x0001e8000c101d04 */
.L_x_15755:
[----:B------:R-:W-:Y:S05]  /*1e00*/  BSYNC B0 ;  /* 0x0000000000007941 */ /* 0x000fea0003800000 */
.L_x_15754:
        /* <DEDUP_REMOVED lines=24> */
.L_x_15775:
[----:B-----5:R-:W-:Y:S01]  /*1f90*/  FADD.FTZ R52, R40, R52 ;  /* 0x0000003428347221 */ /* 0x020fe20000010000 */
[----:B------:R-:W-:Y:S05]  /*1fa0*/  BRA `(.L_x_15776) ;  /* 0x0000002000007947 */ /* 0x000fea0003800000 */
.L_x_15774:
[----:B-1---5:R-:W-:-:S04]  /*1fb0*/  FADD.FTZ R52, R32, R52 ;  /* 0x0000003420347221 */ /* 0x022fc80000010000 */
[----:B------:R-:W-:-:S05]  /*1fc0*/  @P2 FADD.FTZ R52, R40, R52 ;  /* 0x0000003428342221 */ /* 0x000fca0000010000 */
.L_x_15776:
[----:B-----5:R-:W-:Y:S02]  /*1fd0*/  MOV R44, R52 ;  /* 0x00000034002c7202 */ /* 0x020fe40000000f00 */
.L_x_15777:
[----:B------:R-:W-:Y:S05]  /*1fe0*/  @P3 BRA `(.L_x_15778) ;  /* 0x0000007000003947 */ /* 0x000fea0003800000 */
[----:B------:R-:W-:-:S04]  /*1ff0*/  ISETP.NE.U32.AND P4, PT, RZ, c[0x0][0x180], PT ;  /* 0x00006000ff007a0c */ /* 0x000fc80003f85070 */
[----:B------:R-:W-:-:S13]  /*2000*/  ISETP.NE.AND.EX P4, PT, RZ, c[0x0][0x184], PT, P4 ;  /* 0x00006100ff007a0c */ /* 0x000fda0003f85340 */
[----:B------:R-:W-:Y:S05]  /*2010*/  @P4 BRA `(.L_x_15779) ;  /* 0x0000002000004947 */ /* 0x000fea0003800000 */
[----:B------:R-:W-:Y:S05]  /*2020*/  @P0 BRA `(.L_x_15780) ;  /* 0x0000005000000947 */ /* 0x000fea0003800000 */
[----:B------:R-:W-:Y:S05]  /*2030*/  BRA `(.L_x_15781) ;  /* 0x0000005000007947 */ /* 0x000fea0003800000 */
.L_x_15779:
[----:B-----5:R-:W-:Y:S01]  /*2040*/  FADD.FTZ R53, R41, R53 ;  /* 0x0000003529357221 */ /* 0x020fe20000010000 */
[----:B------:R-:W-:Y:S05]  /*2050*/  BRA `(.L_x_15780) ;  /* 0x0000002000007947 */ /* 0x000fea0003800000 */
.L_x_15778:
[----:B-----5:R-:W-:-:S04]  /*2060*/  FADD.FTZ R53, R33, R53 ;  /* 0x0000003521357221 */ /* 0x020fc80000010000 */
[----:B------:R-:W-:-:S04]  /*2070*/  @P2 FADD.FTZ R53, R41, R53 ;  /* 0x0000003529352221 */ /* 0x000fc80000010000 */
.L_x_15780:
[----:B-----5:R-:W-:-:S03]  /*2080*/  IMAD.MOV.U32 R45, RZ, RZ, R53 ;  /* 0x000000ffff2d7224 */ /* 0x020fc600078e0035 */
.L_x_15781:
[----:B------:R-:W-:Y:S05]  /*2090*/  @P3 BRA `(.L_x_15782) ;  /* 0x0000007000003947 */ /* 0x000fea0003800000 */
[----:B------:R-:W-:-:S04]  /*20a0*/  ISETP.NE.U32.AND P4, PT, RZ, c[0x0][0x180], PT ;  /* 0x00006000ff007a0c */ /* 0x000fc80003f85070 */
[----:B------:R-:W-:-:S13]  /*20b0*/  ISETP.NE.AND.EX P4, PT, RZ, c[0x0][0x184], PT, P4 ;  /* 0x00006100ff007a0c */ /* 0x000fda0003f85340 */
[----:B------:R-:W-:Y:S05]  /*20c0*/  @P4 BRA `(.L_x_15783) ;  /* 0x0000002000004947 */ /* 0x000fea0003800000 */
[----:B------:R-:W-:Y:S05]  /*20d0*/  @P0 BRA `(.L_x_15784) ;  /* 0x0000005000000947 */ /* 0x000fea0003800000 */
[----:B------:R-:W-:Y:S05]  /*20e0*/  BRA `(.L_x_15785) ;  /* 0x0000005000007947 */ /* 0x000fea0003800000 */
.L_x_15783:
[----:B-----5:R-:W-:Y:S01]  /*20f0*/  FADD.FTZ R54, R42, R54 ;  /* 0x000000362a367221 */ /* 0x020fe20000010000 */
[----:B------:R-:W-:Y:S05]  /*2100*/  BRA `(.L_x_15784) ;  /* 0x0000002000007947 */ /* 0x000fea0003800000 */
.L_x_15782:
[----:B-----5:R-:W-:-:S04]  /*2110*/  FADD.FTZ R54, R34, R54 ;  /* 0x0000003622367221 */ /* 0x020fc80000010000 */
[----:B------:R-:W-:-:S05]  /*2120*/  @P2 FADD.FTZ R54, R42, R54 ;  /* 0x000000362a362221 */ /* 0x000fca0000010000 */
.L_x_15784:
[----:B-----5:R-:W-:Y:S02]  /*2130*/  MOV R46, R54 ;  /* 0x00000036002e7202 */ /* 0x020fe40000000f00 */
.L_x_15785:
[----:B------:R-:W-:Y:S05]  /*2140*/  @P3 BRA `(.L_x_15786) ;  /* 0x0000007000003947 */ /* 0x000fea0003800000 */
[----:B------:R-:W-:-:S04]  /*2150*/  ISETP.NE.U32.AND P2, PT, RZ, c[0x0][0x180], PT ;  /* 0x00006000ff007a0c */ /* 0x000fc80003f45070 */
[----:B------:R-:W-:-:S13]  /*2160*/  ISETP.NE.AND.EX P2, PT, RZ, c[0x0][0x184], PT, P2 ;  /* 0x00006100ff007a0c */ /* 0x000fda0003f45320 */
[----:B------:R-:W-:Y:S05]  /*2170*/  @P2 BRA `(.L_x_15787) ;  /* 0x0000002000002947 */ /* 0x000fea0003800000 */
[----:B------:R-:W-:Y:S05]  /*2180*/  @P0 BRA `(.L_x_15788) ;  /* 0x0000005000000947 */ /* 0x000fea0003800000 */
[----:B------:R-:W-:Y:S05]  /*2190*/  BRA `(.L_x_15789) ;  /* 0x0000005000007947 */ /* 0x000fea0003800000 */
.L_x_15787:
[----:B-----5:R-:W-:Y:S01]  /*21a0*/  FADD.FTZ R55, R43, R55 ;  /* 0x000000372b377221 */ /* 0x020fe20000010000 */
[----:B------:R-:W-:Y:S05]  /*21b0*/  BRA `(.L_x_15788) ;  /* 0x0000002000007947 */ /* 0x000fea0003800000 */
.L_x_15786:
[----:B-----5:R-:W-:-:S04]  /*21c0*/  FADD.FTZ R55, R35, R55 ;  /* 0x0000003723377221 */ /* 0x020fc80000010000 */
[----:B------:R-:W-:-:S05]  /*21d0*/  @P2 FADD.FTZ R55, R43, R55 ;  /* 0x000000372b372221 */ /* 0x000fca0000010000 */
.L_x_15788:
[----:B-----5:R-:W-:Y:S02]  /*21e0*/  MOV R47, R55 ;  /* 0x00000037002f7202 */ /* 0x020fe40000000f00 */
.L_x_15789:
[----:B------:R-:W-:-:S04]  /*21f0*/  @P0 LEA R68, P2, R73, c[0x0][0x188], 0x4 ;  /* 0x0000620049440a11 */ /* 0x000fc800078420ff */
[C---:B------:R-:W-:Y:S02]  /*2200*/  @P0 LEA.HI.X R69, R73.reuse, c[0x0][0x18c], RZ, 0x4, P2 ;  /* 0x0000630049450a11 */ /* 0x040fe400010f24ff */
[----:B------:R-:W-:-:S03]  /*2210*/  IADD3 R73, R73, 0x20, RZ ;  /* 0x0000002049497810 */ /* 0x000fc60007ffe0ff */
[----:B------:R0:W-:Y:S04]  /*2220*/  @P0 STG.E.128 [R68.64], R44 ;  /* 0x0000002c44000986 */ /* 0x0001e8000c101d04 */
.L_x_15773:
[----:B------:R-:W-:Y:S05]  /*2230*/  BSYNC B0 ;  /* 0x0000000000007941 */ /* 0x000fea0003800000 */
.L_x_15772:
[----:B------:R-:W-:Y:S01]  /*2240*/  ISETP.GE.U32.AND P2, PT, R142, 0x80, PT ;  /* 0x000000808e00780c */ /* 0x000fe20003f46070 */
[----:B------:R-:W-:-:S12]  /*2250*/  BSSY B0, `(.L_x_15790) ;  /* 0x0000041000007945 */ /* 0x000fd80003800000 */
[----:B------:R-:W-:Y:S05]  /*2260*/  @!P2 BRA `(.L_x_15791) ;  /* 0x000003f00000a947 */ /* 0x000fea0003800000 */
[----:B------:R-:W-:-:S04]  /*2270*/  ISETP.NE.U32.AND P3, PT, RZ, c[0x0][0x178], PT ;  /* 0x00005e00ff007a0c */ /* 0x000fc80003f65070 */
[----:B------:R-:W-:-:S13]  /*2280*/  ISETP.NE.AND.EX P3, PT, RZ, c[0x0][0x17c], PT, P3 ;  /* 0x00005f00ff007a0c */ /* 0x000fda0003f65330 */
[----:B------:R-:W-:-:S04]  /*2290*/  @P3 LEA R70, P2, R73, c[0x0][0x178], 0x4 ;  /* 0x00005e0049463a11 */ /* 0x000fc800078420ff */
[C---:B------:R-:W-:Y:S02]  /*22a0*/  @P3 LEA.HI.X R71, R73.reuse, c[0x0][0x17c], RZ, 0x4, P2 ;  /* 0x00005f0049473a11 */ /* 0x040fe400010f24ff */
[----:B------:R-:W-:Y:S01]  /*22b0*/  ISETP.NE.U32.AND P2, PT, RZ, c[0x0][0x180], PT ;  /* 0x00006000ff007a0c */ /* 0x000fe20003f45070 */
[----:B------:R-:W-:Y:S02]  /*22c0*/  IMAD.MOV.U32 R56, RZ, RZ, 0x10 ;  /* 0x00000010ff387424 */ /* 0x000fe400078e00ff */
[----:B-----5:R1:W5:Y:S01]  /*22d0*/  @P3 LDG.E.128 R32, [R70.64] ;  /* 0x0000000446203981 */ /* 0x020362000c1e1d00 */
[----:B------:R-:W-:Y:S01]  /*22e0*/  ISETP.NE.AND.EX P2, PT, RZ, c[0x0][0x184], PT, P2 ;  /* 0x00006100ff007a0c */ /* 0x000fe20003f45320 */
[----:B------:R-:W-:-:S06]  /*22f0*/  IMAD.WIDE.U32 R56, R73, R56, c[0x0][0x170] ;  /* 0x00005c0049387625 */ /* 0x000fcc00078e0038 */
[----:B------:R-:W5:Y:S06]  /*2300*/  LDG.E.128 R56, [R56.64] ;  /* 0x0000000438387981 */ /* 0x000f6c000c1e1d00 */
[----:B0-----:R-:W-:-:S04]  /*2310*/  @P2 LEA R68, P4, R73, c[0x0][0x180], 0x4 ;  /* 0x0000600049442a11 */ /* 0x001fc800078820ff */
        /* <DEDUP_REMOVED lines=10> */
.L_x_15793:
[----:B-----5:R-:W-:Y:S01]  /*23c0*/  FADD.FTZ R56, R40, R56 ;  /* 0x0000003828387221 */ /* 0x020fe20000010000 */
[----:B------:R-:W-:Y:S05]  /*23d0*/  BRA `(.L_x_15794) ;  /* 0x0000002000007947 */ /* 0x000fea0003800000 */
.L_x_15792:
[----:B-1---5:R-:W-:-:S04]  /*23e0*/  FADD.FTZ R56, R32, R56 ;  /* 0x0000003820387221 */ /* 0x022fc80000010000 */
[----:B------:R-:W-:-:S05]  /*23f0*/  @P2 FADD.FTZ R56, R40, R56 ;  /* 0x0000003828382221 */ /* 0x000fca0000010000 */
.L_x_15794:
[----:B-----5:R-:W-:Y:S02]  /*2400*/  MOV R44, R56 ;  /* 0x00000038002c7202 */ /* 0x020fe40000000f00 */
.L_x_15795:
[----:B------:R-:W-:Y:S05]  /*2410*/  @P3 BRA `(.L_x_15796) ;  /* 0x0000007000003947 */ /* 0x000fea0003800000 */
[----:B------:R-:W-:-:S04]  /*2420*/  ISETP.NE.U32.AND P4, PT, RZ, c[0x0][0x180], PT ;  /* 0x00006000ff007a0c */ /* 0x000fc80003f85070 */
[----:B------:R-:W-:-:S13]  /*2430*/  ISETP.NE.AND.EX P4, PT, RZ, c[0x0][0x184], PT, P4 ;  /* 0x00006100ff007a0c */ /* 0x000fda0003f85340 */
[----:B------:R-:W-:Y:S05]  /*2440*/  @P4 BRA `(.L_x_15797) ;  /* 0x0000002000004947 */ /* 0x000fea0003800000 */
[----:B------:R-:W-:Y:S05]  /*2450*/  @P0 BRA `(.L_x_15798) ;  /* 0x0000005000000947 */ /* 0x000fea0003800000 */
[----:B------:R-:W-:Y:S05]  /*2460*/  BRA `(.L_x_15799) ;  /* 0x0000005000007947 */ /* 0x000fea0003800000 */
.L_x_15797:
[----:B-----5:R-:W-:Y:S01]  /*2470*/  FADD.FTZ R57, R41, R57 ;  /* 0x0000003929397221 */ /* 0x020fe20000010000 */
[----:B------:R-:W-:Y:S05]  /*2480*/  BRA `(.L_x_15798) ;  /* 0x0000002000007947 */ /* 0x000fea0003800000 */
.L_x_15796:
[----:B-----5:R-:W-:-:S04]  /*2490*/  FADD.FTZ R57, R33, R57 ;  /* 0x0000003921397221 */ /* 0x020fc80000010000 */
[----:B------:R-:W-:-:S05]  /*24a0*/  @P2 FADD.FTZ R57, R41, R57 ;  /* 0x0000003929392221 */ /* 0x000fca0000010000 */
.L_x_15798:
[----:B-----5:R-:W-:Y:S02]  /*24b0*/  MOV R45, R57 ;  /* 0x00000039002d7202 */ /* 0x020fe40000000f00 */
.L_x_15799:
[----:B------:R-:W-:Y:S05]  /*24c0*/  @P3 BRA `(.L_x_15800) ;  /* 0x0000007000003947 */ /* 0x000fea0003800000 */
[----:B------:R-:W-:-:S04]  /*24d0*/  ISETP.NE.U32.AND P4, PT, RZ, c[0x0][0x180], PT ;  /* 0x00006000ff007a0c */ /* 0x000fc80003f85070 */
[----:B------:R-:W-:-:S13]  /*24e0*/  ISETP.NE.AND.EX P4, PT, RZ, c[0x0][0x184], PT, P4 ;  /* 0x00006100ff007a0c */ /* 0x000fda0003f85340 */
[----:B------:R-:W-:Y:S05]  /*24f0*/  @P4 BRA `(.L_x_15801) ;  /* 0x0000002000004947 */ /* 0x000fea0003800000 */
[----:B------:R-:W-:Y:S05]  /*2500*/  @P0 BRA `(.L_x_15802) ;  /* 0x0000005000000947 */ /* 0x000fea0003800000 */
[----:B------:R-:W-:Y:S05]  /*2510*/  BRA `(.L_x_15803) ;  /* 0x0000005000007947 */ /* 0x000fea0003800000 */
.L_x_15801:
[----:B-----5:R-:W-:Y:S01]  /*2520*/  FADD.FTZ R58, R42, R58 ;  /* 0x0000003a2a3a7221 */ /* 0x020fe20000010000 */
[----:B------:R-:W-:Y:S05]  /*2530*/  BRA `(.L_x_15802) ;  /* 0x0000002000007947 */ /* 0x000fea0003800000 */
.L_x_15800:
[----:B-----5:R-:W-:-:S04]  /*2540*/  FADD.FTZ R58, R34, R58 ;  /* 0x0000003a223a7221 */ /* 0x020fc80000010000 */
[----:B------:R-:W-:-:S04]  /*2550*/  @P2 FADD.FTZ R58, R42, R58 ;  /* 0x0000003a2a3a2221 */ /* 0x000fc80000010000 */
.L_x_15802:
[----:B-----5:R-:W-:-:S03]  /*2560*/  IMAD.MOV.U32 R46, RZ, RZ, R58 ;  /* 0x000000ffff2e7224 */ /* 0x020fc600078e003a */
.L_x_15803:
[----:B------:R-:W-:Y:S05]  /*2570*/  @P3 BRA `(.L_x_15804) ;  /* 0x0000007000003947 */ /* 0x000fea0003800000 */
[----:B------:R-:W-:-:S04]  /*2580*/  ISETP.NE.U32.AND P2, PT, RZ, c[0x0][0x180], PT ;  /* 0x00006000ff007a0c */ /* 0x000fc80003f45070 */
[----:B------:R-:W-:-:S13]  /*2590*/  ISETP.NE.AND.EX P2, PT, RZ, c[0x0][0x184], PT, P2 ;  /* 0x00006100ff007a0c */ /* 0x000fda0003f45320 */
[----:B------:R-:W-:Y:S05]  /*25a0*/  @P2 BRA `(.L_x_15805) ;  /* 0x0000002000002947 */ /* 0x000fea0003800000 */
[----:B------:R-:W-:Y:S05]  /*25b0*/  @P0 BRA `(.L_x_15806) ;  /* 0x0000005000000947 */ /* 0x000fea0003800000 */
[----:B------:R-:W-:Y:S05]  /*25c0*/  BRA `(.L_x_15807) ;  /* 0x0000005000007947 */ /* 0x000fea0003800000 */
.L_x_15805:
[----:B-----5:R-:W-:Y:S01]  /*25d0*/  FADD.FTZ R59, R43, R59 ;  /* 0x0000003b2b3b7221 */ /* 0x020fe20000010000 */
[----:B------:R-:W-:Y:S05]  /*25e0*/  BRA `(.L_x_15806) ;  /* 0x0000002000007947 */ /* 0x000fea0003800000 */
.L_x_15804:
[----:B-----5:R-:W-:-:S04]  /*25f0*/  FADD.FTZ R59, R35, R59 ;  /* 0x0000003b233b7221 */ /* 0x020fc80000010000 */
[----:B------:R-:W-:-:S05]  /*2600*/  @P2 FADD.FTZ R59, R43, R59 ;  /* 0x0000003b2b3b2221 */ /* 0x000fca0000010000 */
.L_x_15806:
[----:B-----5:R-:W-:Y:S02]  /*2610*/  MOV R47, R59 ;  /* 0x0000003b002f7202 */ /* 0x020fe40000000f00 */
.L_x_15807:
[----:B------:R-:W-:-:S04]  /*2620*/  @P0 LEA R68, P2, R73, c[0x0][0x188], 0x4 ;  /* 0x0000620049440a11 */ /* 0x000fc800078420ff */
[C---:B------:R-:W-:Y:S02]  /*2630*/  @P0 LEA.HI.X R69, R73.reuse, c[0x0][0x18c], RZ, 0x4, P2 ;  /* 0x0000630049450a11 */ /* 0x040fe400010f24ff */
[----:B------:R-:W-:-:S03]  /*2640*/  IADD3 R73, R73, 0x20, RZ ;  /* 0x0000002049497810 */ /* 0x000fc60007ffe0ff */
[----:B------:R0:W-:Y:S04]  /*2650*/  @P0 STG.E.128 [R68.64], R44 ;  /* 0x0000002c44000986 */ /* 0x0001e8000c101d04 */
.L_x_15791:
[----:B------:R-:W-:Y:S05]  /*2660*/  BSYNC B0 ;  /* 0x0000000000007941 */ /* 0x000fea0003800000 */
.L_x_15790:
        /* <DEDUP_REMOVED lines=24> */
.L_x_15811:
[----:B-----5:R-:W-:Y:S01]  /*27f0*/  FADD.FTZ R60, R40, R60 ;  /* 0x0000003c283c7221 */ /* 0x020fe20000010000 */
[----:B------:R-:W-:Y:S05]  /*2800*/  BRA `(.L_x_15812) ;  /* 0x0000002000007947 */ /* 0x000fea0003800000 */
.L_x_15810:
[----:B-1---5:R-:W-:-:S04]  /*2810*/  FADD.FTZ R60, R32, R60 ;  /* 0x0000003c203c7221 */ /* 0x022fc80000010000 */
[----:B------:R-:W-:-:S04]  /*2820*/  @P2 FADD.FTZ R60, R40, R60 ;  /* 0x0000003c283c2221 */ /* 0x000fc80000010000 */
.L_x_15812:
[----:B-----5:R-:W-:-:S03]  /*2830*/  IMAD.MOV.U32 R44, RZ, RZ, R60 ;  /* 0x000000ffff2c7224 */ /* 0x020fc600078e003c */
.L_x_15813:
[----:B------:R-:W-:Y:S05]  /*2840*/  @P3 BRA `(.L_x_15814) ;  /* 0x0000007000003947 */ /* 0x000fea0003800000 */
[----:B------:R-:W-:-:S04]  /*2850*/  ISETP.NE.U32.AND P4, PT, RZ, c[0x0][0x180], PT ;  /* 0x00006000ff007a0c */ /* 0x000fc80003f85070 */
[----:B------:R-:W-:-:S13]  /*2860*/  ISETP.NE.AND.EX P4, PT, RZ, c[0x0][0x184], PT, P4 ;  /* 0x00006100ff007a0c */ /* 0x000fda0003f85340 */
[----:B------:R-:W-:Y:S05]  /*2870*/  @P4 BRA `(.L_x_15815) ;  /* 0x0000002000004947 */ /* 0x000fea0003800000 */
[----:B------:R-:W-:Y:S05]  /*2880*/  @P0 BRA `(.L_x_15816) ;  /* 0x0000005000000947 */ /* 0x000fea0003800000 */
[----:B------:R-:W-:Y:S05]  /*2890*/  BRA `(.L_x_15817) ;  /* 0x0000005000007947 */ /* 0x000fea0003800000 */
.L_x_15815:
[----:B-----5:R-:W-:Y:S01]  /*28a0*/  FADD.FTZ R61, R41, R61 ;  /* 0x0000003d293d7221 */ /* 0x020fe20000010000 */
[----:B------:R-:W-:Y:S05]  /*28b0*/  BRA `(.L_x_15816) ;  /* 0x0000002000007947 */ /* 0x000fea0003800000 */
.L_x_15814:
[----:B-----5:R-:W-:-:S04]  /*28c0*/  FADD.FTZ R61, R33, R61 ;  /* 0x0000003d213d7221 */ /* 0x020fc80000010000 */
[----:B------:R-:W-:-:S05]  /*28d0*/  @P2 FADD.FTZ R61, R41, R61 ;  /* 0x0000003d293d2221 */ /* 0x000fca0000010000 */
.L_x_15816:
[----:B-----5:R-:W-:Y:S02]  /*28e0*/  MOV R45, R61 ;  /* 0x0000003d002d7202 */ /* 0x020fe40000000f00 */
.L_x_15817:
[----:B------:R-:W-:Y:S05]  /*28f0*/  @P3 BRA `(.L_x_15818) ;  /* 0x0000007000003947 */ /* 0x000fea0003800000 */
[----:B------:R-:W-:-:S04]  /*2900*/  ISETP.NE.U32.AND P4, PT, RZ, c[0x0][0x180], PT ;  /* 0x00006000ff007a0c */ /* 0x000fc80003f85070 */
[----:B------:R-:W-:-:S13]  /*2910*/  ISETP.NE.AND.EX P4, PT, RZ, c[0x0][0x184], PT, P4 ;  /* 0x00006100ff007a0c */ /* 0x000fda0003f85340 */
[----:B------:R-:W-:Y:S05]  /*2920*/  @P4 BRA `(.L_x_15819) ;  /* 0x0000002000004947 */ /* 0x000fea0003800000 */
[----:B------:R-:W-:Y:S05]  /*2930*/  @P0 BRA `(.L_x_15820) ;  /* 0x0000005000000947 */ /* 0x000fea0003800000 */
[----:B------:R-:W-:Y:S05]  /*2940*/  BRA `(.L_x_15821) ;  /* 0x0000005000007947 */ /* 0x000fea0003800000 */
.L_x_15819:
[----:B-----5:R-:W-:Y:S01]  /*2950*/  FADD.FTZ R62, R42, R62 ;  /* 0x0000003e2a3e7221 */ /* 0x020fe20000010000 */
[----:B------:R-:W-:Y:S05]  /*2960*/  BRA `(.L_x_15820) ;  /* 0x0000002000007947 */ /* 0x000fea0003800000 */
.L_x_15818:
[----:B-----5:R-:W-:-:S04]  /*2970*/  FADD.FTZ R62, R34, R62 ;  /* 0x0000003e223e7221 */ /* 0x020fc80000010000 */
[----:B------:R-:W-:-:S05]  /*2980*/  @P2 FADD.FTZ R62, R42, R62 ;  /* 0x0000003e2a3e2221 */ /* 0x000fca0000010000 */
.L_x_15820:
[----:B-----5:R-:W-:Y:S02]  /*2990*/  MOV R46, R62 ;  /* 0x0000003e002e7202 */ /* 0x020fe40000000f00 */
.L_x_15821:
[----:B------:R-:W-:Y:S05]  /*29a0*/  @P3 BRA `(.L_x_15822) ;  /* 0x0000007000003947 */ /* 0x000fea0003800000 */
[----:B------:R-:W-:-:S04]  /*29b0*/  ISETP.NE.U32.AND P2, PT, RZ, c[0x0][0x180], PT ;  /* 0x00006000ff007a0c */ /* 0x000fc80003f45070 */
[----:B------:R-:W-:-:S13]  /*29c0*/  ISETP.NE.AND.EX P2, PT, RZ, c[0x0][0x184], PT, P2 ;  /* 0x00006100ff007a0c */ /* 0x000fda0003f45320 */
[----:B------:R-:W-:Y:S05]  /*29d0*/  @P2 BRA `(.L_x_15823) ;  /* 0x0000002000002947 */ /* 0x000fea0003800000 */
[----:B------:R-:W-:Y:S05]  /*29e0*/  @P0 BRA `(.L_x_15824) ;  /* 0x0000005000000947 */ /* 0x000fea0003800000 */
[----:B------:R-:W-:Y:S05]  /*29f0*/  BRA `(.L_x_15825) ;  /* 0x0000005000007947 */ /* 0x000fea0003800000 */
.L_x_15823:
[----:B-----5:R-:W-:Y:S01]  /*2a00*/  FADD.FTZ R63, R43, R63 ;  /* 0x0000003f2b3f7221 */ /* 0x020fe20000010000 */
[----:B------:R-:W-:Y:S05]  /*2a10*/  BRA `(.L_x_15824) ;  /* 0x0000002000007947 */ /* 0x000fea0003800000 */
.L_x_15822:
[----:B-----5:R-:W-:-:S04]  /*2a20*/  FADD.FTZ R63, R35, R63 ;  /* 0x0000003f233f7221 */ /* 0x020fc80000010000 */
[----:B------:R-:W-:-:S04]  /*2a30*/  @P2 FADD.FTZ R63, R43, R63 ;  /* 0x0000003f2b3f2221 */ /* 0x000fc80000010000 */
.L_x_15824:
[----:B-----5:R-:W-:-:S03]  /*2a40*/  IMAD.MOV.U32 R47, RZ, RZ, R63 ;  /* 0x000000ffff2f7224 */ /* 0x020fc600078e003f */
.L_x_15825:
[----:B------:R-:W-:-:S04]  /*2a50*/  @P0 LEA R68, P2, R73, c[0x0][0x188], 0x4 ;  /* 0x0000620049440a11 */ /* 0x000fc800078420ff */
[C---:B------:R-:W-:Y:S02]  /*2a60*/  @P0 LEA.HI.X R69, R73.reuse, c[0x0][0x18c], RZ, 0x4, P2 ;  /* 0x0000630049450a11 */ /* 0x040fe400010f24ff */
[----:B------:R-:W-:-:S03]  /*2a70*/  IADD3 R73, R73, 0x20, RZ ;  /* 0x0000002049497810 */ /* 0x000fc60007ffe0ff */
[----:B------:R0:W-:Y:S04]  /*2a80*/  @P0 STG.E.128 [R68.64], R44 ;  /* 0x0000002c44000986 */ /* 0x0001e8000c101d04 */
.L_x_15809:
[----:B------:R-:W-:Y:S05]  /*2a90*/  BSYNC B0 ;  /* 0x0000000000007941 */ /* 0x000fea0003800000 */
.L_x_15808:
        /* <DEDUP_REMOVED lines=24> */
.L_x_15829:
[----:B-----5:R-:W-:Y:S01]  /*2c20*/  FADD.FTZ R64, R40, R64 ;  /* 0x0000004028407221 */ /* 0x020fe20000010000 */
[----:B------:R-:W-:Y:S05]  /*2c30*/  BRA `(.L_x_15830) ;  /* 0x0000002000007947 */ /* 0x000fea0003800000 */
.L_x_15828:
[----:B-1---5:R-:W-:-:S04]  /*2c40*/  FADD.FTZ R64, R32, R64 ;  /* 0x0000004020407221 */ /* 0x022fc80000010000 */
[----:B------:R-:W-:-:S05]  /*2c50*/  @P2 FADD.FTZ R64, R40, R64 ;  /* 0x0000004028402221 */ /* 0x000fca0000010000 */
.L_x_15830:
[----:B-----5:R-:W-:Y:S02]  /*2c60*/  MOV R44, R64 ;  /* 0x00000040002c7202 */ /* 0x020fe40000000f00 */
.L_x_15831:
[----:B------:R-:W-:Y:S05]  /*2c70*/  @P3 BRA `(.L_x_15832) ;  /* 0x0000007000003947 */ /* 0x000fea0003800000 */
[----:B------:R-:W-:-:S04]  /*2c80*/  ISETP.NE.U32.AND P4, PT, RZ, c[0x0][0x180], PT ;  /* 0x00006000ff007a0c */ /* 0x000fc80003f85070 */
[----:B------:R-:W-:-:S13]  /*2c90*/  ISETP.NE.AND.EX P4, PT, RZ, c[0x0][0x184], PT, P4 ;  /* 0x00006100ff007a0c */ /* 0x000fda0003f85340 */
[----:B------:R-:W-:Y:S05]  /*2ca0*/  @P4 BRA `(.L_x_15833) ;  /* 0x0000002000004947 */ /* 0x000fea0003800000 */
[----:B------:R-:W-:Y:S05]  /*2cb0*/  @P0 BRA `(.L_x_15834) ;  /* 0x0000005000000947 */ /* 0x000fea0003800000 */
[----:B------:R-:W-:Y:S05]  /*2cc0*/  BRA `(.L_x_15835) ;  /* 0x0000005000007947 */ /* 0x000fea0003800000 */
.L_x_15833:
[----:B-----5:R-:W-:Y:S01]  /*2cd0*/  FADD.FTZ R65, R41, R65 ;  /* 0x0000004129417221 */ /* 0x020fe20000010000 */
[----:B------:R-:W-:Y:S05]  /*2ce0*/  BRA `(.L_x_15834) ;  /* 0x0000002000007947 */ /* 0x000fea0003800000 */
.L_x_15832:
[----:B-----5:R-:W-:-:S04]  /*2cf0*/  FADD.FTZ R65, R33, R65 ;  /* 0x0000004121417221 */ /* 0x020fc80000010000 */
[----:B------:R-:W-:-:S04]  /*2d00*/  @P2 FADD.FTZ R65, R41, R65 ;  /* 0x0000004129412221 */ /* 0x000fc80000010000 */
.L_x_15834:
[----:B-----5:R-:W-:-:S03]  /*2d10*/  IMAD.MOV.U32 R45, RZ, RZ, R65 ;  /* 0x000000ffff2d7224 */ /* 0x020fc600078e0041 */
.L_x_15835:
[----:B------:R-:W-:Y:S05]  /*2d20*/  @P3 BRA `(.L_x_15836) ;  /* 0x0000007000003947 */ /* 0x000fea0003800000 */
[----:B------:R-:W-:-:S04]  /*2d30*/  ISETP.NE.U32.AND P4, PT, RZ, c[0x0][0x180], PT ;  /* 0x00006000ff007a0c */ /* 0x000fc80003f85070 */
[----:B------:R-:W-:-:S13]  /*2d40*/  ISETP.NE.AND.EX P4, PT, RZ, c[0x0][0x184], PT, P4 ;  /* 0x00006100ff007a0c */ /* 0x000fda0003f85340 */
[----:B------:R-:W-:Y:S05]  /*2d50*/  @P4 BRA `(.L_x_15837) ;  /* 0x0000002000004947 */ /* 0x000fea0003800000 */
[----:B------:R-:W-:Y:S05]  /*2d60*/  @P0 BRA `(.L_x_15838) ;  /* 0x0000005000000947 */ /* 0x000fea0003800000 */
[----:B------:R-:W-:Y:S05]  /*2d70*/  BRA `(.L_x_15839) ;  /* 0x0000005000007947 */ /* 0x000fea0003800000 */
.L_x_15837:
[----:B-----5:R-:W-:Y:S01]  /*2d80*/  FADD.FTZ R66, R42, R66 ;  /* 0x000000422a427221 */ /* 0x020fe20000010000 */
[----:B------:R-:W-:Y:S05]  /*2d90*/  BRA `(.L_x_15838) ;  /* 0x0000002000007947 */ /* 0x000fea0003800000 */
.L_x_15836:
[----:B-----5:R-:W-:-:S04]  /*2da0*/  FADD.FTZ R66, R34, R66 ;  /* 0x0000004222427221 */ /* 0x020fc80000010000 */
[----:B------:R-:W-:-:S05]  /*2db0*/  @P2 FADD.FTZ R66, R42, R66 ;  /* 0x000000422a422221 */ /* 0x000fca0000010000 */
.L_x_15838:
[----:B-----5:R-:W-:Y:S02]  /*2dc0*/  MOV R46, R66 ;  /* 0x00000042002e7202 */ /* 0x020fe40000000f00 */
.L_x_15839:
[----:B------:R-:W-:Y:S05]  /*2dd0*/  @P3 BRA `(.L_x_15840) ;  /* 0x0000007000003947 */ /* 0x000fea0003800000 */
[----:B------:R-:W-:-:S04]  /*2de0*/  ISETP.NE.U32.AND P2, PT, RZ, c[0x0][0x180], PT ;  /* 0x00006000ff007a0c */ /* 0x000fc80003f45070 */
[----:B------:R-:W-:-:S13]  /*2df0*/  ISETP.NE.AND.EX P2, PT, RZ, c[0x0][0x184], PT, P2 ;  /* 0x00006100ff007a0c */ /* 0x000fda0003f45320 */
[----:B------:R-:W-:Y:S05]  /*2e00*/  @P2 BRA `(.L_x_15841) ;  /* 0x0000002000002947 */ /* 0x000fea0003800000 */
[----:B------:R-:W-:Y:S05]  /*2e10*/  @P0 BRA `(.L_x_15842) ;  /* 0x0000005000000947 */ /* 0x000fea0003800000 */
[----:B------:R-:W-:Y:S05]  /*2e20*/  BRA `(.L_x_15843) ;  /* 0x0000005000007947 */ /* 0x000fea0003800000 */
.L_x_15841:
[----:B-----5:R-:W-:Y:S01]  /*2e30*/  FADD.FTZ R67, R43, R67 ;  /* 0x000000432b437221 */ /* 0x020fe20000010000 */
[----:B------:R-:W-:Y:S05]  /*2e40*/  BRA `(.L_x_15842) ;  /* 0x0000002000007947 */ /* 0x000fea0003800000 */
.L_x_15840:
[----:B-----5:R-:W-:-:S04]  /*2e50*/  FADD.FTZ R67, R35, R67 ;  /* 0x0000004323437221 */ /* 0x020fc80000010000 */
[----:B------:R-:W-:-:S05]  /*2e60*/  @P2 FADD.FTZ R67, R43, R67 ;  /* 0x000000432b432221 */ /* 0x000fca0000010000 */
.L_x_15842:
[----:B-----5:R-:W-:Y:S02]  /*2e70*/  MOV R47, R67 ;  /* 0x00000043002f7202 */ /* 0x020fe40000000f00 */
.L_x_15843:
[----:B------:R-:W-:-:S04]  /*2e80*/  @P0 LEA R68, P2, R73, c[0x0][0x188], 0x4 ;  /* 0x0000620049440a11 */ /* 0x000fc800078420ff */
[----:B------:R-:W-:-:S05]  /*2e90*/  @P0 LEA.HI.X R69, R73, c[0x0][0x18c], RZ, 0x4, P2 ;  /* 0x0000630049450a11 */ /* 0x000fca00010f24ff */
[----:B------:R0:W-:Y:S04]  /*2ea0*/  @P0 STG.E.128 [R68.64], R44 ;  /* 0x0000002c44000986 */ /* 0x0001e8000c101d04 */
.L_x_15827:
[----:B------:R-:W-:Y:S05]  /*2eb0*/  BSYNC B0 ;  /* 0x0000000000007941 */ /* 0x000fea0003800000 */
.L_x_15826:
[----:B0----5:R-:W-:Y:S01]  /*2ec0*/  FADD.FTZ R68, RZ, R36 ;  /* 0x00000024ff447221 */ /* 0x021fe20000010000 */
[C---:B------:R-:W-:Y:S02]  /*2ed0*/  ISETP.GT.U32.AND P2, PT, R142.reuse, 0x3f, PT ;  /* 0x0000003f8e00780c */ /* 0x040fe40003f44070 */
[C---:B------:R-:W-:Y:S01]  /*2ee0*/  ISETP.GT.U32.AND P3, PT, R142.reuse, 0x7f, PT ;  /* 0x0000007f8e00780c */ /* 0x040fe20003f64070 */
[----:B------:R-:W-:Y:S01]  /*2ef0*/  FADD.FTZ R69, R37, R68 ;  /* 0x0000004425457221 */ /* 0x000fe20000010000 */
[C---:B------:R-:W-:Y:S02]  /*2f00*/  ISETP.GT.U32.AND P4, PT, R142.reuse, 0x9f, PT ;  /* 0x0000009f8e00780c */ /* 0x040fe40003f84070 */
[----:B------:R-:W-:Y:S01]  /*2f10*/  ISETP.GT.U32.AND P5, PT, R142, 0xbf, PT ;  /* 0x000000bf8e00780c */ /* 0x000fe20003fa4070 */
[----:B------:R-:W-:Y:S01]  /*2f20*/  FADD.FTZ R68, R38, R69 ;  /* 0x0000004526447221 */ /* 0x000fe20000010000 */
[----:B------:R-:W-:-:S03]  /*2f30*/  ISETP.NE.AND P6, PT, R72, RZ, PT ;  /* 0x000000ff4800720c */ /* 0x000fc60003fc5270 */
[----:B------:R-:W-:-:S05]  /*2f40*/  FADD.FTZ R68, R39, R68 ;  /* 0x0000004427447221 */ /* 0x000fca0000010000 */
[----:B------:R-:W-:-:S05]  /*2f50*/  FSEL R71, R68, RZ, P1 ;  /* 0x000000ff44477208 */ /* 0x000fca0000800000 */
[----:B------:R-:W-:-:S04]  /*2f60*/  FADD.FTZ R68, R48, R71 ;  /* 0x0000004730447221 */ /* 0x000fc80000010000 */
[----:B------:R-:W-:-:S04]  /*2f70*/  FADD.FTZ R69, R49, R68 ;  /* 0x0000004431457221 */ /* 0x000fc80000010000 */
[----:B------:R-:W-:Y:S01]  /*2f80*/  FADD.FTZ R68, R50, R69 ;  /* 0x0000004532447221 */ /* 0x000fe20000010000 */
[----:B------:R-:W-:-:S03]  /*2f90*/  P2R R69, PR, RZ, 0x4 ;  /* 0x00000004ff457803 */ /* 0x000fc60000000000 */
[----:B------:R-:W-:Y:S01]  /*2fa0*/  @P2 FADD.FTZ R71, R51, R68 ;  /* 0x0000004433472221 */ /* 0x000fe20000010000 */
[----:B------:R-:W-:-:S03]  /*2fb0*/  ISETP.GT.U32.AND P2, PT, R142, 0x5f, PT ;  /* 0x0000005f8e00780c */ /* 0x000fc60003f44070 */
[----:B------:R-:W-:-:S04]  /*2fc0*/  FADD.FTZ R68, R52, R71 ;  /* 0x0000004734447221 */ /* 0x000fc80000010000 */
[----:B------:R-:W-:-:S04]  /*2fd0*/  FADD.FTZ R69, R53, R68 ;  /* 0x0000004435457221 */ /* 0x000fc80000010000 */
[----:B------:R-:W-:-:S04]  /*2fe0*/  FADD.FTZ R68, R54, R69 ;  /* 0x0000004536447221 */ /* 0x000fc80000010000 */
[----:B------:R-:W-:-:S04]  /*2ff0*/  @P2 FADD.FTZ R71, R55, R68 ;  /* 0x0000004437472221 */ /* 0x000fc80000010000 */
        /* <DEDUP_REMOVED lines=11> */
[----:B------:R-:W-:Y:S01]  /*30b0*/  @P5 FADD.FTZ R71, R67, R68 ;  /* 0x0000004443475221 */ /* 0x000fe20000010000 */
[----:B------:R-:W-:Y:S05]  /*30c0*/  BRA.DIV ~URZ, `(.L_x_15844) ;  /* 0x00000f827f007947 */ /* 0x000fea000b800000 */
[----:B------:R0:W1:Y:S02]  /*30d0*/  SHFL.BFLY PT, R68, R71, 0x1, 0x1f ;  /* 0x0c201f0047447f89 */ /* 0x00006400000e0000 */
.L_x_15860:
[----:B-1----:R-:W-:Y:S01]  /*30e0*/  FADD.FTZ R144, R71, R68 ;  /* 0x0000004447907221 */ /* 0x002fe20000010000 */
[----:B------:R-:W-:Y:S05]  /*30f0*/  BRA.DIV ~URZ, `(.L_x_15845) ;  /* 0x00000fd27f007947 */ /* 0x000fea000b800000 */
[----:B------:R-:W1:Y:S01]  /*3100*/  SHFL.BFLY PT, R68, R144, 0x2, 0x1f ;  /* 0x0c401f0090447f89 */ /* 0x000e6200000e0000 */
[----:B------:R-:W-:Y:S02]  /*3110*/  P2R R75, PR, RZ, 0x1 ;  /* 0x00000001ff4b7803 */ /* 0x000fe40000000000 */
[----:B------:R-:W-:Y:S01]  /*3120*/  ISETP.GT.U32.AND P0, PT, R142, 0x3f, PT ;  /* 0x0000003f8e00780c */ /* 0x000fe20003f04070 */
        /* <DEDUP_REMOVED lines=17> */
[--C-:B------:R-:W-:Y:S02]  /*3240*/  FADD.FTZ R70, R49, -R73.reuse ;  /* 0x8000004931467221 */ /* 0x100fe40000010000 */
[----:B------:R-:W-:Y:S01]  /*3250*/  FADD.FTZ R72, R50, -R73 ;  /* 0x8000004932487221 */ /* 0x000fe20000010000 */
[----:B------:R-:W-:-:S05]  /*3260*/  FSEL R68, R68, RZ, P1 ;  /* 0x000000ff44447208 */ /* 0x000fca0000800000 */
[----:B------:R-:W-:-:S04]  /*3270*/  FFMA.FTZ R69, R69, R69, R68 ;  /* 0x0000004545457223 */ /* 0x000fc80000010044 */
[----:B------:R-:W-:Y:S02]  /*3280*/  FFMA.FTZ R69, R70, R70, R69 ;  /* 0x0000004646457223 */ /* 0x000fe40000010045 */
[----:B------:R-:W-:Y:S02]  /*3290*/  FADD.FTZ R70, R51, -R73 ;  /* 0x8000004933467221 */ /* 0x000fe40000010000 */
[----:B------:R-:W-:Y:S02]  /*32a0*/  FFMA.FTZ R69, R72, R72, R69 ;  /* 0x0000004848457223 */ /* 0x000fe40000010045 */
[----:B------:R-:W-:Y:S02]  /*32b0*/  FADD.FTZ R72, R54, -R73 ;  /* 0x8000004936487221 */ /* 0x000fe40000010000 */
[----:B------:R-:W-:Y:S01]  /*32c0*/  @P0 FFMA.FTZ R68, R70, R70, R69 ;  /* 0x0000004646440223 */ /* 0x000fe20000010045 */
[----:B------:R-:W-:Y:S01]  /*32d0*/  ISETP.NE.AND P0, PT, R75, RZ, PT ;  /* 0x000000ff4b00720c */ /* 0x000fe20003f05270 */
[----:B------:R-:W-:-:S02]  /*32e0*/  FADD.FTZ R69, R52, -R73 ;  /* 0x8000004934457221 */ /* 0x000fc40000010000 */
[----:B------:R-:W-:Y:S02]  /*32f0*/  FADD.FTZ R70, R53, -R73 ;  /* 0x8000004935467221 */ /* 0x000fe40000010000 */
[----:B------:R-:W-:-:S04]  /*3300*/  FFMA.FTZ R69, R69, R69, R68 ;  /* 0x0000004545457223 */ /* 0x000fc80000010044 */
[----:B------:R-:W-:Y:S02]  /*3310*/  FFMA.FTZ R69, R70, R70, R69 ;  /* 0x0000004646457223 */ /* 0x000fe40000010045 */
[----:B------:R-:W-:Y:S02]  /*3320*/  FADD.FTZ R70, R55, -R73 ;  /* 0x8000004937467221 */ /* 0x000fe40000010000 */
[----:B------:R-:W-:Y:S02]  /*3330*/  FFMA.FTZ R69, R72, R72, R69 ;  /* 0x0000004848457223 */ /* 0x000fe40000010045 */
[----:B------:R-:W-:Y:S02]  /*3340*/  FADD.FTZ R72, R58, -R73 ;  /* 0x800000493a487221 */ /* 0x000fe40000010000 */
[----:B------:R-:W-:Y:S02]  /*3350*/  @P2 FFMA.FTZ R68, R70, R70, R69 ;  /* 0x0000004646442223 */ /* 0x000fe40000010045 */
        /* <DEDUP_REMOVED lines=32> */
.L_x_15861:
[----:B------:R-:W-:Y:S01]  /*3560*/  FMUL.FTZ R68, R73, R73 ;  /* 0x0000004949447220 */ /* 0x000fe20000410000 */
[----:B------:R-:W-:Y:S01]  /*3570*/  ISETP.NE.AND P2, PT, RZ, UR6, PT ;  /* 0x00000006ff007c0c */ /* 0x000fe2000bf45270 */
[----:B-1----:R-:W-:Y:S01]  /*3580*/  FADD.FTZ R75, R75, R72 ;  /* 0x000000484b4b7221 */ /* 0x002fe20000010000 */
[----:B------:R-:W-:Y:S01]  /*3590*/  @!P6 MOV R71, 0x4 ;  /* 0x000000040047e802 */ /* 0x000fe20000000f00 */
[----:B------:R-:W-:Y:S01]  /*35a0*/  BSSY B0, `(.L_x_15846) ;  /* 0x0000023000007945 */ /* 0x000fe20003800000 */
[----:B------:R-:W-:Y:S01]  /*35b0*/  FSEL R69, R68, RZ, P2 ;  /* 0x000000ff44457208 */ /* 0x000fe20001000000 */
[----:B------:R-:W-:Y:S01]  /*35c0*/  IMAD.MOV.U32 R68, RZ, RZ, c[0x0][0x1e0] ;  /* 0x00007800ff447624 */ /* 0x000fe200078e00ff */
[----:B------:R-:W-:Y:S01]  /*35d0*/  FSEL R143, R73, RZ, !P2 ;  /* 0x000000ff498f7208 */ /* 0x000fe20005000000 */
[----:B------:R-:W-:-:S04]  /*35e0*/  @!P6 IMAD.WIDE R70, R140, R71, c[0x0][0x1a0] ;  /* 0x000068008c46e625 */ /* 0x000fc800078e0247 */
[----:B------:R-:W-:Y:S01]  /*35f0*/  FFMA.FTZ R68, R75, R68, c[0x0][0x228] ;  /* 0x00008a004b447623 */ /* 0x000fe20000010044 */
[----:B------:R1:W-:Y:S03]  /*3600*/  @!P6 STG.E [R70.64], R73 ;  /* 0x000000494600e986 */ /* 0x0003e6000c101904 */
[----:B------:R-:W-:Y:S01]  /*3610*/  FADD.FTZ R144, R68, R69 ;  /* 0x0000004544907221 */ /* 0x000fe20000010000 */
[----:B------:R-:W-:-:S05]  /*3620*/  @!P6 MOV R69, 0x4 ;  /* 0x000000040045e802 */ /* 0x000fca0000000f00 */
[----:B------:R-:W2:Y:S01]  /*3630*/  MUFU.RSQ R144, R144 ;  /* 0x0000009000907308 */ /* 0x000ea20000001400 */
[----:B------:R-:W-:-:S05]  /*3640*/  @!P6 IMAD.WIDE R68, R140, R69, c[0x0][0x1a8] ;  /* 0x00006a008c44e625 */ /* 0x000fca00078e0245 */
[----:B--2---:R1:W-:Y:S01]  /*3650*/  @!P6 STG.E [R68.64], R144 ;  /* 0x000000904400e986 */ /* 0x0043e2000c101904 */
[----:B------:R-:W-:Y:S05]  /*3660*/  @!P1 BRA `(.L_x_15847) ;  /* 0x0000016000009947 */ /* 0x000fea0003800000 */
[--C-:B------:R-:W-:Y:S02]  /*3670*/  FADD.FTZ R147, R39, -R143.reuse ;  /* 0x8000008f27937221 */ /* 0x100fe40000010000 */
[--C-:B-1----:R-:W-:Y:S02]  /*3680*/  FADD.FTZ R69, R36, -R143.reuse ;  /* 0x8000008f24457221 */ /* 0x102fe40000010000 */
[--C-:B------:R-:W-:Y:S02]  /*3690*/  FADD.FTZ R71, R37, -R143.reuse ;  /* 0x8000008f25477221 */ /* 0x100fe40000010000 */
[----:B------:R-:W-:Y:S02]  /*36a0*/  FADD.FTZ R75, R38, -R143 ;  /* 0x8000008f264b7221 */ /* 0x000fe40000010000 */
[----:B------:R-:W-:Y:S02]  /*36b0*/  FMUL.FTZ R68, R144, R147 ;  /* 0x0000009390447220 */ /* 0x000fe40000410000 */
[----:B------:R-:W-:-:S02]  /*36c0*/  IMAD.MOV.U32 R146, RZ, RZ, 0x10 ;  /* 0x00000010ff927424 */ /* 0x000fc400078e00ff */
[C---:B0-----:R-:W-:Y:S02]  /*36d0*/  FMUL.FTZ R72, R144.reuse, R69 ;  /* 0x0000004590487220 */ /* 0x041fe40000410000 */
[C---:B------:R-:W-:Y:S02]  /*36e0*/  FMUL.FTZ R73, R144.reuse, R71 ;  /* 0x0000004790497220 */ /* 0x040fe40000410000 */
[----:B------:R-:W-:Y:S02]  /*36f0*/  FMUL.FTZ R74, R144, R75 ;  /* 0x0000004b904a7220 */ /* 0x000fe40000410000 */
[-C--:B------:R-:W-:Y:S02]  /*3700*/  FFMA.FTZ R71, R129, R68.reuse, R126 ;  /* 0x0000004481477223 */ /* 0x080fe4000001007e */
[----:B------:R-:W-:Y:S02]  /*3710*/  FFMA.FTZ R75, R124, R68, R105 ;  /* 0x000000447c4b7223 */ /* 0x000fe40000010069 */
[----:B------:R-:W-:-:S04]  /*3720*/  IMAD.WIDE.U32 R148, R145, R146, c[0x0][0x208] ;  /* 0x0000820091947625 */ /* 0x000fc800078e0092 */
[----:B------:R-:W-:Y:S02]  /*3730*/  FFMA.FTZ R70, R133, R74, R130 ;  /* 0x0000004a85467223 */ /* 0x000fe40000010082 */
[----:B------:R-:W-:Y:S02]  /*3740*/  FFMA.FTZ R69, R137, R73, R134 ;  /* 0x0000004989457223 */ /* 0x000fe40000010086 */
[----:B------:R-:W-:Y:S02]  /*3750*/  FFMA.FTZ R68, R141, R72, R138 ;  /* 0x000000488d447223 */ /* 0x000fe4000001008a */
[C---:B------:R-:W-:Y:S01]  /*3760*/  IMAD.WIDE.U32 R146, R145.reuse, R146, c[0x0][0x210] ;  /* 0x0000840091927625 */ /* 0x040fe200078e0092 */
[----:B------:R-:W-:Y:S02]  /*3770*/  IADD3 R145, R145, 0x20, RZ ;  /* 0x0000002091917810 */ /* 0x000fe40007ffe0ff */
[----:B------:R0:W-:Y:S01]  /*3780*/  STG.E.128 [R148.64], R68 ;  /* 0x0000004494007986 */ /* 0x0001e2000c101d04 */
[----:B------:R-:W-:-:S02]  /*3790*/  FFMA.FTZ R74, R131, R74, R128 ;  /* 0x0000004a834a7223 */ /* 0x000fc40000010080 */
[----:B------:R-:W-:Y:S02]  /*37a0*/  FFMA.FTZ R73, R135, R73, R132 ;  /* 0x0000004987497223 */ /* 0x000fe40000010084 */
[----:B------:R-:W-:-:S05]  /*37b0*/  FFMA.FTZ R72, R139, R72, R136 ;  /* 0x000000488b487223 */ /* 0x000fca0000010088 */
[----:B------:R0:W-:Y:S02]  /*37c0*/  STG.E.128 [R146.64], R72 ;  /* 0x0000004892007986 */ /* 0x0001e4000c101d04 */
.L_x_15847:
[----:B------:R-:W-:Y:S05]  /*37d0*/  BSYNC B0 ;  /* 0x0000000000007941 */ /* 0x000fea0003800000 */
.L_x_15846:
[----:B------:R-:W-:Y:S01]  /*37e0*/  ISETP.GE.U32.AND P2, PT, R142, 0x40, PT ;  /* 0x000000408e00780c */ /* 0x000fe20003f46070 */
[----:B------:R-:W-:-:S12]  /*37f0*/  BSSY B0, `(.L_x_15848) ;  /* 0x0000018000007945 */ /* 0x000fd80003800000 */
[----:B------:R-:W-:Y:S05]  /*3800*/  @!P2 BRA `(.L_x_15849) ;  /* 0x000001600000a947 */ /* 0x000fea0003800000 */
[----:B0-----:R-:W-:Y:S01]  /*3810*/  HFMA2.MMA R146, -RZ, RZ, 0, 9.5367431640625e-07 ;  /* 0x00000010ff927435 */ /* 0x001fe200000001ff */
[--C-:B------:R-:W-:Y:S02]  /*3820*/  FADD.FTZ R147, R51, -R143.reuse ;  /* 0x8000008f33937221 */ /* 0x100fe40000010000 */
[--C-:B-1----:R-:W-:Y:S02]  /*3830*/  FADD.FTZ R69, R48, -R143.reuse ;  /* 0x8000008f30457221 */ /* 0x102fe40000010000 */
[--C-:B------:R-:W-:Y:S02]  /*3840*/  FADD.FTZ R71, R49, -R143.reuse ;  /* 0x8000008f31477221 */ /* 0x100fe40000010000 */
[----:B------:R-:W-:Y:S02]  /*3850*/  FADD.FTZ R75, R50, -R143 ;  /* 0x8000008f324b7221 */ /* 0x000fe40000010000 */
[C---:B------:R-:W-:Y:S02]  /*3860*/  FMUL.FTZ R68, R144.reuse, R147 ;  /* 0x0000009390447220 */ /* 0x040fe40000410000 */
[----:B------:R-:W-:-:S02]  /*3870*/  FMUL.FTZ R72, R144, R69 ;  /* 0x0000004590487220 */ /* 0x000fc40000410000 */
        /* <DEDUP_REMOVED lines=15> */
.L_x_15849:
[----:B------:R-:W-:Y:S05]  /*3970*/  BSYNC B0 ;  /* 0x0000000000007941 */ /* 0x000fea0003800000 */
.L_x_15848:
[----:B------:R-:W-:Y:S01]  /*3980*/  ISETP.GE.U32.AND P2, PT, R142, 0x60, PT ;  /* 0x000000608e00780c */ /* 0x000fe20003f46070 */
[----:B------:R-:W-:-:S12]  /*3990*/  BSSY B0, `(.L_x_15850) ;  /* 0x0000018000007945 */ /* 0x000fd80003800000 */
[----:B------:R-:W-:Y:S05]  /*39a0*/  @!P2 BRA `(.L_x_15851) ;  /* 0x000001600000a947 */ /* 0x000fea0003800000 */
[--C-:B0-----:R-:W-:Y:S01]  /*39b0*/  FADD.FTZ R147, R55, -R143.reuse ;  /* 0x8000008f37937221 */ /* 0x101fe20000010000 */
[----:B------:R-:W-:Y:S01]  /*39c0*/  MOV R146, 0x10 ;  /* 0x0000001000927802 */ /* 0x000fe20000000f00 */
        /* <DEDUP_REMOVED lines=20> */
.L_x_15851:
[----:B------:R-:W-:Y:S05]  /*3b10*/  BSYNC B0 ;  /* 0x0000000000007941 */ /* 0x000fea0003800000 */
.L_x_15850:
[----:B------:R-:W-:Y:S01]  /*3b20*/  ISETP.GE.U32.AND P2, PT, R142, 0x80, PT ;  /* 0x000000808e00780c */ /* 0x000fe20003f46070 */
[----:B------:R-:W-:-:S12]  /*3b30*/  BSSY B0, `(.L_x_15852) ;  /* 0x0000018000007945 */ /* 0x000fd80003800000 */
[----:B------:R-:W-:Y:S05]  /*3b40*/  @!P2 BRA `(.L_x_15853) ;  /* 0x000001600000a947 */ /* 0x000fea0003800000 */
[--C-:B0-----:R-:W-:Y:S02]  /*3b50*/  FADD.FTZ R147, R59, -R143.reuse ;  /* 0x8000008f3b937221 */ /* 0x101fe40000010000 */
[--C-:B-1----:R-:W-:Y:S02]  /*3b60*/  FADD.FTZ R69, R56, -R143.reuse ;  /* 0x8000008f38457221 */ /* 0x102fe40000010000 */
[--C-:B------:R-:W-:Y:S02]  /*3b70*/  FADD.FTZ R71, R57, -R143.reuse ;  /* 0x8000008f39477221 */ /* 0x100fe40000010000 */
[----:B------:R-:W-:Y:S02]  /*3b80*/  FADD.FTZ R75, R58, -R143 ;  /* 0x8000008f3a4b7221 */ /* 0x000fe40000010000 */
[----:B------:R-:W-:Y:S02]  /*3b90*/  FMUL.FTZ R68, R144, R147 ;  /* 0x0000009390447220 */ /* 0x000fe40000410000 */
[----:B------:R-:W-:-:S02]  /*3ba0*/  IMAD.MOV.U32 R146, RZ, RZ, 0x10 ;  /* 0x00000010ff927424 */ /* 0x000fc400078e00ff */
[C---:B------:R-:W-:Y:S02]  /*3bb0*/  FMUL.FTZ R72, R144.reuse, R69 ;  /* 0x0000004590487220 */ /* 0x040fe40000410000 */
        /* <DEDUP_REMOVED lines=15> */
.L_x_15853:
[----:B------:R-:W-:Y:S05]  /*3cb0*/  BSYNC B0 ;  /* 0x0000000000007941 */ /* 0x000fea0003800000 */
.L_x_15852:
        /* <DEDUP_REMOVED lines=25> */
.L_x_15855:
[----:B------:R-:W-:Y:S05]  /*3e50*/  BSYNC B0 ;  /* 0x0000000000007941 */ /* 0x000fea0003800000 */
.L_x_15854:
[----:B------:R-:W-:Y:S01]  /*3e60*/  ISETP.GE.U32.AND P2, PT, R142, 0xc0, PT ;  /* 0x000000c08e00780c */ /* 0x000fe20003f46070 */
[----:B------:R-:W-:-:S12]  /*3e70*/  BSSY B0, `(.L_x_15856) ;  /* 0x0000017000007945 */ /* 0x000fd80003800000 */
        /* <DEDUP_REMOVED lines=10> */
[----:B------:R-:W-:-:S04]  /*3f20*/  IMAD.WIDE.U32 R146, R145, R68, c[0x0][0x208] ;  /* 0x0000820091927625 */ /* 0x000fc800078e0044 */
[----:B------:R-:W-:-:S04]  /*3f30*/  IMAD.WIDE.U32 R144, R145, R68, c[0x0][0x210] ;  /* 0x0000840091907625 */ /* 0x000fc800078e0044 */
[----:B------:R-:W-:Y:S02]  /*3f40*/  FFMA.FTZ R71, R99, R143, R122 ;  /* 0x0000008f63477223 */ /* 0x000fe4000001007a */
[----:B------:R-:W-:Y:S02]  /*3f50*/  FFMA.FTZ R70, R100, R74, R3 ;  /* 0x0000004a64467223 */ /* 0x000fe40000010003 */
[----:B------:R-:W-:Y:S02]  /*3f60*/  FFMA.FTZ R69, R98, R73, R123 ;  /* 0x0000004962457223 */ /* 0x000fe4000001007b */
[----:B------:R-:W-:Y:S02]  /*3f70*/  FFMA.FTZ R68, R97, R72, R4 ;  /* 0x0000004861447223 */ /* 0x000fe40000010004 */
[----:B------:R-:W-:Y:S02]  /*3f80*/  FFMA.FTZ R75, R104, R143, R127 ;  /* 0x0000008f684b7223 */ /* 0x000fe4000001007f */
[----:B------:R-:W-:Y:S01]  /*3f90*/  FFMA.FTZ R74, R103, R74, R0 ;  /* 0x0000004a674a7223 */ /* 0x000fe20000010000 */
[----:B------:R0:W-:Y:S01]  /*3fa0*/  STG.E.128 [R146.64], R68 ;  /* 0x0000004492007986 */ /* 0x0001e2000c101d04 */
[----:B------:R-:W-:-:S02]  /*3fb0*/  FFMA.FTZ R73, R102, R73, R125 ;  /* 0x0000004966497223 */ /* 0x000fc4000001007d */
[----:B------:R-:W-:-:S05]  /*3fc0*/  FFMA.FTZ R72, R101, R72, R2 ;  /* 0x0000004865487223 */ /* 0x000fca0000010002 */
[----:B------:R0:W-:Y:S02]  /*3fd0*/  STG.E.128 [R144.64], R72 ;  /* 0x0000004890007986 */ /* 0x0001e4000c101d04 */
.L_x_15857:
[----:B------:R-:W-:Y:S05]  /*3fe0*/  BSYNC B0 ;  /* 0x0000000000007941 */ /* 0x000fea0003800000 */
.L_x_15856:
[----:B01----:R-:W-:-:S04]  /*3ff0*/  IMAD.MOV.U32 R69, RZ, RZ, 0x4 ;  /* 0x00000004ff457424 */ /* 0x003fc800078e00ff */
[----:B------:R-:W-:-:S05]  /*4000*/  IMAD R140, R69, c[0x0][0x160], R140 ;  /* 0x00005800458c7a24 */ /* 0x000fca00078e028c */
[----:B------:R-:W-:-:S13]  /*4010*/  ISETP.GE.AND P2, PT, R140, c[0x0][0x164], PT ;  /* 0x000059008c007a0c */ /* 0x000fda0003f46270 */
[----:B------:R-:W-:Y:S01]  /*4020*/  @P2 CALL.REL.NOINC `(.L_x_15858) ;  /* 0x0000001000002944 */ /* 0x000fe20003c00000 */
[----:B------:R-:W-:Y:S05]  /*4030*/  BRA `(.L_x_15859) ;  /* 0xffffd51000007947 */ /* 0x000fea000383ffff */
.L_x_15858:
[----:B------:R-:W-:Y:S05]  /*4040*/  EXIT ;  /* 0x000000000000794d */ /* 0x000fea0003800000 */
.L_x_15844:
[----:B------:R-:W-:Y:S01]  /*4050*/  HFMA2.MMA R75, -RZ, RZ, 0, 5.9604644775390625e-08 ;  /* 0x00000001ff4b7435 */ /* 0x000fe200000001ff */
[----:B------:R-:W-:Y:S01]  /*4060*/  MOV R70, R71 ;  /* 0x0000004700467202 */ /* 0x000fe20000000f00 */
[----:B------:R-:W-:Y:S01]  /*4070*/  IMAD.MOV.U32 R74, RZ, RZ, 0x1f ;  /* 0x0000001fff4a7424 */ /* 0x000fe200078e00ff */
[----:B------:R-:W-:Y:S02]  /*4080*/  MOV R143, 0xffffffff ;  /* 0xffffffff008f7802 */ /* 0x000fe40000000f00 */
[----:B------:R-:W-:Y:S02]  /*4090*/  MOV R68, 0x40b0 ;  /* 0x000040b000447802 */ /* 0x000fe40000000f00 */
[----:B------:R-:W-:Y:S05]  /*40a0*/  CALL.REL.NOINC `($__internal_64_$__cuda_sm70_shflsync_bfly_p) ;  /* 0x000006f000007944 */ /* 0x000fea0003c00000 */
[----:B-1----:R-:W-:Y:S01]  /*40b0*/  MOV R68, R75 ;  /* 0x0000004b00447202 */ /* 0x002fe20000000f00 */
[----:B0-----:R-:W-:Y:S05]  /*40c0*/  BRA `(.L_x_15860) ;  /* 0xfffff01000007947 */ /* 0x001fea000383ffff */
.L_x_15845:
[----:B------:R-:W-:Y:S01]  /*40d0*/  HFMA2.MMA R75, -RZ, RZ, 0, 1.1920928955078125e-07 ;  /* 0x00000002ff4b7435 */ /* 0x000fe200000001ff */
[----:B------:R-:W-:Y:S01]  /*40e0*/  IMAD.MOV.U32 R70, RZ, RZ, R144 ;  /* 0x000000ffff467224 */ /* 0x000fe200078e0090 */
[----:B------:R-:W-:Y:S01]  /*40f0*/  MOV R74, 0x1f ;  /* 0x0000001f004a7802 */ /* 0x000fe20000000f00 */
[----:B------:R-:W-:Y:S01]  /*4100*/  IMAD.MOV.U32 R143, RZ, RZ, -0x1 ;  /* 0xffffffffff8f7424 */ /* 0x000fe200078e00ff */
[----:B------:R-:W-:-:S02]  /*4110*/  MOV R68, 0x4130 ;  /* 0x0000413000447802 */ /* 0x000fc40000000f00 */
[----:B0-----:R-:W-:Y:S05]  /*4120*/  CALL.REL.NOINC `($__internal_64_$__cuda_sm70_shflsync_bfly_p) ;  /* 0x0000067000007944 */ /* 0x001fea0003c00000 */
[----:B01----:R-:W-:Y:S01]  /*4130*/  FADD.FTZ R70, R144, R75 ;  /* 0x0000004b90467221 */ /* 0x003fe20000010000 */
[----:B------:R-:W-:Y:S01]  /*4140*/  HFMA2.MMA R75, -RZ, RZ, 0, 2.384185791015625e-07 ;  /* 0x00000004ff4b7435 */ /* 0x000fe200000001ff */
[----:B------:R-:W-:Y:S01]  /*4150*/  MOV R74, 0x1f ;  /* 0x0000001f004a7802 */ /* 0x000fe20000000f00 */
[----:B------:R-:W-:Y:S01]  /*4160*/  IMAD.MOV.U32 R143, RZ, RZ, -0x1 ;  /* 0xffffffffff8f7424 */ /* 0x000fe200078e00ff */
[----:B------:R-:W-:-:S03]  /*4170*/  MOV R68, 0x4190 ;  /* 0x0000419000447802 */ /* 0x000fc60000000f00 */
[----:B------:R-:W-:Y:S05]  /*4180*/  CALL.REL.NOINC `($__internal_64_$__cuda_sm70_shflsync_bfly_p) ;  /* 0x0000061000007944 */ /* 0x000fea0003c00000 */
[----:B01----:R-:W-:Y:S01]  /*4190*/  FADD.FTZ R70, R70, R75 ;  /* 0x0000004b46467221 */ /* 0x003fe20000010000 */
[----:B------:R-:W-:Y:S01]  /*41a0*/  HFMA2.MMA R75, -RZ, RZ, 0, 4.76837158203125e-07 ;  /* 0x00000008ff4b7435 */ /* 0x000fe200000001ff */
[----:B------:R-:W-:Y:S01]  /*41b0*/  MOV R74, 0x1f ;  /* 0x0000001f004a7802 */ /* 0x000fe20000000f00 */
[----:B------:R-:W-:Y:S01]  /*41c0*/  IMAD.MOV.U32 R143, RZ, RZ, -0x1 ;  /* 0xffffffffff8f7424 */ /* 0x000fe200078e00ff */
[----:B------:R-:W-:-:S03]  /*41d0*/  MOV R68, 0x41f0 ;  /* 0x000041f000447802 */ /* 0x000fc60000000f00 */
[----:B------:R-:W-:Y:S05]  /*41e0*/  CALL.REL.NOINC `($__internal_64_$__cuda_sm70_shflsync_bfly_p) ;  /* 0x000005b000007944 */ /* 0x000fea0003c00000 */
[----:B01----:R-:W-:Y:S01]  /*41f0*/  FADD.FTZ R70, R70, R75 ;  /* 0x0000004b46467221 */ /* 0x003fe20000010000 */
[----:B------:R-:W-:Y:S01]  /*4200*/  HFMA2.MMA R75, -RZ, RZ, 0, 9.5367431640625e-07 ;  /* 0x00000010ff4b7435 */ /* 0x000fe200000001ff */
[----:B------:R-:W-:Y:S01]  /*4210*/  MOV R74, 0x1f ;  /* 0x0000001f004a7802 */ /* 0x000fe20000000f00 */
[----:B------:R-:W-:Y:S01]  /*4220*/  IMAD.MOV.U32 R143, RZ, RZ, -0x1 ;  /* 0xffffffffff8f7424 */ /* 0x000fe200078e00ff */
[----:B------:R-:W-:-:S03]  /*4230*/  MOV R68, 0x4250 ;  /* 0x0000425000447802 */ /* 0x000fc60000000f00 */
[----:B------:R-:W-:Y:S05]  /*4240*/  CALL.REL.NOINC `($__internal_64_$__cuda_sm70_shflsync_bfly_p) ;  /* 0x0000055000007944 */ /* 0x000fea0003c00000 */
[----:B-1----:R-:W-:Y:S01]  /*4250*/  FADD.FTZ R73, R70, R75 ;  /* 0x0000004b46497221 */ /* 0x002fe20000010000 */
[----:B0-----:R-:W-:Y:S01]  /*4260*/  P2R R74, PR, RZ, 0x1 ;  /* 0x00000001ff4a7803 */ /* 0x001fe20000000000 */
[----:B------:R-:W-:Y:S01]  /*4270*/  HFMA2.MMA R75, -RZ, RZ, 0, 5.9604644775390625e-08 ;  /* 0x00000001ff4b7435 */ /* 0x000fe200000001ff */
[----:B------:R-:W-:Y:S01]  /*4280*/  ISETP.GT.U32.AND P0, PT, R142, 0x3f, PT ;  /* 0x0000003f8e00780c */ /* 0x000fe20003f04070 */
[----:B------:R-:W-:-:S02]  /*4290*/  FMUL.FTZ R73, R73, c[0x0][0x1e0] ;  /* 0x0000780049497a20 */ /* 0x000fc40000410000 */
[----:B------:R-:W-:Y:S02]  /*42a0*/  IMAD.MOV.U32 R143, RZ, RZ, -0x1 ;  /* 0xffffffffff8f7424 */ /* 0x000fe400078e00ff */
        /* <DEDUP_REMOVED lines=9> */
[----:B------:R-:W-:-:S03]  /*4340*/  FADD.FTZ R69, R48, -R73 ;  /* 0x8000004930457221 */ /* 0x000fc60000010000 */
[----:B------:R-:W-:Y:S01]  /*4350*/  FSEL R70, R68, RZ, P1 ;  /* 0x000000ff44467208 */ /* 0x000fe20000800000 */
[----:B------:R-:W-:-:S04]  /*4360*/  FADD.FTZ R68, R49, -R73 ;  /* 0x8000004931447221 */ /* 0x000fc80000010000 */
[----:B------:R-:W-:-:S04]  /*4370*/  FFMA.FTZ R69, R69, R69, R70 ;  /* 0x0000004545457223 */ /* 0x000fc80000010046 */
[----:B------:R-:W-:Y:S02]  /*4380*/  FFMA.FTZ R69, R68, R68, R69 ;  /* 0x0000004444457223 */ /* 0x000fe40000010045 */
[----:B------:R-:W-:Y:S02]  /*4390*/  FADD.FTZ R68, R51, -R73 ;  /* 0x8000004933447221 */ /* 0x000fe40000010000 */
[----:B------:R-:W-:Y:S02]  /*43a0*/  FFMA.FTZ R69, R72, R72, R69 ;  /* 0x0000004848457223 */ /* 0x000fe40000010045 */
[----:B------:R-:W-:Y:S02]  /*43b0*/  FADD.FTZ R72, R54, -R73 ;  /* 0x8000004936487221 */ /* 0x000fe40000010000 */
[----:B------:R-:W-:Y:S01]  /*43c0*/  @P0 FFMA.FTZ R70, R68, R68, R69 ;  /* 0x0000004444460223 */ /* 0x000fe20000010045 */
[----:B------:R-:W-:Y:S01]  /*43d0*/  ISETP.NE.AND P0, PT, R74, RZ, PT ;  /* 0x000000ff4a00720c */ /* 0x000fe20003f05270 */
[--C-:B------:R-:W-:Y:S01]  /*43e0*/  FADD.FTZ R69, R52, -R73.reuse ;  /* 0x8000004934457221 */ /* 0x100fe20000010000 */
[----:B------:R-:W-:Y:S01]  /*43f0*/  MOV R74, 0x1f ;  /* 0x0000001f004a7802 */ /* 0x000fe20000000f00 */
[----:B------:R-:W-:-:S02]  /*4400*/  FADD.FTZ R68, R53, -R73 ;  /* 0x8000004935447221 */ /* 0x000fc40000010000 */
        /* <DEDUP_REMOVED lines=28> */
[----:B------:R-:W-:Y:S01]  /*45d0*/  @P5 FFMA.FTZ R70, R68, R68, R69 ;  /* 0x0000004444465223 */ /* 0x000fe20000010045 */
[----:B------:R-:W-:Y:S02]  /*45e0*/  MOV R68, 0x4600 ;  /* 0x0000460000447802 */ /* 0x000fe40000000f00 */
[----:B------:R-:W-:Y:S05]  /*45f0*/  CALL.REL.NOINC `($__internal_64_$__cuda_sm70_shflsync_bfly_p) ;  /* 0x000001a000007944 */ /* 0x000fea0003c00000 */
[----:B01----:R-:W-:Y:S01]  /*4600*/  FADD.FTZ R70, R70, R75 ;  /* 0x0000004b46467221 */ /* 0x003fe20000010000 */
[----:B------:R-:W-:Y:S01]  /*4610*/  HFMA2.MMA R75, -RZ, RZ, 0, 1.1920928955078125e-07 ;  /* 0x00000002ff4b7435 */ /* 0x000fe200000001ff */
[----:B------:R-:W-:Y:S01]  /*4620*/  MOV R74, 0x1f ;  /* 0x0000001f004a7802 */ /* 0x000fe20000000f00 */
[----:B------:R-:W-:Y:S01]  /*4630*/  IMAD.MOV.U32 R143, RZ, RZ, -0x1 ;  /* 0xffffffffff8f7424 */ /* 0x000fe200078e00ff */
[----:B------:R-:W-:-:S03]  /*4640*/  MOV R68, 0x4660 ;  /* 0x0000466000447802 */ /* 0x000fc60000000f00 */
[----:B------:R-:W-:Y:S05]  /*4650*/  CALL.REL.NOINC `($__internal_64_$__cuda_sm70_shflsync_bfly_p) ;  /* 0x0000014000007944 */ /* 0x000fea0003c00000 */
        /* <DEDUP_REMOVED lines=12> */
[----:B-1----:R-:W-:Y:S01]  /*4720*/  FADD.FTZ R72, R70, R75 ;  /* 0x0000004b46487221 */ /* 0x002fe20000010000 */
[----:B------:R-:W-:Y:S01]  /*4730*/  HFMA2.MMA R75, -RZ, RZ, 0, 9.5367431640625e-07 ;  /* 0x00000010ff4b7435 */ /* 0x000fe200000001ff */
[----:B0-----:R-:W-:Y:S01]  /*4740*/  MOV R74, 0x1f ;  /* 0x0000001f004a7802 */ /* 0x001fe20000000f00 */
[----:B------:R-:W-:Y:S01]  /*4750*/  IMAD.MOV.U32 R143, RZ, RZ, -0x1 ;  /* 0xffffffffff8f7424 */ /* 0x000fe200078e00ff */
[----:B------:R-:W-:-:S02]  /*4760*/  MOV R68, 0x4790 ;  /* 0x0000479000447802 */ /* 0x000fc40000000f00 */
[----:B------:R-:W-:Y:S02]  /*4770*/  MOV R70, R72 ;  /* 0x0000004800467202 */ /* 0x000fe40000000f00 */
[----:B------:R-:W-:Y:S05]  /*4780*/  CALL.REL.NOINC `($__internal_64_$__cuda_sm70_shflsync_bfly_p) ;  /* 0x0000001000007944 */ /* 0x000fea0003c00000 */
[----:B01----:R-:W-:Y:S05]  /*4790*/  BRA `(.L_x_15861) ;  /* 0xffffedc000007947 */ /* 0x003fea000383ffff */
        .weak           $__internal_64_$__cuda_sm70_shflsync_bfly_p
        .type           $__internal_64_$__cuda_sm70_shflsync_bfly_p,@function
        .size           $__internal_64_$__cuda_sm70_shflsync_bfly_p,(.L_x_20080 - $__internal_64_$__cuda_sm70_shflsync_bfly_p)
$__internal_64_$__cuda_sm70_shflsync_bfly_p:
[----:B------:R-:W-:Y:S01]  /*47a0*/  HFMA2.MMA R69, -RZ, RZ, 0, 0 ;  /* 0x00000000ff457435 */ /* 0x000fe200000001ff */
[----:B------:R-:W-:Y:S04]  /*47b0*/  WARPSYNC R143 ;  /* 0x0000008f00007348 */ /* 0x000fe80003800000 */
[----:B------:R0:W1:Y:S01]  /*47c0*/  SHFL.BFLY PT, R75, R70, R75, R74 ;  /* 0x0c00004b464b7389 */ /* 0x00006200000e004a */
[----:B------:R-:W-:Y:S05]  /*47d0*/  RET.REL.NODEC R68 `(_ZN10layer_norm31ln_parallel_residual_fwd_kernelINS_13Kernel_traitsI6__halfffffjLj768ELj1ELj4ELj1ELj16ENS_18Kernel_traits_baseILj768ES2_ffffjLj128EEEEELb0ELb0ELb0EEEvNS_9FwdParamsE) ;  /* 0xffffb82044007950 */ /* 0x000fea0003c3ffff */
.L_x_15862:
        /* <DEDUP_REMOVED lines=10> */
.L_x_20080:


//--------------------- .text._ZN10layer_norm31ln_parallel_residual_fwd_kernelINS_13Kernel_traitsI6__halfffffjLj768ELj1ELj4ELj1ELj16ENS_18Kernel_traits_baseILj768ES2_ffffjLj128EEEEELb0ELb0ELb1EEEvNS_9FwdParamsE --------------------------
	.section	.text._ZN10layer_norm31ln_parallel_residual_fwd_kernelINS_13Kernel_traitsI6__halfffffjLj768ELj1ELj4ELj1ELj16ENS_18Kernel_traits_baseILj768ES2_ffffjLj128EEEEELb0ELb0ELb1EEEvNS_9FwdParamsE,"ax",@progbits
	.sectioninfo	@"SHI_REGISTERS=168"
	.align	128
        .global         _ZN10layer_norm31ln_parallel_residual_fwd_kernelINS_13Kernel_traitsI6__halfffffjLj768ELj1ELj4ELj1ELj16ENS_18Kernel_traits_baseILj768ES2_ffffjLj128EEEEELb0ELb0ELb1EEEvNS_9FwdParamsE
        .type           _ZN10layer_norm31ln_parallel_residual_fwd_kernelINS_13Kernel_traitsI6__halfffffjLj768ELj1ELj4ELj1ELj16ENS_18Kernel_traits_baseILj768ES2_ffffjLj128EEEEELb0ELb0ELb1EEEvNS_9FwdParamsE,@function
        .size           _ZN10layer_norm31ln_parallel_residual_fwd_kernelINS_13Kernel_traitsI6__halfffffjLj768ELj1ELj4ELj1ELj16ENS_18Kernel_traits_baseILj768ES2_ffffjLj128EEEEELb0ELb0ELb1EEEvNS_9FwdParamsE,(.L_x_20081 - _ZN10layer_norm31ln_parallel_residual_fwd_kernelINS_13Kernel_traitsI6__halfffffjLj768ELj1ELj4ELj1ELj16ENS_18Kernel_traits_baseILj768ES2_ffffjLj128EEEEELb0ELb0ELb1EEEvNS_9FwdParamsE)
        .other          _ZN10layer_norm31ln_parallel_residual_fwd_kernelINS_13Kernel_traitsI6__halfffffjLj768ELj1ELj4ELj1ELj16ENS_18Kernel_traits_baseILj768ES2_ffffjLj128EEEEELb0ELb0ELb1EEEvNS_9FwdParamsE,@"STO_CUDA_ENTRY STV_DEFAULT"
_ZN10layer_norm31ln_parallel_residual_fwd_kernelINS_13Kernel_traitsI6__halfffffjLj768ELj1ELj4ELj1ELj16ENS_18Kernel_traits_baseILj768ES2_ffffjLj128EEEEELb0ELb0ELb1EEEvNS_9FwdParamsE:
.text._ZN10layer_norm31ln_parallel_residual_fwd_kernelINS_13Kernel_traitsI6__halfffffjLj768ELj1ELj4ELj1ELj16ENS_18Kernel_traits_baseILj768ES2_ffffjLj128EEEEELb0ELb0ELb1EEEvNS_9FwdParamsE:
        /* <DEDUP_REMOVED lines=11> */
[----:B------:R-:W-:Y:S02]  /*00b0*/  IADD3 R2, P0, R8, c[0x0][0x218], RZ ;  /* 0x0000860008027a10 */ /* 0x000fe40007f1e0ff */
[----:B------:R-:W-:Y:S02]  /*00c0*/  IADD3 R4, P3, R10, c[0x0][0x220], RZ ;  /* 0x000088000a047a10 */ /* 0x000fe40007f7e0ff */
[----:B------:R-:W-:Y:S02]  /*00d0*/  IADD3.X R3, RZ, c[0x0][0x21c], RZ, P0, !PT ;  /* 0x00008700ff037a10 */ /* 0x000fe400007fe4ff */
[----:B------:R-:W-:-:S03]  /*00e0*/  IADD3.X R5, RZ, c[0x0][0x224], RZ, P3, !PT ;  /* 0x00008900ff057a10 */ /* 0x000fc60001ffe4ff */
[----:B------:R0:W5:Y:S04]  /*00f0*/  @P1 LDG.E.64 R106, [R2.64] ;  /* 0x00000004026a1981 */ /* 0x000168000c1e1b00 */
[----:B------:R0:W5:Y:S04]  /*0100*/  @P2 LDG.E.64 R104, [R4.64] ;  /* 0x0000000404682981 */ /* 0x000168000c1e1b00 */
[----:B------:R0:W5:Y:S04]  /*0110*/  @P1 LDG.E.64 R102, [R2.64+0x100] ;  /* 0x0001000402661981 */ /* 0x000168000c1e1b00 */
        /* <DEDUP_REMOVED lines=9> */
[----:B------:R-:W1:Y:S01]  /*01b0*/  S2R R7, SR_CTAID.X ;  /* 0x0000000000077919 */ /* 0x000e620000002500 */
[----:B------:R-:W-:-:S02]  /*01c0*/  SHF.R.U32.HI R0, RZ, 0x5, R6 ;  /* 0x00000005ff007819 */ /* 0x000fc40000011606 */
[----:B------:R-:W-:Y:S02]  /*01d0*/  IADD3 R8, P3, R8, c[0x0][0x1b0], RZ ;  /* 0x00006c0008087a10 */ /* 0x000fe40007f7e0ff */
[----:B-1----:R-:W-:-:S04]  /*01e0*/  LEA R132, R7, R0, 0x2 ;  /* 0x0000000007847211 */ /* 0x002fc800078e10ff */
[----:B------:R-:W-:Y:S02]  /*01f0*/  ISETP.GE.AND P0, PT, R132, c[0x0][0x164], PT ;  /* 0x0000590084007a0c */ /* 0x000fe40003f06270 */
[----:B------:R-:W-:-:S11]  /*0200*/  IADD3.X R9, RZ, c[0x0][0x1b4], RZ, P3, !PT ;  /* 0x00006d00ff097a10 */ /* 0x000fd60001ffe4ff */
[----:B------:R-:W-:Y:S05]  /*0210*/  @P0 EXIT ;  /* 0x000000000000094d */ /* 0x000fea0003800000 */
[----:B0-----:R-:W-:Y:S01]  /*0220*/  IADD3 R10, P0, R10, c[0x0][0x1b8], RZ ;  /* 0x00006e000a0a7a10 */ /* 0x001fe20007f1e0ff */
[----:B------:R0:W2:Y:S03]  /*0230*/  LDG.E.64 R6, [R8.64+0x100] ;  /* 0x0001000408067981 */ /* 0x0000a6000c1e1b00 */
[----:B------:R-:W-:Y:S01]  /*0240*/  IADD3.X R11, RZ, c[0x0][0x1bc], RZ, P0, !PT ;  /* 0x00006f00ff0b7a10 */ /* 0x000fe200007fe4ff */
[----:B------:R0:W3:Y:S04]  /*0250*/  LDG.E.64 R82, [R8.64+0x200] ;  /* 0x0002000408527981 */ /* 0x0000e8000c1e1b00 */
[----:B------:R0:W4:Y:S04]  /*0260*/  LDG.E.64 R80, [R8.64+0x300] ;  /* 0x0003000408507981 */ /* 0x000128000c1e1b00 */
[----:B------:R0:W4:Y:S04]  /*0270*/  LDG.E.64 R78, [R8.64+0x400] ;  /* 0x00040004084e7981 */ /* 0x000128000c1e1b00 */
[----:B------:R0:W4:Y:S04]  /*0280*/  LDG.E.64 R38, [R8.64] ;  /* 0x0000000408267981 */ /* 0x000128000c1e1b00 */
[----:B------:R0:W4:Y:S04]  /*0290*/  LDG.E.64 R76, [R8.64+0x500] ;  /* 0x00050004084c7981 */ /* 0x000128000c1e1b00 */
[----:B------:R1:W4:Y:S04]  /*02a0*/  LDG.E.64 R4, [R10.64] ;  /* 0x000000040a047981 */ /* 0x000328000c1e1b00 */
[----:B------:R1:W4:Y:S04]  /*02b0*/  LDG.E.64 R2, [R10.64+0x100] ;  /* 0x000100040a027981 */ /* 0x000328000c1e1b00 */
[----:B------:R1:W4:Y:S04]  /*02c0*/  LDG.E.64 R74, [R10.64+0x200] ;  /* 0x000200040a4a7981 */ /* 0x000328000c1e1b00 */
[----:B------:R1:W4:Y:S04]  /*02d0*/  LDG.E.64 R72, [R10.64+0x300] ;  /* 0x000300040a487981 */ /* 0x000328000c1e1b00 */
[----:B------:R1:W4:Y:S04]  /*02e0*/  LDG.E.64 R70, [R10.64+0x400] ;  /* 0x000400040a467981 */ /* 0x000328000c1e1b00 */
[----:B------:R1:W4:Y:S01]  /*02f0*/  LDG.E.64 R68, [R10.64+0x500] ;  /* 0x000500040a447981 */ /* 0x000322000c1e1b00 */
[----:B-----5:R-:W-:Y:S01]  /*0300*/  @!P1 CS2R R106, SRZ ;  /* 0x00000000006a9805 */ /* 0x020fe2000001ff00 */
[----:B------:R-:W-:Y:S01]  /*0310*/  @!P2 CS2R R104, SRZ ;  /* 0x000000000068a805 */ /* 0x000fe2000001ff00 */
[----:B------:R-:W-:Y:S01]  /*0320*/  @!P1 CS2R R102, SRZ ;  /* 0x0000000000669805 */ /* 0x000fe2000001ff00 */
[----:B------:R-:W-:Y:S01]  /*0330*/  @!P2 CS2R R100, SRZ ;  /* 0x000000000064a805 */ /* 0x000fe2000001ff00 */
[----:B------:R-:W-:Y:S01]  /*0340*/  @!P1 CS2R R22, SRZ ;  /* 0x0000000000169805 */ /* 0x000fe2000001ff00 */
[----:B------:R-:W-:Y:S01]  /*0350*/  @!P2 CS2R R20, SRZ ;  /* 0x000000000014a805 */ /* 0x000fe2000001ff00 */
[----:B------:R-:W-:Y:S01]  /*0360*/  SHF.R.U64 R36, R106, 0x10, R107 ;  /* 0x000000106a247819 */ /* 0x000fe2000000126b */
[----:B------:R-:W-:Y:S01]  /*0370*/  HADD2.F32 R108, -RZ, R106.H0_H0 ;  /* 0x2000006aff6c7230 */ /* 0x000fe20000004100 */
[----:B------:R-:W-:Y:S01]  /*0380*/  SHF.R.U64 R31, R104, 0x10, R105 ;  /* 0x00000010681f7819 */ /* 0x000fe20000001269 */
[----:B------:R-:W-:Y:S01]  /*0390*/  HADD2.F32 R106, -RZ, R104.H0_H0 ;  /* 0x20000068ff6a7230 */ /* 0x000fe20000004100 */
[----:B------:R-:W-:Y:S01]  /*03a0*/  @!P1 CS2R R18, SRZ ;  /* 0x0000000000129805 */ /* 0x000fe2000001ff00 */
[----:B------:R-:W-:Y:S01]  /*03b0*/  SHF.R.U64 R28, R102, 0x10, R103 ;  /* 0x00000010661c7819 */ /* 0x000fe20000001267 */
[----:B------:R-:W-:Y:S01]  /*03c0*/  HADD2.F32 R104, -RZ, R102.H0_H0 ;  /* 0x20000066ff687230 */ /* 0x000fe20000004100 */
[----:B------:R-:W-:Y:S01]  /*03d0*/  SHF.R.U64 R27, R100, 0x10, R101 ;  /* 0x00000010641b7819 */ /* 0x000fe20000001265 */
[----:B------:R-:W-:Y:S01]  /*03e0*/  HADD2.F32 R102, -RZ, R100.H0_H0 ;  /* 0x20000064ff667230 */ /* 0x000fe20000004100 */
[--C-:B------:R-:W-:Y:S01]  /*03f0*/  SHF.R.U64 R25, R22, 0x10, R23.reuse ;  /* 0x0000001016197819 */ /* 0x100fe20000001217 */
[----:B------:R-:W-:Y:S01]  /*0400*/  HADD2.F32 R99, -RZ, R22.H0_H0 ;  /* 0x20000016ff637230 */ /* 0x000fe20000004100 */
[----:B------:R-:W-:Y:S01]  /*0410*/  @!P2 CS2R R16, SRZ ;  /* 0x000000000010a805 */ /* 0x000fe2000001ff00 */
[----:B------:R-:W-:Y:S01]  /*0420*/  SHF.R.U32.HI R22, RZ, 0x10, R23 ;  /* 0x00000010ff167819 */ /* 0x000fe20000011617 */
[----:B------:R-:W-:Y:S01]  /*0430*/  HADD2.F32 R100, -RZ, R23.H0_H0 ;  /* 0x20000017ff647230 */ /* 0x000fe20000004100 */
[--C-:B------:R-:W-:Y:S01]  /*0440*/  SHF.R.U64 R23, R20, 0x10, R21.reuse ;  /* 0x0000001014177819 */ /* 0x100fe20000001215 */
[----:B------:R-:W-:Y:S01]  /*0450*/  HADD2.F32 R97, -RZ, R20.H0_H0 ;  /* 0x20000014ff617230 */ /* 0x000fe20000004100 */
[----:B------:R-:W-:Y:S01]  /*0460*/  @!P1 CS2R R14, SRZ ;  /* 0x00000000000e9805 */ /* 0x000fe2000001ff00 */
[----:B------:R-:W-:Y:S01]  /*0470*/  SHF.R.U32.HI R20, RZ, 0x10, R21 ;  /* 0x00000010ff147819 */ /* 0x000fe20000011615 */
[----:B------:R-:W-:Y:S01]  /*0480*/  HADD2.F32 R98, -RZ, R21.H0_H0 ;  /* 0x20000015ff627230 */ /* 0x000fe20000004100 */
[----:B------:R-:W-:Y:S01]  /*0490*/  MOV R0, c[0x0][0x180] ;  /* 0x0000600000007a02 */ /* 0x000fe20000000f00 */
[----:B------:R-:W-:Y:S01]  /*04a0*/  HADD2.F32 R95, -RZ, R18.H0_H0 ;  /* 0x20000012ff5f7230 */ /* 0x000fe20000004100 */
[--C-:B------:R-:W-:Y:S01]  /*04b0*/  SHF.R.U64 R21, R18, 0x10, R19.reuse ;  /* 0x0000001012157819 */ /* 0x100fe20000001213 */
        /* <DEDUP_REMOVED lines=8> */
[----:B------:R-:W-:Y:S01]  /*0540*/  @!P2 CS2R R32, SRZ ;  /* 0x000000000020a805 */ /* 0x000fe2000001ff00 */
[----:B------:R-:W-:Y:S01]  /*0550*/  LOP3.LUT P0, RZ, R0, c[0x0][0x178], RZ, 0xfc, !PT ;  /* 0x00005e0000ff7a12 */ /* 0x000fe2000780fcff */
[----:B------:R-:W-:Y:S01]  /*0560*/  HADD2.F32 R91, -RZ, R14.H0_H0 ;  /* 0x2000000eff5b7230 */ /* 0x000fe20000004100 */
[--C-:B------:R-:W-:Y:S01]  /*0570*/  SHF.R.U64 R17, R14, 0x10, R15.reuse ;  /* 0x000000100e117819 */ /* 0x100fe2000000120f */
[----:B------:R-:W-:Y:S01]  /*0580*/  HADD2.F32 R92, -RZ, R15.H0_H0 ;  /* 0x2000000fff5c7230 */ /* 0x000fe20000004100 */
[----:B------:R-:W-:Y:S01]  /*0590*/  MOV R0, c[0x0][0x184] ;  /* 0x0000610000007a02 */ /* 0x000fe20000000f00 */
        /* <DEDUP_REMOVED lines=9> */
[----:B------:R-:W-:Y:S01]  /*0630*/  LOP3.LUT P0, RZ, R0, c[0x0][0x17c], RZ, 0xfc, P0 ;  /* 0x00005f0000ff7a12 */ /* 0x000fe2000000fcff */
[----:B------:R-:W-:Y:S01]  /*0640*/  HADD2.F32 R86, -RZ, R33.H0_H0 ;  /* 0x20000021ff567230 */ /* 0x000fe20000004100 */
[----:B-1----:R-:W-:-:S02]  /*0650*/  SHF.R.U32.HI R11, RZ, 0x10, R35 ;  /* 0x00000010ff0b7819 */ /* 0x002fc40000011623 */
[--C-:B------:R-:W-:Y:S02]  /*0660*/  SHF.R.U64 R10, R32, 0x10, R33.reuse ;  /* 0x00000010200a7819 */ /* 0x100fe40000001221 */
[----:B0-----:R-:W-:Y:S02]  /*0670*/  SHF.R.U32.HI R9, RZ, 0x10, R33 ;  /* 0x00000010ff097819 */ /* 0x001fe40000011621 */
[----:B------:R-:W-:Y:S02]  /*0680*/  SHF.R.U32.HI R30, RZ, 0x10, R107 ;  /* 0x00000010ff1e7819 */ /* 0x000fe4000001166b */
[----:B------:R-:W-:Y:S02]  /*0690*/  SHF.R.U32.HI R29, RZ, 0x10, R105 ;  /* 0x00000010ff1d7819 */ /* 0x000fe40000011669 */
[----:B------:R-:W-:Y:S02]  /*06a0*/  SHF.R.U32.HI R26, RZ, 0x10, R103 ;  /* 0x00000010ff1a7819 */ /* 0x000fe40000011667 */
[----:B------:R-:W-:Y:S01]  /*06b0*/  SHF.R.U32.HI R24, RZ, 0x10, R101 ;  /* 0x00000010ff187819 */ /* 0x000fe20000011665 */
        /* <DEDUP_REMOVED lines=26> */
[----:B------:R-:W-:Y:S01]  /*0860*/  HADD2.F32 R9, -RZ, R9.H0_H0 ;  /* 0x20000009ff097230 */ /* 0x000fe20000004100 */
[----:B------:R-:W-:Y:S01]  /*0870*/  ULDC.U8 UR6, c[0x0][0x1f0] ;  /* 0x00007c0000067ab9 */ /* 0x000fe20000000000 */
[--C-:B--2---:R-:W-:Y:S01]  /*0880*/  SHF.R.U64 R123, R6, 0x10, R7.reuse ;  /* 0x00000010067b7819 */ /* 0x104fe20000001207 */
[----:B------:R-:W-:Y:S01]  /*0890*/  HADD2.F32 R127, -RZ, R6.H0_H0 ;  /* 0x20000006ff7f7230 */ /* 0x000fe20000004100 */
[----:B------:R-:W-:Y:S02]  /*08a0*/  SHF.R.U32.HI R121, RZ, 0x10, R7 ;  /* 0x00000010ff797819 */ /* 0x000fe40000011607 */
[----:B---3--:R-:W-:Y:S01]  /*08b0*/  SHF.R.U64 R8, R82, 0x10, R83 ;  /* 0x0000001052087819 */ /* 0x008fe20000001253 */
[----:B------:R-:W-:Y:S02]  /*08c0*/  HADD2.F32 R84, -RZ, R82.H0_H0 ;  /* 0x20000052ff547230 */ /* 0x000fe40000004100 */
[----:B------:R-:W-:Y:S01]  /*08d0*/  HADD2.F32 R120, -RZ, R7.H0_H0 ;  /* 0x20000007ff787230 */ /* 0x000fe20000004100 */
[----:B----4-:R-:W-:Y:S01]  /*08e0*/  SHF.R.U64 R6, R80, 0x10, R81 ;  /* 0x0000001050067819 */ /* 0x010fe20000001251 */
[----:B------:R-:W-:Y:S01]  /*08f0*/  HADD2.F32 R82, -RZ, R80.H0_H0 ;  /* 0x20000050ff527230 */ /* 0x000fe20000004100 */
[----:B------:R-:W-:-:S02]  /*0900*/  SHF.R.U32.HI R7, RZ, 0x10, R83 ;  /* 0x00000010ff077819 */ /* 0x000fc40000011653 */
[----:B------:R-:W-:Y:S01]  /*0910*/  SHF.R.U64 R34, R78, 0x10, R79 ;  /* 0x000000104e227819 */ /* 0x000fe2000000124f */
[----:B------:R-:W-:Y:S01]  /*0920*/  HADD2.F32 R80, -RZ, R78.H0_H0 ;  /* 0x2000004eff507230 */ /* 0x000fe20000004100 */
[----:B------:R-:W-:Y:S02]  /*0930*/  SHF.R.U32.HI R35, RZ, 0x10, R81 ;  /* 0x00000010ff237819 */ /* 0x000fe40000011651 */
[--C-:B------:R-:W-:Y:S02]  /*0940*/  SHF.R.U64 R131, R38, 0x10, R39.reuse ;  /* 0x0000001026837819 */ /* 0x100fe40000001227 */
[----:B------:R-:W-:Y:S02]  /*0950*/  SHF.R.U32.HI R129, RZ, 0x10, R39 ;  /* 0x00000010ff817819 */ /* 0x000fe40000011627 */
[----:B------:R-:W-:Y:S01]  /*0960*/  SHF.R.U32.HI R33, RZ, 0x10, R79 ;  /* 0x00000010ff217819 */ /* 0x000fe2000001164f */
[----:B------:R-:W-:Y:S01]  /*0970*/  HADD2.F32 R78, -RZ, R76.H0_H0 ;  /* 0x2000004cff4e7230 */ /* 0x000fe20000004100 */
[----:B------:R-:W-:-:S02]  /*0980*/  SHF.R.U64 R32, R76, 0x10, R77 ;  /* 0x000000104c207819 */ /* 0x000fc4000000124d */
[----:B------:R-:W-:Y:S02]  /*0990*/  SHF.R.U32.HI R0, RZ, 0x10, R77 ;  /* 0x00000010ff007819 */ /* 0x000fe4000001164d */
[--C-:B------:R-:W-:Y:S02]  /*09a0*/  SHF.R.U64 R130, R4, 0x10, R5.reuse ;  /* 0x0000001004827819 */ /* 0x100fe40000001205 */
[----:B------:R-:W-:Y:S02]  /*09b0*/  SHF.R.U32.HI R124, RZ, 0x10, R5 ;  /* 0x00000010ff7c7819 */ /* 0x000fe40000011605 */
[--C-:B------:R-:W-:Y:S02]  /*09c0*/  SHF.R.U64 R122, R2, 0x10, R3.reuse ;  /* 0x00000010027a7819 */ /* 0x100fe40000001203 */
[----:B------:R-:W-:Y:S01]  /*09d0*/  SHF.R.U32.HI R119, RZ, 0x10, R3 ;  /* 0x00000010ff777819 */ /* 0x000fe20000011603 */
[----:B------:R-:W-:Y:S01]  /*09e0*/  HADD2.F32 R76, -RZ, R74.H0_H0 ;  /* 0x2000004aff4c7230 */ /* 0x000fe20000004100 */
[----:B------:R-:W-:-:S02]  /*09f0*/  SHF.R.U64 R110, R74, 0x10, R75 ;  /* 0x000000104a6e7819 */ /* 0x000fc4000000124b */
[----:B------:R-:W-:Y:S02]  /*0a00*/  SHF.R.U32.HI R109, RZ, 0x10, R75 ;  /* 0x00000010ff6d7819 */ /* 0x000fe4000001164b */
[--C-:B------:R-:W-:Y:S02]  /*0a10*/  SHF.R.U64 R112, R72, 0x10, R73.reuse ;  /* 0x0000001048707819 */ /* 0x100fe40000001249 */
[----:B------:R-:W-:Y:S02]  /*0a20*/  SHF.R.U32.HI R111, RZ, 0x10, R73 ;  /* 0x00000010ff6f7819 */ /* 0x000fe40000011649 */
[--C-:B------:R-:W-:Y:S02]  /*0a30*/  SHF.R.U64 R114, R70, 0x10, R71.reuse ;  /* 0x0000001046727819 */ /* 0x100fe40000001247 */
[----:B------:R-:W-:Y:S02]  /*0a40*/  SHF.R.U32.HI R113, RZ, 0x10, R71 ;  /* 0x00000010ff717819 */ /* 0x000fe40000011647 */
[----:B------:R-:W-:-:S02]  /*0a50*/  SHF.R.U64 R115, R68, 0x10, R69 ;  /* 0x0000001044737819 */ /* 0x000fc40000001245 */
[----:B------:R-:W-:Y:S01]  /*0a60*/  SHF.R.U32.HI R116, RZ, 0x10, R69 ;  /* 0x00000010ff747819 */ /* 0x000fe20000011645 */
        /* <DEDUP_REMOVED lines=42> */
.L_x_15962:
        /* <DEDUP_REMOVED lines=9> */
[----:B------:R-:W-:-:S04]  /*0da0*/  IMAD.WIDE.U32 R64, R152, R117, c[0x0][0x170] ;  /* 0x00005c0098407625 */ /* 0x000fc800078e0075 */
[CC--:B------:R-:W-:Y:S02]  /*0db0*/  @P1 IMAD.WIDE.U32 R46, R152.reuse, R117.reuse, c[0x0][0x178] ;  /* 0x00005e00982e1625 */ /* 0x0c0fe400078e0075 */
[----:B------:R-:W5:Y:S02]  /*0dc0*/  LDG.E.128 R64, [R64.64] ;  /* 0x0000000440407981 */ /* 0x000f64000c1e1d00 */
[----:B------:R-:W-:Y:S02]  /*0dd0*/  @P2 IMAD.WIDE.U32 R44, R152, R117, c[0x0][0x180] ;  /* 0x00006000982c2625 */ /* 0x000fe400078e0075 */
[----:B------:R0:W5:Y:S04]  /*0de0*/  @P1 LDG.E.128 R32, [R46.64] ;  /* 0x000000042e201981 */ /* 0x000168000c1e1d00 */
        /* <DEDUP_REMOVED lines=9> */
.L_x_15864:
[----:B-----5:R-:W-:Y:S01]  /*0e80*/  FADD.FTZ R64, R36, R64 ;  /* 0x0000004024407221 */ /* 0x020fe20000010000 */
[----:B------:R-:W-:Y:S05]  /*0e90*/  BRA `(.L_x_15865) ;  /* 0x0000002000007947 */ /* 0x000fea0003800000 */
.L_x_15863:
[----:B0----5:R-:W-:-:S04]  /*0ea0*/  FADD.FTZ R64, R32, R64 ;  /* 0x0000004020407221 */ /* 0x021fc80000010000 */
[----:B------:R-:W-:-:S05]  /*0eb0*/  @P2 FADD.FTZ R64, R36, R64 ;  /* 0x0000004024402221 */ /* 0x000fca0000010000 */
.L_x_15865:
[----:B-----5:R-:W-:Y:S02]  /*0ec0*/  MOV R40, R64 ;  /* 0x0000004000287202 */ /* 0x020fe40000000f00 */
.L_x_15866:
[----:B------:R-:W-:Y:S05]  /*0ed0*/  @P3 BRA `(.L_x_15867) ;  /* 0x0000007000003947 */ /* 0x000fea0003800000 */
[----:B------:R-:W-:-:S04]  /*0ee0*/  ISETP.NE.U32.AND P4, PT, RZ, c[0x0][0x180], PT ;  /* 0x00006000ff007a0c */ /* 0x000fc80003f85070 */
[----:B------:R-:W-:-:S13]  /*0ef0*/  ISETP.NE.AND.EX P4, PT, RZ, c[0x0][0x184], PT, P4 ;  /* 0x00006100ff007a0c */ /* 0x000fda0003f85340 */
[----:B------:R-:W-:Y:S05]  /*0f00*/  @P4 BRA `(.L_x_15868) ;  /* 0x0000002000004947 */ /* 0x000fea0003800000 */
[----:B------:R-:W-:Y:S05]  /*0f10*/  @P0 BRA `(.L_x_15869) ;  /* 0x0000005000000947 */ /* 0x000fea0003800000 */
[----:B------:R-:W-:Y:S05]  /*0f20*/  BRA `(.L_x_15870) ;  /* 0x0000005000007947 */ /* 0x000fea0003800000 */
.L_x_15868:
[----:B-----5:R-:W-:Y:S01]  /*0f30*/  FADD.FTZ R65, R37, R65 ;  /* 0x0000004125417221 */ /* 0x020fe20000010000 */
[----:B------:R-:W-:Y:S05]  /*0f40*/  BRA `(.L_x_15869) ;  /* 0x0000002000007947 */ /* 0x000fea0003800000 */
.L_x_15867:
[----:B-----5:R-:W-:-:S04]  /*0f50*/  FADD.FTZ R65, R33, R65 ;  /* 0x0000004121417221 */ /* 0x020fc80000010000 */
[----:B------:R-:W-:-:S05]  /*0f60*/  @P2 FADD.FTZ R65, R37, R65 ;  /* 0x0000004125412221 */ /* 0x000fca0000010000 */
.L_x_15869:
[----:B-----5:R-:W-:Y:S02]  /*0f70*/  MOV R41, R65 ;  /* 0x0000004100297202 */ /* 0x020fe40000000f00 */
.L_x_15870:
[----:B------:R-:W-:Y:S05]  /*0f80*/  @P3 BRA `(.L_x_15871) ;  /* 0x0000007000003947 */ /* 0x000fea0003800000 */
[----:B------:R-:W-:-:S04]  /*0f90*/  ISETP.NE.U32.AND P4, PT, RZ, c[0x0][0x180], PT ;  /* 0x00006000ff007a0c */ /* 0x000fc80003f85070 */
[----:B------:R-:W-:-:S13]  /*0fa0*/  ISETP.NE.AND.EX P4, PT, RZ, c[0x0][0x184], PT, P4 ;  /* 0x00006100ff007a0c */ /* 0x000fda0003f85340 */
[----:B------:R-:W-:Y:S05]  /*0fb0*/  @P4 BRA `(.L_x_15872) ;  /* 0x0000002000004947 */ /* 0x000fea0003800000 */
[----:B------:R-:W-:Y:S05]  /*0fc0*/  @P0 BRA `(.L_x_15873) ;  /* 0x0000005000000947 */ /* 0x000fea0003800000 */
[----:B------:R-:W-:Y:S05]  /*0fd0*/  BRA `(.L_x_15874) ;  /* 0x0000005000007947 */ /* 0x000fea0003800000 */
.L_x_15872:
[----:B-----5:R-:W-:Y:S01]  /*0fe0*/  FADD.FTZ R66, R38, R66 ;  /* 0x0000004226427221 */ /* 0x020fe20000010000 */
[----:B------:R-:W-:Y:S05]  /*0ff0*/  BRA `(.L_x_15873) ;  /* 0x0000002000007947 */ /* 0x000fea0003800000 */
.L_x_15871:
[----:B-----5:R-:W-:-:S04]  /*1000*/  FADD.FTZ R66, R34, R66 ;  /* 0x0000004222427221 */ /* 0x020fc80000010000 */
[----:B------:R-:W-:-:S05]  /*1010*/  @P2 FADD.FTZ R66, R38, R66 ;  /* 0x0000004226422221 */ /* 0x000fca0000010000 */
.L_x_15873:
[----:B-----5:R-:W-:Y:S02]  /*1020*/  MOV R42, R66 ;  /* 0x00000042002a7202 */ /* 0x020fe40000000f00 */
.L_x_15874:
[----:B------:R-:W-:Y:S05]  /*1030*/  @P3 BRA `(.L_x_15875) ;  /* 0x0000007000003947 */ /* 0x000fea0003800000 */
[----:B------:R-:W-:-:S04]  /*1040*/  ISETP.NE.U32.AND P4, PT, RZ, c[0x0][0x180], PT ;  /* 0x00006000ff007a0c */ /* 0x000fc80003f85070 */
[----:B------:R-:W-:-:S13]  /*1050*/  ISETP.NE.AND.EX P4, PT, RZ, c[0x0][0x184], PT, P4 ;  /* 0x00006100ff007a0c */ /* 0x000fda0003f85340 */
[----:B------:R-:W-:Y:S05]  /*1060*/  @P4 BRA `(.L_x_15876) ;  /* 0x0000002000004947 */ /* 0x000fea0003800000 */
[----:B------:R-:W-:Y:S05]  /*1070*/  @P0 BRA `(.L_x_15877) ;  /* 0x0000005000000947 */ /* 0x000fea0003800000 */
[----:B------:R-:W-:Y:S05]  /*1080*/  BRA `(.L_x_15878) ;  /* 0x0000005000007947 */ /* 0x000fea0003800000 */
.L_x_15876:
[----:B-----5:R-:W-:Y:S01]  /*1090*/  FADD.FTZ R67, R39, R67 ;  /* 0x0000004327437221 */ /* 0x020fe20000010000 */
[----:B------:R-:W-:Y:S05]  /*10a0*/  BRA `(.L_x_15877) ;  /* 0x0000002000007947 */ /* 0x000fea0003800000 */
.L_x_15875:
[----:B-----5:R-:W-:-:S04]  /*10b0*/  FADD.FTZ R67, R35, R67 ;  /* 0x0000004323437221 */ /* 0x020fc80000010000 */
[----:B------:R-:W-:-:S05]  /*10c0*/  @P2 FADD.FTZ R67, R39, R67 ;  /* 0x0000004327432221 */ /* 0x000fca0000010000 */
.L_x_15877:
[----:B-----5:R-:W-:Y:S02]  /*10d0*/  MOV R43, R67 ;  /* 0x00000043002b7202 */ /* 0x020fe40000000f00 */
.L_x_15878:
[C---:B------:R-:W-:Y:S01]  /*10e0*/  IADD3 R54, R152.reuse, 0x20, RZ ;  /* 0x0000002098367810 */ /* 0x040fe20007ffe0ff */
[----:B------:R-:W-:-:S04]  /*10f0*/  @P0 IMAD.WIDE.U32 R52, R152, R117, c[0x0][0x188] ;  /* 0x0000620098340625 */ /* 0x000fc800078e0075 */
[CC--:B------:R-:W-:Y:S01]  /*1100*/  IMAD.WIDE.U32 R44, R54.reuse, R117.reuse, c[0x0][0x170] ;  /* 0x00005c00362c7625 */ /* 0x0c0fe200078e0075 */
[----:B------:R0:W-:Y:S03]  /*1110*/  @P0 STG.E.128 [R52.64], R40 ;  /* 0x0000002834000986 */ /* 0x0001e6000c101d04 */
[CC--:B------:R-:W-:Y:S02]  /*1120*/  @P1 IMAD.WIDE.U32 R50, R54.reuse, R117.reuse, c[0x0][0x178] ;  /* 0x00005e0036321625 */ /* 0x0c0fe400078e0075 */
[----:B------:R-:W5:Y:S02]  /*1130*/  LDG.E.128 R44, [R44.64] ;  /* 0x000000042c2c7981 */ /* 0x000f64000c1e1d00 */
[----:B------:R-:W-:Y:S02]  /*1140*/  @P2 IMAD.WIDE.U32 R48, R54, R117, c[0x0][0x180] ;  /* 0x0000600036302625 */ /* 0x000fe400078e0075 */
[----:B-----5:R0:W5:Y:S04]  /*1150*/  @P1 LDG.E.128 R32, [R50.64] ;  /* 0x0000000432201981 */ /* 0x020168000c1e1d00 */
[----:B------:R0:W5:Y:S01]  /*1160*/  @P2 LDG.E.128 R36, [R48.64] ;  /* 0x0000000430242981 */ /* 0x000162000c1e1d00 */
[----:B------:R-:W-:Y:S05]  /*1170*/  @P3 BRA `(.L_x_15879) ;  /* 0x0000007000003947 */ /* 0x000fea0003800000 */
[----:B------:R-:W-:-:S04]  /*1180*/  ISETP.NE.U32.AND P4, PT, RZ, c[0x0][0x180], PT ;  /* 0x00006000ff007a0c */ /* 0x000fc80003f85070 */
[----:B------:R-:W-:-:S13]  /*1190*/  ISETP.NE.AND.EX P4, PT, RZ, c[0x0][0x184], PT, P4 ;  /* 0x00006100ff007a0c */ /* 0x000fda0003f85340 */
[----:B------:R-:W-:Y:S05]  /*11a0*/  @P4 BRA `(.L_x_15880) ;  /* 0x0000002000004947 */ /* 0x000fea0003800000 */
[----:B------:R-:W-:Y:S05]  /*11b0*/  @P0 BRA `(.L_x_15881) ;  /* 0x0000005000000947 */ /* 0x000fea0003800000 */
[----:B------:R-:W-:Y:S05]  /*11c0*/  BRA `(.L_x_15882) ;  /* 0x0000005000007947 */ /* 0x000fea0003800000 */
.L_x_15880:
[----:B-----5:R-:W-:Y:S01]  /*11d0*/  FADD.FTZ R44, R36, R44 ;  /* 0x0000002c242c7221 */ /* 0x020fe20000010000 */
[----:B------:R-:W-:Y:S05]  /*11e0*/  BRA `(.L_x_15881) ;  /* 0x0000002000007947 */ /* 0x000fea0003800000 */
.L_x_15879:
[----:B-----5:R-:W-:-:S04]  /*11f0*/  FADD.FTZ R44, R32, R44 ;  /* 0x0000002c202c7221 */ /* 0x020fc80000010000 */
[----:B------:R-:W-:-:S05]  /*1200*/  @P2 FADD.FTZ R44, R36, R44 ;  /* 0x0000002c242c2221 */ /* 0x000fca0000010000 */
.L_x_15881:
[----:B0-----:R-:W-:Y:S02]  /*1210*/  MOV R40, R44 ;  /* 0x0000002c00287202 */ /* 0x001fe40000000f00 */
.L_x_15882:
[----:B------:R-:W-:Y:S05]  /*1220*/  @P3 BRA `(.L_x_15883) ;  /* 0x0000007000003947 */ /* 0x000fea0003800000 */
[----:B------:R-:W-:-:S04]  /*1230*/  ISETP.NE.U32.AND P4, PT, RZ, c[0x0][0x180], PT ;  /* 0x00006000ff007a0c */ /* 0x000fc80003f85070 */
[----:B------:R-:W-:-:S13]  /*1240*/  ISETP.NE.AND.EX P4, PT, RZ, c[0x0][0x184], PT, P4 ;  /* 0x00006100ff007a0c */ /* 0x000fda0003f85340 */
[----:B------:R-:W-:Y:S05]  /*1250*/  @P4 BRA `(.L_x_15884) ;  /* 0x0000002000004947 */ /* 0x000fea0003800000 */
[----:B------:R-:W-:Y:S05]  /*1260*/  @P0 BRA `(.L_x_15885) ;  /* 0x0000005000000947 */ /* 0x000fea0003800000 */
[----:B------:R-:W-:Y:S05]  /*1270*/  BRA `(.L_x_15886) ;  /* 0x0000005000007947 */ /* 0x000fea0003800000 */
.L_x_15884:
[----:B-----5:R-:W-:Y:S01]  /*1280*/  FADD.FTZ R45, R37, R45 ;  /* 0x0000002d252d7221 */ /* 0x020fe20000010000 */
[----:B------:R-:W-:Y:S05]  /*1290*/  BRA `(.L_x_15885) ;  /* 0x0000002000007947 */ /* 0x000fea0003800000 */
.L_x_15883:
[----:B-----5:R-:W-:-:S04]  /*12a0*/  FADD.FTZ R45, R33, R45 ;  /* 0x0000002d212d7221 */ /* 0x020fc80000010000 */
[----:B------:R-:W-:-:S05]  /*12b0*/  @P2 FADD.FTZ R45, R37, R45 ;  /* 0x0000002d252d2221 */ /* 0x000fca0000010000 */
.L_x_15885:
[----:B0-----:R-:W-:Y:S02]  /*12c0*/  MOV R41, R45 ;  /* 0x0000002d00297202 */ /* 0x001fe40000000f00 */
.L_x_15886:
[----:B------:R-:W-:Y:S05]  /*12d0*/  @P3 BRA `(.L_x_15887) ;  /* 0x0000007000003947 */ /* 0x000fea0003800000 */
[----:B------:R-:W-:-:S04]  /*12e0*/  ISETP.NE.U32.AND P4, PT, RZ, c[0x0][0x180], PT ;  /* 0x00006000ff007a0c */ /* 0x000fc80003f85070 */
[----:B------:R-:W-:-:S13]  /*12f0*/  ISETP.NE.AND.EX P4, PT, RZ, c[0x0][0x184], PT, P4 ;  /* 0x00006100ff007a0c */ /* 0x000fda0003f85340 */
[----:B------:R-:W-:Y:S05]  /*1300*/  @P4 BRA `(.L_x_15888) ;  /* 0x0000002000004947 */ /* 0x000fea0003800000 */
[----:B------:R-:W-:Y:S05]  /*1310*/  @P0 BRA `(.L_x_15889) ;  /* 0x0000005000000947 */ /* 0x000fea0003800000 */
[----:B------:R-:W-:Y:S05]  /*1320*/  BRA `(.L_x_15890) ;  /* 0x0000005000007947 */ /* 0x000fea0003800000 */
.L_x_15888:
[----:B-----5:R-:W-:Y:S01]  /*1330*/  FADD.FTZ R46, R38, R46 ;  /* 0x0000002e262e7221 */ /* 0x020fe20000010000 */
[----:B------:R-:W-:Y:S05]  /*1340*/  BRA `(.L_x_15889) ;  /* 0x0000002000007947 */ /* 0x000fea0003800000 */
.L_x_15887:
[----:B-----5:R-:W-:-:S04]  /*1350*/  FADD.FTZ R46, R34, R46 ;  /* 0x0000002e222e7221 */ /* 0x020fc80000010000 */
[----:B------:R-:W-:-:S05]  /*1360*/  @P2 FADD.FTZ R46, R38, R46 ;  /* 0x0000002e262e2221 */ /* 0x000fca0000010000 */
.L_x_15889:
[----:B0-----:R-:W-:Y:S02]  /*1370*/  MOV R42, R46 ;  /* 0x0000002e002a7202 */ /* 0x001fe40000000f00 */
.L_x_15890:
[----:B------:R-:W-:Y:S05]  /*1380*/  @P3 BRA `(.L_x_15891) ;  /* 0x0000007000003947 */ /* 0x000fea0003800000 */
[----:B------:R-:W-:-:S04]  /*1390*/  ISETP.NE.U32.AND P4, PT, RZ, c[0x0][0x180], PT ;  /* 0x00006000ff007a0c */ /* 0x000fc80003f85070 */
[----:B------:R-:W-:-:S13]  /*13a0*/  ISETP.NE.AND.EX P4, PT, RZ, c[0x0][0x184], PT, P4 ;  /* 0x00006100ff007a0c */ /* 0x000fda0003f85340 */
[----:B------:R-:W-:Y:S05]  /*13b0*/  @P4 BRA `(.L_x_15892) ;  /* 0x0000002000004947 */ /* 0x000fea0003800000 */
[----:B------:R-:W-:Y:S05]  /*13c0*/  @P0 BRA `(.L_x_15893) ;  /* 0x0000005000000947 */ /* 0x000fea0003800000 */
[----:B------:R-:W-:Y:S05]  /*13d0*/  BRA `(.L_x_15894) ;  /* 0x0000005000007947 */ /* 0x000fea0003800000 */
.L_x_15892:
[----:B-----5:R-:W-:Y:S01]  /*13e0*/  FADD.FTZ R47, R39, R47 ;  /* 0x0000002f272f7221 */ /* 0x020fe20000010000 */
[----:B------:R-:W-:Y:S05]  /*13f0*/  BRA `(.L_x_15893) ;  /* 0x0000002000007947 */ /* 0x000fea0003800000 */
.L_x_15891:
[----:B-----5:R-:W-:-:S04]  /*1400*/  FADD.FTZ R47, R35, R47 ;  /* 0x0000002f232f7221 */ /* 0x020fc80000010000 */
[----:B------:R-:W-:-:S05]  /*1410*/  @P2 FADD.FTZ R47, R39, R47 ;  /* 0x0000002f272f2221 */ /* 0x000fca0000010000 */
.L_x_15893:
[----:B0-----:R-:W-:Y:S02]  /*1420*/  MOV R43, R47 ;  /* 0x0000002f002b7202 */ /* 0x001fe40000000f00 */
.L_x_15894:
[----:B------:R-:W-:Y:S01]  /*1430*/  IADD3 R150, R152, 0x40, RZ ;  /* 0x0000004098967810 */ /* 0x000fe20007ffe0ff */
[----:B0-----:R-:W-:-:S04]  /*1440*/  @P0 IMAD.WIDE.U32 R52, R54, R117, c[0x0][0x188] ;  /* 0x0000620036340625 */ /* 0x001fc800078e0075 */
[----:B------:R-:W-:Y:S01]  /*1450*/  IMAD.WIDE.U32 R56, R150, R117, c[0x0][0x170] ;  /* 0x00005c0096387625 */ /* 0x000fe200078e0075 */
        /* <DEDUP_REMOVED lines=12> */
.L_x_15896:
[----:B-----5:R-:W-:Y:S01]  /*1520*/  FADD.FTZ R56, R36, R56 ;  /* 0x0000003824387221 */ /* 0x020fe20000010000 */
[----:B------:R-:W-:Y:S05]  /*1530*/  BRA `(.L_x_15897) ;  /* 0x0000002000007947 */ /* 0x000fea0003800000 */
.L_x_15895:
[----:B-----5:R-:W-:-:S04]  /*1540*/  FADD.FTZ R56, R32, R56 ;  /* 0x0000003820387221 */ /* 0x020fc80000010000 */
[----:B------:R-:W-:-:S05]  /*1550*/  @P2 FADD.FTZ R56, R36, R56 ;  /* 0x0000003824382221 */ /* 0x000fca0000010000 */
.L_x_15897:
[----:B0-----:R-:W-:Y:S02]  /*1560*/  MOV R40, R56 ;  /* 0x0000003800287202 */ /* 0x001fe40000000f00 */
.L_x_15898:
[----:B------:R-:W-:Y:S05]  /*1570*/  @P3 BRA `(.L_x_15899) ;  /* 0x0000007000003947 */ /* 0x000fea0003800000 */
[----:B------:R-:W-:-:S04]  /*1580*/  ISETP.NE.U32.AND P4, PT, RZ, c[0x0][0x180], PT ;  /* 0x00006000ff007a0c */ /* 0x000fc80003f85070 */
[----:B------:R-:W-:-:S13]  /*1590*/  ISETP.NE.AND.EX P4, PT, RZ, c[0x0][0x184], PT, P4 ;  /* 0x00006100ff007a0c */ /* 0x000fda0003f85340 */
[----:B------:R-:W-:Y:S05]  /*15a0*/  @P4 BRA `(.L_x_15900) ;  /* 0x0000002000004947 */ /* 0x000fea0003800000 */
[----:B------:R-:W-:Y:S05]  /*15b0*/  @P0 BRA `(.L_x_15901) ;  /* 0x0000005000000947 */ /* 0x000fea0003800000 */
[----:B------:R-:W-:Y:S05]  /*15c0*/  BRA `(.L_x_15902) ;  /* 0x0000005000007947 */ /* 0x000fea0003800000 */
.L_x_15900:
[----:B-----5:R-:W-:Y:S01]  /*15d0*/  FADD.FTZ R57, R37, R57 ;  /* 0x0000003925397221 */ /* 0x020fe20000010000 */
[----:B------:R-:W-:Y:S05]  /*15e0*/  BRA `(.L_x_15901) ;  /* 0x0000002000007947 */ /* 0x000fea0003800000 */
.L_x_15899:
[----:B-----5:R-:W-:-:S04]  /*15f0*/  FADD.FTZ R57, R33, R57 ;  /* 0x0000003921397221 */ /* 0x020fc80000010000 */
[----:B------:R-:W-:-:S05]  /*1600*/  @P2 FADD.FTZ R57, R37, R57 ;  /* 0x0000003925392221 */ /* 0x000fca0000010000 */
.L_x_15901:
[----:B0-----:R-:W-:Y:S02]  /*1610*/  MOV R41, R57 ;  /* 0x0000003900297202 */ /* 0x001fe40000000f00 */
.L_x_15902:
[----:B------:R-:W-:Y:S05]  /*1620*/  @P3 BRA `(.L_x_15903) ;  /* 0x0000007000003947 */ /* 0x000fea0003800000 */
[----:B------:R-:W-:-:S04]  /*1630*/  ISETP.NE.U32.AND P4, PT, RZ, c[0x0][0x180], PT ;  /* 0x00006000ff007a0c */ /* 0x000fc80003f85070 */
[----:B------:R-:W-:-:S13]  /*1640*/  ISETP.NE.AND.EX P4, PT, RZ, c[0x0][0x184], PT, P4 ;  /* 0x00006100ff007a0c */ /* 0x000fda0003f85340 */
[----:B------:R-:W-:Y:S05]  /*1650*/  @P4 BRA `(.L_x_15904) ;  /* 0x0000002000004947 */ /* 0x000fea0003800000 */
[----:B------:R-:W-:Y:S05]  /*1660*/  @P0 BRA `(.L_x_15905) ;  /* 0x0000005000000947 */ /* 0x000fea0003800000 */
[----:B------:R-:W-:Y:S05]  /*1670*/  BRA `(.L_x_15906) ;  /* 0x0000005000007947 */ /* 0x000fea0003800000 */
.L_x_15904:
[----:B-----5:R-:W-:Y:S01]  /*1680*/  FADD.FTZ R58, R38, R58 ;  /* 0x0000003a263a7221 */ /* 0x020fe20000010000 */
[----:B------:R-:W-:Y:S05]  /*1690*/  BRA `(.L_x_15905) ;  /* 0x0000002000007947 */ /* 0x000fea0003800000 */
.L_x_15903:
[----:B-----5:R-:W-:-:S04]  /*16a0*/  FADD.FTZ R58, R34, R58 ;  /* 0x0000003a223a7221 */ /* 0x020fc80000010000 */
[----:B------:R-:W-:-:S05]  /*16b0*/  @P2 FADD.FTZ R58, R38, R58 ;  /* 0x0000003a263a2221 */ /* 0x000fca0000010000 */
.L_x_15905:
[----:B0-----:R-:W-:Y:S02]  /*16c0*/  MOV R42, R58 ;  /* 0x0000003a002a7202 */ /* 0x001fe40000000f00 */
.L_x_15906:
[----:B------:R-:W-:Y:S05]  /*16d0*/  @P3 BRA `(.L_x_15907) ;  /* 0x0000007000003947 */ /* 0x000fea0003800000 */
[----:B------:R-:W-:-:S04]  /*16e0*/  ISETP.NE.U32.AND P4, PT, RZ, c[0x0][0x180], PT ;  /* 0x00006000ff007a0c */ /* 0x000fc80003f85070 */
[----:B------:R-:W-:-:S13]  /*16f0*/  ISETP.NE.AND.EX P4, PT, RZ, c[0x0][0x184], PT, P4 ;  /* 0x00006100ff007a0c */ /* 0x000fda0003f85340 */
[----:B------:R-:W-:Y:S05]  /*1700*/  @P4 BRA `(.L_x_15908) ;  /* 0x0000002000004947 */ /* 0x000fea0003800000 */
[----:B------:R-:W-:Y:S05]  /*1710*/  @P0 BRA `(.L_x_15909) ;  /* 0x0000005000000947 */ /* 0x000fea0003800000 */
[----:B------:R-:W-:Y:S05]  /*1720*/  BRA `(.L_x_15910) ;  /* 0x0000005000007947 */ /* 0x000fea0003800000 */
.L_x_15908:
[----:B-----5:R-:W-:Y:S01]  /*1730*/  FADD.FTZ R59, R39, R59 ;  /* 0x0000003b273b7221 */ /* 0x020fe20000010000 */
[----:B------:R-:W-:Y:S05]  /*1740*/  BRA `(.L_x_15909) ;  /* 0x0000002000007947 */ /* 0x000fea0003800000 */
.L_x_15907:
[----:B-----5:R-:W-:-:S04]  /*1750*/  FADD.FTZ R59, R35, R59 ;  /* 0x0000003b233b7221 */ /* 0x020fc80000010000 */
[----:B------:R-:W-:-:S05]  /*1760*/  @P2 FADD.FTZ R59, R39, R59 ;  /* 0x0000003b273b2221 */ /* 0x000fca0000010000 */
.L_x_15909:
[----:B0-----:R-:W-:Y:S02]  /*1770*/  MOV R43, R59 ;  /* 0x0000003b002b7202 */ /* 0x001fe40000000f00 */
.L_x_15910:
[----:B------:R-:W-:Y:S01]  /*1780*/  IADD3 R142, R152, 0x60, RZ ;  /* 0x00000060988e7810 */ /* 0x000fe20007ffe0ff */
[----:B------:R-:W-:-:S04]  /*1790*/  @P0 IMAD.WIDE.U32 R60, R117, R150, c[0x0][0x188] ;  /* 0x00006200753c0625 */ /* 0x000fc800078e0096 */
[----:B0-----:R-:W-:Y:S01]  /*17a0*/  IMAD.WIDE.U32 R52, R142, R117, c[0x0][0x170] ;  /* 0x00005c008e347625 */ /* 0x001fe200078e0075 */
        /* <DEDUP_REMOVED lines=12> */
.L_x_15912:
[----:B-----5:R-:W-:Y:S01]  /*1870*/  FADD.FTZ R52, R36, R52 ;  /* 0x0000003424347221 */ /* 0x020fe20000010000 */
[----:B------:R-:W-:Y:S05]  /*1880*/  BRA `(.L_x_15913) ;  /* 0x0000002000007947 */ /* 0x000fea0003800000 */
.L_x_15911:
[----:B-----5:R-:W-:-:S04]  /*1890*/  FADD.FTZ R52, R32, R52 ;  /* 0x0000003420347221 */ /* 0x020fc80000010000 */
[----:B------:R-:W-:-:S05]  /*18a0*/  @P2 FADD.FTZ R52, R36, R52 ;  /* 0x0000003424342221 */ /* 0x000fca0000010000 */
.L_x_15913:
[----:B0-----:R-:W-:Y:S02]  /*18b0*/  MOV R40, R52 ;  /* 0x0000003400287202 */ /* 0x001fe40000000f00 */
.L_x_15914:
[----:B------:R-:W-:Y:S05]  /*18c0*/  @P3 BRA `(.L_x_15915) ;  /* 0x0000007000003947 */ /* 0x000fea0003800000 */
[----:B------:R-:W-:-:S04]  /*18d0*/  ISETP.NE.U32.AND P4, PT, RZ, c[0x0][0x180], PT ;  /* 0x00006000ff007a0c */ /* 0x000fc80003f85070 */
[----:B------:R-:W-:-:S13]  /*18e0*/  ISETP.NE.AND.EX P4, PT, RZ, c[0x0][0x184], PT, P4 ;  /* 0x00006100ff007a0c */ /* 0x000fda0003f85340 */
[----:B------:R-:W-:Y:S05]  /*18f0*/  @P4 BRA `(.L_x_15916) ;  /* 0x0000002000004947 */ /* 0x000fea0003800000 */
[----:B------:R-:W-:Y:S05]  /*1900*/  @P0 BRA `(.L_x_15917) ;  /* 0x0000005000000947 */ /* 0x000fea0003800000 */
[----:B------:R-:W-:Y:S05]  /*1910*/  BRA `(.L_x_15918) ;  /* 0x0000005000007947 */ /* 0x000fea0003800000 */
.L_x_15916:
[----:B-----5:R-:W-:Y:S01]  /*1920*/  FADD.FTZ R53, R37, R53 ;  /* 0x0000003525357221 */ /* 0x020fe20000010000 */
[----:B------:R-:W-:Y:S05]  /*1930*/  BRA `(.L_x_15917) ;  /* 0x0000002000007947 */ /* 0x000fea0003800000 */
.L_x_15915:
[----:B-----5:R-:W-:-:S04]  /*1940*/  FADD.FTZ R53, R33, R53 ;  /* 0x0000003521357221 */ /* 0x020fc80000010000 */
[----:B------:R-:W-:-:S05]  /*1950*/  @P2 FADD.FTZ R53, R37, R53 ;  /* 0x0000003525352221 */ /* 0x000fca0000010000 */
.L_x_15917:
[----:B0-----:R-:W-:Y:S02]  /*1960*/  MOV R41, R53 ;  /* 0x0000003500297202 */ /* 0x001fe40000000f00 */
.L_x_15918:
[----:B------:R-:W-:Y:S05]  /*1970*/  @P3 BRA `(.L_x_15919) ;  /* 0x0000007000003947 */ /* 0x000fea0003800000 */
[----:B------:R-:W-:-:S04]  /*1980*/  ISETP.NE.U32.AND P4, PT, RZ, c[0x0][0x180], PT ;  /* 0x00006000ff007a0c */ /* 0x000fc80003f85070 */
[----:B------:R-:W-:-:S13]  /*1990*/  ISETP.NE.AND.EX P4, PT, RZ, c[0x0][0x184], PT, P4 ;  /* 0x00006100ff007a0c */ /* 0x000fda0003f85340 */
[----:B------:R-:W-:Y:S05]  /*19a0*/  @P4 BRA `(.L_x_15920) ;  /* 0x0000002000004947 */ /* 0x000fea0003800000 */
[----:B------:R-:W-:Y:S05]  /*19b0*/  @P0 BRA `(.L_x_15921) ;  /* 0x0000005000000947 */ /* 0x000fea0003800000 */
[----:B------:R-:W-:Y:S05]  /*19c0*/  BRA `(.L_x_15922) ;  /* 0x0000005000007947 */ /* 0x000fea0003800000 */
.L_x_15920:
[----:B-----5:R-:W-:Y:S01]  /*19d0*/  FADD.FTZ R54, R38, R54 ;  /* 0x0000003626367221 */ /* 0x020fe20000010000 */
[----:B------:R-:W-:Y:S05]  /*19e0*/  BRA `(.L_x_15921) ;  /* 0x0000002000007947 */ /* 0x000fea0003800000 */
.L_x_15919:
[----:B-----5:R-:W-:-:S04]  /*19f0*/  FADD.FTZ R54, R34, R54 ;  /* 0x0000003622367221 */ /* 0x020fc80000010000 */
[----:B------:R-:W-:-:S05]  /*1a00*/  @P2 FADD.FTZ R54, R38, R54 ;  /* 0x0000003626362221 */ /* 0x000fca0000010000 */
.L_x_15921:
[----:B0-----:R-:W-:Y:S02]  /*1a10*/  MOV R42, R54 ;  /* 0x00000036002a7202 */ /* 0x001fe40000000f00 */
.L_x_15922:
[----:B------:R-:W-:Y:S05]  /*1a20*/  @P3 BRA `(.L_x_15923) ;  /* 0x0000007000003947 */ /* 0x000fea0003800000 */
[----:B------:R-:W-:-:S04]  /*1a30*/  ISETP.NE.U32.AND P4, PT, RZ, c[0x0][0x180], PT ;  /* 0x00006000ff007a0c */ /* 0x000fc80003f85070 */
[----:B------:R-:W-:-:S13]  /*1a40*/  ISETP.NE.AND.EX P4, PT, RZ, c[0x0][0x184], PT, P4 ;  /* 0x00006100ff007a0c */ /* 0x000fda0003f85340 */
[----:B------:R-:W-:Y:S05]  /*1a50*/  @P4 BRA `(.L_x_15924) ;  /* 0x0000002000004947 */ /* 0x000fea0003800000 */
[----:B------:R-:W-:Y:S05]  /*1a60*/  @P0 BRA `(.L_x_15925) ;  /* 0x0000005000000947 */ /* 0x000fea0003800000 */
[----:B------:R-:W-:Y:S05]  /*1a70*/  BRA `(.L_x_15926) ;  /* 0x0000005000007947 */ /* 0x000fea0003800000 */
.L_x_15924:
[----:B-----5:R-:W-:Y:S01]  /*1a80*/  FADD.FTZ R55, R39, R55 ;  /* 0x0000003727377221 */ /* 0x020fe20000010000 */
[----:B------:R-:W-:Y:S05]  /*1a90*/  BRA `(.L_x_15925) ;  /* 0x0000002000007947 */ /* 0x000fea0003800000 */
.L_x_15923:
[----:B-----5:R-:W-:-:S04]  /*1aa0*/  FADD.FTZ R55, R35, R55 ;  /* 0x0000003723377221 */ /* 0x020fc80000010000 */
[----:B------:R-:W-:-:S05]  /*1ab0*/  @P2 FADD.FTZ R55, R39, R55 ;  /* 0x0000003727372221 */ /* 0x000fca0000010000 */
.L_x_15925:
[----:B0-----:R-:W-:Y:S02]  /*1ac0*/  MOV R43, R55 ;  /* 0x00000037002b7202 */ /* 0x001fe40000000f00 */
.L_x_15926:
        /* <DEDUP_REMOVED lines=15> */
.L_x_15928:
[----:B-----5:R-:W-:Y:S01]  /*1bc0*/  FADD.FTZ R48, R36, R48 ;  /* 0x0000003024307221 */ /* 0x020fe20000010000 */
[----:B------:R-:W-:Y:S05]  /*1bd0*/  BRA `(.L_x_15929) ;  /* 0x0000002000007947 */ /* 0x000fea0003800000 */
.L_x_15927:
[----:B-----5:R-:W-:-:S04]  /*1be0*/  FADD.FTZ R48, R32, R48 ;  /* 0x0000003020307221 */ /* 0x020fc80000010000 */
[----:B------:R-:W-:-:S05]  /*1bf0*/  @P2 FADD.FTZ R48, R36, R48 ;  /* 0x0000003024302221 */ /* 0x000fca0000010000 */
.L_x_15929:
[----:B0-----:R-:W-:Y:S02]  /*1c00*/  MOV R40, R48 ;  /* 0x0000003000287202 */ /* 0x001fe40000000f00 */
.L_x_15930:
[----:B------:R-:W-:Y:S05]  /*1c10*/  @P3 BRA `(.L_x_15931) ;  /* 0x0000007000003947 */ /* 0x000fea0003800000 */
[----:B------:R-:W-:-:S04]  /*1c20*/  ISETP.NE.U32.AND P4, PT, RZ, c[0x0][0x180], PT ;  /* 0x00006000ff007a0c */ /* 0x000fc80003f85070 */
[----:B------:R-:W-:-:S13]  /*1c30*/  ISETP.NE.AND.EX P4, PT, RZ, c[0x0][0x184], PT, P4 ;  /* 0x00006100ff007a0c */ /* 0x000fda0003f85340 */
[----:B------:R-:W-:Y:S05]  /*1c40*/  @P4 BRA `(.L_x_15932) ;  /* 0x0000002000004947 */ /* 0x000fea0003800000 */
[----:B------:R-:W-:Y:S05]  /*1c50*/  @P0 BRA `(.L_x_15933) ;  /* 0x0000005000000947 */ /* 0x000fea0003800000 */
[----:B------:R-:W-:Y:S05]  /*1c60*/  BRA `(.L_x_15934) ;  /* 0x0000005000007947 */ /* 0x000fea0003800000 */
.L_x_15932:
[----:B-----5:R-:W-:Y:S01]  /*1c70*/  FADD.FTZ R49, R37, R49 ;  /* 0x0000003125317221 */ /* 0x020fe20000010000 */
[----:B------:R-:W-:Y:S05]  /*1c80*/  BRA `(.L_x_15933) ;  /* 0x0000002000007947 */ /* 0x000fea0003800000 */
.L_x_15931:
[----:B-----5:R-:W-:-:S04]  /*1c90*/  FADD.FTZ R49, R33, R49 ;  /* 0x0000003121317221 */ /* 0x020fc80000010000 */
[----:B------:R-:W-:-:S05]  /*1ca0*/  @P2 FADD.FTZ R49, R37, R49 ;  /* 0x0000003125312221 */ /* 0x000fca0000010000 */
.L_x_15933:
[----:B0-----:R-:W-:Y:S02]  /*1cb0*/  MOV R41, R49 ;  /* 0x0000003100297202 */ /* 0x001fe40000000f00 */
.L_x_15934:
[----:B------:R-:W-:Y:S05]  /*1cc0*/  @P3 BRA `(.L_x_15935) ;  /* 0x0000007000003947 */ /* 0x000fea0003800000 */
[----:B------:R-:W-:-:S04]  /*1cd0*/  ISETP.NE.U32.AND P4, PT, RZ, c[0x0][0x180], PT ;  /* 0x00006000ff007a0c */ /* 0x000fc80003f85070 */
[----:B------:R-:W-:-:S13]  /*1ce0*/  ISETP.NE.AND.EX P4, PT, RZ, c[0x0][0x184], PT, P4 ;  /* 0x00006100ff007a0c */ /* 0x000fda0003f85340 */
[----:B------:R-:W-:Y:S05]  /*1cf0*/  @P4 BRA `(.L_x_15936) ;  /* 0x0000002000004947 */ /* 0x000fea0003800000 */
[----:B------:R-:W-:Y:S05]  /*1d00*/  @P0 BRA `(.L_x_15937) ;  /* 0x0000005000000947 */ /* 0x000fea0003800000 */
[----:B------:R-:W-:Y:S05]  /*1d10*/  BRA `(.L_x_15938) ;  /* 0x0000005000007947 */ /* 0x000fea0003800000 */
.L_x_15936:
[----:B-----5:R-:W-:Y:S01]  /*1d20*/  FADD.FTZ R50, R38, R50 ;  /* 0x0000003226327221 */ /* 0x020fe20000010000 */
[----:B------:R-:W-:Y:S05]  /*1d30*/  BRA `(.L_x_15937) ;  /* 0x0000002000007947 */ /* 0x000fea0003800000 */
.L_x_15935:
[----:B-----5:R-:W-:-:S04]  /*1d40*/  FADD.FTZ R50, R34, R50 ;  /* 0x0000003222327221 */ /* 0x020fc80000010000 */
[----:B------:R-:W-:-:S05]  /*1d50*/  @P2 FADD.FTZ R50, R38, R50 ;  /* 0x0000003226322221 */ /* 0x000fca0000010000 */
.L_x_15937:
[----:B0-----:R-:W-:Y:S02]  /*1d60*/  MOV R42, R50 ;  /* 0x00000032002a7202 */ /* 0x001fe40000000f00 */
.L_x_15938:
[----:B------:R-:W-:Y:S05]  /*1d70*/  @P3 BRA `(.L_x_15939) ;  /* 0x0000007000003947 */ /* 0x000fea0003800000 */
[----:B------:R-:W-:-:S04]  /*1d80*/  ISETP.NE.U32.AND P4, PT, RZ, c[0x0][0x180], PT ;  /* 0x00006000ff007a0c */ /* 0x000fc80003f85070 */
[----:B------:R-:W-:-:S13]  /*1d90*/  ISETP.NE.AND.EX P4, PT, RZ, c[0x0][0x184], PT, P4 ;  /* 0x00006100ff007a0c */ /* 0x000fda0003f85340 */
[----:B------:R-:W-:Y:S05]  /*1da0*/  @P4 BRA `(.L_x_15940) ;  /* 0x0000002000004947 */ /* 0x000fea0003800000 */
[----:B------:R-:W-:Y:S05]  /*1db0*/  @P0 BRA `(.L_x_15941) ;  /* 0x0000005000000947 */ /* 0x000fea0003800000 */
[----:B------:R-:W-:Y:S05]  /*1dc0*/  BRA `(.L_x_15942) ;  /* 0x0000005000007947 */ /* 0x000fea0003800000 */
.L_x_15940:
[----:B-----5:R-:W-:Y:S01]  /*1dd0*/  FADD.FTZ R51, R39, R51 ;  /* 0x0000003327337221 */ /* 0x020fe20000010000 */
[----:B------:R-:W-:Y:S05]  /*1de0*/  BRA `(.L_x_15941) ;  /* 0x0000002000007947 */ /* 0x000fea0003800000 */
.L_x_15939:
[----:B-----5:R-:W-:-:S04]  /*1df0*/  FADD.FTZ R51, R35, R51 ;  /* 0x0000003323337221 */ /* 0x020fc80000010000 */
[----:B------:R-:W-:-:S05]  /*1e00*/  @P2 FADD.FTZ R51, R39, R51 ;  /* 0x0000003327332221 */ /* 0x000fca0000010000 */
.L_x_15941:
[----:B0-----:R-:W-:Y:S02]  /*1e10*/  MOV R43, R51 ;  /* 0x00000033002b7202 */ /* 0x001fe40000000f00 */
.L_x_15942:
        /* <DEDUP_REMOVED lines=15> */
.L_x_15944:
[----:B-----5:R-:W-:Y:S01]  /*1f10*/  FADD.FTZ R60, R36, R60 ;  /* 0x0000003c243c7221 */ /* 0x020fe20000010000 */
[----:B------:R-:W-:Y:S05]  /*1f20*/  BRA `(.L_x_15945) ;  /* 0x0000002000007947 */ /* 0x000fea0003800000 */
.L_x_15943:
[----:B-----5:R-:W-:-:S04]  /*1f30*/  FADD.FTZ R60, R32, R60 ;  /* 0x0000003c203c7221 */ /* 0x020fc80000010000 */
[----:B------:R-:W-:-:S05]  /*1f40*/  @P2 FADD.FTZ R60, R36, R60 ;  /* 0x0000003c243c2221 */ /* 0x000fca0000010000 */
.L_x_15945:
[----:B0-----:R-:W-:Y:S02]  /*1f50*/  MOV R40, R60 ;  /* 0x0000003c00287202 */ /* 0x001fe40000000f00 */
.L_x_15946:
[----:B------:R-:W-:Y:S05]  /*1f60*/  @P3 BRA `(.L_x_15947) ;  /* 0x0000007000003947 */ /* 0x000fea0003800000 */
[----:B------:R-:W-:-:S04]  /*1f70*/  ISETP.NE.U32.AND P1, PT, RZ, c[0x0][0x180], PT ;  /* 0x00006000ff007a0c */ /* 0x000fc80003f25070 */
[----:B------:R-:W-:-:S13]  /*1f80*/  ISETP.NE.AND.EX P1, PT, RZ, c[0x0][0x184], PT, P1 ;  /* 0x00006100ff007a0c */ /* 0x000fda0003f25310 */
[----:B------:R-:W-:Y:S05]  /*1f90*/  @P1 BRA `(.L_x_15948) ;  /* 0x0000002000001947 */ /* 0x000fea0003800000 */
[----:B------:R-:W-:Y:S05]  /*1fa0*/  @P0 BRA `(.L_x_15949) ;  /* 0x0000005000000947 */ /* 0x000fea0003800000 */
[----:B------:R-:W-:Y:S05]  /*1fb0*/  BRA `(.L_x_15950) ;  /* 0x0000005000007947 */ /* 0x000fea0003800000 */
.L_x_15948:
[----:B-----5:R-:W-:Y:S01]  /*1fc0*/  FADD.FTZ R61, R37, R61 ;  /* 0x0000003d253d7221 */ /* 0x020fe20000010000 */
[----:B------:R-:W-:Y:S05]  /*1fd0*/  BRA `(.L_x_15949) ;  /* 0x0000002000007947 */ /* 0x000fea0003800000 */
.L_x_15947:
[----:B-----5:R-:W-:-:S04]  /*1fe0*/  FADD.FTZ R61, R33, R61 ;  /* 0x0000003d213d7221 */ /* 0x020fc80000010000 */
[----:B------:R-:W-:-:S05]  /*1ff0*/  @P2 FADD.FTZ R61, R37, R61 ;  /* 0x0000003d253d2221 */ /* 0x000fca0000010000 */
.L_x_15949:
[----:B0-----:R-:W-:Y:S02]  /*2000*/  MOV R41, R61 ;  /* 0x0000003d00297202 */ /* 0x001fe40000000f00 */
.L_x_15950:
[----:B------:R-:W-:Y:S05]  /*2010*/  @P3 BRA `(.L_x_15951) ;  /* 0x0000007000003947 */ /* 0x000fea0003800000 */
[----:B------:R-:W-:-:S04]  /*2020*/  ISETP.NE.U32.AND P1, PT, RZ, c[0x0][0x180], PT ;  /* 0x00006000ff007a0c */ /* 0x000fc80003f25070 */
[----:B------:R-:W-:-:S13]  /*2030*/  ISETP.NE.AND.EX P1, PT, RZ, c[0x0][0x184], PT, P1 ;  /* 0x00006100ff007a0c */ /* 0x000fda0003f25310 */
[----:B------:R-:W-:Y:S05]  /*2040*/  @P1 BRA `(.L_x_15952) ;  /* 0x0000002000001947 */ /* 0x000fea0003800000 */
[----:B------:R-:W-:Y:S05]  /*2050*/  @P0 BRA `(.L_x_15953) ;  /* 0x0000005000000947 */ /* 0x000fea0003800000 */
[----:B------:R-:W-:Y:S05]  /*2060*/  BRA `(.L_x_15954) ;  /* 0x0000005000007947 */ /* 0x000fea0003800000 */
.L_x_15952:
[----:B-----5:R-:W-:Y:S01]  /*2070*/  FADD.FTZ R62, R38, R62 ;  /* 0x0000003e263e7221 */ /* 0x020fe20000010000 */
[----:B------:R-:W-:Y:S05]  /*2080*/  BRA `(.L_x_15953) ;  /* 0x0000002000007947 */ /* 0x000fea0003800000 */
.L_x_15951:
[----:B-----5:R-:W-:-:S04]  /*2090*/  FADD.FTZ R62, R34, R62 ;  /* 0x0000003e223e7221 */ /* 0x020fc80000010000 */
[----:B------:R-:W-:-:S05]  /*20a0*/  @P2 FADD.FTZ R62, R38, R62 ;  /* 0x0000003e263e2221 */ /* 0x000fca0000010000 */
.L_x_15953:
[----:B0-----:R-:W-:Y:S02]  /*20b0*/  MOV R42, R62 ;  /* 0x0000003e002a7202 */ /* 0x001fe40000000f00 */
.L_x_15954:
[----:B------:R-:W-:Y:S05]  /*20c0*/  @P3 BRA `(.L_x_15955) ;  /* 0x0000007000003947 */ /* 0x000fea0003800000 */
[----:B------:R-:W-:-:S04]  /*20d0*/  ISETP.NE.U32.AND P1, PT, RZ, c[0x0][0x180], PT ;  /* 0x00006000ff007a0c */ /* 0x000fc80003f25070 */
[----:B------:R-:W-:-:S13]  /*20e0*/  ISETP.NE.AND.EX P1, PT, RZ, c[0x0][0x184], PT, P1 ;  /* 0x00006100ff007a0c */ /* 0x000fda0003f25310 */
[----:B------:R-:W-:Y:S05]  /*20f0*/  @P1 BRA `(.L_x_15956) ;  /* 0x0000002000001947 */ /* 0x000fea0003800000 */
[----:B------:R-:W-:Y:S05]  /*2100*/  @P0 BRA `(.L_x_15957) ;  /* 0x0000005000000947 */ /* 0x000fea0003800000 */
[----:B------:R-:W-:Y:S05]  /*2110*/  BRA `(.L_x_15958) ;  /* 0x0000005000007947 */ /* 0x000fea0003800000 */
.L_x_15956:
[----:B-----5:R-:W-:Y:S01]  /*2120*/  FADD.FTZ R63, R39, R63 ;  /* 0x0000003f273f7221 */ /* 0x020fe20000010000 */
[----:B------:R-:W-:Y:S05]  /*2130*/  BRA `(.L_x_15957) ;  /* 0x0000002000007947 */ /* 0x000fea0003800000 */
.L_x_15955:
[----:B-----5:R-:W-:-:S04]  /*2140*/  FADD.FTZ R63, R35, R63 ;  /* 0x0000003f233f7221 */ /* 0x020fc80000010000 */
[----:B------:R-:W-:-:S05]  /*2150*/  @P2 FADD.FTZ R63, R39, R63 ;  /* 0x0000003f273f2221 */ /* 0x000fca0000010000 */
.L_x_15957:
[----:B0-----:R-:W-:Y:S02]  /*2160*/  MOV R43, R63 ;  /* 0x0000003f002b7202 */ /* 0x001fe40000000f00 */
.L_x_15958:
        /* <DEDUP_REMOVED lines=18> */
[----:B------:R-:W-:Y:S02]  /*2290*/  FADD.FTZ R139, R136, R49 ;  /* 0x00000031888b7221 */ /* 0x000fe40000010000 */
[----:B------:R-:W-:-:S04]  /*22a0*/  @P0 IMAD.WIDE.U32 R136, R117, R138, c[0x0][0x188] ;  /* 0x0000620075880625 */ /* 0x000fc800078e008a */
[----:B------:R-:W-:Y:S01]  /*22b0*/  FADD.FTZ R144, R139, R50 ;  /* 0x000000328b907221 */ /* 0x000fe20000010000 */
[----:B------:R0:W-:Y:S03]  /*22c0*/  @P0 STG.E.128 [R136.64], R40 ;  /* 0x0000002888000986 */ /* 0x0001e6000c101d04 */
[----:B------:R-:W-:-:S04]  /*22d0*/  FADD.FTZ R117, R144, R51 ;  /* 0x0000003390757221 */ /* 0x000fc80000010000 */
[----:B------:R-:W-:-:S04]  /*22e0*/  FADD.FTZ R144, R117, R60 ;  /* 0x0000003c75907221 */ /* 0x000fc80000010000 */
[----:B------:R-:W-:-:S04]  /*22f0*/  FADD.FTZ R117, R144, R61 ;  /* 0x0000003d90757221 */ /* 0x000fc80000010000 */
[----:B------:R-:W-:-:S04]  /*2300*/  FADD.FTZ R144, R117, R62 ;  /* 0x0000003e75907221 */ /* 0x000fc80000010000 */
[----:B------:R-:W-:Y:S01]  /*2310*/  FADD.FTZ R143, R144, R63 ;  /* 0x0000003f908f7221 */ /* 0x000fe20000010000 */
[----:B------:R-:W-:Y:S05]  /*2320*/  BRA.DIV ~URZ, `(.L_x_15959) ;  /* 0x00000d627f007947 */ /* 0x000fea000b800000 */
[----:B0-----:R0:W1:Y:S02]  /*2330*/  SHFL.BFLY PT, R117, R143, 0x1, 0x1f ;  /* 0x0c201f008f757f89 */ /* 0x00106400000e0000 */
.L_x_15963:
        /* <DEDUP_REMOVED lines=68> */
.L_x_15964:
[----:B------:R-:W-:Y:S01]  /*2780*/  FMUL.FTZ R117, R141, R141 ;  /* 0x0000008d8d757220 */ /* 0x000fe20000410000 */
[----:B------:R-:W-:Y:S01]  /*2790*/  ISETP.NE.AND P1, PT, RZ, UR6, PT ;  /* 0x00000006ff007c0c */ /* 0x000fe2000bf25270 */
[----:B-1----:R-:W-:Y:S01]  /*27a0*/  FADD.FTZ R146, R146, R143 ;  /* 0x0000008f92927221 */ /* 0x002fe20000010000 */
[----:B------:R-:W-:Y:S01]  /*27b0*/  MOV R137, c[0x0][0x1e0] ;  /* 0x0000780000897a02 */ /* 0x000fe20000000f00 */
[----:B------:R-:W-:Y:S01]  /*27c0*/  IMAD R153, R132, c[0x0][0x168], RZ ;  /* 0x00005a0084997a24 */ /* 0x000fe200078e02ff */
[----:B------:R-:W-:Y:S02]  /*27d0*/  FSEL R136, R117, RZ, P1 ;  /* 0x000000ff75887208 */ /* 0x000fe40000800000 */
[----:B------:R-:W-:Y:S01]  /*27e0*/  FSEL R139, R141, RZ, !P1 ;  /* 0x000000ff8d8b7208 */ /* 0x000fe20004800000 */
[----:B------:R-:W-:Y:S01]  /*27f0*/  FFMA.FTZ R117, R146, R137, c[0x0][0x228] ;  /* 0x00008a0092757623 */ /* 0x000fe20000010089 */
[----:B------:R-:W-:-:S03]  /*2800*/  MOV R137, 0x10 ;  /* 0x0000001000897802 */ /* 0x000fc60000000f00 */
[----:B------:R-:W-:Y:S01]  /*2810*/  FADD.FTZ R136, R117, R136 ;  /* 0x0000008875887221 */ /* 0x000fe20000010000 */
[----:B------:R-:W-:Y:S01]  /*2820*/  HFMA2.MMA R117, -RZ, RZ, 0, 2.384185791015625e-07 ;  /* 0x00000004ff757435 */ /* 0x000fe200000001ff */
[C---:B------:R-:W-:Y:S02]  /*2830*/  FADD.FTZ R151, -R139.reuse, R65 ;  /* 0x000000418b977221 */ /* 0x040fe40000010100 */
[C---:B0-----:R-:W-:Y:S02]  /*2840*/  FADD.FTZ R143, -R139.reuse, R64 ;  /* 0x000000408b8f7221 */ /* 0x041fe40000010100 */
[----:B------:R-:W0:Y:S01]  /*2850*/  MUFU.RSQ R136, R136 ;  /* 0x0000008800887308 */ /* 0x000e220000001400 */
[C---:B------:R-:W-:Y:S02]  /*2860*/  FADD.FTZ R65, -R139.reuse, R66 ;  /* 0x000000428b417221 */ /* 0x040fe40000010100 */
[----:B------:R-:W-:Y:S02]  /*2870*/  FADD.FTZ R67, -R139, R67 ;  /* 0x000000438b437221 */ /* 0x000fe40000010100 */
[----:B------:R-:W-:-:S04]  /*2880*/  @!P2 IMAD.WIDE R148, R132, R117, c[0x0][0x1a0] ;  /* 0x000068008494a625 */ /* 0x000fc800078e0275 */
[----:B------:R-:W-:Y:S01]  /*2890*/  @!P2 IMAD.WIDE R146, R132, R117, c[0x0][0x1a8] ;  /* 0x00006a008492a625 */ /* 0x000fe200078e0275 */
[----:B------:R1:W-:Y:S03]  /*28a0*/  @!P2 STG.E [R148.64], R141 ;  /* 0x0000008d9400a986 */ /* 0x0003e6000c101904 */
[C---:B------:R-:W-:Y:S02]  /*28b0*/  FADD.FTZ R158, -R139.reuse, R45 ;  /* 0x0000002d8b9e7221 */ /* 0x040fe40000010100 */
[----:B------:R-:W-:Y:S01]  /*28c0*/  FADD.FTZ R160, -R139, R46 ;  /* 0x0000002e8ba07221 */ /* 0x000fe20000010100 */
[----:B0-----:R0:W-:Y:S01]  /*28d0*/  @!P2 STG.E [R146.64], R136 ;  /* 0x000000889200a986 */ /* 0x0011e2000c101904 */
[C---:B------:R-:W-:Y:S02]  /*28e0*/  FMUL.FTZ R156, R136.reuse, R67 ;  /* 0x00000043889c7220 */ /* 0x040fe40000410000 */
[----:B------:R-:W-:-:S02]  /*28f0*/  FMUL.FTZ R154, R136, R65 ;  /* 0x00000041889a7220 */ /* 0x000fc40000410000 */
[C---:B------:R-:W-:Y:S02]  /*2900*/  FMUL.FTZ R151, R136.reuse, R151 ;  /* 0x0000009788977220 */ /* 0x040fe40000410000 */
[----:B-1----:R-:W-:Y:S02]  /*2910*/  FMUL.FTZ R148, R136, R143 ;  /* 0x0000008f88947220 */ /* 0x002fe40000410000 */
[C---:B------:R-:W-:Y:S02]  /*2920*/  FADD.FTZ R141, -R139.reuse, R56 ;  /* 0x000000388b8d7221 */ /* 0x040fe40000010100 */
[----:B------:R-:W-:Y:S01]  /*2930*/  FADD.FTZ R162, -R139, R47 ;  /* 0x0000002f8ba27221 */ /* 0x000fe20000010100 */
[----:B0-----:R-:W-:Y:S01]  /*2940*/  SHF.R.S32.HI R146, RZ, 0x1f, R153 ;  /* 0x0000001fff927819 */ /* 0x001fe20000011499 */
[----:B------:R-:W-:-:S03]  /*2950*/  IMAD.WIDE.U32 R144, R152, R137, c[0x0][0x208] ;  /* 0x0000820098907625 */ /* 0x000fc600078e0089 */
[----:B------:R-:W-:Y:S01]  /*2960*/  LEA.HI R163, R146, R153, RZ, 0x2 ;  /* 0x0000009992a37211 */ /* 0x000fe200078f10ff */
[----:B------:R-:W-:Y:S02]  /*2970*/  FADD.FTZ R146, -R139, R44 ;  /* 0x0000002c8b927221 */ /* 0x000fe40000010100 */
[----:B------:R-:W-:Y:S01]  /*2980*/  FFMA.FTZ R67, R129, R156, R30 ;  /* 0x0000009c81437223 */ /* 0x000fe2000001001e */
[----:B------:R-:W-:Y:S01]  /*2990*/  LEA.HI.SX32 R56, R163, R134, 0x1e ;  /* 0x00000086a3387211 */ /* 0x000fe200078ff2ff */
[----:B------:R-:W-:Y:S02]  /*29a0*/  FFMA.FTZ R66, R128, R154, R107 ;  /* 0x0000009a80427223 */ /* 0x000fe4000001006b */
[----:B------:R-:W-:Y:S01]  /*29b0*/  FFMA.FTZ R65, R131, R151, R68 ;  /* 0x0000009783417223 */ /* 0x000fe20000010044 */
[----:B------:R-:W-:Y:S01]  /*29c0*/  IADD3 R56, R56, 0x20, RZ ;  /* 0x0000002038387810 */ /* 0x000fe20007ffe0ff */
[----:B------:R-:W-:Y:S02]  /*29d0*/  FFMA.FTZ R64, R135, R148, R108 ;  /* 0x0000009487407223 */ /* 0x000fe4000001006c */
[----:B------:R-:W-:-:S02]  /*29e0*/  FMUL.FTZ R146, R136, R146 ;  /* 0x0000009288927220 */ /* 0x000fc40000410000 */
[C---:B------:R-:W-:Y:S01]  /*29f0*/  FMUL.FTZ R158, R136.reuse, R158 ;  /* 0x0000009e889e7220 */ /* 0x040fe20000410000 */
[----:B------:R0:W-:Y:S01]  /*2a00*/  STG.E.128 [R144.64], R64 ;  /* 0x0000004090007986 */ /* 0x0001e2000c101d04 */
[C---:B------:R-:W-:Y:S02]  /*2a10*/  FMUL.FTZ R162, R136.reuse, R162 ;  /* 0x000000a288a27220 */ /* 0x040fe40000410000 */
[----:B------:R-:W-:Y:S02]  /*2a20*/  FMUL.FTZ R160, R136, R160 ;  /* 0x000000a088a07220 */ /* 0x000fe40000410000 */
[C---:B------:R-:W-:Y:S02]  /*2a30*/  FADD.FTZ R143, -R139.reuse, R57 ;  /* 0x000000398b8f7221 */ /* 0x040fe40000010100 */
[C---:B------:R-:W-:Y:S02]  /*2a40*/  FADD.FTZ R147, -R139.reuse, R58 ;  /* 0x0000003a8b937221 */ /* 0x040fe40000010100 */
[----:B------:R-:W-:-:S02]  /*2a50*/  FADD.FTZ R149, -R139, R59 ;  /* 0x0000003b8b957221 */ /* 0x000fc40000010100 */
[----:B------:R-:W-:-:S04]  /*2a60*/  IMAD.WIDE.U32 R152, R152, R137, c[0x0][0x210] ;  /* 0x0000840098987625 */ /* 0x000fc800078e0089 */
[----:B------:R-:W-:Y:S02]  /*2a70*/  FFMA.FTZ R47, R124, R156, R29 ;  /* 0x0000009c7c2f7223 */ /* 0x000fe4000001001d */
[----:B------:R-:W-:Y:S02]  /*2a80*/  FFMA.FTZ R46, R126, R154, R105 ;  /* 0x0000009a7e2e7223 */ /* 0x000fe40000010069 */
[----:B------:R-:W-:Y:S02]  /*2a90*/  FFMA.FTZ R45, R130, R151, R31 ;  /* 0x00000097822d7223 */ /* 0x000fe4000001001f */
[----:B------:R-:W-:Y:S02]  /*2aa0*/  FFMA.FTZ R44, R133, R148, R106 ;  /* 0x00000094852c7223 */ /* 0x000fe4000001006a */
[C---:B------:R-:W-:Y:S02]  /*2ab0*/  FADD.FTZ R157, -R139.reuse, R48 ;  /* 0x000000308b9d7221 */ /* 0x040fe40000010100 */
[C---:B------:R-:W-:Y:S01]  /*2ac0*/  FADD.FTZ R159, -R139.reuse, R49 ;  /* 0x000000318b9f7221 */ /* 0x040fe20000010100 */
[----:B------:R1:W-:Y:S01]  /*2ad0*/  STG.E.128 [R152.64], R44 ;  /* 0x0000002c98007986 */ /* 0x0003e2000c101d04 */
[----:B------:R-:W-:-:S02]  /*2ae0*/  FADD.FTZ R161, -R139, R50 ;  /* 0x000000328ba17221 */ /* 0x000fc40000010100 */
[C---:B------:R-:W-:Y:S02]  /*2af0*/  FADD.FTZ R163, -R139.reuse, R51 ;  /* 0x000000338ba37221 */ /* 0x040fe40000010100 */
[C---:B------:R-:W-:Y:S02]  /*2b00*/  FADD.FTZ R155, -R139.reuse, R52 ;  /* 0x000000348b9b7221 */ /* 0x040fe40000010100 */
[C---:B0-----:R-:W-:Y:S02]  /*2b10*/  FADD.FTZ R65, -R139.reuse, R53 ;  /* 0x000000358b417221 */ /* 0x041fe40000010100 */
[C---:B------:R-:W-:Y:S02]  /*2b20*/  FADD.FTZ R67, -R139.reuse, R54 ;  /* 0x000000368b437221 */ /* 0x040fe40000010100 */
[----:B------:R-:W-:Y:S02]  /*2b30*/  FADD.FTZ R145, -R139, R55 ;  /* 0x000000378b917221 */ /* 0x000fe40000010100 */
[----:B------:R-:W-:-:S04]  /*2b40*/  IMAD.WIDE.U32 R58, R56, R137, c[0x0][0x208] ;  /* 0x00008200383a7625 */ /* 0x000fc800078e0089 */
[----:B------:R-:W-:Y:S02]  /*2b50*/  FFMA.FTZ R51, R121, R162, R26 ;  /* 0x000000a279337223 */ /* 0x000fe4000001001a */
[----:B------:R-:W-:Y:S02]  /*2b60*/  FFMA.FTZ R50, R120, R160, R103 ;  /* 0x000000a078327223 */ /* 0x000fe40000010067 */
[----:B------:R-:W-:Y:S02]  /*2b70*/  FFMA.FTZ R49, R123, R158, R28 ;  /* 0x0000009e7b317223 */ /* 0x000fe4000001001c */
[----:B------:R-:W-:Y:S02]  /*2b80*/  FFMA.FTZ R48, R127, R146, R104 ;  /* 0x000000927f307223 */ /* 0x000fe40000010068 */
[----:B------:R-:W-:-:S03]  /*2b90*/  IMAD.WIDE.U32 R56, R56, R137, c[0x0][0x210] ;  /* 0x0000840038387625 */ /* 0x000fc600078e0089 */
[----:B------:R0:W-:Y:S01]  /*2ba0*/  STG.E.128 [R58.64], R48 ;  /* 0x000000303a007986 */ /* 0x0001e2000c101d04 */
[----:B------:R-:W-:Y:S02]  /*2bb0*/  FFMA.FTZ R55, R119, R162, R24 ;  /* 0x000000a277377223 */ /* 0x000fe40000010018 */
[----:B------:R-:W-:Y:S02]  /*2bc0*/  FFMA.FTZ R54, R118, R160, R101 ;  /* 0x000000a076367223 */ /* 0x000fe40000010065 */
[----:B------:R-:W-:Y:S02]  /*2bd0*/  FFMA.FTZ R53, R122, R158, R27 ;  /* 0x0000009e7a357223 */ /* 0x000fe4000001001b */
[----:B------:R-:W-:Y:S02]  /*2be0*/  FFMA.FTZ R52, R125, R146, R102 ;  /* 0x000000927d347223 */ /* 0x000fe40000010066 */
[C---:B------:R-:W-:Y:S02]  /*2bf0*/  FMUL.FTZ R141, R136.reuse, R141 ;  /* 0x0000008d888d7220 */ /* 0x040fe40000410000 */
[C---:B------:R-:W-:Y:S01]  /*2c00*/  FMUL.FTZ R143, R136.reuse, R143 ;  /* 0x0000008f888f7220 */ /* 0x040fe20000410000 */
[----:B------:R2:W-:Y:S01]  /*2c10*/  STG.E.128 [R56.64], R52 ;  /* 0x0000003438007986 */ /* 0x0005e2000c101d04 */
[----:B------:R-:W-:-:S02]  /*2c20*/  FMUL.FTZ R147, R136, R147 ;  /* 0x0000009388937220 */ /* 0x000fc40000410000 */
[C---:B------:R-:W-:Y:S02]  /*2c30*/  FMUL.FTZ R149, R136.reuse, R149 ;  /* 0x0000009588957220 */ /* 0x040fe40000410000 */
[C---:B------:R-:W-:Y:S02]  /*2c40*/  FMUL.FTZ R155, R136.reuse, R155 ;  /* 0x0000009b889b7220 */ /* 0x040fe40000410000 */
[C---:B-1----:R-:W-:Y:S02]  /*2c50*/  FMUL.FTZ R44, R136.reuse, R65 ;  /* 0x00000041882c7220 */ /* 0x042fe40000410000 */
[C---:B------:R-:W-:Y:S02]  /*2c60*/  FMUL.FTZ R46, R136.reuse, R67 ;  /* 0x00000043882e7220 */ /* 0x040fe40000410000 */
[----:B------:R-:W-:Y:S02]  /*2c70*/  FMUL.FTZ R47, R136, R145 ;  /* 0x00000091882f7220 */ /* 0x000fe40000410000 */
[----:B------:R-:W-:-:S02]  /*2c80*/  FADD.FTZ R165, -R139, R60 ;  /* 0x0000003c8ba57221 */ /* 0x000fc40000010100 */
[C---:B------:R-:W-:Y:S02]  /*2c90*/  FADD.FTZ R153, -R139.reuse, R61 ;  /* 0x0000003d8b997221 */ /* 0x040fe40000010100 */
[C---:B------:R-:W-:Y:S02]  /*2ca0*/  FADD.FTZ R45, -R139.reuse, R62 ;  /* 0x0000003e8b2d7221 */ /* 0x040fe40000010100 */
[----:B------:R-:W-:Y:S02]  /*2cb0*/  FADD.FTZ R139, -R139, R63 ;  /* 0x0000003f8b8b7221 */ /* 0x000fe40000010100 */
[----:B------:R-:W-:-:S04]  /*2cc0*/  IMAD.WIDE.U32 R60, R150, R137, c[0x0][0x208] ;  /* 0x00008200963c7625 */ /* 0x000fc800078e0089 */
[----:B0-----:R-:W-:Y:S02]  /*2cd0*/  FFMA.FTZ R51, R7, R149, R22 ;  /* 0x0000009507337223 */ /* 0x001fe40000010016 */
[----:B------:R-:W-:Y:S02]  /*2ce0*/  FFMA.FTZ R50, R83, R147, R100 ;  /* 0x0000009353327223 */ /* 0x000fe40000010064 */
[----:B------:R-:W-:Y:S02]  /*2cf0*/  FFMA.FTZ R49, R8, R143, R25 ;  /* 0x0000008f08317223 */ /* 0x000fe40000010019 */
[----:B------:R-:W-:Y:S02]  /*2d00*/  FFMA.FTZ R48, R84, R141, R99 ;  /* 0x0000008d54307223 */ /* 0x000fe40000010063 */
[----:B------:R-:W-:-:S03]  /*2d10*/  IMAD.WIDE.U32 R150, R150, R137, c[0x0][0x210] ;  /* 0x0000840096967625 */ /* 0x000fc600078e0089 */
[----:B------:R0:W-:Y:S01]  /*2d20*/  STG.E.128 [R60.64], R48 ;  /* 0x000000303c007986 */ /* 0x0001e2000c101d04 */
[----:B--2---:R-:W-:Y:S02]  /*2d30*/  FFMA.FTZ R55, R109, R149, R20 ;  /* 0x000000956d377223 */ /* 0x004fe40000010014 */
[----:B------:R-:W-:Y:S02]  /*2d40*/  FFMA.FTZ R54, R75, R147, R98 ;  /* 0x000000934b367223 */ /* 0x000fe40000010062 */
[----:B------:R-:W-:Y:S02]  /*2d50*/  FFMA.FTZ R53, R110, R143, R23 ;  /* 0x0000008f6e357223 */ /* 0x000fe40000010017 */
[----:B------:R-:W-:Y:S02]  /*2d60*/  FFMA.FTZ R52, R76, R141, R97 ;  /* 0x0000008d4c347223 */ /* 0x000fe40000010061 */
[----:B------:R-:W-:-:S03]  /*2d70*/  IMAD.WIDE.U32 R62, R142, R137, c[0x0][0x208] ;  /* 0x000082008e3e7625 */ /* 0x000fc600078e0089 */
[----:B------:R1:W-:Y:S01]  /*2d80*/  STG.E.128 [R150.64], R52 ;  /* 0x0000003496007986 */ /* 0x0003e2000c101d04 */
        /* <DEDUP_REMOVED lines=8> */
[C---:B------:R-:W-:Y:S02]  /*2e10*/  FMUL.FTZ R144, R136.reuse, R165 ;  /* 0x000000a588907220 */ /* 0x040fe40000410000 */
[C---:B------:R-:W-:Y:S01]  /*2e20*/  FMUL.FTZ R145, R136.reuse, R153 ;  /* 0x0000009988917220 */ /* 0x040fe20000410000 */
[----:B------:R2:W-:Y:S01]  /*2e30*/  STG.E.128 [R62.64], R56 ;  /* 0x000000383e007986 */ /* 0x0005e2000c101d04 */
[C---:B------:R-:W-:Y:S02]  /*2e40*/  FMUL.FTZ R147, R136.reuse, R45 ;  /* 0x0000002d88937220 */ /* 0x040fe40000410000 */
[----:B------:R-:W-:-:S02]  /*2e50*/  FMUL.FTZ R136, R136, R139 ;  /* 0x0000008b88887220 */ /* 0x000fc40000410000 */
[----:B------:R-:W-:Y:S02]  /*2e60*/  FFMA.FTZ R45, R112, R44, R19 ;  /* 0x0000002c702d7223 */ /* 0x000fe40000010013 */
[----:B------:R-:W-:-:S04]  /*2e70*/  IMAD.WIDE.U32 R142, R142, R137, c[0x0][0x210] ;  /* 0x000084008e8e7625 */ /* 0x000fc800078e0089 */
[----:B------:R-:W-:Y:S02]  /*2e80*/  FFMA.FTZ R47, R111, R47, R16 ;  /* 0x0000002f6f2f7223 */ /* 0x000fe40000010010 */
[----:B------:R-:W-:Y:S02]  /*2e90*/  FFMA.FTZ R46, R73, R46, R94 ;  /* 0x0000002e492e7223 */ /* 0x000fe4000001005e */
[----:B------:R-:W-:Y:S02]  /*2ea0*/  FFMA.FTZ R44, R74, R155, R93 ;  /* 0x0000009b4a2c7223 */ /* 0x000fe4000001005d */
[----:B------:R-:W-:-:S03]  /*2eb0*/  IMAD.WIDE.U32 R64, R140, R137, c[0x0][0x208] ;  /* 0x000082008c407625 */ /* 0x000fc600078e0089 */
[----:B------:R3:W-:Y:S01]  /*2ec0*/  STG.E.128 [R142.64], R44 ;  /* 0x0000002c8e007986 */ /* 0x0007e2000c101d04 */
[----:B0-----:R-:W-:Y:S02]  /*2ed0*/  FFMA.FTZ R51, R3, R163, R14 ;  /* 0x000000a303337223 */ /* 0x001fe4000001000e */
[----:B------:R-:W-:Y:S02]  /*2ee0*/  FFMA.FTZ R50, R79, R161, R92 ;  /* 0x000000a14f327223 */ /* 0x000fe4000001005c */
[----:B------:R-:W-:Y:S02]  /*2ef0*/  FFMA.FTZ R49, R4, R148, R17 ;  /* 0x0000009404317223 */ /* 0x000fe40000010011 */
[----:B------:R-:W-:Y:S02]  /*2f00*/  FFMA.FTZ R48, R80, R146, R91 ;  /* 0x0000009250307223 */ /* 0x000fe4000001005b */
[----:B------:R-:W-:-:S03]  /*2f10*/  IMAD.WIDE.U32 R140, R140, R137, c[0x0][0x210] ;  /* 0x000084008c8c7625 */ /* 0x000fc600078e0089 */
[----:B------:R3:W-:Y:S01]  /*2f20*/  STG.E.128 [R64.64], R48 ;  /* 0x0000003040007986 */ /* 0x0007e2000c101d04 */
[----:B-1----:R-:W-:Y:S02]  /*2f30*/  FFMA.FTZ R55, R113, R163, R12 ;  /* 0x000000a371377223 */ /* 0x002fe4000001000c */
        /* <DEDUP_REMOVED lines=15> */
[----:B------:R-:W-:-:S03]  /*3030*/  IMAD R132, R117, c[0x0][0x160], R132 ;  /* 0x0000580075847a24 */ /* 0x000fc600078e0284 */
[----:B------:R3:W-:Y:S02]  /*3040*/  STG.E.128 [R138.64], R60 ;  /* 0x0000003c8a007986 */ /* 0x0007e4000c101d04 */
[----:B------:R-:W-:-:S13]  /*3050*/  ISETP.GE.AND P1, PT, R132, c[0x0][0x164], PT ;  /* 0x0000590084007a0c */ /* 0x000fda0003f26270 */
[----:B---3-5:R-:W-:Y:S01]  /*3060*/  @P1 CALL.REL.NOINC `(.L_x_15961) ;  /* 0x0000001000001944 */ /* 0x028fe20003c00000 */
[----:B------:R-:W-:Y:S05]  /*3070*/  BRA `(.L_x_15962) ;  /* 0xffffdc9000007947 */ /* 0x000fea000383ffff */
.L_x_15961:
[----:B------:R-:W-:Y:S05]  /*3080*/  EXIT ;  /* 0x000000000000794d */ /* 0x000fea0003800000 */
.L_x_15959:
[----:B0-----:R-:W-:Y:S01]  /*3090*/  HFMA2.MMA R144, -RZ, RZ, 0, 5.9604644775390625e-08 ;  /* 0x00000001ff907435 */ /* 0x001fe200000001ff */
[----:B------:R-:W-:Y:S02]  /*30a0*/  MOV R117, 0x1f ;  /* 0x0000001f00757802 */ /* 0x000fe40000000f00 */
[----:B------:R-:W-:Y:S02]  /*30b0*/  MOV R146, 0xffffffff ;  /* 0xffffffff00927802 */ /* 0x000fe40000000f00 */
[----:B------:R-:W-:Y:S02]  /*30c0*/  MOV R136, 0x30e0 ;  /* 0x000030e000887802 */ /* 0x000fe40000000f00 */
[----:B-----5:R-:W-:Y:S05]  /*30d0*/  CALL.REL.NOINC `($__internal_65_$__cuda_sm70_shflsync_bfly_p) ;  /* 0x0000069000007944 */ /* 0x020fea0003c00000 */
[----:B01----:R-:W-:Y:S05]  /*30e0*/  BRA `(.L_x_15963) ;  /* 0xfffff25000007947 */ /* 0x003fea000383ffff */
.L_x_15960:
[----:B------:R-:W-:Y:S01]  /*30f0*/  HFMA2.MMA R144, -RZ, RZ, 0, 1.1920928955078125e-07 ;  /* 0x00000002ff907435 */ /* 0x000fe200000001ff */
[----:B------:R-:W-:Y:S02]  /*3100*/  MOV R117, 0x1f ;  /* 0x0000001f00757802 */ /* 0x000fe40000000f00 */
[----:B------:R-:W-:Y:S02]  /*3110*/  MOV R146, 0xffffffff ;  /* 0xffffffff00927802 */ /* 0x000fe40000000f00 */
[----:B------:R-:W-:-:S02]  /*3120*/  MOV R136, 0x3140 ;  /* 0x0000314000887802 */ /* 0x000fc40000000f00 */
[----:B-----5:R-:W-:Y:S05]  /*3130*/  CALL.REL.NOINC `($__internal_65_$__cuda_sm70_shflsync_bfly_p) ;  /* 0x0000063000007944 */ /* 0x020fea0003c00000 */
[----:B0-----:R-:W-:Y:S01]  /*3140*/  HFMA2.MMA R144, -RZ, RZ, 0, 2.384185791015625e-07 ;  /* 0x00000004ff907435 */ /* 0x001fe200000001ff */
[----:B-1----:R-:W-:Y:S01]  /*3150*/  FADD.FTZ R143, R143, R117 ;  /* 0x000000758f8f7221 */ /* 0x002fe20000010000 */
[----:B------:R-:W-:-:S02]  /*3160*/  MOV R117, 0x1f ;  /* 0x0000001f00757802 */ /* 0x000fc40000000f00 */
[----:B------:R-:W-:Y:S02]  /*3170*/  MOV R146, 0xffffffff ;  /* 0xffffffff00927802 */ /* 0x000fe40000000f00 */
[----:B------:R-:W-:Y:S02]  /*3180*/  MOV R136, 0x31a0 ;  /* 0x000031a000887802 */ /* 0x000fe40000000f00 */
[----:B------:R-:W-:Y:S05]  /*3190*/  CALL.REL.NOINC `($__internal_65_$__cuda_sm70_shflsync_bfly_p) ;  /* 0x000005d000007944 */ /* 0x000fea0003c00000 */
[----:B0-----:R-:W-:Y:S01]  /*31a0*/  HFMA2.MMA R144, -RZ, RZ, 0, 4.76837158203125e-07 ;  /* 0x00000008ff907435 */ /* 0x001fe200000001ff */
[----:B-1----:R-:W-:Y:S01]  /*31b0*/  FADD.FTZ R143, R143, R117 ;  /* 0x000000758f8f7221 */ /* 0x002fe20000010000 */
[----:B------:R-:W-:Y:S02]  /*31c0*/  MOV R117, 0x1f ;  /* 0x0000001f00757802 */ /* 0x000fe40000000f00 */
[----:B------:R-:W-:Y:S02]  /*31d0*/  MOV R146, 0xffffffff ;  /* 0xffffffff00927802 */ /* 0x000fe40000000f00 */
[----:B------:R-:W-:Y:S02]  /*31e0*/  MOV R136, 0x3200 ;  /* 0x0000320000887802 */ /* 0x000fe40000000f00 */
[----:B------:R-:W-:Y:S05]  /*31f0*/  CALL.REL.NOINC `($__internal_65_$__cuda_sm70_shflsync_bfly_p) ;  /* 0x0000057000007944 */ /* 0x000fea0003c00000 */
[----:B0-----:R-:W-:Y:S01]  /*3200*/  HFMA2.MMA R144, -RZ, RZ, 0, 9.5367431640625e-07 ;  /* 0x00000010ff907435 */ /* 0x001fe200000001ff */
[----:B-1----:R-:W-:Y:S01]  /*3210*/  FADD.FTZ R143, R143, R117 ;  /* 0x000000758f8f7221 */ /* 0x002fe20000010000 */
[----:B------:R-:W-:-:S02]  /*3220*/  MOV R117, 0x1f ;  /* 0x0000001f00757802 */ /* 0x000fc40000000f00 */
[----:B------:R-:W-:Y:S02]  /*3230*/  MOV R146, 0xffffffff ;  /* 0xffffffff00927802 */ /* 0x000fe40000000f00 */
[----:B------:R-:W-:Y:S02]  /*3240*/  MOV R136, 0x3260 ;  /* 0x0000326000887802 */ /* 0x000fe40000000f00 */
[----:B------:R-:W-:Y:S05]  /*3250*/  CALL.REL.NOINC `($__internal_65_$__cuda_sm70_shflsync_bfly_p) ;  /* 0x0000051000007944 */ /* 0x000fea0003c00000 */
        /* <DEDUP_REMOVED lines=54> */
[----:B------:R-:W-:Y:S05]  /*35c0*/  CALL.REL.NOINC `($__internal_65_$__cuda_sm70_shflsync_bfly_p) ;  /* 0x000001a000007944 */ /* 0x000fea0003c00000 */
[----:B0-----:R-:W-:Y:S01]  /*35d0*/  HFMA2.MMA R144, -RZ, RZ, 0, 1.1920928955078125e-07 ;  /* 0x00000002ff907435 */ /* 0x001fe200000001ff */
[----:B-1----:R-:W-:Y:S01]  /*35e0*/  FADD.FTZ R143, R143, R117 ;  /* 0x000000758f8f7221 */ /* 0x002fe20000010000 */
[----:B------:R-:W-:Y:S02]  /*35f0*/  MOV R117, 0x1f ;  /* 0x0000001f00757802 */ /* 0x000fe40000000f00 */
[----:B------:R-:W-:Y:S02]  /*3600*/  MOV R146, 0xffffffff ;  /* 0xffffffff00927802 */ /* 0x000fe40000000f00 */
[----:B------:R-:W-:Y:S02]  /*3610*/  MOV R136, 0x3630 ;  /* 0x0000363000887802 */ /* 0x000fe40000000f00 */
[----:B------:R-:W-:Y:S05]  /*3620*/  CALL.REL.NOINC `($__internal_65_$__cuda_sm70_shflsync_bfly_p) ;  /* 0x0000014000007944 */ /* 0x000fea0003c00000 */
        /* <DEDUP_REMOVED lines=18> */
[----:B01----:R-:W-:Y:S01]  /*3750*/  MOV R146, R117 ;  /* 0x0000007500927202 */ /* 0x003fe20000000f00 */
[----:B------:R-:W-:Y:S05]  /*3760*/  BRA `(.L_x_15964) ;  /* 0xfffff01000007947 */ /* 0x000fea000383ffff */
        .weak           $__internal_65_$__cuda_sm70_shflsync_bfly_p
        .type           $__internal_65_$__cuda_sm70_shflsync_bfly_p,@function
        .size           $__internal_65_$__cuda_sm70_shflsync_bfly_p,(.L_x_20081 - $__internal_65_$__cuda_sm70_shflsync_bfly_p)
$__internal_65_$__cuda_sm70_shflsync_bfly_p:
[----:B------:R-:W-:Y:S01]  /*3770*/  HFMA2.MMA R137, -RZ, RZ, 0, 0 ;  /* 0x00000000ff897435 */ /* 0x000fe200000001ff */
[----:B------:R-:W-:Y:S04]  /*3780*/  WARPSYNC R146 ;  /* 0x0000009200007348 */ /* 0x000fe80003800000 */
[----:B------:R0:W1:Y:S01]  /*3790*/  SHFL.BFLY PT, R117, R143, R144, R117 ;  /* 0x0c0000908f757389 */ /* 0x00006200000e0075 */
[----:B------:R-:W-:Y:S05]  /*37a0*/  RET.REL.NODEC R136 `(_ZN10layer_norm31ln_parallel_residual_fwd_kernelINS_13Kernel_traitsI6__halfffffjLj768ELj1ELj4ELj1ELj16ENS_18Kernel_traits_baseILj768ES2_ffffjLj128EEEEELb0ELb0ELb1EEEvNS_9FwdParamsE) ;  /* 0xffffc85088007950 */ /* 0x000fea0003c3ffff */
.L_x_15965:
        /* <DEDUP_REMOVED lines=13> */
.L_x_20081:


//--------------------- .text._ZN10layer_norm31ln_parallel_residual_fwd_kernelINS_13Kernel_traitsI6__halfffffjLj768ELj1ELj4ELj1ELj16ENS_18Kernel_traits_baseILj768ES2_ffffjLj128EEEEELb0ELb1ELb0EEEvNS_9FwdParamsE --------------------------
	.section	.text._ZN10layer_norm31ln_parallel_residual_fwd_kernelINS_13Kernel_traitsI6__halfffffjLj768ELj1ELj4ELj1ELj16ENS_18Kernel_traits_baseILj768ES2_ffffjLj128EEEEELb0ELb1ELb0EEEvNS_9FwdParamsE,"ax",@progbits
	.sectioninfo	@"SHI_REGISTERS=101"
	.align	128
        .global         _ZN10layer_norm31ln_parallel_residual_fwd_kernelINS_13Kernel_traitsI6__halfffffjLj768ELj1ELj4ELj1ELj16ENS_18Kernel_traits_baseILj768ES2_ffffjLj128EEEEELb0ELb1ELb0EEEvNS_9FwdParamsE
        .type           _ZN10layer_norm31ln_parallel_residual_fwd_kernelINS_13Kernel_traitsI6__halfffffjLj768ELj1ELj4ELj1ELj16ENS_18Kernel_traits_baseILj768ES2_ffffjLj128EEEEELb0ELb1ELb0EEEvNS_9FwdParamsE,@function
        .size           _ZN10layer_norm31ln_parallel_residual_fwd_kernelINS_13Kernel_traitsI6__halfffffjLj768ELj1ELj4ELj1ELj16ENS_18Kernel_traits_baseILj768ES2_ffffjLj128EEEEELb0ELb1ELb0EEEvNS_9FwdParamsE,(.L_x_20082 - _ZN10layer_norm31ln_parallel_residual_fwd_kernelINS_13Kernel_traitsI6__halfffffjLj768ELj1ELj4ELj1ELj16ENS_18Kernel_traits_baseILj768ES2_ffffjLj128EEEEELb0ELb1ELb0EEEvNS_9FwdParamsE)
        .other          _ZN10layer_norm31ln_parallel_residual_fwd_kernelINS_13Kernel_traitsI6__halfffffjLj768ELj1ELj4ELj1ELj16ENS_18Kernel_traits_baseILj768ES2_ffffjLj128EEEEELb0ELb1ELb0EEEvNS_9FwdParamsE,@"STO_CUDA_ENTRY STV_DEFAULT"
_ZN10layer_norm31ln_parallel_residual_fwd_kernelINS_13Kernel_traitsI6__halfffffjLj768ELj1ELj4ELj1ELj16ENS_18Kernel_traits_baseILj768ES2_ffffjLj128EEEEELb0ELb1ELb0EEEvNS_9FwdParamsE:
.text._ZN10layer_norm31ln_parallel_residual_fwd_kernelINS_13Kernel_traitsI6__halfffffjLj768ELj1ELj4ELj1ELj16ENS_18Kernel_traits_baseILj768ES2_ffffjLj128EEEEELb0ELb1ELb0EEEvNS_9FwdParamsE:
        /* <DEDUP_REMOVED lines=8> */
[C---:B0-----:R-:W-:Y:S02]  /*0080*/  LOP3.LUT R3, R29.reuse, 0x1f, RZ, 0xc, !PT ;  /* 0x0000001f1d037812 */ /* 0x041fe400078e0cff */
[----:B------:R-:W-:Y:S02]  /*0090*/  LOP3.LUT R28, R29, 0x1f, RZ, 0xc0, !PT ;  /* 0x0000001f1d1c7812 */ /* 0x000fe400078ec0ff */
[----:B------:R-:W-:-:S04]  /*00a0*/  LEA.HI.SX32 R0, R0, R3, 0x1e ;  /* 0x0000000300007211 */ /* 0x000fc800078ff2ff */
[C---:B------:R-:W-:Y:S02]  /*00b0*/  LOP3.LUT P1, RZ, R0.reuse, 0xffffffe0, RZ, 0xc0, !PT ;  /* 0xffffffe000ff7812 */ /* 0x040fe4000782c0ff */
[C---:B------:R-:W-:Y:S02]  /*00c0*/  ISETP.GE.U32.AND P6, PT, R0.reuse, 0x40, PT ;  /* 0x000000400000780c */ /* 0x040fe40003fc6070 */
[C---:B------:R-:W-:Y:S02]  /*00d0*/  ISETP.GE.U32.AND P5, PT, R0.reuse, 0x60, PT ;  /* 0x000000600000780c */ /* 0x040fe40003fa6070 */
[C---:B------:R-:W-:Y:S02]  /*00e0*/  ISETP.GE.U32.AND P4, PT, R0.reuse, 0x80, PT ;  /* 0x000000800000780c */ /* 0x040fe40003f86070 */
[----:B------:R-:W-:Y:S02]  /*00f0*/  ISETP.GE.U32.AND P3, PT, R0, 0xa0, PT ;  /* 0x000000a00000780c */ /* 0x000fe40003f66070 */
[----:B------:R-:W-:-:S02]  /*0100*/  P2R R2, PR, RZ, 0x40 ;  /* 0x00000040ff027803 */ /* 0x000fc40000000000 */
[----:B------:R-:W-:Y:S02]  /*0110*/  P2R R2, PR, RZ, 0x20 ;  /* 0x00000020ff027803 */ /* 0x000fe40000000000 */
[----:B------:R-:W-:Y:S02]  /*0120*/  P2R R2, PR, RZ, 0x10 ;  /* 0x00000010ff027803 */ /* 0x000fe40000000000 */
[----:B------:R-:W-:Y:S01]  /*0130*/  P2R R2, PR, RZ, 0x8 ;  /* 0x00000008ff027803 */ /* 0x000fe20000000000 */
[----:B------:R-:W-:Y:S05]  /*0140*/  @!P1 BRA `(.L_x_15967) ;  /* 0x000000a000009947 */ /* 0x000fea0003800000 */
[----:B-1----:R-:W-:Y:S01]  /*0150*/  ISETP.NE.U32.AND P0, PT, RZ, c[0x0][0x218], PT ;  /* 0x00008600ff007a0c */ /* 0x002fe20003f05070 */
[----:B------:R-:W-:-:S03]  /*0160*/  HFMA2.MMA R5, -RZ, RZ, 0, 4.76837158203125e-07 ;  /* 0x00000008ff057435 */ /* 0x000fc600000001ff */
[----:B------:R-:W-:-:S13]  /*0170*/  ISETP.NE.AND.EX P0, PT, RZ, c[0x0][0x21c], PT, P0 ;  /* 0x00008700ff007a0c */ /* 0x000fda0003f05300 */
[----:B------:R-:W-:-:S04]  /*0180*/  @P0 LEA R6, P2, R28, c[0x0][0x218], 0x3 ;  /* 0x000086001c060a11 */ /* 0x000fc800078418ff */
[C---:B------:R-:W-:Y:S01]  /*0190*/  @P0 LEA.HI.X R7, R28.reuse, c[0x0][0x21c], RZ, 0x3, P2 ;  /* 0x000087001c070a11 */ /* 0x040fe200010f1cff */
[----:B------:R-:W-:-:S04]  /*01a0*/  IMAD.WIDE.U32 R4, R28, R5, c[0x0][0x1b0] ;  /* 0x00006c001c047625 */ /* 0x000fc800078e0005 */
[----:B------:R0:W5:Y:S04]  /*01b0*/  @P0 LDG.E.64 R2, [R6.64] ;  /* 0x0000000406020981 */ /* 0x000168000c1e1b00 */
[----:B------:R0:W5:Y:S01]  /*01c0*/  LDG.E.64 R18, [R4.64] ;  /* 0x0000000404127981 */ /* 0x000162000c1e1b00 */
[----:B------:R-:W-:Y:S01]  /*01d0*/  LOP3.LUT R28, R28, 0x20, RZ, 0xfc, !PT ;  /* 0x000000201c1c7812 */ /* 0x000fe200078efcff */
[----:B------:R-:W-:Y:S02]  /*01e0*/  @!P0 CS2R R2, SRZ ;  /* 0x0000000000028805 */ /* 0x000fe4000001ff00 */
.L_x_15967:
[----:B01----:R-:W-:Y:S05]  /*01f0*/  BSYNC B0 ;  /* 0x0000000000007941 */ /* 0x003fea0003800000 */
.L_x_15966:
[----:B------:R-:W-:Y:S01]  /*0200*/  BSSY B0, `(.L_x_15968) ;  /* 0x000000c000007945 */ /* 0x000fe20003800000 */
[----:B------:R-:W-:Y:S05]  /*0210*/  @!P6 BRA `(.L_x_15969) ;  /* 0x000000a00000e947 */ /* 0x000fea0003800000 */
[----:B------:R-:W-:Y:S02]  /*0220*/  ISETP.NE.U32.AND P0, PT, RZ, c[0x0][0x218], PT ;  /* 0x00008600ff007a0c */ /* 0x000fe40003f05070 */
[----:B------:R-:W-:Y:S02]  /*0230*/  MOV R9, 0x8 ;  /* 0x0000000800097802 */ /* 0x000fe40000000f00 */
[----:B------:R-:W-:-:S03]  /*0240*/  ISETP.NE.AND.EX P0, PT, RZ, c[0x0][0x21c], PT, P0 ;  /* 0x00008700ff007a0c */ /* 0x000fc60003f05300 */
[----:B------:R-:W-:-:S05]  /*0250*/  IMAD.WIDE.U32 R8, R28, R9, c[0x0][0x1b0] ;  /* 0x00006c001c087625 */ /* 0x000fca00078e0009 */
[----:B------:R0:W5:Y:S05]  /*0260*/  LDG.E.64 R20, [R8.64] ;  /* 0x0000000408147981 */ /* 0x00016a000c1e1b00 */
[----:B------:R-:W-:-:S04]  /*0270*/  @P0 LEA R6, P2, R28, c[0x0][0x218], 0x3 ;  /* 0x000086001c060a11 */ /* 0x000fc800078418ff */
[----:B------:R-:W-:-:S05]  /*0280*/  @P0 LEA.HI.X R7, R28, c[0x0][0x21c], RZ, 0x3, P2 ;  /* 0x000087001c070a11 */ /* 0x000fca00010f1cff */
[----:B------:R0:W5:Y:S01]  /*0290*/  @P0 LDG.E.64 R4, [R6.64] ;  /* 0x0000000406040981 */ /* 0x000162000c1e1b00 */
[----:B------:R-:W-:Y:S01]  /*02a0*/  IADD3 R28, R28, 0x20, RZ ;  /* 0x000000201c1c7810 */ /* 0x000fe20007ffe0ff */
[----:B------:R-:W-:Y:S02]  /*02b0*/  @!P0 CS2R R4, SRZ ;  /* 0x0000000000048805 */ /* 0x000fe4000001ff00 */
.L_x_15969:
[----:B0-----:R-:W-:Y:S05]  /*02c0*/  BSYNC B0 ;  /* 0x0000000000007941 */ /* 0x001fea0003800000 */
.L_x_15968:
[----:B------:R-:W-:Y:S01]  /*02d0*/  BSSY B0, `(.L_x_15970) ;  /* 0x000000c000007945 */ /* 0x000fe20003800000 */
[----:B------:R-:W-:Y:S05]  /*02e0*/  @!P5 BRA `(.L_x_15971) ;  /* 0x000000a00000d947 */ /* 0x000fea0003800000 */
[----:B------:R-:W-:Y:S01]  /*02f0*/  ISETP.NE.U32.AND P0, PT, RZ, c[0x0][0x218], PT ;  /* 0x00008600ff007a0c */ /* 0x000fe20003f05070 */
[----:B------:R-:W-:-:S03]  /*0300*/  IMAD.MOV.U32 R11, RZ, RZ, 0x8 ;  /* 0x00000008ff0b7424 */ /* 0x000fc600078e00ff */
[----:B------:R-:W-:Y:S01]  /*0310*/  ISETP.NE.AND.EX P0, PT, RZ, c[0x0][0x21c], PT, P0 ;  /* 0x00008700ff007a0c */ /* 0x000fe20003f05300 */
[----:B------:R-:W-:-:S05]  /*0320*/  IMAD.WIDE.U32 R10, R28, R11, c[0x0][0x1b0] ;  /* 0x00006c001c0a7625 */ /* 0x000fca00078e000b */
[----:B------:R0:W5:Y:S07]  /*0330*/  LDG.E.64 R22, [R10.64] ;  /* 0x000000040a167981 */ /* 0x00016e000c1e1b00 */
[----:B------:R-:W-:-:S04]  /*0340*/  @P0 LEA R8, P2, R28, c[0x0][0x218], 0x3 ;  /* 0x000086001c080a11 */ /* 0x000fc800078418ff */
[----:B------:R-:W-:-:S05]  /*0350*/  @P0 LEA.HI.X R9, R28, c[0x0][0x21c], RZ, 0x3, P2 ;  /* 0x000087001c090a11 */ /* 0x000fca00010f1cff */
[----:B------:R0:W5:Y:S01]  /*0360*/  @P0 LDG.E.64 R6, [R8.64] ;  /* 0x0000000408060981 */ /* 0x000162000c1e1b00 */
[----:B------:R-:W-:Y:S01]  /*0370*/  IADD3 R28, R28, 0x20, RZ ;  /* 0x000000201c1c7810 */ /* 0x000fe20007ffe0ff */
[----:B------:R-:W-:Y:S02]  /*0380*/  @!P0 CS2R R6, SRZ ;  /* 0x0000000000068805 */ /* 0x000fe4000001ff00 */
.L_x_15971:
[----:B0-----:R-:W-:Y:S05]  /*0390*/  BSYNC B0 ;  /* 0x0000000000007941 */ /* 0x001fea0003800000 */
.L_x_15970:
[----:B------:R-:W-:Y:S01]  /*03a0*/  BSSY B0, `(.L_x_15972) ;  /* 0x000000c000007945 */ /* 0x000fe20003800000 */
[----:B------:R-:W-:Y:S05]  /*03b0*/  @!P4 BRA `(.L_x_15973) ;  /* 0x000000a00000c947 */ /* 0x000fea0003800000 */
[----:B------:R-:W-:Y:S01]  /*03c0*/  ISETP.NE.U32.AND P0, PT, RZ, c[0x0][0x218], PT ;  /* 0x00008600ff007a0c */ /* 0x000fe20003f05070 */
[----:B------:R-:W-:-:S03]  /*03d0*/  HFMA2.MMA R13, -RZ, RZ, 0, 4.76837158203125e-07 ;  /* 0x00000008ff0d7435 */ /* 0x000fc600000001ff */
[----:B------:R-:W-:-:S13]  /*03e0*/  ISETP.NE.AND.EX P0, PT, RZ, c[0x0][0x21c], PT, P0 ;  /* 0x00008700ff007a0c */ /* 0x000fda0003f05300 */
[----:B------:R-:W-:-:S04]  /*03f0*/  @P0 LEA R10, P2, R28, c[0x0][0x218], 0x3 ;  /* 0x000086001c0a0a11 */ /* 0x000fc800078418ff */
[C---:B------:R-:W-:Y:S01]  /*0400*/  @P0 LEA.HI.X R11, R28.reuse, c[0x0][0x21c], RZ, 0x3, P2 ;  /* 0x000087001c0b0a11 */ /* 0x040fe200010f1cff */
[----:B------:R-:W-:-:S04]  /*0410*/  IMAD.WIDE.U32 R12, R28, R13, c[0x0][0x1b0] ;  /* 0x00006c001c0c7625 */ /* 0x000fc800078e000d */
[----:B------:R0:W5:Y:S04]  /*0420*/  @P0 LDG.E.64 R8, [R10.64] ;  /* 0x000000040a080981 */ /* 0x000168000c1e1b00 */
[----:B------:R0:W5:Y:S01]  /*0430*/  LDG.E.64 R24, [R12.64] ;  /* 0x000000040c187981 */ /* 0x000162000c1e1b00 */
[----:B------:R-:W-:Y:S01]  /*0440*/  IADD3 R28, R28, 0x20, RZ ;  /* 0x000000201c1c7810 */ /* 0x000fe20007ffe0ff */
[----:B------:R-:W-:Y:S02]  /*0450*/  @!P0 CS2R R8, SRZ ;  /* 0x0000000000088805 */ /* 0x000fe4000001ff00 */
.L_x_15973:
[----:B0-----:R-:W-:Y:S05]  /*0460*/  BSYNC B0 ;  /* 0x0000000000007941 */ /* 0x001fea0003800000 */
.L_x_15972:
        /* <DEDUP_REMOVED lines=12> */
.L_x_15975:
[----:B0-----:R-:W-:Y:S05]  /*0530*/  BSYNC B0 ;  /* 0x0000000000007941 */ /* 0x001fea0003800000 */
.L_x_15974:
[----:B------:R-:W-:Y:S01]  /*0540*/  ISETP.GE.U32.AND P0, PT, R0, 0xc0, PT ;  /* 0x000000c00000780c */ /* 0x000fe20003f06070 */
[----:B------:R-:W-:Y:S01]  /*0550*/  BSSY B0, `(.L_x_15976) ;  /* 0x000000e000007945 */ /* 0x000fe20003800000 */
[----:B------:R-:W-:Y:S02]  /*0560*/  MOV R31, c[0x0][0x180] ;  /* 0x00006000001f7a02 */ /* 0x000fe40000000f00 */
[----:B------:R-:W-:Y:S02]  /*0570*/  SHF.R.U32.HI R29, RZ, 0x5, R29 ;  /* 0x00000005ff1d7819 */ /* 0x000fe4000001161d */
[----:B------:R-:W-:-:S07]  /*0580*/  P2R R12, PR, RZ, 0x1 ;  /* 0x00000001ff0c7803 */ /* 0x000fce0000000000 */
[----:B------:R-:W-:Y:S05]  /*0590*/  @!P0 BRA `(.L_x_15977) ;  /* 0x0000009000008947 */ /* 0x000fea0003800000 */
[----:B------:R-:W-:Y:S01]  /*05a0*/  ISETP.NE.U32.AND P0, PT, RZ, c[0x0][0x218], PT ;  /* 0x00008600ff007a0c */ /* 0x000fe20003f05070 */
[----:B------:R-:W-:-:S03]  /*05b0*/  HFMA2.MMA R15, -RZ, RZ, 0, 4.76837158203125e-07 ;  /* 0x00000008ff0f7435 */ /* 0x000fc600000001ff */
[----:B------:R-:W-:-:S13]  /*05c0*/  ISETP.NE.AND.EX P0, PT, RZ, c[0x0][0x21c], PT, P0 ;  /* 0x00008700ff007a0c */ /* 0x000fda0003f05300 */
[C---:B------:R-:W-:Y:S01]  /*05d0*/  @P0 LEA R16, P2, R28.reuse, c[0x0][0x218], 0x3 ;  /* 0x000086001c100a11 */ /* 0x040fe200078418ff */
[----:B------:R-:W-:-:S03]  /*05e0*/  IMAD.WIDE.U32 R14, R28, R15, c[0x0][0x1b0] ;  /* 0x00006c001c0e7625 */ /* 0x000fc600078e000f */
[----:B------:R-:W-:-:S03]  /*05f0*/  @P0 LEA.HI.X R17, R28, c[0x0][0x21c], RZ, 0x3, P2 ;  /* 0x000087001c110a11 */ /* 0x000fc600010f1cff */
[----:B------:R-:W5:Y:S04]  /*0600*/  LDG.E.64 R14, [R14.64] ;  /* 0x000000040e0e7981 */ /* 0x000f68000c1e1b00 */
[----:B------:R0:W5:Y:S01]  /*0610*/  @P0 LDG.E.64 R12, [R16.64] ;  /* 0x00000004100c0981 */ /* 0x000162000c1e1b00 */
[----:B------:R-:W-:-:S03]  /*0620*/  @!P0 CS2R R12, SRZ ;  /* 0x00000000000c8805 */ /* 0x000fc6000001ff00 */
.L_x_15977:
[----:B0-----:R-:W-:Y:S05]  /*0630*/  BSYNC B0 ;  /* 0x0000000000007941 */ /* 0x001fea0003800000 */
.L_x_15976:
[----:B------:R-:W-:Y:S01]  /*0640*/  LEA R29, R30, R29, 0x2 ;  /* 0x0000001d1e1d7211 */ /* 0x000fe200078e10ff */
[----:B------:R-:W-:Y:S01]  /*0650*/  IMAD.MOV.U32 R16, RZ, RZ, c[0x0][0x184] ;  /* 0x00006100ff107624 */ /* 0x000fe200078e00ff */
[----:B------:R-:W-:Y:S02]  /*0660*/  LOP3.LUT P0, RZ, R31, c[0x0][0x178], RZ, 0xfc, !PT ;  /* 0x00005e001fff7a12 */ /* 0x000fe4000780fcff */
[----:B------:R-:W-:Y:S02]  /*0670*/  ISETP.GE.AND P2, PT, R29, c[0x0][0x164], PT ;  /* 0x000059001d007a0c */ /* 0x000fe40003f46270 */
[----:B------:R-:W-:-:S11]  /*0680*/  LOP3.LUT P0, RZ, R16, c[0x0][0x17c], RZ, 0xfc, P0 ;  /* 0x00005f0010ff7a12 */ /* 0x000fd6000000fcff */
[----:B------:R-:W-:Y:S05]  /*0690*/  @P2 EXIT ;  /* 0x000000000000294d */ /* 0x000fea0003800000 */
[----:B-----5:R-:W-:Y:S01]  /*06a0*/  MOV R16, R18 ;  /* 0x0000001200107202 */ /* 0x020fe20000000f00 */
[----:B------:R-:W-:Y:S01]  /*06b0*/  IMAD.MOV.U32 R28, RZ, RZ, R21 ;  /* 0x000000ffff1c7224 */ /* 0x000fe200078e0015 */
[--C-:B------:R-:W-:Y:S01]  /*06c0*/  SHF.R.U64 R18, R18, 0x10, R19.reuse ;  /* 0x0000001012127819 */ /* 0x100fe20000001213 */
[----:B------:R-:W-:Y:S01]  /*06d0*/  IMAD.MOV.U32 R71, RZ, RZ, R26 ;  /* 0x000000ffff477224 */ /* 0x000fe200078e001a */
[----:B------:R-:W-:Y:S01]  /*06e0*/  MOV R17, R19 ;  /* 0x0000001300117202 */ /* 0x000fe20000000f00 */
[----:B------:R-:W-:Y:S01]  /*06f0*/  ULDC.U8 UR6, c[0x0][0x1f0] ;  /* 0x00007c0000067ab9 */ /* 0x000fe20000000000 */
[----:B------:R-:W-:Y:S02]  /*0700*/  SHF.R.U32.HI R31, RZ, 0x10, R19 ;  /* 0x00000010ff1f7819 */ /* 0x000fe40000011613 */
[----:B------:R-:W-:Y:S01]  /*0710*/  MOV R19, R20 ;  /* 0x0000001400137202 */ /* 0x000fe20000000f00 */
[----:B------:R-:W-:Y:S01]  /*0720*/  HADD2.F32 R71, -RZ, R71.H0_H0 ;  /* 0x20000047ff477230 */ /* 0x000fe20000004100 */
[----:B------:R-:W-:-:S02]  /*0730*/  SHF.R.U64 R20, R20, 0x10, R21 ;  /* 0x0000001014147819 */ /* 0x000fc40000001215 */
[----:B------:R-:W-:Y:S01]  /*0740*/  SHF.R.U32.HI R21, RZ, 0x10, R21 ;  /* 0x00000010ff157819 */ /* 0x000fe20000011615 */
[----:B------:R-:W-:Y:S01]  /*0750*/  HADD2.F32 R19, -RZ, R19.H0_H0 ;  /* 0x20000013ff137230 */ /* 0x000fe20000004100 */
[----:B------:R-:W-:Y:S01]  /*0760*/  MOV R30, R22 ;  /* 0x00000016001e7202 */ /* 0x000fe20000000f00 */
        /* <DEDUP_REMOVED lines=53> */
[----:B------:R-:W-:Y:S01]  /*0ac0*/  MOV R14, R29 ;  /* 0x0000001d000e7202 */ /* 0x000fe20000000f00 */
        /* <DEDUP_REMOVED lines=19> */
.L_x_16101:
        /* <DEDUP_REMOVED lines=9> */
[----:B------:R-:W-:-:S04]  /*0c90*/  ISETP.NE.U32.AND P3, PT, RZ, c[0x0][0x178], PT ;  /* 0x00005e00ff007a0c */ /* 0x000fc80003f65070 */
[----:B------:R-:W-:-:S13]  /*0ca0*/  ISETP.NE.AND.EX P3, PT, RZ, c[0x0][0x17c], PT, P3 ;  /* 0x00005f00ff007a0c */ /* 0x000fda0003f65330 */
[----:B------:R-:W-:-:S04]  /*0cb0*/  @P3 LEA R62, P2, R93, c[0x0][0x178], 0x4 ;  /* 0x00005e005d3e3a11 */ /* 0x000fc800078420ff */
[----:B------:R-:W-:Y:S02]  /*0cc0*/  @P3 LEA.HI.X R63, R93, c[0x0][0x17c], RZ, 0x4, P2 ;  /* 0x00005f005d3f3a11 */ /* 0x000fe400010f24ff */
[----:B------:R-:W-:Y:S01]  /*0cd0*/  ISETP.NE.U32.AND P2, PT, RZ, c[0x0][0x180], PT ;  /* 0x00006000ff007a0c */ /* 0x000fe20003f45070 */
[----:B------:R-:W-:Y:S02]  /*0ce0*/  HFMA2.MMA R28, -RZ, RZ, 0, 9.5367431640625e-07 ;  /* 0x00000010ff1c7435 */ /* 0x000fe400000001ff */
[----:B------:R0:W5:Y:S01]  /*0cf0*/  @P3 LDG.E.128 R24, [R62.64] ;  /* 0x000000043e183981 */ /* 0x000162000c1e1d00 */
[----:B------:R-:W-:-:S07]  /*0d00*/  ISETP.NE.AND.EX P2, PT, RZ, c[0x0][0x184], PT, P2 ;  /* 0x00006100ff007a0c */ /* 0x000fce0003f45320 */
[----:B------:R-:W-:-:S06]  /*0d10*/  IMAD.WIDE.U32 R28, R93, R28, c[0x0][0x170] ;  /* 0x00005c005d1c7625 */ /* 0x000fcc00078e001c */
[C---:B------:R-:W-:Y:S01]  /*0d20*/  @P2 LEA R60, P4, R93.reuse, c[0x0][0x180], 0x4 ;  /* 0x000060005d3c2a11 */ /* 0x040fe200078820ff */
[----:B------:R-:W5:Y:S03]  /*0d30*/  LDG.E.128 R28, [R28.64] ;  /* 0x000000041c1c7981 */ /* 0x000f66000c1e1d00 */
        /* <DEDUP_REMOVED lines=10> */
.L_x_15981:
[----:B-----5:R-:W-:Y:S01]  /*0de0*/  FADD.FTZ R28, R32, R28 ;  /* 0x0000001c201c7221 */ /* 0x020fe20000010000 */
[----:B------:R-:W-:Y:S05]  /*0df0*/  BRA `(.L_x_15982) ;  /* 0x0000002000007947 */ /* 0x000fea0003800000 */
.L_x_15980:
[----:B0----5:R-:W-:-:S04]  /*0e00*/  FADD.FTZ R28, R24, R28 ;  /* 0x0000001c181c7221 */ /* 0x021fc80000010000 */
[----:B------:R-:W-:-:S05]  /*0e10*/  @P2 FADD.FTZ R28, R32, R28 ;  /* 0x0000001c201c2221 */ /* 0x000fca0000010000 */
.L_x_15982:
[----:B-----5:R-:W-:Y:S02]  /*0e20*/  MOV R36, R28 ;  /* 0x0000001c00247202 */ /* 0x020fe40000000f00 */
.L_x_15983:
[----:B------:R-:W-:Y:S05]  /*0e30*/  @P3 BRA `(.L_x_15984) ;  /* 0x0000007000003947 */ /* 0x000fea0003800000 */
[----:B------:R-:W-:-:S04]  /*0e40*/  ISETP.NE.U32.AND P4, PT, RZ, c[0x0][0x180], PT ;  /* 0x00006000ff007a0c */ /* 0x000fc80003f85070 */
[----:B------:R-:W-:-:S13]  /*0e50*/  ISETP.NE.AND.EX P4, PT, RZ, c[0x0][0x184], PT, P4 ;  /* 0x00006100ff007a0c */ /* 0x000fda0003f85340 */
[----:B------:R-:W-:Y:S05]  /*0e60*/  @P4 BRA `(.L_x_15985) ;  /* 0x0000002000004947 */ /* 0x000fea0003800000 */
[----:B------:R-:W-:Y:S05]  /*0e70*/  @P0 BRA `(.L_x_15986) ;  /* 0x0000005000000947 */ /* 0x000fea0003800000 */
[----:B------:R-:W-:Y:S05]  /*0e80*/  BRA `(.L_x_15987) ;  /* 0x0000005000007947 */ /* 0x000fea0003800000 */
.L_x_15985:
[----:B-----5:R-:W-:Y:S01]  /*0e90*/  FADD.FTZ R29, R33, R29 ;  /* 0x0000001d211d7221 */ /* 0x020fe20000010000 */
[----:B------:R-:W-:Y:S05]  /*0ea0*/  BRA `(.L_x_15986) ;  /* 0x0000002000007947 */ /* 0x000fea0003800000 */
.L_x_15984:
[----:B-----5:R-:W-:-:S04]  /*0eb0*/  FADD.FTZ R29, R25, R29 ;  /* 0x0000001d191d7221 */ /* 0x020fc80000010000 */
[----:B------:R-:W-:-:S05]  /*0ec0*/  @P2 FADD.FTZ R29, R33, R29 ;  /* 0x0000001d211d2221 */ /* 0x000fca0000010000 */
.L_x_15986:
[----:B-----5:R-:W-:Y:S02]  /*0ed0*/  MOV R37, R29 ;  /* 0x0000001d00257202 */ /* 0x020fe40000000f00 */
.L_x_15987:
[----:B------:R-:W-:Y:S05]  /*0ee0*/  @P3 BRA `(.L_x_15988) ;  /* 0x0000007000003947 */ /* 0x000fea0003800000 */
[----:B------:R-:W-:-:S04]  /*0ef0*/  ISETP.NE.U32.AND P4, PT, RZ, c[0x0][0x180], PT ;  /* 0x00006000ff007a0c */ /* 0x000fc80003f85070 */
[----:B------:R-:W-:-:S13]  /*0f00*/  ISETP.NE.AND.EX P4, PT, RZ, c[0x0][0x184], PT, P4 ;  /* 0x00006100ff007a0c */ /* 0x000fda0003f85340 */
[----:B------:R-:W-:Y:S05]  /*0f10*/  @P4 BRA `(.L_x_15989) ;  /* 0x0000002000004947 */ /* 0x000fea0003800000 */
[----:B------:R-:W-:Y:S05]  /*0f20*/  @P0 BRA `(.L_x_15990) ;  /* 0x0000005000000947 */ /* 0x000fea0003800000 */
[----:B------:R-:W-:Y:S05]  /*0f30*/  BRA `(.L_x_15991) ;  /* 0x0000005000007947 */ /* 0x000fea0003800000 */
.L_x_15989:
[----:B-----5:R-:W-:Y:S01]  /*0f40*/  FADD.FTZ R30, R34, R30 ;  /* 0x0000001e221e7221 */ /* 0x020fe20000010000 */
[----:B------:R-:W-:Y:S05]  /*0f50*/  BRA `(.L_x_15990) ;  /* 0x0000002000007947 */ /* 0x000fea0003800000 */
.L_x_15988:
[----:B-----5:R-:W-:-:S04]  /*0f60*/  FADD.FTZ R30, R26, R30 ;  /* 0x0000001e1a1e7221 */ /* 0x020fc80000010000 */
[----:B------:R-:W-:-:S05]  /*0f70*/  @P2 FADD.FTZ R30, R34, R30 ;  /* 0x0000001e221e2221 */ /* 0x000fca0000010000 */
.L_x_15990:
[----:B-----5:R-:W-:Y:S02]  /*0f80*/  MOV R38, R30 ;  /* 0x0000001e00267202 */ /* 0x020fe40000000f00 */
.L_x_15991:
[----:B------:R-:W-:Y:S05]  /*0f90*/  @P3 BRA `(.L_x_15992) ;  /* 0x0000007000003947 */ /* 0x000fea0003800000 */
[----:B------:R-:W-:-:S04]  /*0fa0*/  ISETP.NE.U32.AND P2, PT, RZ, c[0x0][0x180], PT ;  /* 0x00006000ff007a0c */ /* 0x000fc80003f45070 */
[----:B------:R-:W-:-:S13]  /*0fb0*/  ISETP.NE.AND.EX P2, PT, RZ, c[0x0][0x184], PT, P2 ;  /* 0x00006100ff007a0c */ /* 0x000fda0003f45320 */
[----:B------:R-:W-:Y:S05]  /*0fc0*/  @P2 BRA `(.L_x_15993) ;  /* 0x0000002000002947 */ /* 0x000fea0003800000 */
[----:B------:R-:W-:Y:S05]  /*0fd0*/  @P0 BRA `(.L_x_15994) ;  /* 0x0000005000000947 */ /* 0x000fea0003800000 */
[----:B------:R-:W-:Y:S05]  /*0fe0*/  BRA `(.L_x_15995) ;  /* 0x0000005000007947 */ /* 0x000fea0003800000 */
.L_x_15993:
[----:B-----5:R-:W-:Y:S01]  /*0ff0*/  FADD.FTZ R31, R35, R31 ;  /* 0x0000001f231f7221 */ /* 0x020fe20000010000 */
[----:B------:R-:W-:Y:S05]  /*1000*/  BRA `(.L_x_15994) ;  /* 0x0000002000007947 */ /* 0x000fea0003800000 */
.L_x_15992:
[----:B-----5:R-:W-:-:S04]  /*1010*/  FADD.FTZ R31, R27, R31 ;  /* 0x0000001f1b1f7221 */ /* 0x020fc80000010000 */
[----:B------:R-:W-:-:S04]  /*1020*/  @P2 FADD.FTZ R31, R35, R31 ;  /* 0x0000001f231f2221 */ /* 0x000fc80000010000 */
.L_x_15994:
[----:B-----5:R-:W-:-:S03]  /*1030*/  IMAD.MOV.U32 R39, RZ, RZ, R31 ;  /* 0x000000ffff277224 */ /* 0x020fc600078e001f */
.L_x_15995:
[C---:B------:R-:W-:Y:S02]  /*1040*/  @P0 LEA R60, P2, R93.reuse, c[0x0][0x188], 0x4 ;  /* 0x000062005d3c0a11 */ /* 0x040fe400078420ff */
[C---:B------:R-:W-:Y:S02]  /*1050*/  IADD3 R83, R93.reuse, 0x20, RZ ;  /* 0x000000205d537810 */ /* 0x040fe40007ffe0ff */
[----:B------:R-:W-:-:S05]  /*1060*/  @P0 LEA.HI.X R61, R93, c[0x0][0x18c], RZ, 0x4, P2 ;  /* 0x000063005d3d0a11 */ /* 0x000fca00010f24ff */
[----:B------:R0:W-:Y:S04]  /*1070*/  @P0 STG.E.128 [R60.64], R36 ;  /* 0x000000243c000986 */ /* 0x0001e8000c101d04 */
.L_x_15979:
[----:B------:R-:W-:Y:S05]  /*1080*/  BSYNC B0 ;  /* 0x0000000000007941 */ /* 0x000fea0003800000 */
.L_x_15978:
        /* <DEDUP_REMOVED lines=24> */
.L_x_15999:
[----:B-----5:R-:W-:Y:S01]  /*1210*/  FADD.FTZ R40, R32, R40 ;  /* 0x0000002820287221 */ /* 0x020fe20000010000 */
[----:B------:R-:W-:Y:S05]  /*1220*/  BRA `(.L_x_16000) ;  /* 0x0000002000007947 */ /* 0x000fea0003800000 */
.L_x_15998:
[----:B-1---5:R-:W-:-:S04]  /*1230*/  FADD.FTZ R40, R24, R40 ;  /* 0x0000002818287221 */ /* 0x022fc80000010000 */
[----:B------:R-:W-:-:S05]  /*1240*/  @P2 FADD.FTZ R40, R32, R40 ;  /* 0x0000002820282221 */ /* 0x000fca0000010000 */
.L_x_16000:
[----:B-----5:R-:W-:Y:S02]  /*1250*/  MOV R36, R40 ;  /* 0x0000002800247202 */ /* 0x020fe40000000f00 */
.L_x_16001:
[----:B------:R-:W-:Y:S05]  /*1260*/  @P3 BRA `(.L_x_16002) ;  /* 0x0000007000003947 */ /* 0x000fea0003800000 */
[----:B------:R-:W-:-:S04]  /*1270*/  ISETP.NE.U32.AND P4, PT, RZ, c[0x0][0x180], PT ;  /* 0x00006000ff007a0c */ /* 0x000fc80003f85070 */
[----:B------:R-:W-:-:S13]  /*1280*/  ISETP.NE.AND.EX P4, PT, RZ, c[0x0][0x184], PT, P4 ;  /* 0x00006100ff007a0c */ /* 0x000fda0003f85340 */
[----:B------:R-:W-:Y:S05]  /*1290*/  @P4 BRA `(.L_x_16003) ;  /* 0x0000002000004947 */ /* 0x000fea0003800000 */
[----:B------:R-:W-:Y:S05]  /*12a0*/  @P0 BRA `(.L_x_16004) ;  /* 0x0000005000000947 */ /* 0x000fea0003800000 */
[----:B------:R-:W-:Y:S05]  /*12b0*/  BRA `(.L_x_16005) ;  /* 0x0000005000007947 */ /* 0x000fea0003800000 */
.L_x_16003:
[----:B-----5:R-:W-:Y:S01]  /*12c0*/  FADD.FTZ R41, R33, R41 ;  /* 0x0000002921297221 */ /* 0x020fe20000010000 */
[----:B------:R-:W-:Y:S05]  /*12d0*/  BRA `(.L_x_16004) ;  /* 0x0000002000007947 */ /* 0x000fea0003800000 */
.L_x_16002:
[----:B-----5:R-:W-:-:S04]  /*12e0*/  FADD.FTZ R41, R25, R41 ;  /* 0x0000002919297221 */ /* 0x020fc80000010000 */
[----:B------:R-:W-:-:S05]  /*12f0*/  @P2 FADD.FTZ R41, R33, R41 ;  /* 0x0000002921292221 */ /* 0x000fca0000010000 */
.L_x_16004:
[----:B-----5:R-:W-:Y:S02]  /*1300*/  MOV R37, R41 ;  /* 0x0000002900257202 */ /* 0x020fe40000000f00 */
.L_x_16005:
[----:B------:R-:W-:Y:S05]  /*1310*/  @P3 BRA `(.L_x_16006) ;  /* 0x0000007000003947 */ /* 0x000fea0003800000 */
[----:B------:R-:W-:-:S04]  /*1320*/  ISETP.NE.U32.AND P4, PT, RZ, c[0x0][0x180], PT ;  /* 0x00006000ff007a0c */ /* 0x000fc80003f85070 */
[----:B------:R-:W-:-:S13]  /*1330*/  ISETP.NE.AND.EX P4, PT, RZ, c[0x0][0x184], PT, P4 ;  /* 0x00006100ff007a0c */ /* 0x000fda0003f85340 */
[----:B------:R-:W-:Y:S05]  /*1340*/  @P4 BRA `(.L_x_16007) ;  /* 0x0000002000004947 */ /* 0x000fea0003800000 */
[----:B------:R-:W-:Y:S05]  /*1350*/  @P0 BRA `(.L_x_16008) ;  /* 0x0000005000000947 */ /* 0x000fea0003800000 */
[----:B------:R-:W-:Y:S05]  /*1360*/  BRA `(.L_x_16009) ;  /* 0x0000005000007947 */ /* 0x000fea0003800000 */
.L_x_16007:
[----:B-----5:R-:W-:Y:S01]  /*1370*/  FADD.FTZ R42, R34, R42 ;  /* 0x0000002a222a7221 */ /* 0x020fe20000010000 */
[----:B------:R-:W-:Y:S05]  /*1380*/  BRA `(.L_x_16008) ;  /* 0x0000002000007947 */ /* 0x000fea0003800000 */
.L_x_16006:
[----:B-----5:R-:W-:-:S04]  /*1390*/  FADD.FTZ R42, R26, R42 ;  /* 0x0000002a1a2a7221 */ /* 0x020fc80000010000 */
[----:B------:R-:W-:-:S05]  /*13a0*/  @P2 FADD.FTZ R42, R34, R42 ;  /* 0x0000002a222a2221 */ /* 0x000fca0000010000 */
.L_x_16008:
[----:B-----5:R-:W-:Y:S02]  /*13b0*/  MOV R38, R42 ;  /* 0x0000002a00267202 */ /* 0x020fe40000000f00 */
.L_x_16009:
[----:B------:R-:W-:Y:S05]  /*13c0*/  @P3 BRA `(.L_x_16010) ;  /* 0x0000007000003947 */ /* 0x000fea0003800000 */
[----:B------:R-:W-:-:S04]  /*13d0*/  ISETP.NE.U32.AND P2, PT, RZ, c[0x0][0x180], PT ;  /* 0x00006000ff007a0c */ /* 0x000fc80003f45070 */
[----:B------:R-:W-:-:S13]  /*13e0*/  ISETP.NE.AND.EX P2, PT, RZ, c[0x0][0x184], PT, P2 ;  /* 0x00006100ff007a0c */ /* 0x000fda0003f45320 */
[----:B------:R-:W-:Y:S05]  /*13f0*/  @P2 BRA `(.L_x_16011) ;  /* 0x0000002000002947 */ /* 0x000fea0003800000 */
[----:B------:R-:W-:Y:S05]  /*1400*/  @P0 BRA `(.L_x_16012) ;  /* 0x0000005000000947 */ /* 0x000fea0003800000 */
[----:B------:R-:W-:Y:S05]  /*1410*/  BRA `(.L_x_16013) ;  /* 0x0000005000007947 */ /* 0x000fea0003800000 */
.L_x_16011:
[----:B-----5:R-:W-:Y:S01]  /*1420*/  FADD.FTZ R43, R35, R43 ;  /* 0x0000002b232b7221 */ /* 0x020fe20000010000 */
[----:B------:R-:W-:Y:S05]  /*1430*/  BRA `(.L_x_16012) ;  /* 0x0000002000007947 */ /* 0x000fea0003800000 */
.L_x_16010:
[----:B-----5:R-:W-:-:S04]  /*1440*/  FADD.FTZ R43, R27, R43 ;  /* 0x0000002b1b2b7221 */ /* 0x020fc80000010000 */
[----:B------:R-:W-:-:S04]  /*1450*/  @P2 FADD.FTZ R43, R35, R43 ;  /* 0x0000002b232b2221 */ /* 0x000fc80000010000 */
.L_x_16012:
[----:B-----5:R-:W-:-:S03]  /*1460*/  IMAD.MOV.U32 R39, RZ, RZ, R43 ;  /* 0x000000ffff277224 */ /* 0x020fc600078e002b */
.L_x_16013:
[----:B------:R-:W-:-:S04]  /*1470*/  @P0 LEA R60, P2, R83, c[0x0][0x188], 0x4 ;  /* 0x00006200533c0a11 */ /* 0x000fc800078420ff */
[C---:B------:R-:W-:Y:S02]  /*1480*/  @P0 LEA.HI.X R61, R83.reuse, c[0x0][0x18c], RZ, 0x4, P2 ;  /* 0x00006300533d0a11 */ /* 0x040fe400010f24ff */
[----:B------:R-:W-:-:S03]  /*1490*/  IADD3 R83, R83, 0x20, RZ ;  /* 0x0000002053537810 */ /* 0x000fc60007ffe0ff */
[----:B------:R0:W-:Y:S04]  /*14a0*/  @P0 STG.E.128 [R60.64], R36 ;  /* 0x000000243c000986 */ /* 0x0001e8000c101d04 */
.L_x_15997:
[----:B------:R-:W-:Y:S05]  /*14b0*/  BSYNC B0 ;  /* 0x0000000000007941 */ /* 0x000fea0003800000 */
.L_x_15996:
        /* <DEDUP_REMOVED lines=24> */
.L_x_16017:
[----:B-----5:R-:W-:Y:S01]  /*1640*/  FADD.FTZ R44, R32, R44 ;  /* 0x0000002c202c7221 */ /* 0x020fe20000010000 */
[----:B------:R-:W-:Y:S05]  /*1650*/  BRA `(.L_x_16018) ;  /* 0x0000002000007947 */ /* 0x000fea0003800000 */
.L_x_16016:
[----:B-1---5:R-:W-:-:S04]  /*1660*/  FADD.FTZ R44, R24, R44 ;  /* 0x0000002c182c7221 */ /* 0x022fc80000010000 */
[----:B------:R-:W-:-:S05]  /*1670*/  @P2 FADD.FTZ R44, R32, R44 ;  /* 0x0000002c202c2221 */ /* 0x000fca0000010000 */
.L_x_16018:
[----:B-----5:R-:W-:Y:S02]  /*1680*/  MOV R36, R44 ;  /* 0x0000002c00247202 */ /* 0x020fe40000000f00 */
.L_x_16019:
[----:B------:R-:W-:Y:S05]  /*1690*/  @P3 BRA `(.L_x_16020) ;  /* 0x0000007000003947 */ /* 0x000fea0003800000 */
[----:B------:R-:W-:-:S04]  /*16a0*/  ISETP.NE.U32.AND P4, PT, RZ, c[0x0][0x180], PT ;  /* 0x00006000ff007a0c */ /* 0x000fc80003f85070 */
[----:B------:R-:W-:-:S13]  /*16b0*/  ISETP.NE.AND.EX P4, PT, RZ, c[0x0][0x184], PT, P4 ;  /* 0x00006100ff007a0c */ /* 0x000fda0003f85340 */
[----:B------:R-:W-:Y:S05]  /*16c0*/  @P4 BRA `(.L_x_16021) ;  /* 0x0000002000004947 */ /* 0x000fea0003800000 */
[----:B------:R-:W-:Y:S05]  /*16d0*/  @P0 BRA `(.L_x_16022) ;  /* 0x0000005000000947 */ /* 0x000fea0003800000 */
[----:B------:R-:W-:Y:S05]  /*16e0*/  BRA `(.L_x_16023) ;  /* 0x0000005000007947 */ /* 0x000fea0003800000 */
.L_x_16021:
[----:B-----5:R-:W-:Y:S01]  /*16f0*/  FADD.FTZ R45, R33, R45 ;  /* 0x0000002d212d7221 */ /* 0x020fe20000010000 */
[----:B------:R-:W-:Y:S05]  /*1700*/  BRA `(.L_x_16022) ;  /* 0x0000002000007947 */ /* 0x000fea0003800000 */
.L_x_16020:
[----:B-----5:R-:W-:-:S04]  /*1710*/  FADD.FTZ R45, R25, R45 ;  /* 0x0000002d192d7221 */ /* 0x020fc80000010000 */
[----:B------:R-:W-:-:S05]  /*1720*/  @P2 FADD.FTZ R45, R33, R45 ;  /* 0x0000002d212d2221 */ /* 0x000fca0000010000 */
.L_x_16022:
[----:B-----5:R-:W-:Y:S02]  /*1730*/  MOV R37, R45 ;  /* 0x0000002d00257202 */ /* 0x020fe40000000f00 */
.L_x_16023:
[----:B------:R-:W-:Y:S05]  /*1740*/  @P3 BRA `(.L_x_16024) ;  /* 0x0000007000003947 */ /* 0x000fea0003800000 */
[----:B------:R-:W-:-:S04]  /*1750*/  ISETP.NE.U32.AND P4, PT, RZ, c[0x0][0x180], PT ;  /* 0x00006000ff007a0c */ /* 0x000fc80003f85070 */
[----:B------:R-:W-:-:S13]  /*1760*/  ISETP.NE.AND.EX P4, PT, RZ, c[0x0][0x184], PT, P4 ;  /* 0x00006100ff007a0c */ /* 0x000fda0003f85340 */
[----:B------:R-:W-:Y:S05]  /*1770*/  @P4 BRA `(.L_x_16025) ;  /* 0x0000002000004947 */ /* 0x000fea0003800000 */
[----:B------:R-:W-:Y:S05]  /*1780*/  @P0 BRA `(.L_x_16026) ;  /* 0x0000005000000947 */ /* 0x000fea0003800000 */
[----:B------:R-:W-:Y:S05]  /*1790*/  BRA `(.L_x_16027) ;  /* 0x0000005000007947 */ /* 0x000fea0003800000 */
.L_x_16025:
[----:B-----5:R-:W-:Y:S01]  /*17a0*/  FADD.FTZ R46, R34, R46 ;  /* 0x0000002e222e7221 */ /* 0x020fe20000010000 */
[----:B------:R-:W-:Y:S05]  /*17b0*/  BRA `(.L_x_16026) ;  /* 0x0000002000007947 */ /* 0x000fea0003800000 */
.L_x_16024:
[----:B-----5:R-:W-:-:S04]  /*17c0*/  FADD.FTZ R46, R26, R46 ;  /* 0x0000002e1a2e7221 */ /* 0x020fc80000010000 */
[----:B------:R-:W-:-:S05]  /*17d0*/  @P2 FADD.FTZ R46, R34, R46 ;  /* 0x0000002e222e2221 */ /* 0x000fca0000010000 */
.L_x_16026:
[----:B-----5:R-:W-:Y:S02]  /*17e0*/  MOV R38, R46 ;  /* 0x0000002e00267202 */ /* 0x020fe40000000f00 */
.L_x_16027:
[----:B------:R-:W-:Y:S05]  /*17f0*/  @P3 BRA `(.L_x_16028) ;  /* 0x0000007000003947 */ /* 0x000fea0003800000 */
[----:B------:R-:W-:-:S04]  /*1800*/  ISETP.NE.U32.AND P2, PT, RZ, c[0x0][0x180], PT ;  /* 0x00006000ff007a0c */ /* 0x000fc80003f45070 */
[----:B------:R-:W-:-:S13]  /*1810*/  ISETP.NE.AND.EX P2, PT, RZ, c[0x0][0x184], PT, P2 ;  /* 0x00006100ff007a0c */ /* 0x000fda0003f45320 */
[----:B------:R-:W-:Y:S05]  /*1820*/  @P2 BRA `(.L_x_16029) ;  /* 0x0000002000002947 */ /* 0x000fea0003800000 */
[----:B------:R-:W-:Y:S05]  /*1830*/  @P0 BRA `(.L_x_16030) ;  /* 0x0000005000000947 */ /* 0x000fea0003800000 */
[----:B------:R-:W-:Y:S05]  /*1840*/  BRA `(.L_x_16031) ;  /* 0x0000005000007947 */ /* 0x000fea0003800000 */
.L_x_16029:
[----:B-----5:R-:W-:Y:S01]  /*1850*/  FADD.FTZ R47, R35, R47 ;  /* 0x0000002f232f7221 */ /* 0x020fe20000010000 */
[----:B------:R-:W-:Y:S05]  /*1860*/  BRA `(.L_x_16030) ;  /* 0x0000002000007947 */ /* 0x000fea0003800000 */
.L_x_16028:
[----:B-----5:R-:W-:-:S04]  /*1870*/  FADD.FTZ R47, R27, R47 ;  /* 0x0000002f1b2f7221 */ /* 0x020fc80000010000 */
[----:B------:R-:W-:-:S04]  /*1880*/  @P2 FADD.FTZ R47, R35, R47 ;  /* 0x0000002f232f2221 */ /* 0x000fc80000010000 */
.L_x_16030:
[----:B-----5:R-:W-:-:S03]  /*1890*/  IMAD.MOV.U32 R39, RZ, RZ, R47 ;  /* 0x000000ffff277224 */ /* 0x020fc600078e002f */
.L_x_16031:
[----:B------:R-:W-:-:S04]  /*18a0*/  @P0 LEA R60, P2, R83, c[0x0][0x188], 0x4 ;  /* 0x00006200533c0a11 */ /* 0x000fc800078420ff */
[C---:B------:R-:W-:Y:S02]  /*18b0*/  @P0 LEA.HI.X R61, R83.reuse, c[0x0][0x18c], RZ, 0x4, P2 ;  /* 0x00006300533d0a11 */ /* 0x040fe400010f24ff */
[----:B------:R-:W-:-:S03]  /*18c0*/  IADD3 R83, R83, 0x20, RZ ;  /* 0x0000002053537810 */ /* 0x000fc60007ffe0ff */
[----:B------:R0:W-:Y:S04]  /*18d0*/  @P0 STG.E.128 [R60.64], R36 ;  /* 0x000000243c000986 */ /* 0x0001e8000c101d04 */
.L_x_16015:
[----:B------:R-:W-:Y:S05]  /*18e0*/  BSYNC B0 ;  /* 0x0000000000007941 */ /* 0x000fea0003800000 */
.L_x_16014:
        /* <DEDUP_REMOVED lines=24> */
.L_x_16035:
[----:B-----5:R-:W-:Y:S01]  /*1a70*/  FADD.FTZ R48, R32, R48 ;  /* 0x0000003020307221 */ /* 0x020fe20000010000 */
[----:B------:R-:W-:Y:S05]  /*1a80*/  BRA `(.L_x_16036) ;  /* 0x0000002000007947 */ /* 0x000fea0003800000 */
.L_x_16034:
[----:B-1---5:R-:W-:-:S04]  /*1a90*/  FADD.FTZ R48, R24, R48 ;  /* 0x0000003018307221 */ /* 0x022fc80000010000 */
[----:B------:R-:W-:-:S05]  /*1aa0*/  @P2 FADD.FTZ R48, R32, R48 ;  /* 0x0000003020302221 */ /* 0x000fca0000010000 */
.L_x_16036:
[----:B-----5:R-:W-:Y:S02]  /*1ab0*/  MOV R36, R48 ;  /* 0x0000003000247202 */ /* 0x020fe40000000f00 */
.L_x_16037:
[----:B------:R-:W-:Y:S05]  /*1ac0*/  @P3 BRA `(.L_x_16038) ;  /* 0x0000007000003947 */ /* 0x000fea0003800000 */
[----:B------:R-:W-:-:S04]  /*1ad0*/  ISETP.NE.U32.AND P4, PT, RZ, c[0x0][0x180], PT ;  /* 0x00006000ff007a0c */ /* 0x000fc80003f85070 */
[----:B------:R-:W-:-:S13]  /*1ae0*/  ISETP.NE.AND.EX P4, PT, RZ, c[0x0][0x184], PT, P4 ;  /* 0x00006100ff007a0c */ /* 0x000fda0003f85340 */
[----:B------:R-:W-:Y:S05]  /*1af0*/  @P4 BRA `(.L_x_16039) ;  /* 0x0000002000004947 */ /* 0x000fea0003800000 */
[----:B------:R-:W-:Y:S05]  /*1b00*/  @P0 BRA `(.L_x_16040) ;  /* 0x0000005000000947 */ /* 0x000fea0003800000 */
[----:B------:R-:W-:Y:S05]  /*1b10*/  BRA `(.L_x_16041) ;  /* 0x0000005000007947 */ /* 0x000fea0003800000 */
.L_x_16039:
[----:B-----5:R-:W-:Y:S01]  /*1b20*/  FADD.FTZ R49, R33, R49 ;  /* 0x0000003121317221 */ /* 0x020fe20000010000 */
[----:B------:R-:W-:Y:S05]  /*1b30*/  BRA `(.L_x_16040) ;  /* 0x0000002000007947 */ /* 0x000fea0003800000 */
.L_x_16038:
[----:B-----5:R-:W-:-:S04]  /*1b40*/  FADD.FTZ R49, R25, R49 ;  /* 0x0000003119317221 */ /* 0x020fc80000010000 */
[----:B------:R-:W-:-:S05]  /*1b50*/  @P2 FADD.FTZ R49, R33, R49 ;  /* 0x0000003121312221 */ /* 0x000fca0000010000 */
.L_x_16040:
[----:B-----5:R-:W-:Y:S02]  /*1b60*/  MOV R37, R49 ;  /* 0x0000003100257202 */ /* 0x020fe40000000f00 */
.L_x_16041:
[----:B------:R-:W-:Y:S05]  /*1b70*/  @P3 BRA `(.L_x_16042) ;  /* 0x0000007000003947 */ /* 0x000fea0003800000 */
[----:B------:R-:W-:-:S04]  /*1b80*/  ISETP.NE.U32.AND P4, PT, RZ, c[0x0][0x180], PT ;  /* 0x00006000ff007a0c */ /* 0x000fc80003f85070 */
[----:B------:R-:W-:-:S13]  /*1b90*/  ISETP.NE.AND.EX P4, PT, RZ, c[0x0][0x184], PT, P4 ;  /* 0x00006100ff007a0c */ /* 0x000fda0003f85340 */
[----:B------:R-:W-:Y:S05]  /*1ba0*/  @P4 BRA `(.L_x_16043) ;  /* 0x0000002000004947 */ /* 0x000fea0003800000 */
[----:B------:R-:W-:Y:S05]  /*1bb0*/  @P0 BRA `(.L_x_16044) ;  /* 0x0000005000000947 */ /* 0x000fea0003800000 */
[----:B------:R-:W-:Y:S05]  /*1bc0*/  BRA `(.L_x_16045) ;  /* 0x0000005000007947 */ /* 0x000fea0003800000 */
.L_x_16043:
[----:B-----5:R-:W-:Y:S01]  /*1bd0*/  FADD.FTZ R50, R34, R50 ;  /* 0x0000003222327221 */ /* 0x020fe20000010000 */
[----:B------:R-:W-:Y:S05]  /*1be0*/  BRA `(.L_x_16044) ;  /* 0x0000002000007947 */ /* 0x000fea0003800000 */
.L_x_16042:
[----:B-----5:R-:W-:-:S04]  /*1bf0*/  FADD.FTZ R50, R26, R50 ;  /* 0x000000321a327221 */ /* 0x020fc80000010000 */
[----:B------:R-:W-:-:S05]  /*1c00*/  @P2 FADD.FTZ R50, R34, R50 ;  /* 0x0000003222322221 */ /* 0x000fca0000010000 */
.L_x_16044:
[----:B-----5:R-:W-:Y:S02]  /*1c10*/  MOV R38, R50 ;  /* 0x0000003200267202 */ /* 0x020fe40000000f00 */
.L_x_16045:
[----:B------:R-:W-:Y:S05]  /*1c20*/  @P3 BRA `(.L_x_16046) ;  /* 0x0000007000003947 */ /* 0x000fea0003800000 */
[----:B------:R-:W-:-:S04]  /*1c30*/  ISETP.NE.U32.AND P2, PT, RZ, c[0x0][0x180], PT ;  /* 0x00006000ff007a0c */ /* 0x000fc80003f45070 */
[----:B------:R-:W-:-:S13]  /*1c40*/  ISETP.NE.AND.EX P2, PT, RZ, c[0x0][0x184], PT, P2 ;  /* 0x00006100ff007a0c */ /* 0x000fda0003f45320 */
[----:B------:R-:W-:Y:S05]  /*1c50*/  @P2 BRA `(.L_x_16047) ;  /* 0x0000002000002947 */ /* 0x000fea0003800000 */
[----:B------:R-:W-:Y:S05]  /*1c60*/  @P0 BRA `(.L_x_16048) ;  /* 0x0000005000000947 */ /* 0x000fea0003800000 */
[----:B------:R-:W-:Y:S05]  /*1c70*/  BRA `(.L_x_16049) ;  /* 0x0000005000007947 */ /* 0x000fea0003800000 */
.L_x_16047:
[----:B-----5:R-:W-:Y:S01]  /*1c80*/  FADD.FTZ R51, R35, R51 ;  /* 0x0000003323337221 */ /* 0x020fe20000010000 */
[----:B------:R-:W-:Y:S05]  /*1c90*/  BRA `(.L_x_16048) ;  /* 0x0000002000007947 */ /* 0x000fea0003800000 */
.L_x_16046:
[----:B-----5:R-:W-:-:S04]  /*1ca0*/  FADD.FTZ R51, R27, R51 ;  /* 0x000000331b337221 */ /* 0x020fc80000010000 */
[----:B------:R-:W-:-:S04]  /*1cb0*/  @P2 FADD.FTZ R51, R35, R51 ;  /* 0x0000003323332221 */ /* 0x000fc80000010000 */
.L_x_16048:
[----:B-----5:R-:W-:-:S03]  /*1cc0*/  IMAD.MOV.U32 R39, RZ, RZ, R51 ;  /* 0x000000ffff277224 */ /* 0x020fc600078e0033 */
.L_x_16049:
[----:B------:R-:W-:-:S04]  /*1cd0*/  @P0 LEA R60, P2, R83, c[0x0][0x188], 0x4 ;  /* 0x00006200533c0a11 */ /* 0x000fc800078420ff */
[C---:B------:R-:W-:Y:S02]  /*1ce0*/  @P0 LEA.HI.X R61, R83.reuse, c[0x0][0x18c], RZ, 0x4, P2 ;  /* 0x00006300533d0a11 */ /* 0x040fe400010f24ff */
[----:B------:R-:W-:-:S03]  /*1cf0*/  IADD3 R83, R83, 0x20, RZ ;  /* 0x0000002053537810 */ /* 0x000fc60007ffe0ff */
[----:B------:R0:W-:Y:S04]  /*1d00*/  @P0 STG.E.128 [R60.64], R36 ;  /* 0x000000243c000986 */ /* 0x0001e8000c101d04 */
.L_x_16033:
[----:B------:R-:W-:Y:S05]  /*1d10*/  BSYNC B0 ;  /* 0x0000000000007941 */ /* 0x000fea0003800000 */
.L_x_16032:
        /* <DEDUP_REMOVED lines=24> */
.L_x_16053:
[----:B-----5:R-:W-:Y:S01]  /*1ea0*/  FADD.FTZ R52, R32, R52 ;  /* 0x0000003420347221 */ /* 0x020fe20000010000 */
[----:B------:R-:W-:Y:S05]  /*1eb0*/  BRA `(.L_x_16054) ;  /* 0x0000002000007947 */ /* 0x000fea0003800000 */
.L_x_16052:
[----:B-1---5:R-:W-:-:S04]  /*1ec0*/  FADD.FTZ R52, R24, R52 ;  /* 0x0000003418347221 */ /* 0x022fc80000010000 */
[----:B------:R-:W-:-:S05]  /*1ed0*/  @P2 FADD.FTZ R52, R32, R52 ;  /* 0x0000003420342221 */ /* 0x000fca0000010000 */
.L_x_16054:
[----:B-----5:R-:W-:Y:S02]  /*1ee0*/  MOV R36, R52 ;  /* 0x0000003400247202 */ /* 0x020fe40000000f00 */
.L_x_16055:
[----:B------:R-:W-:Y:S05]  /*1ef0*/  @P3 BRA `(.L_x_16056) ;  /* 0x0000007000003947 */ /* 0x000fea0003800000 */
[----:B------:R-:W-:-:S04]  /*1f00*/  ISETP.NE.U32.AND P4, PT, RZ, c[0x0][0x180], PT ;  /* 0x00006000ff007a0c */ /* 0x000fc80003f85070 */
[----:B------:R-:W-:-:S13]  /*1f10*/  ISETP.NE.AND.EX P4, PT, RZ, c[0x0][0x184], PT, P4 ;  /* 0x00006100ff007a0c */ /* 0x000fda0003f85340 */
[----:B------:R-:W-:Y:S05]  /*1f20*/  @P4 BRA `(.L_x_16057) ;  /* 0x0000002000004947 */ /* 0x000fea0003800000 */
[----:B------:R-:W-:Y:S05]  /*1f30*/  @P0 BRA `(.L_x_16058) ;  /* 0x0000005000000947 */ /* 0x000fea0003800000 */
[----:B------:R-:W-:Y:S05]  /*1f40*/  BRA `(.L_x_16059) ;  /* 0x0000005000007947 */ /* 0x000fea0003800000 */
.L_x_16057:
[----:B-----5:R-:W-:Y:S01]  /*1f50*/  FADD.FTZ R53, R33, R53 ;  /* 0x0000003521357221 */ /* 0x020fe20000010000 */
[----:B------:R-:W-:Y:S05]  /*1f60*/  BRA `(.L_x_16058) ;  /* 0x0000002000007947 */ /* 0x000fea0003800000 */
.L_x_16056:
[----:B-----5:R-:W-:-:S04]  /*1f70*/  FADD.FTZ R53, R25, R53 ;  /* 0x0000003519357221 */ /* 0x020fc80000010000 */
[----:B------:R-:W-:-:S05]  /*1f80*/  @P2 FADD.FTZ R53, R33, R53 ;  /* 0x0000003521352221 */ /* 0x000fca0000010000 */
.L_x_16058:
[----:B-----5:R-:W-:Y:S02]  /*1f90*/  MOV R37, R53 ;  /* 0x0000003500257202 */ /* 0x020fe40000000f00 */
.L_x_16059:
[----:B------:R-:W-:Y:S05]  /*1fa0*/  @P3 BRA `(.L_x_16060) ;  /* 0x0000007000003947 */ /* 0x000fea0003800000 */
[----:B------:R-:W-:-:S04]  /*1fb0*/  ISETP.NE.U32.AND P4, PT, RZ, c[0x0][0x180], PT ;  /* 0x00006000ff007a0c */ /* 0x000fc80003f85070 */
[----:B------:R-:W-:-:S13]  /*1fc0*/  ISETP.NE.AND.EX P4, PT, RZ, c[0x0][0x184], PT, P4 ;  /* 0x00006100ff007a0c */ /* 0x000fda0003f85340 */
[----:B------:R-:W-:Y:S05]  /*1fd0*/  @P4 BRA `(.L_x_16061) ;  /* 0x0000002000004947 */ /* 0x000fea0003800000 */
[----:B------:R-:W-:Y:S05]  /*1fe0*/  @P0 BRA `(.L_x_16062) ;  /* 0x0000005000000947 */ /* 0x000fea0003800000 */
[----:B------:R-:W-:Y:S05]  /*1ff0*/  BRA `(.L_x_16063) ;  /* 0x0000005000007947 */ /* 0x000fea0003800000 */
.L_x_16061:
[----:B-----5:R-:W-:Y:S01]  /*2000*/  FADD.FTZ R54, R34, R54 ;  /* 0x0000003622367221 */ /* 0x020fe20000010000 */
[----:B------:R-:W-:Y:S05]  /*2010*/  BRA `(.L_x_16062) ;  /* 0x0000002000007947 */ /* 0x000fea0003800000 */
.L_x_16060:
[----:B-----5:R-:W-:-:S04]  /*2020*/  FADD.FTZ R54, R26, R54 ;  /* 0x000000361a367221 */ /* 0x020fc80000010000 */
[----:B------:R-:W-:-:S05]  /*2030*/  @P2 FADD.FTZ R54, R34, R54 ;  /* 0x0000003622362221 */ /* 0x000fca0000010000 */
.L_x_16062:
[----:B-----5:R-:W-:Y:S02]  /*2040*/  MOV R38, R54 ;  /* 0x0000003600267202 */ /* 0x020fe40000000f00 */
.L_x_16063:
[----:B------:R-:W-:Y:S05]  /*2050*/  @P3 BRA `(.L_x_16064) ;  /* 0x0000007000003947 */ /* 0x000fea0003800000 */
[----:B------:R-:W-:-:S04]  /*2060*/  ISETP.NE.U32.AND P2, PT, RZ, c[0x0][0x180], PT ;  /* 0x00006000ff007a0c */ /* 0x000fc80003f45070 */
[----:B------:R-:W-:-:S13]  /*2070*/  ISETP.NE.AND.EX P2, PT, RZ, c[0x0][0x184], PT, P2 ;  /* 0x00006100ff007a0c */ /* 0x000fda0003f45320 */
[----:B------:R-:W-:Y:S05]  /*2080*/  @P2 BRA `(.L_x_16065) ;  /* 0x0000002000002947 */ /* 0x000fea0003800000 */
[----:B------:R-:W-:Y:S05]  /*2090*/  @P0 BRA `(.L_x_16066) ;  /* 0x0000005000000947 */ /* 0x000fea0003800000 */
[----:B------:R-:W-:Y:S05]  /*20a0*/  BRA `(.L_x_16067) ;  /* 0x0000005000007947 */ /* 0x000fea0003800000 */
.L_x_16065:
[----:B-----5:R-:W-:Y:S01]  /*20b0*/  FADD.FTZ R55, R35, R55 ;  /* 0x0000003723377221 */ /* 0x020fe20000010000 */
[----:B------:R-:W-:Y:S05]  /*20c0*/  BRA `(.L_x_16066) ;  /* 0x0000002000007947 */ /* 0x000fea0003800000 */
.L_x_16064:
[----:B-----5:R-:W-:-:S04]  /*20d0*/  FADD.FTZ R55, R27, R55 ;  /* 0x000000371b377221 */ /* 0x020fc80000010000 */
[----:B------:R-:W-:-:S04]  /*20e0*/  @P2 FADD.FTZ R55, R35, R55 ;  /* 0x0000003723372221 */ /* 0x000fc80000010000 */
.L_x_16066:
[----:B-----5:R-:W-:-:S03]  /*20f0*/  IMAD.MOV.U32 R39, RZ, RZ, R55 ;  /* 0x000000ffff277224 */ /* 0x020fc600078e0037 */
.L_x_16067:
[----:B------:R-:W-:-:S04]  /*2100*/  @P0 LEA R60, P2, R83, c[0x0][0x188], 0x4 ;  /* 0x00006200533c0a11 */ /* 0x000fc800078420ff */
[C---:B------:R-:W-:Y:S02]  /*2110*/  @P0 LEA.HI.X R61, R83.reuse, c[0x0][0x18c], RZ, 0x4, P2 ;  /* 0x00006300533d0a11 */ /* 0x040fe400010f24ff */
[----:B------:R-:W-:-:S03]  /*2120*/  IADD3 R83, R83, 0x20, RZ ;  /* 0x0000002053537810 */ /* 0x000fc60007ffe0ff */
[----:B------:R0:W-:Y:S04]  /*2130*/  @P0 STG.E.128 [R60.64], R36 ;  /* 0x000000243c000986 */ /* 0x0001e8000c101d04 */
.L_x_16051:
[----:B------:R-:W-:Y:S05]  /*2140*/  BSYNC B0 ;  /* 0x0000000000007941 */ /* 0x000fea0003800000 */
.L_x_16050:
        /* <DEDUP_REMOVED lines=24> */
.L_x_16071:
[----:B-----5:R-:W-:Y:S01]  /*22d0*/  FADD.FTZ R56, R32, R56 ;  /* 0x0000003820387221 */ /* 0x020fe20000010000 */
[----:B------:R-:W-:Y:S05]  /*22e0*/  BRA `(.L_x_16072) ;  /* 0x0000002000007947 */ /* 0x000fea0003800000 */
.L_x_16070:
[----:B-1---5:R-:W-:-:S04]  /*22f0*/  FADD.FTZ R56, R24, R56 ;  /* 0x0000003818387221 */ /* 0x022fc80000010000 */
[----:B------:R-:W-:-:S05]  /*2300*/  @P2 FADD.FTZ R56, R32, R56 ;  /* 0x0000003820382221 */ /* 0x000fca0000010000 */
.L_x_16072:
[----:B-----5:R-:W-:Y:S02]  /*2310*/  MOV R36, R56 ;  /* 0x0000003800247202 */ /* 0x020fe40000000f00 */
.L_x_16073:
[----:B------:R-:W-:Y:S05]  /*2320*/  @P3 BRA `(.L_x_16074) ;  /* 0x0000007000003947 */ /* 0x000fea0003800000 */
[----:B------:R-:W-:-:S04]  /*2330*/  ISETP.NE.U32.AND P4, PT, RZ, c[0x0][0x180], PT ;  /* 0x00006000ff007a0c */ /* 0x000fc80003f85070 */
[----:B------:R-:W-:-:S13]  /*2340*/  ISETP.NE.AND.EX P4, PT, RZ, c[0x0][0x184], PT, P4 ;  /* 0x00006100ff007a0c */ /* 0x000fda0003f85340 */
[----:B------:R-:W-:Y:S05]  /*2350*/  @P4 BRA `(.L_x_16075) ;  /* 0x0000002000004947 */ /* 0x000fea0003800000 */
[----:B------:R-:W-:Y:S05]  /*2360*/  @P0 BRA `(.L_x_16076) ;  /* 0x0000005000000947 */ /* 0x000fea0003800000 */
[----:B------:R-:W-:Y:S05]  /*2370*/  BRA `(.L_x_16077) ;  /* 0x0000005000007947 */ /* 0x000fea0003800000 */
.L_x_16075:
[----:B-----5:R-:W-:Y:S01]  /*2380*/  FADD.FTZ R57, R33, R57 ;  /* 0x0000003921397221 */ /* 0x020fe20000010000 */
[----:B------:R-:W-:Y:S05]  /*2390*/  BRA `(.L_x_16076) ;  /* 0x0000002000007947 */ /* 0x000fea0003800000 */
.L_x_16074:
[----:B-----5:R-:W-:-:S04]  /*23a0*/  FADD.FTZ R57, R25, R57 ;  /* 0x0000003919397221 */ /* 0x020fc80000010000 */
[----:B------:R-:W-:-:S05]  /*23b0*/  @P2 FADD.FTZ R57, R33, R57 ;  /* 0x0000003921392221 */ /* 0x000fca0000010000 */
.L_x_16076:
[----:B-----5:R-:W-:Y:S02]  /*23c0*/  MOV R37, R57 ;  /* 0x0000003900257202 */ /* 0x020fe40000000f00 */
.L_x_16077:
[----:B------:R-:W-:Y:S05]  /*23d0*/  @P3 BRA `(.L_x_16078) ;  /* 0x0000007000003947 */ /* 0x000fea0003800000 */
[----:B------:R-:W-:-:S04]  /*23e0*/  ISETP.NE.U32.AND P4, PT, RZ, c[0x0][0x180], PT ;  /* 0x00006000ff007a0c */ /* 0x000fc80003f85070 */
[----:B------:R-:W-:-:S13]  /*23f0*/  ISETP.NE.AND.EX P4, PT, RZ, c[0x0][0x184], PT, P4 ;  /* 0x00006100ff007a0c */ /* 0x000fda0003f85340 */
[----:B------:R-:W-:Y:S05]  /*2400*/  @P4 BRA `(.L_x_16079) ;  /* 0x0000002000004947 */ /* 0x000fea0003800000 */
[----:B------:R-:W-:Y:S05]  /*2410*/  @P0 BRA `(.L_x_16080) ;  /* 0x0000005000000947 */ /* 0x000fea0003800000 */
[----:B------:R-:W-:Y:S05]  /*2420*/  BRA `(.L_x_16081) ;  /* 0x0000005000007947 */ /* 0x000fea0003800000 */
.L_x_16079:
[----:B-----5:R-:W-:Y:S01]  /*2430*/  FADD.FTZ R58, R34, R58 ;  /* 0x0000003a223a7221 */ /* 0x020fe20000010000 */
[----:B------:R-:W-:Y:S05]  /*2440*/  BRA `(.L_x_16080) ;  /* 0x0000002000007947 */ /* 0x000fea0003800000 */
.L_x_16078:
[----:B-----5:R-:W-:-:S04]  /*2450*/  FADD.FTZ R58, R26, R58 ;  /* 0x0000003a1a3a7221 */ /* 0x020fc80000010000 */
[----:B------:R-:W-:-:S05]  /*2460*/  @P2 FADD.FTZ R58, R34, R58 ;  /* 0x0000003a223a2221 */ /* 0x000fca0000010000 */
.L_x_16080:
[----:B-----5:R-:W-:Y:S02]  /*2470*/  MOV R38, R58 ;  /* 0x0000003a00267202 */ /* 0x020fe40000000f00 */
.L_x_16081:
[----:B------:R-:W-:Y:S05]  /*2480*/  @P3 BRA `(.L_x_16082) ;  /* 0x0000007000003947 */ /* 0x000fea0003800000 */
[----:B------:R-:W-:-:S04]  /*2490*/  ISETP.NE.U32.AND P2, PT, RZ, c[0x0][0x180], PT ;  /* 0x00006000ff007a0c */ /* 0x000fc80003f45070 */
[----:B------:R-:W-:-:S13]  /*24a0*/  ISETP.NE.AND.EX P2, PT, RZ, c[0x0][0x184], PT, P2 ;  /* 0x00006100ff007a0c */ /* 0x000fda0003f45320 */
[----:B------:R-:W-:Y:S05]  /*24b0*/  @P2 BRA `(.L_x_16083) ;  /* 0x0000002000002947 */ /* 0x000fea0003800000 */
[----:B------:R-:W-:Y:S05]  /*24c0*/  @P0 BRA `(.L_x_16084) ;  /* 0x0000005000000947 */ /* 0x000fea0003800000 */
[----:B------:R-:W-:Y:S05]  /*24d0*/  BRA `(.L_x_16085) ;  /* 0x0000005000007947 */ /* 0x000fea0003800000 */
.L_x_16083:
[----:B-----5:R-:W-:Y:S01]  /*24e0*/  FADD.FTZ R59, R35, R59 ;  /* 0x0000003b233b7221 */ /* 0x020fe20000010000 */
[----:B------:R-:W-:Y:S05]  /*24f0*/  BRA `(.L_x_16084) ;  /* 0x0000002000007947 */ /* 0x000fea0003800000 */
.L_x_16082:
[----:B-----5:R-:W-:-:S04]  /*2500*/  FADD.FTZ R59, R27, R59 ;  /* 0x0000003b1b3b7221 */ /* 0x020fc80000010000 */
[----:B------:R-:W-:-:S04]  /*2510*/  @P2 FADD.FTZ R59, R35, R59 ;  /* 0x0000003b233b2221 */ /* 0x000fc80000010000 */
.L_x_16084:
[----:B-----5:R-:W-:-:S03]  /*2520*/  IMAD.MOV.U32 R39, RZ, RZ, R59 ;  /* 0x000000ffff277224 */ /* 0x020fc600078e003b */
.L_x_16085:
[----:B------:R-:W-:-:S04]  /*2530*/  @P0 LEA R60, P2, R83, c[0x0][0x188], 0x4 ;  /* 0x00006200533c0a11 */ /* 0x000fc800078420ff */
[----:B------:R-:W-:-:S05]  /*2540*/  @P0 LEA.HI.X R61, R83, c[0x0][0x18c], RZ, 0x4, P2 ;  /* 0x00006300533d0a11 */ /* 0x000fca00010f24ff */
[----:B------:R0:W-:Y:S04]  /*2550*/  @P0 STG.E.128 [R60.64], R36 ;  /* 0x000000243c000986 */ /* 0x0001e8000c101d04 */
.L_x_16069:
[----:B------:R-:W-:Y:S05]  /*2560*/  BSYNC B0 ;  /* 0x0000000000007941 */ /* 0x000fea0003800000 */
.L_x_16068:
        /* <DEDUP_REMOVED lines=34> */
.L_x_16102:
        /* <DEDUP_REMOVED lines=72> */
.L_x_16103:
[----:B------:R-:W-:Y:S01]  /*2c10*/  FMUL.FTZ R60, R83, R83 ;  /* 0x00000053533c7220 */ /* 0x000fe20000410000 */
[----:B------:R-:W-:Y:S01]  /*2c20*/  ISETP.NE.AND P2, PT, RZ, UR6, PT ;  /* 0x00000006ff007c0c */ /* 0x000fe2000bf45270 */
[----:B-1----:R-:W-:Y:S01]  /*2c30*/  FADD.FTZ R95, R95, R82 ;  /* 0x000000525f5f7221 */ /* 0x002fe20000010000 */
[----:B------:R-:W-:Y:S01]  /*2c40*/  @!P6 MOV R63, 0x4 ;  /* 0x00000004003fe802 */ /* 0x000fe20000000f00 */
[----:B------:R-:W-:Y:S01]  /*2c50*/  BSSY B0, `(.L_x_16088) ;  /* 0x000001d000007945 */ /* 0x000fe20003800000 */
[----:B------:R-:W-:Y:S02]  /*2c60*/  FSEL R61, R60, RZ, P2 ;  /* 0x000000ff3c3d7208 */ /* 0x000fe40001000000 */
[----:B------:R-:W-:Y:S01]  /*2c70*/  MOV R60, c[0x0][0x1e0] ;  /* 0x00007800003c7a02 */ /* 0x000fe20000000f00 */
[----:B------:R-:W-:Y:S01]  /*2c80*/  @!P6 IMAD.WIDE R62, R14, R63, c[0x0][0x1a0] ;  /* 0x000068000e3ee625 */ /* 0x000fe200078e023f */
[----:B------:R-:W-:-:S03]  /*2c90*/  FSEL R94, R83, RZ, !P2 ;  /* 0x000000ff535e7208 */ /* 0x000fc60005000000 */
        /* <DEDUP_REMOVED lines=8> */
[----:B------:R-:W-:Y:S01]  /*2d20*/  HFMA2.MMA R98, -RZ, RZ, 0, 9.5367431640625e-07 ;  /* 0x00000010ff627435 */ /* 0x000fe200000001ff */
[--C-:B-1----:R-:W-:Y:S02]  /*2d30*/  FADD.FTZ R62, R29, -R94.reuse ;  /* 0x8000005e1d3e7221 */ /* 0x102fe40000010000 */
[--C-:B------:R-:W-:Y:S02]  /*2d40*/  FADD.FTZ R60, R28, -R94.reuse ;  /* 0x8000005e1c3c7221 */ /* 0x100fe40000010000 */
[--C-:B0-----:R-:W-:Y:S02]  /*2d50*/  FADD.FTZ R82, R30, -R94.reuse ;  /* 0x8000005e1e527221 */ /* 0x101fe40000010000 */
[----:B------:R-:W-:Y:S02]  /*2d60*/  FADD.FTZ R96, R31, -R94 ;  /* 0x8000005e1f607221 */ /* 0x000fe40000010000 */
[----:B------:R-:W-:-:S02]  /*2d70*/  FMUL.FTZ R61, R95, R62 ;  /* 0x0000003e5f3d7220 */ /* 0x000fc40000410000 */
[C---:B------:R-:W-:Y:S02]  /*2d80*/  FMUL.FTZ R60, R95.reuse, R60 ;  /* 0x0000003c5f3c7220 */ /* 0x040fe40000410000 */
[C---:B------:R-:W-:Y:S02]  /*2d90*/  FMUL.FTZ R62, R95.reuse, R82 ;  /* 0x000000525f3e7220 */ /* 0x040fe40000410000 */
[----:B------:R-:W-:Y:S02]  /*2da0*/  FMUL.FTZ R63, R95, R96 ;  /* 0x000000605f3f7220 */ /* 0x000fe40000410000 */
[C---:B------:R-:W-:Y:S01]  /*2db0*/  IMAD.WIDE.U32 R82, R93.reuse, R98, c[0x0][0x208] ;  /* 0x000082005d527625 */ /* 0x040fe200078e0062 */
[----:B------:R-:W-:-:S03]  /*2dc0*/  IADD3 R93, R93, 0x20, RZ ;  /* 0x000000205d5d7810 */ /* 0x000fc60007ffe0ff */
[----:B------:R-:W-:Y:S02]  /*2dd0*/  FFMA.FTZ R60, R15, R60, R2 ;  /* 0x0000003c0f3c7223 */ /* 0x000fe40000010002 */
[----:B------:R-:W-:Y:S02]  /*2de0*/  FFMA.FTZ R61, R16, R61, R79 ;  /* 0x0000003d103d7223 */ /* 0x000fe4000001004f */
[----:B------:R-:W-:Y:S02]  /*2df0*/  FFMA.FTZ R62, R18, R62, R3 ;  /* 0x0000003e123e7223 */ /* 0x000fe40000010003 */
[----:B------:R-:W-:-:S05]  /*2e00*/  FFMA.FTZ R63, R17, R63, R80 ;  /* 0x0000003f113f7223 */ /* 0x000fca0000010050 */
[----:B------:R0:W-:Y:S02]  /*2e10*/  STG.E.128 [R82.64], R60 ;  /* 0x0000003c52007986 */ /* 0x0001e4000c101d04 */
.L_x_16089:
[----:B------:R-:W-:Y:S05]  /*2e20*/  BSYNC B0 ;  /* 0x0000000000007941 */ /* 0x000fea0003800000 */
.L_x_16088:
[----:B------:R-:W-:Y:S01]  /*2e30*/  ISETP.GE.U32.AND P2, PT, R0, 0x40, PT ;  /* 0x000000400000780c */ /* 0x000fe20003f46070 */
[----:B------:R-:W-:-:S12]  /*2e40*/  BSSY B0, `(.L_x_16090) ;  /* 0x0000012000007945 */ /* 0x000fd80003800000 */
[----:B------:R-:W-:Y:S05]  /*2e50*/  @!P2 BRA `(.L_x_16091) ;  /* 0x000001000000a947 */ /* 0x000fea0003800000 */
[--C-:B01----:R-:W-:Y:S02]  /*2e60*/  FADD.FTZ R62, R41, -R94.reuse ;  /* 0x8000005e293e7221 */ /* 0x103fe40000010000 */
[--C-:B------:R-:W-:Y:S02]  /*2e70*/  FADD.FTZ R60, R40, -R94.reuse ;  /* 0x8000005e283c7221 */ /* 0x100fe40000010000 */
[--C-:B------:R-:W-:Y:S02]  /*2e80*/  FADD.FTZ R82, R42, -R94.reuse ;  /* 0x8000005e2a527221 */ /* 0x100fe40000010000 */
[----:B------:R-:W-:Y:S02]  /*2e90*/  FADD.FTZ R96, R43, -R94 ;  /* 0x8000005e2b607221 */ /* 0x000fe40000010000 */
[----:B------:R-:W-:Y:S02]  /*2ea0*/  FMUL.FTZ R61, R95, R62 ;  /* 0x0000003e5f3d7220 */ /* 0x000fe40000410000 */
[----:B------:R-:W-:-:S02]  /*2eb0*/  IMAD.MOV.U32 R98, RZ, RZ, 0x10 ;  /* 0x00000010ff627424 */ /* 0x000fc400078e00ff */
        /* <DEDUP_REMOVED lines=10> */
.L_x_16091:
[----:B------:R-:W-:Y:S05]  /*2f60*/  BSYNC B0 ;  /* 0x0000000000007941 */ /* 0x000fea0003800000 */
.L_x_16090:
        /* <DEDUP_REMOVED lines=19> */
.L_x_16093:
[----:B------:R-:W-:Y:S05]  /*30a0*/  BSYNC B0 ;  /* 0x0000000000007941 */ /* 0x000fea0003800000 */
.L_x_16092:
[----:B------:R-:W-:Y:S01]  /*30b0*/  ISETP.GE.U32.AND P2, PT, R0, 0x80, PT ;  /* 0x000000800000780c */ /* 0x000fe20003f46070 */
[----:B------:R-:W-:-:S12]  /*30c0*/  BSSY B0, `(.L_x_16094) ;  /* 0x0000012000007945 */ /* 0x000fd80003800000 */
[----:B------:R-:W-:Y:S05]  /*30d0*/  @!P2 BRA `(.L_x_16095) ;  /* 0x000001000000a947 */ /* 0x000fea0003800000 */
[----:B------:R-:W-:Y:S01]  /*30e0*/  HFMA2.MMA R98, -RZ, RZ, 0, 9.5367431640625e-07 ;  /* 0x00000010ff627435 */ /* 0x000fe200000001ff */
[--C-:B01----:R-:W-:Y:S02]  /*30f0*/  FADD.FTZ R62, R49, -R94.reuse ;  /* 0x8000005e313e7221 */ /* 0x103fe40000010000 */
        /* <DEDUP_REMOVED lines=14> */
.L_x_16095:
[----:B------:R-:W-:Y:S05]  /*31e0*/  BSYNC B0 ;  /* 0x0000000000007941 */ /* 0x000fea0003800000 */
.L_x_16094:
        /* <DEDUP_REMOVED lines=19> */
.L_x_16097:
[----:B------:R-:W-:Y:S05]  /*3320*/  BSYNC B0 ;  /* 0x0000000000007941 */ /* 0x000fea0003800000 */
.L_x_16096:
        /* <DEDUP_REMOVED lines=13> */
[----:B------:R-:W-:Y:S02]  /*3400*/  FFMA.FTZ R60, R75, R60, R12 ;  /* 0x0000003c4b3c7223 */ /* 0x000fe4000001000c */
[----:B------:R-:W-:Y:S02]  /*3410*/  FFMA.FTZ R61, R76, R61, R91 ;  /* 0x0000003d4c3d7223 */ /* 0x000fe4000001005b */
[----:B------:R-:W-:Y:S02]  /*3420*/  FFMA.FTZ R63, R77, R63, R92 ;  /* 0x0000003f4d3f7223 */ /* 0x000fe4000001005c */
[----:B------:R-:W-:-:S05]  /*3430*/  FFMA.FTZ R62, R78, R62, R13 ;  /* 0x0000003e4e3e7223 */ /* 0x000fca000001000d */
[----:B------:R0:W-:Y:S02]  /*3440*/  STG.E.128 [R82.64], R60 ;  /* 0x0000003c52007986 */ /* 0x0001e4000c101d04 */
.L_x_16099:
[----:B------:R-:W-:Y:S05]  /*3450*/  BSYNC B0 ;  /* 0x0000000000007941 */ /* 0x000fea0003800000 */
.L_x_16098:
[----:B01----:R-:W-:-:S04]  /*3460*/  IMAD.MOV.U32 R61, RZ, RZ, 0x4 ;  /* 0x00000004ff3d7424 */ /* 0x003fc800078e00ff */
[----:B------:R-:W-:-:S05]  /*3470*/  IMAD R14, R61, c[0x0][0x160], R14 ;  /* 0x000058003d0e7a24 */ /* 0x000fca00078e020e */
[----:B------:R-:W-:-:S13]  /*3480*/  ISETP.GE.AND P2, PT, R14, c[0x0][0x164], PT ;  /* 0x000059000e007a0c */ /* 0x000fda0003f46270 */
[----:B------:R-:W-:Y:S01]  /*3490*/  @P2 CALL.REL.NOINC `(.L_x_16100) ;  /* 0x0000001000002944 */ /* 0x000fe20003c00000 */
[----:B------:R-:W-:Y:S05]  /*34a0*/  BRA `(.L_x_16101) ;  /* 0xffffd75000007947 */ /* 0x000fea000383ffff */
.L_x_16100:
[----:B------:R-:W-:Y:S05]  /*34b0*/  EXIT ;  /* 0x000000000000794d */ /* 0x000fea0003800000 */
.L_x_16086:
[----:B------:R-:W-:Y:S01]  /*34c0*/  HFMA2.MMA R95, -RZ, RZ, 0, 5.9604644775390625e-08 ;  /* 0x00000001ff5f7435 */ /* 0x000fe200000001ff */
[----:B------:R-:W-:Y:S02]  /*34d0*/  MOV R62, R63 ;  /* 0x0000003f003e7202 */ /* 0x000fe40000000f00 */
[----:B------:R-:W-:Y:S02]  /*34e0*/  MOV R94, 0x1f ;  /* 0x0000001f005e7802 */ /* 0x000fe40000000f00 */
[----:B------:R-:W-:Y:S02]  /*34f0*/  MOV R97, 0xffffffff ;  /* 0xffffffff00617802 */ /* 0x000fe40000000f00 */
[----:B------:R-:W-:Y:S02]  /*3500*/  MOV R60, 0x3520 ;  /* 0x00003520003c7802 */ /* 0x000fe40000000f00 */
[----:B------:R-:W-:Y:S05]  /*3510*/  CALL.REL.NOINC `($__internal_66_$__cuda_sm70_shflsync_bfly_p) ;  /* 0x000006f000007944 */ /* 0x000fea0003c00000 */
[----:B-1----:R-:W-:Y:S01]  /*3520*/  IMAD.MOV.U32 R60, RZ, RZ, R95 ;  /* 0x000000ffff3c7224 */ /* 0x002fe200078e005f */
[----:B0-----:R-:W-:Y:S05]  /*3530*/  BRA `(.L_x_16102) ;  /* 0xfffff25000007947 */ /* 0x001fea000383ffff */
.L_x_16087:
[----:B------:R-:W-:Y:S01]  /*3540*/  HFMA2.MMA R95, -RZ, RZ, 0, 1.1920928955078125e-07 ;  /* 0x00000002ff5f7435 */ /* 0x000fe200000001ff */
[----:B------:R-:W-:Y:S02]  /*3550*/  MOV R62, R96 ;  /* 0x00000060003e7202 */ /* 0x000fe40000000f00 */
[----:B------:R-:W-:-:S02]  /*3560*/  MOV R94, 0x1f ;  /* 0x0000001f005e7802 */ /* 0x000fc40000000f00 */
[----:B------:R-:W-:Y:S02]  /*3570*/  MOV R97, 0xffffffff ;  /* 0xffffffff00617802 */ /* 0x000fe40000000f00 */
[----:B------:R-:W-:Y:S02]  /*3580*/  MOV R60, 0x35a0 ;  /* 0x000035a0003c7802 */ /* 0x000fe40000000f00 */
[----:B0-----:R-:W-:Y:S05]  /*3590*/  CALL.REL.NOINC `($__internal_66_$__cuda_sm70_shflsync_bfly_p) ;  /* 0x0000067000007944 */ /* 0x001fea0003c00000 */
[----:B0-----:R-:W-:Y:S01]  /*35a0*/  HFMA2.MMA R94, -RZ, RZ, 0, 1.847743988037109375e-06 ;  /* 0x0000001fff5e7435 */ /* 0x001fe200000001ff */
[----:B-1----:R-:W-:Y:S01]  /*35b0*/  FADD.FTZ R62, R96, R95 ;  /* 0x0000005f603e7221 */ /* 0x002fe20000010000 */
[----:B------:R-:W-:Y:S01]  /*35c0*/  MOV R97, 0xffffffff ;  /* 0xffffffff00617802 */ /* 0x000fe20000000f00 */
[----:B------:R-:W-:Y:S01]  /*35d0*/  IMAD.MOV.U32 R95, RZ, RZ, 0x4 ;  /* 0x00000004ff5f7424 */ /* 0x000fe200078e00ff */
[----:B------:R-:W-:Y:S02]  /*35e0*/  MOV R60, 0x3600 ;  /* 0x00003600003c7802 */ /* 0x000fe40000000f00 */
[----:B------:R-:W-:Y:S05]  /*35f0*/  CALL.REL.NOINC `($__internal_66_$__cuda_sm70_shflsync_bfly_p) ;  /* 0x0000061000007944 */ /* 0x000fea0003c00000 */
[----:B01----:R-:W-:Y:S01]  /*3600*/  FADD.FTZ R62, R62, R95 ;  /* 0x0000005f3e3e7221 */ /* 0x003fe20000010000 */
[----:B------:R-:W-:Y:S01]  /*3610*/  HFMA2.MMA R95, -RZ, RZ, 0, 4.76837158203125e-07 ;  /* 0x00000008ff5f7435 */ /* 0x000fe200000001ff */
[----:B------:R-:W-:Y:S01]  /*3620*/  MOV R94, 0x1f ;  /* 0x0000001f005e7802 */ /* 0x000fe20000000f00 */
[----:B------:R-:W-:Y:S01]  /*3630*/  IMAD.MOV.U32 R97, RZ, RZ, -0x1 ;  /* 0xffffffffff617424 */ /* 0x000fe200078e00ff */
[----:B------:R-:W-:-:S03]  /*3640*/  MOV R60, 0x3660 ;  /* 0x00003660003c7802 */ /* 0x000fc60000000f00 */
[----:B------:R-:W-:Y:S05]  /*3650*/  CALL.REL.NOINC `($__internal_66_$__cuda_sm70_shflsync_bfly_p) ;  /* 0x000005b000007944 */ /* 0x000fea0003c00000 */
[----:B01----:R-:W-:Y:S01]  /*3660*/  FADD.FTZ R62, R62, R95 ;  /* 0x0000005f3e3e7221 */ /* 0x003fe20000010000 */
[----:B------:R-:W-:Y:S01]  /*3670*/  HFMA2.MMA R95, -RZ, RZ, 0, 9.5367431640625e-07 ;  /* 0x00000010ff5f7435 */ /* 0x000fe200000001ff */
[----:B------:R-:W-:-:S02]  /*3680*/  MOV R94, 0x1f ;  /* 0x0000001f005e7802 */ /* 0x000fc40000000f00 */
[----:B------:R-:W-:Y:S02]  /*3690*/  MOV R97, 0xffffffff ;  /* 0xffffffff00617802 */ /* 0x000fe40000000f00 */
[----:B------:R-:W-:Y:S02]  /*36a0*/  MOV R60, 0x36c0 ;  /* 0x000036c0003c7802 */ /* 0x000fe40000000f00 */
[----:B------:R-:W-:Y:S05]  /*36b0*/  CALL.REL.NOINC `($__internal_66_$__cuda_sm70_shflsync_bfly_p) ;  /* 0x0000055000007944 */ /* 0x000fea0003c00000 */
[----:B-1----:R-:W-:Y:S01]  /*36c0*/  FADD.FTZ R83, R62, R95 ;  /* 0x0000005f3e537221 */ /* 0x002fe20000010000 */
[----:B0-----:R-:W-:Y:S01]  /*36d0*/  P2R R94, PR, RZ, 0x1 ;  /* 0x00000001ff5e7803 */ /* 0x001fe20000000000 */
[----:B------:R-:W-:Y:S01]  /*36e0*/  HFMA2.MMA R95, -RZ, RZ, 0, 5.9604644775390625e-08 ;  /* 0x00000001ff5f7435 */ /* 0x000fe200000001ff */
[----:B------:R-:W-:Y:S01]  /*36f0*/  ISETP.GT.U32.AND P0, PT, R0, 0x3f, PT ;  /* 0x0000003f0000780c */ /* 0x000fe20003f04070 */
        /* <DEDUP_REMOVED lines=23> */
[----:B------:R-:W-:Y:S02]  /*3870*/  FFMA.FTZ R61, R61, R61, R62 ;  /* 0x0000003d3d3d7223 */ /* 0x000fe4000001003e */
[----:B------:R-:W-:Y:S02]  /*3880*/  IMAD.MOV.U32 R94, RZ, RZ, 0x1f ;  /* 0x0000001fff5e7424 */ /* 0x000fe400078e00ff */
[----:B------:R-:W-:Y:S02]  /*3890*/  FFMA.FTZ R61, R60, R60, R61 ;  /* 0x0000003c3c3d7223 */ /* 0x000fe4000001003d */
[----:B------:R-:W-:Y:S02]  /*38a0*/  FADD.FTZ R60, R47, -R83 ;  /* 0x800000532f3c7221 */ /* 0x000fe40000010000 */
[----:B------:R-:W-:-:S02]  /*38b0*/  FFMA.FTZ R61, R82, R82, R61 ;  /* 0x00000052523d7223 */ /* 0x000fc4000001003d */
[----:B------:R-:W-:Y:S02]  /*38c0*/  FADD.FTZ R82, R50, -R83 ;  /* 0x8000005332527221 */ /* 0x000fe40000010000 */
[----:B------:R-:W-:Y:S02]  /*38d0*/  @P2 FFMA.FTZ R62, R60, R60, R61 ;  /* 0x0000003c3c3e2223 */ /* 0x000fe4000001003d */
[--C-:B------:R-:W-:Y:S02]  /*38e0*/  FADD.FTZ R61, R48, -R83.reuse ;  /* 0x80000053303d7221 */ /* 0x100fe40000010000 */
        /* <DEDUP_REMOVED lines=23> */
[----:B------:R-:W-:Y:S05]  /*3a60*/  CALL.REL.NOINC `($__internal_66_$__cuda_sm70_shflsync_bfly_p) ;  /* 0x000001a000007944 */ /* 0x000fea0003c00000 */
[----:B01----:R-:W-:Y:S01]  /*3a70*/  FADD.FTZ R62, R62, R95 ;  /* 0x0000005f3e3e7221 */ /* 0x003fe20000010000 */
[----:B------:R-:W-:Y:S01]  /*3a80*/  HFMA2.MMA R95, -RZ, RZ, 0, 1.1920928955078125e-07 ;  /* 0x00000002ff5f7435 */ /* 0x000fe200000001ff */
[----:B------:R-:W-:Y:S02]  /*3a90*/  MOV R94, 0x1f ;  /* 0x0000001f005e7802 */ /* 0x000fe40000000f00 */
[----:B------:R-:W-:Y:S02]  /*3aa0*/  MOV R97, 0xffffffff ;  /* 0xffffffff00617802 */ /* 0x000fe40000000f00 */
[----:B------:R-:W-:Y:S02]  /*3ab0*/  MOV R60, 0x3ad0 ;  /* 0x00003ad0003c7802 */ /* 0x000fe40000000f00 */
[----:B------:R-:W-:Y:S05]  /*3ac0*/  CALL.REL.NOINC `($__internal_66_$__cuda_sm70_shflsync_bfly_p) ;  /* 0x0000014000007944 */ /* 0x000fea0003c00000 */
[----:B0-----:R-:W-:Y:S01]  /*3ad0*/  HFMA2.MMA R94, -RZ, RZ, 0, 1.847743988037109375e-06 ;  /* 0x0000001fff5e7435 */ /* 0x001fe200000001ff */
[----:B-1----:R-:W-:Y:S01]  /*3ae0*/  FADD.FTZ R62, R62, R95 ;  /* 0x0000005f3e3e7221 */ /* 0x002fe20000010000 */
[----:B------:R-:W-:Y:S01]  /*3af0*/  MOV R97, 0xffffffff ;  /* 0xffffffff00617802 */ /* 0x000fe20000000f00 */
[----:B------:R-:W-:Y:S01]  /*3b00*/  IMAD.MOV.U32 R95, RZ, RZ, 0x4 ;  /* 0x00000004ff5f7424 */ /* 0x000fe200078e00ff */
[----:B------:R-:W-:-:S02]  /*3b10*/  MOV R60, 0x3b30 ;  /* 0x00003b30003c7802 */ /* 0x000fc40000000f00 */
[----:B------:R-:W-:Y:S05]  /*3b20*/  CALL.REL.NOINC `($__internal_66_$__cuda_sm70_shflsync_bfly_p) ;  /* 0x000000e000007944 */ /* 0x000fea0003c00000 */
[----:B01----:R-:W-:Y:S01]  /*3b30*/  FADD.FTZ R62, R62, R95 ;  /* 0x0000005f3e3e7221 */ /* 0x003fe20000010000 */
[----:B------:R-:W-:Y:S01]  /*3b40*/  HFMA2.MMA R95, -RZ, RZ, 0, 4.76837158203125e-07 ;  /* 0x00000008ff5f7435 */ /* 0x000fe200000001ff */
[----:B------:R-:W-:Y:S01]  /*3b50*/  MOV R94, 0x1f ;  /* 0x0000001f005e7802 */ /* 0x000fe20000000f00 */
[----:B------:R-:W-:Y:S01]  /*3b60*/  IMAD.MOV.U32 R97, RZ, RZ, -0x1 ;  /* 0xffffffffff617424 */ /* 0x000fe200078e00ff */
[----:B------:R-:W-:-:S03]  /*3b70*/  MOV R60, 0x3b90 ;  /* 0x00003b90003c7802 */ /* 0x000fc60000000f00 */
[----:B------:R-:W-:Y:S05]  /*3b80*/  CALL.REL.NOINC `($__internal_66_$__cuda_sm70_shflsync_bfly_p) ;  /* 0x0000008000007944 */ /* 0x000fea0003c00000 */
[----:B-1----:R-:W-:Y:S01]  /*3b90*/  FADD.FTZ R82, R62, R95 ;  /* 0x0000005f3e527221 */ /* 0x002fe20000010000 */
[----:B------:R-:W-:Y:S01]  /*3ba0*/  HFMA2.MMA R95, -RZ, RZ, 0, 9.5367431640625e-07 ;  /* 0x00000010ff5f7435 */ /* 0x000fe200000001ff */
[----:B0-----:R-:W-:-:S02]  /*3bb0*/  MOV R94, 0x1f ;  /* 0x0000001f005e7802 */ /* 0x001fc40000000f00 */
[----:B------:R-:W-:Y:S02]  /*3bc0*/  MOV R97, 0xffffffff ;  /* 0xffffffff00617802 */ /* 0x000fe40000000f00 */
[----:B------:R-:W-:Y:S02]  /*3bd0*/  MOV R62, R82 ;  /* 0x00000052003e7202 */ /* 0x000fe40000000f00 */
[----:B------:R-:W-:Y:S02]  /*3be0*/  MOV R60, 0x3c00 ;  /* 0x00003c00003c7802 */ /* 0x000fe40000000f00 */
[----:B------:R-:W-:Y:S05]  /*3bf0*/  CALL.REL.NOINC `($__internal_66_$__cuda_sm70_shflsync_bfly_p) ;  /* 0x0000001000007944 */ /* 0x000fea0003c00000 */
[----:B01----:R-:W-:Y:S05]  /*3c00*/  BRA `(.L_x_16103) ;  /* 0xfffff00000007947 */ /* 0x003fea000383ffff */
        .weak           $__internal_66_$__cuda_sm70_shflsync_bfly_p
        .type           $__internal_66_$__cuda_sm70_shflsync_bfly_p,@function
        .size           $__internal_66_$__cuda_sm70_shflsync_bfly_p,(.L_x_20082 - $__internal_66_$__cuda_sm70_shflsync_bfly_p)
$__internal_66_$__cuda_sm70_shflsync_bfly_p:
[----:B------:R-:W-:Y:S01]  /*3c10*/  HFMA2.MMA R61, -RZ, RZ, 0, 0 ;  /* 0x00000000ff3d7435 */ /* 0x000fe200000001ff */
[----:B------:R-:W-:Y:S04]  /*3c20*/  WARPSYNC R97 ;  /* 0x0000006100007348 */ /* 0x000fe80003800000 */
[----:B------:R0:W1:Y:S01]  /*3c30*/  SHFL.BFLY PT, R95, R62, R95, R94 ;  /* 0x0c00005f3e5f7389 */ /* 0x00006200000e005e */
[----:B------:R-:W-:Y:S05]  /*3c40*/  RET.REL.NODEC R60 `(_ZN10layer_norm31ln_parallel_residual_fwd_kernelINS_13Kernel_traitsI6__halfffffjLj768ELj1ELj4ELj1ELj16ENS_18Kernel_traits_baseILj768ES2_ffffjLj128EEEEELb0ELb1ELb0EEEvNS_9FwdParamsE) ;  /* 0xffffc3b03c007950 */ /* 0x000fea0003c3ffff */
.L_x_16104:
        /* <DEDUP_REMOVED lines=11> */
.L_x_20082:


//--------------------- .text._ZN10layer_norm31ln_parallel_residual_fwd_kernelINS_13Kernel_traitsI6__halfffffjLj768ELj1ELj4ELj1ELj16ENS_18Kernel_traits_baseILj768ES2_ffffjLj128EEEEELb0ELb1ELb1EEEvNS_9FwdParamsE --------------------------
	.section	.text._ZN10layer_norm31ln_parallel_residual_fwd_kernelINS_13Kernel_traitsI6__halfffffjLj768ELj1ELj4ELj1ELj16ENS_18Kernel_traits_baseILj768ES2_ffffjLj128EEEEELb0ELb1ELb1EEEvNS_9FwdParamsE,"ax",@progbits
	.sectioninfo	@"SHI_REGISTERS=127"
	.align	128
        .global         _ZN10layer_norm31ln_parallel_residual_fwd_kernelINS_13Kernel_traitsI6__halfffffjLj768ELj1ELj4ELj1ELj16ENS_18Kernel_traits_baseILj768ES2_ffffjLj128EEEEELb0ELb1ELb1EEEvNS_9FwdParamsE
        .type           _ZN10layer_norm31ln_parallel_residual_fwd_kernelINS_13Kernel_traitsI6__halfffffjLj768ELj1ELj4ELj1ELj16ENS_18Kernel_traits_baseILj768ES2_ffffjLj128EEEEELb0ELb1ELb1EEEvNS_9FwdParamsE,@function
        .size           _ZN10layer_norm31ln_parallel_residual_fwd_kernelINS_13Kernel_traitsI6__halfffffjLj768ELj1ELj4ELj1ELj16ENS_18Kernel_traits_baseILj768ES2_ffffjLj128EEEEELb0ELb1ELb1EEEvNS_9FwdParamsE,(.L_x_20083 - _ZN10layer_norm31ln_parallel_residual_fwd_kernelINS_13Kernel_traitsI6__halfffffjLj768ELj1ELj4ELj1ELj16ENS_18Kernel_traits_baseILj768ES2_ffffjLj128EEEEELb0ELb1ELb1EEEvNS_9FwdParamsE)
        .other          _ZN10layer_norm31ln_parallel_residual_fwd_kernelINS_13Kernel_traitsI6__halfffffjLj768ELj1ELj4ELj1ELj16ENS_18Kernel_traits_baseILj768ES2_ffffjLj128EEEEELb0ELb1ELb1EEEvNS_9FwdParamsE,@"STO_CUDA_ENTRY STV_DEFAULT"
_ZN10layer_norm31ln_parallel_residual_fwd_kernelINS_13Kernel_traitsI6__halfffffjLj768ELj1ELj4ELj1ELj16ENS_18Kernel_traits_baseILj768ES2_ffffjLj128EEEEELb0ELb1ELb1EEEvNS_9FwdParamsE:
.text._ZN10layer_norm31ln_parallel_residual_fwd_kernelINS_13Kernel_traitsI6__halfffffjLj768ELj1ELj4ELj1ELj16ENS_18Kernel_traits_baseILj768ES2_ffffjLj128EEEEELb0ELb1ELb1EEEvNS_9FwdParamsE:
        /* <DEDUP_REMOVED lines=9> */
[----:B------:R-:W-:Y:S02]  /*0090*/  IADD3.X R5, RZ, c[0x0][0x21c], RZ, P0, !PT ;  /* 0x00008700ff057a10 */ /* 0x000fe400007fe4ff */
[----:B------:R-:W-:Y:S02]  /*00a0*/  SHF.R.U32.HI R0, RZ, 0x5, R2 ;  /* 0x00000005ff007819 */ /* 0x000fe40000011602 */
[----:B------:R-:W-:Y:S01]  /*00b0*/  IADD3 R2, P2, R10, c[0x0][0x1b0], RZ ;  /* 0x00006c000a027a10 */ /* 0x000fe20007f5e0ff */
[----:B------:R0:W5:Y:S04]  /*00c0*/  @P1 LDG.E.64 R16, [R4.64] ;  /* 0x0000000404101981 */ /* 0x000168000c1e1b00 */
[----:B------:R0:W5:Y:S04]  /*00d0*/  @P1 LDG.E.64 R14, [R4.64+0x100] ;  /* 0x00010004040e1981 */ /* 0x000168000c1e1b00 */
[----:B------:R0:W5:Y:S04]  /*00e0*/  @P1 LDG.E.64 R6, [R4.64+0x200] ;  /* 0x0002000404061981 */ /* 0x000168000c1e1b00 */
[----:B------:R0:W5:Y:S01]  /*00f0*/  @P1 LDG.E.64 R8, [R4.64+0x300] ;  /* 0x0003000404081981 */ /* 0x000162000c1e1b00 */
[----:B-1----:R-:W-:-:S03]  /*0100*/  LEA R60, R3, R0, 0x2 ;  /* 0x00000000033c7211 */ /* 0x002fc600078e10ff */
[----:B------:R0:W5:Y:S01]  /*0110*/  @P1 LDG.E.64 R10, [R4.64+0x400] ;  /* 0x00040004040a1981 */ /* 0x000162000c1e1b00 */
[----:B------:R-:W-:Y:S02]  /*0120*/  ISETP.GE.AND P0, PT, R60, c[0x0][0x164], PT ;  /* 0x000059003c007a0c */ /* 0x000fe40003f06270 */
[----:B------:R-:W-:Y:S01]  /*0130*/  IADD3.X R3, RZ, c[0x0][0x1b4], RZ, P2, !PT ;  /* 0x00006d00ff037a10 */ /* 0x000fe200017fe4ff */
[----:B------:R0:W5:Y:S10]  /*0140*/  @P1 LDG.E.64 R12, [R4.64+0x500] ;  /* 0x00050004040c1981 */ /* 0x000174000c1e1b00 */
[----:B------:R-:W-:Y:S05]  /*0150*/  @P0 EXIT ;  /* 0x000000000000094d */ /* 0x000fea0003800000 */
[----:B0-----:R0:W2:Y:S04]  /*0160*/  LDG.E.64 R18, [R2.64] ;  /* 0x0000000402127981 */ /* 0x0010a8000c1e1b00 */
[----:B------:R0:W3:Y:S04]  /*0170*/  LDG.E.64 R20, [R2.64+0x100] ;  /* 0x0001000402147981 */ /* 0x0000e8000c1e1b00 */
[----:B------:R0:W4:Y:S04]  /*0180*/  LDG.E.64 R22, [R2.64+0x200] ;  /* 0x0002000402167981 */ /* 0x000128000c1e1b00 */
[----:B------:R0:W4:Y:S04]  /*0190*/  LDG.E.64 R24, [R2.64+0x300] ;  /* 0x0003000402187981 */ /* 0x000128000c1e1b00 */
[----:B------:R0:W4:Y:S04]  /*01a0*/  LDG.E.64 R26, [R2.64+0x400] ;  /* 0x00040004021a7981 */ /* 0x000128000c1e1b00 */
[----:B------:R0:W4:Y:S01]  /*01b0*/  LDG.E.64 R28, [R2.64+0x500] ;  /* 0x00050004021c7981 */ /* 0x000122000c1e1b00 */
[----:B-----5:R-:W-:Y:S01]  /*01c0*/  @!P1 CS2R R6, SRZ ;  /* 0x0000000000069805 */ /* 0x020fe2000001ff00 */
[----:B------:R-:W-:Y:S01]  /*01d0*/  @!P1 CS2R R8, SRZ ;  /* 0x0000000000089805 */ /* 0x000fe2000001ff00 */
[----:B------:R-:W-:Y:S01]  /*01e0*/  MOV R0, c[0x0][0x180] ;  /* 0x0000600000007a02 */ /* 0x000fe20000000f00 */
[----:B------:R-:W-:Y:S01]  /*01f0*/  @!P1 CS2R R16, SRZ ;  /* 0x0000000000109805 */ /* 0x000fe2000001ff00 */
[----:B------:R-:W-:Y:S01]  /*0200*/  @!P1 CS2R R14, SRZ ;  /* 0x00000000000e9805 */ /* 0x000fe2000001ff00 */
[----:B------:R-:W-:Y:S01]  /*0210*/  @!P1 CS2R R10, SRZ ;  /* 0x00000000000a9805 */ /* 0x000fe2000001ff00 */
[----:B------:R-:W-:Y:S01]  /*0220*/  @!P1 CS2R R12, SRZ ;  /* 0x00000000000c9805 */ /* 0x000fe2000001ff00 */
[--C-:B------:R-:W-:Y:S01]  /*0230*/  SHF.R.U64 R66, R6, 0x10, R7.reuse ;  /* 0x0000001006427819 */ /* 0x100fe20000001207 */
[----:B------:R-:W-:Y:S01]  /*0240*/  HADD2.F32 R5, -RZ, R6.H0_H0 ;  /* 0x20000006ff057230 */ /* 0x000fe20000004100 */
[----:B------:R-:W-:Y:S01]  /*0250*/  LOP3.LUT P0, RZ, R0, c[0x0][0x178], RZ, 0xfc, !PT ;  /* 0x00005e0000ff7a12 */ /* 0x000fe2000780fcff */
[----:B------:R-:W-:Y:S01]  /*0260*/  HADD2.F32 R6, -RZ, R7.H0_H0 ;  /* 0x20000007ff067230 */ /* 0x000fe20000004100 */
[----:B------:R-:W-:Y:S01]  /*0270*/  SHF.R.U32.HI R67, RZ, 0x10, R7 ;  /* 0x00000010ff437819 */ /* 0x000fe20000011607 */
[----:B------:R-:W-:Y:S01]  /*0280*/  HADD2.F32 R7, -RZ, R8.H0_H0 ;  /* 0x20000008ff077230 */ /* 0x000fe20000004100 */
[----:B------:R-:W-:Y:S01]  /*0290*/  MOV R0, c[0x0][0x184] ;  /* 0x0000610000007a02 */ /* 0x000fe20000000f00 */
[----:B------:R-:W-:Y:S01]  /*02a0*/  HADD2.F32 R4, -RZ, R15.H0_H0 ;  /* 0x2000000fff047230 */ /* 0x000fe20000004100 */
[--C-:B------:R-:W-:Y:S01]  /*02b0*/  SHF.R.U64 R68, R8, 0x10, R9.reuse ;  /* 0x0000001008447819 */ /* 0x100fe20000001209 */
[----:B------:R-:W-:Y:S01]  /*02c0*/  HADD2.F32 R8, -RZ, R9.H0_H0 ;  /* 0x20000009ff087230 */ /* 0x000fe20000004100 */
[----:B------:R-:W-:Y:S01]  /*02d0*/  SHF.R.U32.HI R69, RZ, 0x10, R9 ;  /* 0x00000010ff457819 */ /* 0x000fe20000011609 */
[----:B------:R-:W-:Y:S01]  /*02e0*/  HADD2.F32 R9, -RZ, R10.H0_H0 ;  /* 0x2000000aff097230 */ /* 0x000fe20000004100 */
[--C-:B------:R-:W-:Y:S01]  /*02f0*/  SHF.R.U64 R62, R16, 0x10, R17.reuse ;  /* 0x00000010103e7819 */ /* 0x100fe20000001211 */
[----:B0-----:R-:W-:Y:S01]  /*0300*/  HADD2.F32 R2, -RZ, R17.H0_H0 ;  /* 0x20000011ff027230 */ /* 0x001fe20000004100 */
        /* <DEDUP_REMOVED lines=14> */
[----:B------:R-:W-:Y:S01]  /*03f0*/  LOP3.LUT P0, RZ, R0, c[0x0][0x17c], RZ, 0xfc, P0 ;  /* 0x00005f0000ff7a12 */ /* 0x000fe2000000fcff */
        /* <DEDUP_REMOVED lines=11> */
[--C-:B--2---:R-:W-:Y:S01]  /*04b0*/  SHF.R.U64 R75, R18, 0x10, R19.reuse ;  /* 0x00000010124b7819 */ /* 0x104fe20000001213 */
[----:B------:R-:W-:Y:S01]  /*04c0*/  HADD2.F32 R15, -RZ, R19.H0_H0 ;  /* 0x20000013ff0f7230 */ /* 0x000fe20000004100 */
[----:B------:R-:W-:Y:S01]  /*04d0*/  SHF.R.U32.HI R74, RZ, 0x10, R19 ;  /* 0x00000010ff4a7819 */ /* 0x000fe20000011613 */
[----:B------:R-:W-:Y:S01]  /*04e0*/  HADD2.F32 R13, -RZ, R18.H0_H0 ;  /* 0x20000012ff0d7230 */ /* 0x000fe20000004100 */
[--C-:B---3--:R-:W-:Y:S01]  /*04f0*/  SHF.R.U64 R77, R20, 0x10, R21.reuse ;  /* 0x00000010144d7819 */ /* 0x108fe20000001215 */
[----:B------:R-:W-:Y:S01]  /*0500*/  HADD2.F32 R14, -RZ, R20.H0_H0 ;  /* 0x20000014ff0e7230 */ /* 0x000fe20000004100 */
[----:B------:R-:W-:Y:S01]  /*0510*/  SHF.R.U32.HI R76, RZ, 0x10, R21 ;  /* 0x00000010ff4c7819 */ /* 0x000fe20000011615 */
[----:B------:R-:W-:Y:S01]  /*0520*/  HADD2.F32 R17, -RZ, R21.H0_H0 ;  /* 0x20000015ff117230 */ /* 0x000fe20000004100 */
[--C-:B----4-:R-:W-:Y:S01]  /*0530*/  SHF.R.U64 R85, R22, 0x10, R23.reuse ;  /* 0x0000001016557819 */ /* 0x110fe20000001217 */
        /* <DEDUP_REMOVED lines=27> */
.L_x_16204:
[----:B------:R-:W0:Y:S01]  /*06f0*/  S2R R95, SR_TID.X ;  /* 0x00000000005f7919 */ /* 0x000e220000002100 */
[----:B------:R-:W-:Y:S01]  /*0700*/  IMAD R32, R60, c[0x0][0x168], RZ ;  /* 0x00005a003c207a24 */ /* 0x000fe200078e02ff */
[----:B------:R-:W-:Y:S01]  /*0710*/  ISETP.NE.U32.AND P1, PT, RZ, c[0x0][0x178], PT ;  /* 0x00005e00ff007a0c */ /* 0x000fe20003f25070 */
[----:B------:R-:W-:Y:S01]  /*0720*/  HFMA2.MMA R97, -RZ, RZ, 0, 9.5367431640625e-07 ;  /* 0x00000010ff617435 */ /* 0x000fe200000001ff */
[----:B------:R-:W-:-:S02]  /*0730*/  ISETP.NE.U32.AND P2, PT, RZ, c[0x0][0x180], PT ;  /* 0x00006000ff007a0c */ /* 0x000fc40003f45070 */
[----:B------:R-:W-:Y:S02]  /*0740*/  SHF.R.S32.HI R33, RZ, 0x1f, R32 ;  /* 0x0000001fff217819 */ /* 0x000fe40000011420 */
[----:B------:R-:W-:Y:S02]  /*0750*/  ISETP.NE.AND.EX P1, PT, RZ, c[0x0][0x17c], PT, P1 ;  /* 0x00005f00ff007a0c */ /* 0x000fe40003f25310 */
[----:B------:R-:W-:Y:S02]  /*0760*/  ISETP.NE.AND.EX P2, PT, RZ, c[0x0][0x184], PT, P2 ;  /* 0x00006100ff007a0c */ /* 0x000fe40003f45320 */
[----:B------:R-:W-:Y:S02]  /*0770*/  LEA.HI R94, R33, R32, RZ, 0x2 ;  /* 0x00000020215e7211 */ /* 0x000fe400078f10ff */
[----:B0-----:R-:W-:-:S04]  /*0780*/  LOP3.LUT R95, R95, 0x1f, RZ, 0xc0, !PT ;  /* 0x0000001f5f5f7812 */ /* 0x001fc800078ec0ff */
        /* <DEDUP_REMOVED lines=15> */
.L_x_16106:
[----:B-----5:R-:W-:Y:S01]  /*0880*/  FADD.FTZ R32, R28, R32 ;  /* 0x000000201c207221 */ /* 0x020fe20000010000 */
[----:B------:R-:W-:Y:S05]  /*0890*/  BRA `(.L_x_16107) ;  /* 0x0000002000007947 */ /* 0x000fea0003800000 */
.L_x_16105:
[----:B0----5:R-:W-:-:S04]  /*08a0*/  FADD.FTZ R32, R24, R32 ;  /* 0x0000002018207221 */ /* 0x021fc80000010000 */
[----:B------:R-:W-:-:S05]  /*08b0*/  @P2 FADD.FTZ R32, R28, R32 ;  /* 0x000000201c202221 */ /* 0x000fca0000010000 */
.L_x_16107:
[----:B-----5:R-:W-:Y:S02]  /*08c0*/  MOV R36, R32 ;  /* 0x0000002000247202 */ /* 0x020fe40000000f00 */
.L_x_16108:
[----:B------:R-:W-:Y:S05]  /*08d0*/  @P3 BRA `(.L_x_16109) ;  /* 0x0000007000003947 */ /* 0x000fea0003800000 */
[----:B------:R-:W-:-:S04]  /*08e0*/  ISETP.NE.U32.AND P4, PT, RZ, c[0x0][0x180], PT ;  /* 0x00006000ff007a0c */ /* 0x000fc80003f85070 */
[----:B------:R-:W-:-:S13]  /*08f0*/  ISETP.NE.AND.EX P4, PT, RZ, c[0x0][0x184], PT, P4 ;  /* 0x00006100ff007a0c */ /* 0x000fda0003f85340 */
[----:B------:R-:W-:Y:S05]  /*0900*/  @P4 BRA `(.L_x_16110) ;  /* 0x0000002000004947 */ /* 0x000fea0003800000 */
[----:B------:R-:W-:Y:S05]  /*0910*/  @P0 BRA `(.L_x_16111) ;  /* 0x0000005000000947 */ /* 0x000fea0003800000 */
[----:B------:R-:W-:Y:S05]  /*0920*/  BRA `(.L_x_16112) ;  /* 0x0000005000007947 */ /* 0x000fea0003800000 */
.L_x_16110:
[----:B-----5:R-:W-:Y:S01]  /*0930*/  FADD.FTZ R33, R29, R33 ;  /* 0x000000211d217221 */ /* 0x020fe20000010000 */
[----:B------:R-:W-:Y:S05]  /*0940*/  BRA `(.L_x_16111) ;  /* 0x0000002000007947 */ /* 0x000fea0003800000 */
.L_x_16109:
[----:B-----5:R-:W-:-:S04]  /*0950*/  FADD.FTZ R33, R25, R33 ;  /* 0x0000002119217221 */ /* 0x020fc80000010000 */
[----:B------:R-:W-:-:S05]  /*0960*/  @P2 FADD.FTZ R33, R29, R33 ;  /* 0x000000211d212221 */ /* 0x000fca0000010000 */
.L_x_16111:
[----:B-----5:R-:W-:Y:S02]  /*0970*/  MOV R37, R33 ;  /* 0x0000002100257202 */ /* 0x020fe40000000f00 */
.L_x_16112:
[----:B------:R-:W-:Y:S05]  /*0980*/  @P3 BRA `(.L_x_16113) ;  /* 0x0000007000003947 */ /* 0x000fea0003800000 */
[----:B------:R-:W-:-:S04]  /*0990*/  ISETP.NE.U32.AND P4, PT, RZ, c[0x0][0x180], PT ;  /* 0x00006000ff007a0c */ /* 0x000fc80003f85070 */
[----:B------:R-:W-:-:S13]  /*09a0*/  ISETP.NE.AND.EX P4, PT, RZ, c[0x0][0x184], PT, P4 ;  /* 0x00006100ff007a0c */ /* 0x000fda0003f85340 */
[----:B------:R-:W-:Y:S05]  /*09b0*/  @P4 BRA `(.L_x_16114) ;  /* 0x0000002000004947 */ /* 0x000fea0003800000 */
[----:B------:R-:W-:Y:S05]  /*09c0*/  @P0 BRA `(.L_x_16115) ;  /* 0x0000005000000947 */ /* 0x000fea0003800000 */
[----:B------:R-:W-:Y:S05]  /*09d0*/  BRA `(.L_x_16116) ;  /* 0x0000005000007947 */ /* 0x000fea0003800000 */
.L_x_16114:
[----:B-----5:R-:W-:Y:S01]  /*09e0*/  FADD.FTZ R34, R30, R34 ;  /* 0x000000221e227221 */ /* 0x020fe20000010000 */
[----:B------:R-:W-:Y:S05]  /*09f0*/  BRA `(.L_x_16115) ;  /* 0x0000002000007947 */ /* 0x000fea0003800000 */
.L_x_16113:
[----:B-----5:R-:W-:-:S04]  /*0a00*/  FADD.FTZ R34, R26, R34 ;  /* 0x000000221a227221 */ /* 0x020fc80000010000 */
[----:B------:R-:W-:-:S05]  /*0a10*/  @P2 FADD.FTZ R34, R30, R34 ;  /* 0x000000221e222221 */ /* 0x000fca0000010000 */
.L_x_16115:
[----:B-----5:R-:W-:Y:S02]  /*0a20*/  MOV R38, R34 ;  /* 0x0000002200267202 */ /* 0x020fe40000000f00 */
.L_x_16116:
[----:B------:R-:W-:Y:S05]  /*0a30*/  @P3 BRA `(.L_x_16117) ;  /* 0x0000007000003947 */ /* 0x000fea0003800000 */
[----:B------:R-:W-:-:S04]  /*0a40*/  ISETP.NE.U32.AND P4, PT, RZ, c[0x0][0x180], PT ;  /* 0x00006000ff007a0c */ /* 0x000fc80003f85070 */
[----:B------:R-:W-:-:S13]  /*0a50*/  ISETP.NE.AND.EX P4, PT, RZ, c[0x0][0x184], PT, P4 ;  /* 0x00006100ff007a0c */ /* 0x000fda0003f85340 */
[----:B------:R-:W-:Y:S05]  /*0a60*/  @P4 BRA `(.L_x_16118) ;  /* 0x0000002000004947 */ /* 0x000fea0003800000 */
[----:B------:R-:W-:Y:S05]  /*0a70*/  @P0 BRA `(.L_x_16119) ;  /* 0x0000005000000947 */ /* 0x000fea0003800000 */
[----:B------:R-:W-:Y:S05]  /*0a80*/  BRA `(.L_x_16120) ;  /* 0x0000005000007947 */ /* 0x000fea0003800000 */
.L_x_16118:
[----:B-----5:R-:W-:Y:S01]  /*0a90*/  FADD.FTZ R35, R31, R35 ;  /* 0x000000231f237221 */ /* 0x020fe20000010000 */
[----:B------:R-:W-:Y:S05]  /*0aa0*/  BRA `(.L_x_16119) ;  /* 0x0000002000007947 */ /* 0x000fea0003800000 */
.L_x_16117:
[----:B-----5:R-:W-:-:S04]  /*0ab0*/  FADD.FTZ R35, R27, R35 ;  /* 0x000000231b237221 */ /* 0x020fc80000010000 */
[----:B------:R-:W-:-:S05]  /*0ac0*/  @P2 FADD.FTZ R35, R31, R35 ;  /* 0x000000231f232221 */ /* 0x000fca0000010000 */
.L_x_16119:
[----:B-----5:R-:W-:Y:S02]  /*0ad0*/  MOV R39, R35 ;  /* 0x0000002300277202 */ /* 0x020fe40000000f00 */
.L_x_16120:
        /* <DEDUP_REMOVED lines=15> */
.L_x_16122:
[----:B-----5:R-:W-:Y:S01]  /*0bd0*/  FADD.FTZ R40, R28, R40 ;  /* 0x000000281c287221 */ /* 0x020fe20000010000 */
[----:B------:R-:W-:Y:S05]  /*0be0*/  BRA `(.L_x_16123) ;  /* 0x0000002000007947 */ /* 0x000fea0003800000 */
.L_x_16121:
[----:B-----5:R-:W-:-:S04]  /*0bf0*/  FADD.FTZ R40, R24, R40 ;  /* 0x0000002818287221 */ /* 0x020fc80000010000 */
[----:B------:R-:W-:-:S05]  /*0c00*/  @P2 FADD.FTZ R40, R28, R40 ;  /* 0x000000281c282221 */ /* 0x000fca0000010000 */
.L_x_16123:
[----:B0-----:R-:W-:Y:S02]  /*0c10*/  MOV R36, R40 ;  /* 0x0000002800247202 */ /* 0x001fe40000000f00 */
.L_x_16124:
[----:B------:R-:W-:Y:S05]  /*0c20*/  @P3 BRA `(.L_x_16125) ;  /* 0x0000007000003947 */ /* 0x000fea0003800000 */
[----:B------:R-:W-:-:S04]  /*0c30*/  ISETP.NE.U32.AND P4, PT, RZ, c[0x0][0x180], PT ;  /* 0x00006000ff007a0c */ /* 0x000fc80003f85070 */
[----:B------:R-:W-:-:S13]  /*0c40*/  ISETP.NE.AND.EX P4, PT, RZ, c[0x0][0x184], PT, P4 ;  /* 0x00006100ff007a0c */ /* 0x000fda0003f85340 */
[----:B------:R-:W-:Y:S05]  /*0c50*/  @P4 BRA `(.L_x_16126) ;  /* 0x0000002000004947 */ /* 0x000fea0003800000 */
[----:B------:R-:W-:Y:S05]  /*0c60*/  @P0 BRA `(.L_x_16127) ;  /* 0x0000005000000947 */ /* 0x000fea0003800000 */
[----:B------:R-:W-:Y:S05]  /*0c70*/  BRA `(.L_x_16128) ;  /* 0x0000005000007947 */ /* 0x000fea0003800000 */
.L_x_16126:
[----:B-----5:R-:W-:Y:S01]  /*0c80*/  FADD.FTZ R41, R29, R41 ;  /* 0x000000291d297221 */ /* 0x020fe20000010000 */
[----:B------:R-:W-:Y:S05]  /*0c90*/  BRA `(.L_x_16127) ;  /* 0x0000002000007947 */ /* 0x000fea0003800000 */
.L_x_16125:
[----:B-----5:R-:W-:-:S04]  /*0ca0*/  FADD.FTZ R41, R25, R41 ;  /* 0x0000002919297221 */ /* 0x020fc80000010000 */
[----:B------:R-:W-:-:S05]  /*0cb0*/  @P2 FADD.FTZ R41, R29, R41 ;  /* 0x000000291d292221 */ /* 0x000fca0000010000 */
.L_x_16127:
[----:B0-----:R-:W-:Y:S02]  /*0cc0*/  MOV R37, R41 ;  /* 0x0000002900257202 */ /* 0x001fe40000000f00 */
.L_x_16128:
[----:B------:R-:W-:Y:S05]  /*0cd0*/  @P3 BRA `(.L_x_16129) ;  /* 0x0000007000003947 */ /* 0x000fea0003800000 */
[----:B------:R-:W-:-:S04]  /*0ce0*/  ISETP.NE.U32.AND P4, PT, RZ, c[0x0][0x180], PT ;  /* 0x00006000ff007a0c */ /* 0x000fc80003f85070 */
[----:B------:R-:W-:-:S13]  /*0cf0*/  ISETP.NE.AND.EX P4, PT, RZ, c[0x0][0x184], PT, P4 ;  /* 0x00006100ff007a0c */ /* 0x000fda0003f85340 */
[----:B------:R-:W-:Y:S05]  /*0d00*/  @P4 BRA `(.L_x_16130) ;  /* 0x0000002000004947 */ /* 0x000fea0003800000 */
[----:B------:R-:W-:Y:S05]  /*0d10*/  @P0 BRA `(.L_x_16131) ;  /* 0x0000005000000947 */ /* 0x000fea0003800000 */
[----:B------:R-:W-:Y:S05]  /*0d20*/  BRA `(.L_x_16132) ;  /* 0x0000005000007947 */ /* 0x000fea0003800000 */
.L_x_16130:
[----:B-----5:R-:W-:Y:S01]  /*0d30*/  FADD.FTZ R42, R30, R42 ;  /* 0x0000002a1e2a7221 */ /* 0x020fe20000010000 */
[----:B------:R-:W-:Y:S05]  /*0d40*/  BRA `(.L_x_16131) ;  /* 0x0000002000007947 */ /* 0x000fea0003800000 */
.L_x_16129:
[----:B-----5:R-:W-:-:S04]  /*0d50*/  FADD.FTZ R42, R26, R42 ;  /* 0x0000002a1a2a7221 */ /* 0x020fc80000010000 */
[----:B------:R-:W-:-:S05]  /*0d60*/  @P2 FADD.FTZ R42, R30, R42 ;  /* 0x0000002a1e2a2221 */ /* 0x000fca0000010000 */
.L_x_16131:
[----:B0-----:R-:W-:Y:S02]  /*0d70*/  MOV R38, R42 ;  /* 0x0000002a00267202 */ /* 0x001fe40000000f00 */
.L_x_16132:
[----:B------:R-:W-:Y:S05]  /*0d80*/  @P3 BRA `(.L_x_16133) ;  /* 0x0000007000003947 */ /* 0x000fea0003800000 */
[----:B------:R-:W-:-:S04]  /*0d90*/  ISETP.NE.U32.AND P4, PT, RZ, c[0x0][0x180], PT ;  /* 0x00006000ff007a0c */ /* 0x000fc80003f85070 */
[----:B------:R-:W-:-:S13]  /*0da0*/  ISETP.NE.AND.EX P4, PT, RZ, c[0x0][0x184], PT, P4 ;  /* 0x00006100ff007a0c */ /* 0x000fda0003f85340 */
[----:B------:R-:W-:Y:S05]  /*0db0*/  @P4 BRA `(.L_x_16134) ;  /* 0x0000002000004947 */ /* 0x000fea0003800000 */
[----:B------:R-:W-:Y:S05]  /*0dc0*/  @P0 BRA `(.L_x_16135) ;  /* 0x0000005000000947 */ /* 0x000fea0003800000 */
[----:B------:R-:W-:Y:S05]  /*0dd0*/  BRA `(.L_x_16136) ;  /* 0x0000005000007947 */ /* 0x000fea0003800000 */
.L_x_16134:
[----:B-----5:R-:W-:Y:S01]  /*0de0*/  FADD.FTZ R43, R31, R43 ;  /* 0x0000002b1f2b7221 */ /* 0x020fe20000010000 */
[----:B------:R-:W-:Y:S05]  /*0df0*/  BRA `(.L_x_16135) ;  /* 0x0000002000007947 */ /* 0x000fea0003800000 */
.L_x_16133:
[----:B-----5:R-:W-:-:S04]  /*0e00*/  FADD.FTZ R43, R27, R43 ;  /* 0x0000002b1b2b7221 */ /* 0x020fc80000010000 */
[----:B------:R-:W-:-:S05]  /*0e10*/  @P2 FADD.FTZ R43, R31, R43 ;  /* 0x0000002b1f2b2221 */ /* 0x000fca0000010000 */
.L_x_16135:
[----:B0-----:R-:W-:Y:S02]  /*0e20*/  MOV R39, R43 ;  /* 0x0000002b00277202 */ /* 0x001fe40000000f00 */
.L_x_16136:
[----:B------:R-:W-:Y:S01]  /*0e30*/  IADD3 R93, R94, 0x40, RZ ;  /* 0x000000405e5d7810 */ /* 0x000fe20007ffe0ff */
[----:B------:R-:W-:-:S04]  /*0e40*/  @P0 IMAD.WIDE.U32 R52, R52, R97, c[0x0][0x188] ;  /* 0x0000620034340625 */ /* 0x000fc800078e0061 */
[CC--:B0-----:R-:W-:Y:S01]  /*0e50*/  IMAD.WIDE.U32 R44, R93.reuse, R97.reuse, c[0x0][0x170] ;  /* 0x00005c005d2c7625 */ /* 0x0c1fe200078e0061 */
        /* <DEDUP_REMOVED lines=12> */
.L_x_16138:
[----:B-----5:R-:W-:Y:S01]  /*0f20*/  FADD.FTZ R44, R28, R44 ;  /* 0x0000002c1c2c7221 */ /* 0x020fe20000010000 */
[----:B------:R-:W-:Y:S05]  /*0f30*/  BRA `(.L_x_16139) ;  /* 0x0000002000007947 */ /* 0x000fea0003800000 */
.L_x_16137:
[----:B-----5:R-:W-:-:S04]  /*0f40*/  FADD.FTZ R44, R24, R44 ;  /* 0x0000002c182c7221 */ /* 0x020fc80000010000 */
[----:B------:R-:W-:-:S05]  /*0f50*/  @P2 FADD.FTZ R44, R28, R44 ;  /* 0x0000002c1c2c2221 */ /* 0x000fca0000010000 */
.L_x_16139:
[----:B0-----:R-:W-:Y:S02]  /*0f60*/  MOV R36, R44 ;  /* 0x0000002c00247202 */ /* 0x001fe40000000f00 */
.L_x_16140:
[----:B------:R-:W-:Y:S05]  /*0f70*/  @P3 BRA `(.L_x_16141) ;  /* 0x0000007000003947 */ /* 0x000fea0003800000 */
[----:B------:R-:W-:-:S04]  /*0f80*/  ISETP.NE.U32.AND P4, PT, RZ, c[0x0][0x180], PT ;  /* 0x00006000ff007a0c */ /* 0x000fc80003f85070 */
[----:B------:R-:W-:-:S13]  /*0f90*/  ISETP.NE.AND.EX P4, PT, RZ, c[0x0][0x184], PT, P4 ;  /* 0x00006100ff007a0c */ /* 0x000fda0003f85340 */
[----:B------:R-:W-:Y:S05]  /*0fa0*/  @P4 BRA `(.L_x_16142) ;  /* 0x0000002000004947 */ /* 0x000fea0003800000 */
[----:B------:R-:W-:Y:S05]  /*0fb0*/  @P0 BRA `(.L_x_16143) ;  /* 0x0000005000000947 */ /* 0x000fea0003800000 */
[----:B------:R-:W-:Y:S05]  /*0fc0*/  BRA `(.L_x_16144) ;  /* 0x0000005000007947 */ /* 0x000fea0003800000 */
.L_x_16142:
[----:B-----5:R-:W-:Y:S01]  /*0fd0*/  FADD.FTZ R45, R29, R45 ;  /* 0x0000002d1d2d7221 */ /* 0x020fe20000010000 */
[----:B------:R-:W-:Y:S05]  /*0fe0*/  BRA `(.L_x_16143) ;  /* 0x0000002000007947 */ /* 0x000fea0003800000 */
.L_x_16141:
[----:B-----5:R-:W-:-:S04]  /*0ff0*/  FADD.FTZ R45, R25, R45 ;  /* 0x0000002d192d7221 */ /* 0x020fc80000010000 */
[----:B------:R-:W-:-:S05]  /*1000*/  @P2 FADD.FTZ R45, R29, R45 ;  /* 0x0000002d1d2d2221 */ /* 0x000fca0000010000 */
.L_x_16143:
[----:B0-----:R-:W-:Y:S02]  /*1010*/  MOV R37, R45 ;  /* 0x0000002d00257202 */ /* 0x001fe40000000f00 */
.L_x_16144:
[----:B------:R-:W-:Y:S05]  /*1020*/  @P3 BRA `(.L_x_16145) ;  /* 0x0000007000003947 */ /* 0x000fea0003800000 */
[----:B------:R-:W-:-:S04]  /*1030*/  ISETP.NE.U32.AND P4, PT, RZ, c[0x0][0x180], PT ;  /* 0x00006000ff007a0c */ /* 0x000fc80003f85070 */
[----:B------:R-:W-:-:S13]  /*1040*/  ISETP.NE.AND.EX P4, PT, RZ, c[0x0][0x184], PT, P4 ;  /* 0x00006100ff007a0c */ /* 0x000fda0003f85340 */
[----:B------:R-:W-:Y:S05]  /*1050*/  @P4 BRA `(.L_x_16146) ;  /* 0x0000002000004947 */ /* 0x000fea0003800000 */
[----:B------:R-:W-:Y:S05]  /*1060*/  @P0 BRA `(.L_x_16147) ;  /* 0x0000005000000947 */ /* 0x000fea0003800000 */
[----:B------:R-:W-:Y:S05]  /*1070*/  BRA `(.L_x_16148) ;  /* 0x0000005000007947 */ /* 0x000fea0003800000 */
.L_x_16146:
[----:B-----5:R-:W-:Y:S01]  /*1080*/  FADD.FTZ R46, R30, R46 ;  /* 0x0000002e1e2e7221 */ /* 0x020fe20000010000 */
[----:B------:R-:W-:Y:S05]  /*1090*/  BRA `(.L_x_16147) ;  /* 0x0000002000007947 */ /* 0x000fea0003800000 */
.L_x_16145:
[----:B-----5:R-:W-:-:S04]  /*10a0*/  FADD.FTZ R46, R26, R46 ;  /* 0x0000002e1a2e7221 */ /* 0x020fc80000010000 */
[----:B------:R-:W-:-:S05]  /*10b0*/  @P2 FADD.FTZ R46, R30, R46 ;  /* 0x0000002e1e2e2221 */ /* 0x000fca0000010000 */
.L_x_16147:
[----:B0-----:R-:W-:Y:S02]  /*10c0*/  MOV R38, R46 ;  /* 0x0000002e00267202 */ /* 0x001fe40000000f00 */
.L_x_16148:
[----:B------:R-:W-:Y:S05]  /*10d0*/  @P3 BRA `(.L_x_16149) ;  /* 0x0000007000003947 */ /* 0x000fea0003800000 */
[----:B------:R-:W-:-:S04]  /*10e0*/  ISETP.NE.U32.AND P4, PT, RZ, c[0x0][0x180], PT ;  /* 0x00006000ff007a0c */ /* 0x000fc80003f85070 */
[----:B------:R-:W-:-:S13]  /*10f0*/  ISETP.NE.AND.EX P4, PT, RZ, c[0x0][0x184], PT, P4 ;  /* 0x00006100ff007a0c */ /* 0x000fda0003f85340 */
[----:B------:R-:W-:Y:S05]  /*1100*/  @P4 BRA `(.L_x_16150) ;  /* 0x0000002000004947 */ /* 0x000fea0003800000 */
[----:B------:R-:W-:Y:S05]  /*1110*/  @P0 BRA `(.L_x_16151) ;  /* 0x0000005000000947 */ /* 0x000fea0003800000 */
[----:B------:R-:W-:Y:S05]  /*1120*/  BRA `(.L_x_16152) ;  /* 0x0000005000007947 */ /* 0x000fea0003800000 */
.L_x_16150:
[----:B-----5:R-:W-:Y:S01]  /*1130*/  FADD.FTZ R47, R31, R47 ;  /* 0x0000002f1f2f7221 */ /* 0x020fe20000010000 */
[----:B------:R-:W-:Y:S05]  /*1140*/  BRA `(.L_x_16151) ;  /* 0x0000002000007947 */ /* 0x000fea0003800000 */
.L_x_16149:
[----:B-----5:R-:W-:-:S04]  /*1150*/  FADD.FTZ R47, R27, R47 ;  /* 0x0000002f1b2f7221 */ /* 0x020fc80000010000 */
[----:B------:R-:W-:-:S05]  /*1160*/  @P2 FADD.FTZ R47, R31, R47 ;  /* 0x0000002f1f2f2221 */ /* 0x000fca0000010000 */
.L_x_16151:
[----:B0-----:R-:W-:Y:S02]  /*1170*/  MOV R39, R47 ;  /* 0x0000002f00277202 */ /* 0x001fe40000000f00 */
.L_x_16152:
[C---:B------:R-:W-:Y:S02]  /*1180*/  @P0 IADD3 R56, R94.reuse, 0x40, RZ ;  /* 0x000000405e380810 */ /* 0x040fe40007ffe0ff */
[----:B------:R-:W-:-:S03]  /*1190*/  IADD3 R92, R94, 0x60, RZ ;  /* 0x000000605e5c7810 */ /* 0x000fc60007ffe0ff */
        /* <DEDUP_REMOVED lines=14> */
.L_x_16154:
[----:B-----5:R-:W-:Y:S01]  /*1280*/  FADD.FTZ R48, R28, R48 ;  /* 0x000000301c307221 */ /* 0x020fe20000010000 */
[----:B------:R-:W-:Y:S05]  /*1290*/  BRA `(.L_x_16155) ;  /* 0x0000002000007947 */ /* 0x000fea0003800000 */
.L_x_16153:
[----:B-----5:R-:W-:-:S04]  /*12a0*/  FADD.FTZ R48, R24, R48 ;  /* 0x0000003018307221 */ /* 0x020fc80000010000 */
[----:B------:R-:W-:-:S05]  /*12b0*/  @P2 FADD.FTZ R48, R28, R48 ;  /* 0x000000301c302221 */ /* 0x000fca0000010000 */
.L_x_16155:
[----:B0-----:R-:W-:Y:S02]  /*12c0*/  MOV R36, R48 ;  /* 0x0000003000247202 */ /* 0x001fe40000000f00 */
.L_x_16156:
[----:B------:R-:W-:Y:S05]  /*12d0*/  @P3 BRA `(.L_x_16157) ;  /* 0x0000007000003947 */ /* 0x000fea0003800000 */
[----:B------:R-:W-:-:S04]  /*12e0*/  ISETP.NE.U32.AND P4, PT, RZ, c[0x0][0x180], PT ;  /* 0x00006000ff007a0c */ /* 0x000fc80003f85070 */
[----:B------:R-:W-:-:S13]  /*12f0*/  ISETP.NE.AND.EX P4, PT, RZ, c[0x0][0x184], PT, P4 ;  /* 0x00006100ff007a0c */ /* 0x000fda0003f85340 */
[----:B------:R-:W-:Y:S05]  /*1300*/  @P4 BRA `(.L_x_16158) ;  /* 0x0000002000004947 */ /* 0x000fea0003800000 */
[----:B------:R-:W-:Y:S05]  /*1310*/  @P0 BRA `(.L_x_16159) ;  /* 0x0000005000000947 */ /* 0x000fea0003800000 */
[----:B------:R-:W-:Y:S05]  /*1320*/  BRA `(.L_x_16160) ;  /* 0x0000005000007947 */ /* 0x000fea0003800000 */
.L_x_16158:
[----:B-----5:R-:W-:Y:S01]  /*1330*/  FADD.FTZ R49, R29, R49 ;  /* 0x000000311d317221 */ /* 0x020fe20000010000 */
[----:B------:R-:W-:Y:S05]  /*1340*/  BRA `(.L_x_16159) ;  /* 0x0000002000007947 */ /* 0x000fea0003800000 */
.L_x_16157:
[----:B-----5:R-:W-:-:S04]  /*1350*/  FADD.FTZ R49, R25, R49 ;  /* 0x0000003119317221 */ /* 0x020fc80000010000 */
[----:B------:R-:W-:-:S05]  /*1360*/  @P2 FADD.FTZ R49, R29, R49 ;  /* 0x000000311d312221 */ /* 0x000fca0000010000 */
.L_x_16159:
[----:B0-----:R-:W-:Y:S02]  /*1370*/  MOV R37, R49 ;  /* 0x0000003100257202 */ /* 0x001fe40000000f00 */
.L_x_16160:
[----:B------:R-:W-:Y:S05]  /*1380*/  @P3 BRA `(.L_x_16161) ;  /* 0x0000007000003947 */ /* 0x000fea0003800000 */
[----:B------:R-:W-:-:S04]  /*1390*/  ISETP.NE.U32.AND P4, PT, RZ, c[0x0][0x180], PT ;  /* 0x00006000ff007a0c */ /* 0x000fc80003f85070 */
[----:B------:R-:W-:-:S13]  /*13a0*/  ISETP.NE.AND.EX P4, PT, RZ, c[0x0][0x184], PT, P4 ;  /* 0x00006100ff007a0c */ /* 0x000fda0003f85340 */
[----:B------:R-:W-:Y:S05]  /*13b0*/  @P4 BRA `(.L_x_16162) ;  /* 0x0000002000004947 */ /* 0x000fea0003800000 */
[----:B------:R-:W-:Y:S05]  /*13c0*/  @P0 BRA `(.L_x_16163) ;  /* 0x0000005000000947 */ /* 0x000fea0003800000 */
[----:B------:R-:W-:Y:S05]  /*13d0*/  BRA `(.L_x_16164) ;  /* 0x0000005000007947 */ /* 0x000fea0003800000 */
.L_x_16162:
[----:B-----5:R-:W-:Y:S01]  /*13e0*/  FADD.FTZ R50, R30, R50 ;  /* 0x000000321e327221 */ /* 0x020fe20000010000 */
[----:B------:R-:W-:Y:S05]  /*13f0*/  BRA `(.L_x_16163) ;  /* 0x0000002000007947 */ /* 0x000fea0003800000 */
.L_x_16161:
[----:B-----5:R-:W-:-:S04]  /*1400*/  FADD.FTZ R50, R26, R50 ;  /* 0x000000321a327221 */ /* 0x020fc80000010000 */
[----:B------:R-:W-:-:S05]  /*1410*/  @P2 FADD.FTZ R50, R30, R50 ;  /* 0x000000321e322221 */ /* 0x000fca0000010000 */
.L_x_16163:
[----:B0-----:R-:W-:Y:S02]  /*1420*/  MOV R38, R50 ;  /* 0x0000003200267202 */ /* 0x001fe40000000f00 */
.L_x_16164:
[----:B------:R-:W-:Y:S05]  /*1430*/  @P3 BRA `(.L_x_16165) ;  /* 0x0000007000003947 */ /* 0x000fea0003800000 */
[----:B------:R-:W-:-:S04]  /*1440*/  ISETP.NE.U32.AND P4, PT, RZ, c[0x0][0x180], PT ;  /* 0x00006000ff007a0c */ /* 0x000fc80003f85070 */
[----:B------:R-:W-:-:S13]  /*1450*/  ISETP.NE.AND.EX P4, PT, RZ, c[0x0][0x184], PT, P4 ;  /* 0x00006100ff007a0c */ /* 0x000fda0003f85340 */
[----:B------:R-:W-:Y:S05]  /*1460*/  @P4 BRA `(.L_x_16166) ;  /* 0x0000002000004947 */ /* 0x000fea0003800000 */
[----:B------:R-:W-:Y:S05]  /*1470*/  @P0 BRA `(.L_x_16167) ;  /* 0x0000005000000947 */ /* 0x000fea0003800000 */
[----:B------:R-:W-:Y:S05]  /*1480*/  BRA `(.L_x_16168) ;  /* 0x0000005000007947 */ /* 0x000fea0003800000 */
.L_x_16166:
[----:B-----5:R-:W-:Y:S01]  /*1490*/  FADD.FTZ R51, R31, R51 ;  /* 0x000000331f337221 */ /* 0x020fe20000010000 */
[----:B------:R-:W-:Y:S05]  /*14a0*/  BRA `(.L_x_16167) ;  /* 0x0000002000007947 */ /* 0x000fea0003800000 */
.L_x_16165:
[----:B-----5:R-:W-:-:S04]  /*14b0*/  FADD.FTZ R51, R27, R51 ;  /* 0x000000331b337221 */ /* 0x020fc80000010000 */
[----:B------:R-:W-:-:S05]  /*14c0*/  @P2 FADD.FTZ R51, R31, R51 ;  /* 0x000000331f332221 */ /* 0x000fca0000010000 */
.L_x_16167:
[----:B0-----:R-:W-:Y:S02]  /*14d0*/  MOV R39, R51 ;  /* 0x0000003300277202 */ /* 0x001fe40000000f00 */
.L_x_16168:
        /* <DEDUP_REMOVED lines=16> */
.L_x_16170:
[----:B-----5:R-:W-:Y:S01]  /*15e0*/  FADD.FTZ R52, R28, R52 ;  /* 0x000000341c347221 */ /* 0x020fe20000010000 */
[----:B------:R-:W-:Y:S05]  /*15f0*/  BRA `(.L_x_16171) ;  /* 0x0000002000007947 */ /* 0x000fea0003800000 */
.L_x_16169:
[----:B-----5:R-:W-:-:S04]  /*1600*/  FADD.FTZ R52, R24, R52 ;  /* 0x0000003418347221 */ /* 0x020fc80000010000 */
[----:B------:R-:W-:-:S05]  /*1610*/  @P2 FADD.FTZ R52, R28, R52 ;  /* 0x000000341c342221 */ /* 0x000fca0000010000 */
.L_x_16171:
[----:B0-----:R-:W-:Y:S02]  /*1620*/  MOV R36, R52 ;  /* 0x0000003400247202 */ /* 0x001fe40000000f00 */
.L_x_16172:
[----:B------:R-:W-:Y:S05]  /*1630*/  @P3 BRA `(.L_x_16173) ;  /* 0x0000007000003947 */ /* 0x000fea0003800000 */
[----:B------:R-:W-:-:S04]  /*1640*/  ISETP.NE.U32.AND P4, PT, RZ, c[0x0][0x180], PT ;  /* 0x00006000ff007a0c */ /* 0x000fc80003f85070 */
[----:B------:R-:W-:-:S13]  /*1650*/  ISETP.NE.AND.EX P4, PT, RZ, c[0x0][0x184], PT, P4 ;  /* 0x00006100ff007a0c */ /* 0x000fda0003f85340 */
[----:B------:R-:W-:Y:S05]  /*1660*/  @P4 BRA `(.L_x_16174) ;  /* 0x0000002000004947 */ /* 0x000fea0003800000 */
[----:B------:R-:W-:Y:S05]  /*1670*/  @P0 BRA `(.L_x_16175) ;  /* 0x0000005000000947 */ /* 0x000fea0003800000 */
[----:B------:R-:W-:Y:S05]  /*1680*/  BRA `(.L_x_16176) ;  /* 0x0000005000007947 */ /* 0x000fea0003800000 */
.L_x_16174:
[----:B-----5:R-:W-:Y:S01]  /*1690*/  FADD.FTZ R53, R29, R53 ;  /* 0x000000351d357221 */ /* 0x020fe20000010000 */
[----:B------:R-:W-:Y:S05]  /*16a0*/  BRA `(.L_x_16175) ;  /* 0x0000002000007947 */ /* 0x000fea0003800000 */
.L_x_16173:
[----:B-----5:R-:W-:-:S04]  /*16b0*/  FADD.FTZ R53, R25, R53 ;  /* 0x0000003519357221 */ /* 0x020fc80000010000 */
[----:B------:R-:W-:-:S05]  /*16c0*/  @P2 FADD.FTZ R53, R29, R53 ;  /* 0x000000351d352221 */ /* 0x000fca0000010000 */
.L_x_16175:
[----:B0-----:R-:W-:Y:S02]  /*16d0*/  MOV R37, R53 ;  /* 0x0000003500257202 */ /* 0x001fe40000000f00 */
.L_x_16176:
[----:B------:R-:W-:Y:S05]  /*16e0*/  @P3 BRA `(.L_x_16177) ;  /* 0x0000007000003947 */ /* 0x000fea0003800000 */
[----:B------:R-:W-:-:S04]  /*16f0*/  ISETP.NE.U32.AND P4, PT, RZ, c[0x0][0x180], PT ;  /* 0x00006000ff007a0c */ /* 0x000fc80003f85070 */
[----:B------:R-:W-:-:S13]  /*1700*/  ISETP.NE.AND.EX P4, PT, RZ, c[0x0][0x184], PT, P4 ;  /* 0x00006100ff007a0c */ /* 0x000fda0003f85340 */
[----:B------:R-:W-:Y:S05]  /*1710*/  @P4 BRA `(.L_x_16178) ;  /* 0x0000002000004947 */ /* 0x000fea0003800000 */
[----:B------:R-:W-:Y:S05]  /*1720*/  @P0 BRA `(.L_x_16179) ;  /* 0x0000005000000947 */ /* 0x000fea0003800000 */
[----:B------:R-:W-:Y:S05]  /*1730*/  BRA `(.L_x_16180) ;  /* 0x0000005000007947 */ /* 0x000fea0003800000 */
.L_x_16178:
[----:B-----5:R-:W-:Y:S01]  /*1740*/  FADD.FTZ R54, R30, R54 ;  /* 0x000000361e367221 */ /* 0x020fe20000010000 */
[----:B------:R-:W-:Y:S05]  /*1750*/  BRA `(.L_x_16179) ;  /* 0x0000002000007947 */ /* 0x000fea0003800000 */
.L_x_16177:
[----:B-----5:R-:W-:-:S04]  /*1760*/  FADD.FTZ R54, R26, R54 ;  /* 0x000000361a367221 */ /* 0x020fc80000010000 */
[----:B------:R-:W-:-:S05]  /*1770*/  @P2 FADD.FTZ R54, R30, R54 ;  /* 0x000000361e362221 */ /* 0x000fca0000010000 */
.L_x_16179:
[----:B0-----:R-:W-:Y:S02]  /*1780*/  MOV R38, R54 ;  /* 0x0000003600267202 */ /* 0x001fe40000000f00 */
.L_x_16180:
[----:B------:R-:W-:Y:S05]  /*1790*/  @P3 BRA `(.L_x_16181) ;  /* 0x0000007000003947 */ /* 0x000fea0003800000 */
[----:B------:R-:W-:-:S04]  /*17a0*/  ISETP.NE.U32.AND P4, PT, RZ, c[0x0][0x180], PT ;  /* 0x00006000ff007a0c */ /* 0x000fc80003f85070 */
[----:B------:R-:W-:-:S13]  /*17b0*/  ISETP.NE.AND.EX P4, PT, RZ, c[0x0][0x184], PT, P4 ;  /* 0x00006100ff007a0c */ /* 0x000fda0003f85340 */
[----:B------:R-:W-:Y:S05]  /*17c0*/  @P4 BRA `(.L_x_16182) ;  /* 0x0000002000004947 */ /* 0x000fea0003800000 */
[----:B------:R-:W-:Y:S05]  /*17d0*/  @P0 BRA `(.L_x_16183) ;  /* 0x0000005000000947 */ /* 0x000fea0003800000 */
[----:B------:R-:W-:Y:S05]  /*17e0*/  BRA `(.L_x_16184) ;  /* 0x0000005000007947 */ /* 0x000fea0003800000 */
.L_x_16182:
[----:B-----5:R-:W-:Y:S01]  /*17f0*/  FADD.FTZ R55, R31, R55 ;  /* 0x000000371f377221 */ /* 0x020fe20000010000 */
[----:B------:R-:W-:Y:S05]  /*1800*/  BRA `(.L_x_16183) ;  /* 0x0000002000007947 */ /* 0x000fea0003800000 */
.L_x_16181:
[----:B-----5:R-:W-:-:S04]  /*1810*/  FADD.FTZ R55, R27, R55 ;  /* 0x000000371b377221 */ /* 0x020fc80000010000 */
[----:B------:R-:W-:-:S05]  /*1820*/  @P2 FADD.FTZ R55, R31, R55 ;  /* 0x000000371f372221 */ /* 0x000fca0000010000 */
.L_x_16183:
[----:B0-----:R-:W-:Y:S02]  /*1830*/  MOV R39, R55 ;  /* 0x0000003700277202 */ /* 0x001fe40000000f00 */
.L_x_16184:
        /* <DEDUP_REMOVED lines=16> */
.L_x_16186:
[----:B-----5:R-:W-:Y:S01]  /*1940*/  FADD.FTZ R56, R28, R56 ;  /* 0x000000381c387221 */ /* 0x020fe20000010000 */
[----:B------:R-:W-:Y:S05]  /*1950*/  BRA `(.L_x_16187) ;  /* 0x0000002000007947 */ /* 0x000fea0003800000 */
.L_x_16185:
[----:B-----5:R-:W-:-:S04]  /*1960*/  FADD.FTZ R56, R24, R56 ;  /* 0x0000003818387221 */ /* 0x020fc80000010000 */
[----:B------:R-:W-:-:S05]  /*1970*/  @P2 FADD.FTZ R56, R28, R56 ;  /* 0x000000381c382221 */ /* 0x000fca0000010000 */
.L_x_16187:
[----:B0-----:R-:W-:Y:S02]  /*1980*/  MOV R36, R56 ;  /* 0x0000003800247202 */ /* 0x001fe40000000f00 */
.L_x_16188:
[----:B------:R-:W-:Y:S05]  /*1990*/  @P3 BRA `(.L_x_16189) ;  /* 0x0000007000003947 */ /* 0x000fea0003800000 */
[----:B------:R-:W-:-:S04]  /*19a0*/  ISETP.NE.U32.AND P1, PT, RZ, c[0x0][0x180], PT ;  /* 0x00006000ff007a0c */ /* 0x000fc80003f25070 */
[----:B------:R-:W-:-:S13]  /*19b0*/  ISETP.NE.AND.EX P1, PT, RZ, c[0x0][0x184], PT, P1 ;  /* 0x00006100ff007a0c */ /* 0x000fda0003f25310 */
[----:B------:R-:W-:Y:S05]  /*19c0*/  @P1 BRA `(.L_x_16190) ;  /* 0x0000002000001947 */ /* 0x000fea0003800000 */
[----:B------:R-:W-:Y:S05]  /*19d0*/  @P0 BRA `(.L_x_16191) ;  /* 0x0000005000000947 */ /* 0x000fea0003800000 */
[----:B------:R-:W-:Y:S05]  /*19e0*/  BRA `(.L_x_16192) ;  /* 0x0000005000007947 */ /* 0x000fea0003800000 */
.L_x_16190:
[----:B-----5:R-:W-:Y:S01]  /*19f0*/  FADD.FTZ R57, R29, R57 ;  /* 0x000000391d397221 */ /* 0x020fe20000010000 */
[----:B------:R-:W-:Y:S05]  /*1a00*/  BRA `(.L_x_16191) ;  /* 0x0000002000007947 */ /* 0x000fea0003800000 */
.L_x_16189:
[----:B-----5:R-:W-:-:S04]  /*1a10*/  FADD.FTZ R57, R25, R57 ;  /* 0x0000003919397221 */ /* 0x020fc80000010000 */
[----:B------:R-:W-:-:S05]  /*1a20*/  @P2 FADD.FTZ R57, R29, R57 ;  /* 0x000000391d392221 */ /* 0x000fca0000010000 */
.L_x_16191:
[----:B0-----:R-:W-:Y:S02]  /*1a30*/  MOV R37, R57 ;  /* 0x0000003900257202 */ /* 0x001fe40000000f00 */
.L_x_16192:
[----:B------:R-:W-:Y:S05]  /*1a40*/  @P3 BRA `(.L_x_16193) ;  /* 0x0000007000003947 */ /* 0x000fea0003800000 */
[----:B------:R-:W-:-:S04]  /*1a50*/  ISETP.NE.U32.AND P1, PT, RZ, c[0x0][0x180], PT ;  /* 0x00006000ff007a0c */ /* 0x000fc80003f25070 */
[----:B------:R-:W-:-:S13]  /*1a60*/  ISETP.NE.AND.EX P1, PT, RZ, c[0x0][0x184], PT, P1 ;  /* 0x00006100ff007a0c */ /* 0x000fda0003f25310 */
[----:B------:R-:W-:Y:S05]  /*1a70*/  @P1 BRA `(.L_x_16194) ;  /* 0x0000002000001947 */ /* 0x000fea0003800000 */
[----:B------:R-:W-:Y:S05]  /*1a80*/  @P0 BRA `(.L_x_16195) ;  /* 0x0000005000000947 */ /* 0x000fea0003800000 */
[----:B------:R-:W-:Y:S05]  /*1a90*/  BRA `(.L_x_16196) ;  /* 0x0000005000007947 */ /* 0x000fea0003800000 */
.L_x_16194:
[----:B-----5:R-:W-:Y:S01]  /*1aa0*/  FADD.FTZ R58, R30, R58 ;  /* 0x0000003a1e3a7221 */ /* 0x020fe20000010000 */
[----:B------:R-:W-:Y:S05]  /*1ab0*/  BRA `(.L_x_16195) ;  /* 0x0000002000007947 */ /* 0x000fea0003800000 */
.L_x_16193:
[----:B-----5:R-:W-:-:S04]  /*1ac0*/  FADD.FTZ R58, R26, R58 ;  /* 0x0000003a1a3a7221 */ /* 0x020fc80000010000 */
[----:B------:R-:W-:-:S05]  /*1ad0*/  @P2 FADD.FTZ R58, R30, R58 ;  /* 0x0000003a1e3a2221 */ /* 0x000fca0000010000 */
.L_x_16195:
[----:B0-----:R-:W-:Y:S02]  /*1ae0*/  MOV R38, R58 ;  /* 0x0000003a00267202 */ /* 0x001fe40000000f00 */
.L_x_16196:
[----:B------:R-:W-:Y:S05]  /*1af0*/  @P3 BRA `(.L_x_16197) ;  /* 0x0000007000003947 */ /* 0x000fea0003800000 */
[----:B------:R-:W-:-:S04]  /*1b00*/  ISETP.NE.U32.AND P1, PT, RZ, c[0x0][0x180], PT ;  /* 0x00006000ff007a0c */ /* 0x000fc80003f25070 */
[----:B------:R-:W-:-:S13]  /*1b10*/  ISETP.NE.AND.EX P1, PT, RZ, c[0x0][0x184], PT, P1 ;  /* 0x00006100ff007a0c */ /* 0x000fda0003f25310 */
[----:B------:R-:W-:Y:S05]  /*1b20*/  @P1 BRA `(.L_x_16198) ;  /* 0x0000002000001947 */ /* 0x000fea0003800000 */
[----:B------:R-:W-:Y:S05]  /*1b30*/  @P0 BRA `(.L_x_16199) ;  /* 0x0000005000000947 */ /* 0x000fea0003800000 */
[----:B------:R-:W-:Y:S05]  /*1b40*/  BRA `(.L_x_16200) ;  /* 0x0000005000007947 */ /* 0x000fea0003800000 */
.L_x_16198:
[----:B-----5:R-:W-:Y:S01]  /*1b50*/  FADD.FTZ R59, R31, R59 ;  /* 0x0000003b1f3b7221 */ /* 0x020fe20000010000 */
[----:B------:R-:W-:Y:S05]  /*1b60*/  BRA `(.L_x_16199) ;  /* 0x0000002000007947 */ /* 0x000fea0003800000 */
.L_x_16197:
[----:B-----5:R-:W-:-:S04]  /*1b70*/  FADD.FTZ R59, R27, R59 ;  /* 0x0000003b1b3b7221 */ /* 0x020fc80000010000 */
[----:B------:R-:W-:-:S05]  /*1b80*/  @P2 FADD.FTZ R59, R31, R59 ;  /* 0x0000003b1f3b2221 */ /* 0x000fca0000010000 */
.L_x_16199:
[----:B0-----:R-:W-:Y:S02]  /*1b90*/  MOV R39, R59 ;  /* 0x0000003b00277202 */ /* 0x001fe40000000f00 */
.L_x_16200:
[----:B0-----:R-:W-:Y:S01]  /*1ba0*/  FADD.FTZ R78, RZ, R32 ;  /* 0x00000020ff4e7221 */ /* 0x001fe20000010000 */
[----:B------:R-:W-:Y:S02]  /*1bb0*/  @P0 IADD3 R80, R94, 0xa0, RZ ;  /* 0x000000a05e500810 */ /* 0x000fe40007ffe0ff */
        /* <DEDUP_REMOVED lines=28> */
.L_x_16205:
        /* <DEDUP_REMOVED lines=68> */
.L_x_16206:
[----:B------:R-:W-:Y:S01]  /*21c0*/  FMUL.FTZ R82, R81, R81 ;  /* 0x0000005151527220 */ /* 0x000fe20000410000 */
[----:B------:R-:W-:Y:S01]  /*21d0*/  ISETP.NE.AND P1, PT, RZ, UR6, PT ;  /* 0x00000006ff007c0c */ /* 0x000fe2000bf25270 */
[----:B01----:R-:W-:Y:S01]  /*21e0*/  FADD.FTZ R80, R97, R80 ;  /* 0x0000005061507221 */ /* 0x003fe20000010000 */
[----:B------:R-:W-:Y:S01]  /*21f0*/  MOV R99, c[0x0][0x1e0] ;  /* 0x0000780000637a02 */ /* 0x000fe20000000f00 */
[----:B------:R-:W0:Y:S01]  /*2200*/  S2R R103, SR_TID.X ;  /* 0x0000000000677919 */ /* 0x000e220000002100 */
[----:B------:R-:W-:Y:S01]  /*2210*/  FSEL R83, R82, RZ, P1 ;  /* 0x000000ff52537208 */ /* 0x000fe20000800000 */
[----:B------:R-:W-:Y:S01]  /*2220*/  IMAD R100, R60, c[0x0][0x168], RZ ;  /* 0x00005a003c647a24 */ /* 0x000fe200078e02ff */
[----:B------:R-:W-:Y:S01]  /*2230*/  HFMA2.MMA R95, -RZ, RZ, 0, 2.384185791015625e-07 ;  /* 0x00000004ff5f7435 */ /* 0x000fe200000001ff */
[----:B------:R-:W-:Y:S01]  /*2240*/  FFMA.FTZ R82, R80, R99, c[0x0][0x228] ;  /* 0x00008a0050527623 */ /* 0x000fe20000010063 */
[----:B------:R-:W-:Y:S02]  /*2250*/  FSEL R80, R81, RZ, !P1 ;  /* 0x000000ff51507208 */ /* 0x000fe40004800000 */
[----:B------:R-:W-:Y:S01]  /*2260*/  SHF.R.S32.HI R99, RZ, 0x1f, R100 ;  /* 0x0000001fff637819 */ /* 0x000fe20000011464 */
[----:B------:R-:W-:Y:S01]  /*2270*/  FADD.FTZ R97, R82, R83 ;  /* 0x0000005352617221 */ /* 0x000fe20000010000 */
[----:B------:R-:W-:Y:S01]  /*2280*/  HFMA2.MMA R83, -RZ, RZ, 0, 9.5367431640625e-07 ;  /* 0x00000010ff537435 */ /* 0x000fe200000001ff */
[C---:B------:R-:W-:Y:S01]  /*2290*/  FADD.FTZ R114, -R80.reuse, R35 ;  /* 0x0000002350727221 */ /* 0x040fe20000010100 */
[----:B------:R-:W-:Y:S01]  /*22a0*/  LEA.HI R101, R99, R100, RZ, 0x2 ;  /* 0x0000006463657211 */ /* 0x000fe200078f10ff */
[----:B------:R-:W1:Y:S01]  /*22b0*/  MUFU.RSQ R35, R97 ;  /* 0x0000006100237308 */ /* 0x000e620000001400 */
[----:B------:R-:W-:-:S02]  /*22c0*/  FADD.FTZ R100, -R80, R40 ;  /* 0x0000002850647221 */ /* 0x000fc40000010100 */
[C---:B------:R-:W-:Y:S02]  /*22d0*/  FADD.FTZ R82, -R80.reuse, R32 ;  /* 0x0000002050527221 */ /* 0x040fe40000010100 */
[----:B------:R-:W-:Y:S02]  /*22e0*/  FADD.FTZ R40, -R80, R44 ;  /* 0x0000002c50287221 */ /* 0x000fe40000010100 */
[----:B------:R-:W-:-:S04]  /*22f0*/  @!P2 IMAD.WIDE R78, R60, R95, c[0x0][0x1a0] ;  /* 0x000068003c4ea625 */ /* 0x000fc800078e025f */
[C---:B------:R-:W-:Y:S01]  /*2300*/  FADD.FTZ R110, -R80.reuse, R33 ;  /* 0x00000021506e7221 */ /* 0x040fe20000010100 */
[----:B0-----:R-:W-:Y:S01]  /*2310*/  LOP3.LUT R44, R103, 0x1f, RZ, 0xc0, !PT ;  /* 0x0000001f672c7812 */ /* 0x001fe200078ec0ff */
[C---:B------:R-:W-:Y:S01]  /*2320*/  FADD.FTZ R112, -R80.reuse, R34 ;  /* 0x0000002250707221 */ /* 0x040fe20000010100 */
[----:B------:R0:W-:Y:S01]  /*2330*/  @!P2 STG.E [R78.64], R81 ;  /* 0x000000514e00a986 */ /* 0x0001e2000c101904 */
[C---:B------:R-:W-:Y:S02]  /*2340*/  FADD.FTZ R106, -R80.reuse, R42 ;  /* 0x0000002a506a7221 */ /* 0x040fe40000010100 */
[C---:B------:R-:W-:Y:S02]  /*2350*/  FADD.FTZ R102, -R80.reuse, R41 ;  /* 0x0000002950667221 */ /* 0x040fe40000010100 */
[C---:B------:R-:W-:Y:S02]  /*2360*/  FADD.FTZ R108, -R80.reuse, R43 ;  /* 0x0000002b506c7221 */ /* 0x040fe40000010100 */
[----:B------:R-:W-:-:S02]  /*2370*/  FADD.FTZ R42, -R80, R45 ;  /* 0x0000002d502a7221 */ /* 0x000fc40000010100 */
[C---:B------:R-:W-:Y:S01]  /*2380*/  FADD.FTZ R34, -R80.reuse, R57 ;  /* 0x0000003950227221 */ /* 0x040fe20000010100 */
[----:B------:R-:W-:Y:S01]  /*2390*/  LEA.HI.SX32 R57, R101, R44, 0x1e ;  /* 0x0000002c65397211 */ /* 0x000fe200078ff2ff */
[C---:B-1----:R-:W-:Y:S02]  /*23a0*/  FMUL.FTZ R82, R35.reuse, R82 ;  /* 0x0000005223527220 */ /* 0x042fe40000410000 */
[----:B------:R-:W-:Y:S02]  /*23b0*/  FADD.FTZ R122, -R80, R52 ;  /* 0x00000034507a7221 */ /* 0x000fe40000010100 */
[C---:B------:R-:W-:Y:S02]  /*23c0*/  FMUL.FTZ R41, R35.reuse, R110 ;  /* 0x0000006e23297220 */ /* 0x040fe40000410000 */
[C---:B------:R-:W-:Y:S02]  /*23d0*/  FMUL.FTZ R112, R35.reuse, R112 ;  /* 0x0000007023707220 */ /* 0x040fe40000410000 */
[----:B------:R-:W-:-:S02]  /*23e0*/  FMUL.FTZ R43, R35, R114 ;  /* 0x00000072232b7220 */ /* 0x000fc40000410000 */
[C---:B------:R-:W-:Y:S02]  /*23f0*/  FADD.FTZ R104, -R80.reuse, R47 ;  /* 0x0000002f50687221 */ /* 0x040fe40000010100 */
[C---:B------:R-:W-:Y:S02]  /*2400*/  FADD.FTZ R52, -R80.reuse, R56 ;  /* 0x0000003850347221 */ /* 0x040fe40000010100 */
[C---:B0-----:R-:W-:Y:S02]  /*2410*/  FADD.FTZ R78, -R80.reuse, R46 ;  /* 0x0000002e504e7221 */ /* 0x041fe40000010100 */
[C---:B------:R-:W-:Y:S02]  /*2420*/  FADD.FTZ R48, -R80.reuse, R48 ;  /* 0x0000003050307221 */ /* 0x040fe40000010100 */
[C---:B------:R-:W-:Y:S02]  /*2430*/  FADD.FTZ R116, -R80.reuse, R49 ;  /* 0x0000003150747221 */ /* 0x040fe40000010100 */
[----:B------:R-:W-:-:S02]  /*2440*/  FADD.FTZ R118, -R80, R50 ;  /* 0x0000003250767221 */ /* 0x000fc40000010100 */
[C---:B------:R-:W-:Y:S02]  /*2450*/  FADD.FTZ R120, -R80.reuse, R51 ;  /* 0x0000003350787221 */ /* 0x040fe40000010100 */
[C---:B------:R-:W-:Y:S02]  /*2460*/  FADD.FTZ R124, -R80.reuse, R53 ;  /* 0x00000035507c7221 */ /* 0x040fe40000010100 */
[C---:B------:R-:W-:Y:S02]  /*2470*/  FADD.FTZ R99, -R80.reuse, R54 ;  /* 0x0000003650637221 */ /* 0x040fe40000010100 */
[C---:B------:R-:W-:Y:S02]  /*2480*/  FADD.FTZ R79, -R80.reuse, R55 ;  /* 0x00000037504f7221 */ /* 0x040fe40000010100 */
[----:B------:R-:W-:Y:S02]  /*2490*/  FADD.FTZ R56, -R80, R58 ;  /* 0x0000003a50387221 */ /* 0x000fe40000010100 */
[----:B------:R-:W-:-:S02]  /*24a0*/  FMUL.FTZ R47, R35, R40 ;  /* 0x00000028232f7220 */ /* 0x000fc40000410000 */
[----:B------:R-:W-:-:S04]  /*24b0*/  @!P2 IMAD.WIDE R32, R60, R95, c[0x0][0x1a8] ;  /* 0x00006a003c20a625 */ /* 0x000fc800078e025f */
[----:B------:R-:W-:Y:S01]  /*24c0*/  FADD.FTZ R80, -R80, R59 ;  /* 0x0000003b50507221 */ /* 0x000fe20000010100 */
[----:B------:R0:W-:Y:S01]  /*24d0*/  @!P2 STG.E [R32.64], R35 ;  /* 0x000000232000a986 */ /* 0x0001e2000c101904 */
[----:B------:R-:W-:Y:S02]  /*24e0*/  FMUL.FTZ R53, R35, R42 ;  /* 0x0000002a23357220 */ /* 0x000fe40000410000 */
[----:B------:R-:W-:Y:S01]  /*24f0*/  FFMA.FTZ R40, R13, R82, R0 ;  /* 0x000000520d287223 */ /* 0x000fe20000010000 */
[----:B------:R-:W-:Y:S01]  /*2500*/  IADD3 R82, R57, 0x20, RZ ;  /* 0x0000002039527810 */ /* 0x000fe20007ffe0ff */
[----:B------:R-:W-:-:S04]  /*2510*/  IMAD.WIDE.U32 R44, R94, R83, c[0x0][0x208] ;  /* 0x000082005e2c7625 */ /* 0x000fc800078e0053 */
[----:B------:R-:W-:Y:S02]  /*2520*/  FMUL.FTZ R46, R35, R100 ;  /* 0x00000064232e7220 */ /* 0x000fe40000410000 */
        /* <DEDUP_REMOVED lines=21> */
[----:B------:R-:W-:-:S04]  /*2680*/  IMAD.WIDE.U32 R56, R93, R83, c[0x0][0x208] ;  /* 0x000082005d387625 */ /* 0x000fc800078e0053 */
[----:B------:R-:W-:-:S04]  /*2690*/  IMAD.WIDE.U32 R58, R92, R83, c[0x0][0x208] ;  /* 0x000082005c3a7625 */ /* 0x000fc800078e0053 */
[----:B------:R-:W-:-:S04]  /*26a0*/  IMAD.WIDE.U32 R78, R96, R83, c[0x0][0x208] ;  /* 0x00008200604e7625 */ /* 0x000fc800078e0053 */
[----:B------:R-:W-:-:S04]  /*26b0*/  IMAD.WIDE.U32 R80, R98, R83, c[0x0][0x208] ;  /* 0x0000820062507625 */ /* 0x000fc800078e0053 */
[----:B------:R-:W-:-:S04]  /*26c0*/  IMAD.WIDE.U32 R82, R82, R83, c[0x0][0x208] ;  /* 0x0000820052527625 */ /* 0x000fc800078e0053 */
[----:B0-----:R-:W-:Y:S02]  /*26d0*/  FFMA.FTZ R35, R76, R100, R65 ;  /* 0x000000644c237223 */ /* 0x001fe40000010041 */
[----:B------:R-:W-:Y:S02]  /*26e0*/  FFMA.FTZ R34, R17, R55, R4 ;  /* 0x0000003711227223 */ /* 0x000fe40000010004 */
[----:B------:R-:W-:Y:S02]  /*26f0*/  FFMA.FTZ R33, R77, R51, R64 ;  /* 0x000000334d217223 */ /* 0x000fe40000010040 */
[----:B------:R-:W-:Y:S02]  /*2700*/  FFMA.FTZ R32, R14, R46, R3 ;  /* 0x0000002e0e207223 */ /* 0x000fe40000010003 */
[----:B-1----:R-:W-:Y:S02]  /*2710*/  FFMA.FTZ R43, R84, R104, R67 ;  /* 0x00000068542b7223 */ /* 0x002fe40000010043 */
[----:B------:R-:W-:Y:S01]  /*2720*/  FFMA.FTZ R42, R19, R94, R6 ;  /* 0x0000005e132a7223 */ /* 0x000fe20000010006 */
[----:B------:R0:W-:Y:S01]  /*2730*/  STG.E.128 [R82.64], R32 ;  /* 0x0000002052007986 */ /* 0x0001e2000c101d04 */
[----:B------:R-:W-:-:S02]  /*2740*/  FFMA.FTZ R41, R85, R53, R66 ;  /* 0x0000003555297223 */ /* 0x000fc40000010042 */
[----:B------:R-:W-:Y:S02]  /*2750*/  FFMA.FTZ R40, R16, R47, R5 ;  /* 0x0000002f10287223 */ /* 0x000fe40000010005 */
[----:B------:R-:W-:Y:S02]  /*2760*/  FFMA.FTZ R47, R86, R103, R69 ;  /* 0x00000067562f7223 */ /* 0x000fe40000010045 */
[----:B------:R-:W-:Y:S01]  /*2770*/  FFMA.FTZ R46, R21, R97, R8 ;  /* 0x00000061152e7223 */ /* 0x000fe20000010008 */
[----:B------:R0:W-:Y:S01]  /*2780*/  STG.E.128 [R56.64], R40 ;  /* 0x0000002838007986 */ /* 0x0001e2000c101d04 */
[----:B------:R-:W-:Y:S02]  /*2790*/  FFMA.FTZ R45, R87, R54, R68 ;  /* 0x00000036572d7223 */ /* 0x000fe40000010044 */
[----:B------:R-:W-:Y:S02]  /*27a0*/  FFMA.FTZ R44, R18, R50, R7 ;  /* 0x00000032122c7223 */ /* 0x000fe40000010007 */
[----:B------:R-:W-:-:S02]  /*27b0*/  FFMA.FTZ R51, R88, R102, R71 ;  /* 0x0000006658337223 */ /* 0x000fc40000010047 */
[----:B------:R-:W-:Y:S01]  /*27c0*/  FFMA.FTZ R50, R23, R99, R10 ;  /* 0x0000006317327223 */ /* 0x000fe2000001000a */
[----:B------:R0:W-:Y:S01]  /*27d0*/  STG.E.128 [R58.64], R44 ;  /* 0x0000002c3a007986 */ /* 0x0001e2000c101d04 */
[----:B------:R-:W-:Y:S02]  /*27e0*/  FFMA.FTZ R49, R89, R49, R70 ;  /* 0x0000003159317223 */ /* 0x000fe40000010046 */
[----:B------:R-:W-:Y:S02]  /*27f0*/  FFMA.FTZ R48, R20, R48, R9 ;  /* 0x0000003014307223 */ /* 0x000fe40000010009 */
[----:B------:R-:W-:Y:S02]  /*2800*/  FFMA.FTZ R55, R90, R106, R73 ;  /* 0x0000006a5a377223 */ /* 0x000fe40000010049 */
[----:B------:R-:W-:Y:S01]  /*2810*/  FFMA.FTZ R54, R61, R105, R12 ;  /* 0x000000693d367223 */ /* 0x000fe2000001000c */
[----:B------:R0:W-:Y:S01]  /*2820*/  STG.E.128 [R78.64], R48 ;  /* 0x000000304e007986 */ /* 0x0001e2000c101d04 */
[----:B------:R-:W-:-:S02]  /*2830*/  FFMA.FTZ R53, R91, R101, R72 ;  /* 0x000000655b357223 */ /* 0x000fc40000010048 */
[----:B------:R-:W-:Y:S02]  /*2840*/  FFMA.FTZ R52, R22, R52, R11 ;  /* 0x0000003416347223 */ /* 0x000fe4000001000b */
[----:B------:R-:W-:-:S03]  /*2850*/  IMAD R60, R95, c[0x0][0x160], R60 ;  /* 0x000058005f3c7a24 */ /* 0x000fc600078e023c */
[----:B------:R0:W-:Y:S02]  /*2860*/  STG.E.128 [R80.64], R52 ;  /* 0x0000003450007986 */ /* 0x0001e4000c101d04 */
[----:B------:R-:W-:-:S13]  /*2870*/  ISETP.GE.AND P1, PT, R60, c[0x0][0x164], PT ;  /* 0x000059003c007a0c */ /* 0x000fda0003f26270 */
[----:B0----5:R-:W-:Y:S01]  /*2880*/  @P1 CALL.REL.NOINC `(.L_x_16203) ;  /* 0x0000001000001944 */ /* 0x021fe20003c00000 */
[----:B------:R-:W-:Y:S05]  /*2890*/  BRA `(.L_x_16204) ;  /* 0xffffde5000007947 */ /* 0x000fea000383ffff */
.L_x_16203:
[----:B------:R-:W-:Y:S05]  /*28a0*/  EXIT ;  /* 0x000000000000794d */ /* 0x000fea0003800000 */
.L_x_16201:
[----:B0-----:R-:W-:Y:S01]  /*28b0*/  HFMA2.MMA R82, -RZ, RZ, 0, 1.847743988037109375e-06 ;  /* 0x0000001fff527435 */ /* 0x001fe200000001ff */
[----:B------:R-:W-:Y:S02]  /*28c0*/  MOV R97, 0x1 ;  /* 0x0000000100617802 */ /* 0x000fe40000000f00 */
[----:B------:R-:W-:Y:S02]  /*28d0*/  MOV R83, 0xffffffff ;  /* 0xffffffff00537802 */ /* 0x000fe40000000f00 */
[----:B------:R-:W-:Y:S02]  /*28e0*/  MOV R78, 0x2900 ;  /* 0x00002900004e7802 */ /* 0x000fe40000000f00 */
[----:B-----5:R-:W-:Y:S05]  /*28f0*/  CALL.REL.NOINC `($__internal_67_$__cuda_sm70_shflsync_bfly_p) ;  /* 0x000006a000007944 */ /* 0x020fea0003c00000 */
[----:B-1----:R-:W-:Y:S01]  /*2900*/  MOV R78, R97 ;  /* 0x00000061004e7202 */ /* 0x002fe20000000f00 */
[----:B0-----:R-:W-:Y:S05]  /*2910*/  BRA `(.L_x_16205) ;  /* 0xfffff46000007947 */ /* 0x001fea000383ffff */
.L_x_16202:
[----:B------:R-:W-:Y:S01]  /*2920*/  HFMA2.MMA R97, -RZ, RZ, 0, 1.1920928955078125e-07 ;  /* 0x00000002ff617435 */ /* 0x000fe200000001ff */
[----:B0-----:R-:W-:Y:S02]  /*2930*/  MOV R80, R95 ;  /* 0x0000005f00507202 */ /* 0x001fe40000000f00 */
[----:B------:R-:W-:Y:S02]  /*2940*/  MOV R82, 0x1f ;  /* 0x0000001f00527802 */ /* 0x000fe40000000f00 */
[----:B------:R-:W-:-:S02]  /*2950*/  MOV R83, 0xffffffff ;  /* 0xffffffff00537802 */ /* 0x000fc40000000f00 */
[----:B------:R-:W-:Y:S02]  /*2960*/  MOV R78, 0x2980 ;  /* 0x00002980004e7802 */ /* 0x000fe40000000f00 */
[----:B-----5:R-:W-:Y:S05]  /*2970*/  CALL.REL.NOINC `($__internal_67_$__cuda_sm70_shflsync_bfly_p) ;  /* 0x0000062000007944 */ /* 0x020fea0003c00000 */
[----:B01----:R-:W-:Y:S01]  /*2980*/  FADD.FTZ R80, R95, R97 ;  /* 0x000000615f507221 */ /* 0x003fe20000010000 */
[----:B------:R-:W-:Y:S01]  /*2990*/  HFMA2.MMA R97, -RZ, RZ, 0, 2.384185791015625e-07 ;  /* 0x00000004ff617435 */ /* 0x000fe200000001ff */
[----:B------:R-:W-:Y:S02]  /*29a0*/  MOV R82, 0x1f ;  /* 0x0000001f00527802 */ /* 0x000fe40000000f00 */
[----:B------:R-:W-:Y:S02]  /*29b0*/  MOV R83, 0xffffffff ;  /* 0xffffffff00537802 */ /* 0x000fe40000000f00 */
[----:B------:R-:W-:Y:S02]  /*29c0*/  MOV R78, 0x29e0 ;  /* 0x000029e0004e7802 */ /* 0x000fe40000000f00 */
[----:B------:R-:W-:Y:S05]  /*29d0*/  CALL.REL.NOINC `($__internal_67_$__cuda_sm70_shflsync_bfly_p) ;  /* 0x000005c000007944 */ /* 0x000fea0003c00000 */
[----:B01----:R-:W-:Y:S01]  /*29e0*/  FADD.FTZ R80, R80, R97 ;  /* 0x0000006150507221 */ /* 0x003fe20000010000 */
[----:B------:R-:W-:Y:S01]  /*29f0*/  HFMA2.MMA R97, -RZ, RZ, 0, 4.76837158203125e-07 ;  /* 0x00000008ff617435 */ /* 0x000fe200000001ff */
[----:B------:R-:W-:Y:S02]  /*2a00*/  MOV R82, 0x1f ;  /* 0x0000001f00527802 */ /* 0x000fe40000000f00 */
[----:B------:R-:W-:-:S02]  /*2a10*/  MOV R83, 0xffffffff ;  /* 0xffffffff00537802 */ /* 0x000fc40000000f00 */
[----:B------:R-:W-:Y:S02]  /*2a20*/  MOV R78, 0x2a40 ;  /* 0x00002a40004e7802 */ /* 0x000fe40000000f00 */
[----:B------:R-:W-:Y:S05]  /*2a30*/  CALL.REL.NOINC `($__internal_67_$__cuda_sm70_shflsync_bfly_p) ;  /* 0x0000056000007944 */ /* 0x000fea0003c00000 */
[----:B01----:R-:W-:Y:S01]  /*2a40*/  FADD.FTZ R80, R80, R97 ;  /* 0x0000006150507221 */ /* 0x003fe20000010000 */
[----:B------:R-:W-:Y:S01]  /*2a50*/  HFMA2.MMA R97, -RZ, RZ, 0, 9.5367431640625e-07 ;  /* 0x00000010ff617435 */ /* 0x000fe200000001ff */
[----:B------:R-:W-:Y:S02]  /*2a60*/  MOV R82, 0x1f ;  /* 0x0000001f00527802 */ /* 0x000fe40000000f00 */
[----:B------:R-:W-:Y:S02]  /*2a70*/  MOV R83, 0xffffffff ;  /* 0xffffffff00537802 */ /* 0x000fe40000000f00 */
[----:B------:R-:W-:Y:S02]  /*2a80*/  MOV R78, 0x2aa0 ;  /* 0x00002aa0004e7802 */ /* 0x000fe40000000f00 */
[----:B------:R-:W-:Y:S05]  /*2a90*/  CALL.REL.NOINC `($__internal_67_$__cuda_sm70_shflsync_bfly_p) ;  /* 0x0000050000007944 */ /* 0x000fea0003c00000 */
        /* <DEDUP_REMOVED lines=54> */
[----:B------:R-:W-:Y:S05]  /*2e00*/  CALL.REL.NOINC `($__internal_67_$__cuda_sm70_shflsync_bfly_p) ;  /* 0x0000019000007944 */ /* 0x000fea0003c00000 */
[----:B01----:R-:W-:Y:S01]  /*2e10*/  FADD.FTZ R80, R80, R97 ;  /* 0x0000006150507221 */ /* 0x003fe20000010000 */
[----:B------:R-:W-:Y:S01]  /*2e20*/  HFMA2.MMA R97, -RZ, RZ, 0, 1.1920928955078125e-07 ;  /* 0x00000002ff617435 */ /* 0x000fe200000001ff */
[----:B------:R-:W-:Y:S02]  /*2e30*/  MOV R82, 0x1f ;  /* 0x0000001f00527802 */ /* 0x000fe40000000f00 */
[----:B------:R-:W-:Y:S02]  /*2e40*/  MOV R83, 0xffffffff ;  /* 0xffffffff00537802 */ /* 0x000fe40000000f00 */
[----:B------:R-:W-:Y:S02]  /*2e50*/  MOV R78, 0x2e70 ;  /* 0x00002e70004e7802 */ /* 0x000fe40000000f00 */
[----:B------:R-:W-:Y:S05]  /*2e60*/  CALL.REL.NOINC `($__internal_67_$__cuda_sm70_shflsync_bfly_p) ;  /* 0x0000013000007944 */ /* 0x000fea0003c00000 */
[----:B01----:R-:W-:Y:S01]  /*2e70*/  FADD.FTZ R80, R80, R97 ;  /* 0x0000006150507221 */ /* 0x003fe20000010000 */
[----:B------:R-:W-:Y:S01]  /*2e80*/  HFMA2.MMA R97, -RZ, RZ, 0, 2.384185791015625e-07 ;  /* 0x00000004ff617435 */ /* 0x000fe200000001ff */
[----:B------:R-:W-:Y:S02]  /*2e90*/  MOV R82, 0x1f ;  /* 0x0000001f00527802 */ /* 0x000fe40000000f00 */
[----:B------:R-:W-:-:S02]  /*2ea0*/  MOV R83, 0xffffffff ;  /* 0xffffffff00537802 */ /* 0x000fc40000000f00 */
[----:B------:R-:W-:Y:S02]  /*2eb0*/  MOV R78, 0x2ed0 ;  /* 0x00002ed0004e7802 */ /* 0x000fe40000000f00 */
[----:B------:R-:W-:Y:S05]  /*2ec0*/  CALL.REL.NOINC `($__internal_67_$__cuda_sm70_shflsync_bfly_p) ;  /* 0x000000d000007944 */ /* 0x000fea0003c00000 */
[----:B01----:R-:W-:Y:S01]  /*2ed0*/  FADD.FTZ R80, R80, R97 ;  /* 0x0000006150507221 */ /* 0x003fe20000010000 */
[----:B------:R-:W-:Y:S01]  /*2ee0*/  HFMA2.MMA R97, -RZ, RZ, 0, 4.76837158203125e-07 ;  /* 0x00000008ff617435 */ /* 0x000fe200000001ff */
[----:B------:R-:W-:Y:S02]  /*2ef0*/  MOV R82, 0x1f ;  /* 0x0000001f00527802 */ /* 0x000fe40000000f00 */
[----:B------:R-:W-:Y:S02]  /*2f00*/  MOV R83, 0xffffffff ;  /* 0xffffffff00537802 */ /* 0x000fe40000000f00 */
[----:B------:R-:W-:Y:S02]  /*2f10*/  MOV R78, 0x2f30 ;  /* 0x00002f30004e7802 */ /* 0x000fe40000000f00 */
[----:B------:R-:W-:Y:S05]  /*2f20*/  CALL.REL.NOINC `($__internal_67_$__cuda_sm70_shflsync_bfly_p) ;  /* 0x0000007000007944 */ /* 0x000fea0003c00000 */
[----:B01----:R-:W-:Y:S01]  /*2f30*/  FADD.FTZ R80, R80, R97 ;  /* 0x0000006150507221 */ /* 0x003fe20000010000 */
[----:B------:R-:W-:Y:S01]  /*2f40*/  HFMA2.MMA R97, -RZ, RZ, 0, 9.5367431640625e-07 ;  /* 0x00000010ff617435 */ /* 0x000fe200000001ff */
[----:B------:R-:W-:Y:S02]  /*2f50*/  MOV R82, 0x1f ;  /* 0x0000001f00527802 */ /* 0x000fe40000000f00 */
[----:B------:R-:W-:-:S02]  /*2f60*/  MOV R83, 0xffffffff ;  /* 0xffffffff00537802 */ /* 0x000fc40000000f00 */
[----:B------:R-:W-:Y:S02]  /*2f70*/  MOV R78, 0x2f90 ;  /* 0x00002f90004e7802 */ /* 0x000fe40000000f00 */
[----:B------:R-:W-:Y:S05]  /*2f80*/  CALL.REL.NOINC `($__internal_67_$__cuda_sm70_shflsync_bfly_p) ;  /* 0x0000001000007944 */ /* 0x000fea0003c00000 */
[----:B01----:R-:W-:Y:S05]  /*2f90*/  BRA `(.L_x_16206) ;  /* 0xfffff22000007947 */ /* 0x003fea000383ffff */
        .weak           $__internal_67_$__cuda_sm70_shflsync_bfly_p
        .type           $__internal_67_$__cuda_sm70_shflsync_bfly_p,@function
        .size           $__internal_67_$__cuda_sm70_shflsync_bfly_p,(.L_x_20083 - $__internal_67_$__cuda_sm70_shflsync_bfly_p)
$__internal_67_$__cuda_sm70_shflsync_bfly_p:
[----:B------:R-:W-:Y:S01]  /*2fa0*/  HFMA2.MMA R79, -RZ, RZ, 0, 0 ;  /* 0x00000000ff4f7435 */ /* 0x000fe200000001ff */
[----:B------:R-:W-:Y:S04]  /*2fb0*/  WARPSYNC R83 ;  /* 0x0000005300007348 */ /* 0x000fe80003800000 */
[----:B------:R0:W1:Y:S01]  /*2fc0*/  SHFL.BFLY PT, R97, R80, R97, R82 ;  /* 0x0c00006150617389 */ /* 0x00006200000e0052 */
[----:B------:R-:W-:Y:S05]  /*2fd0*/  RET.REL.NODEC R78 `(_ZN10layer_norm31ln_parallel_residual_fwd_kernelINS_13Kernel_traitsI6__halfffffjLj768ELj1ELj4ELj1ELj16ENS_18Kernel_traits_baseILj768ES2_ffffjLj128EEEEELb0ELb1ELb1EEEvNS_9FwdParamsE) ;  /* 0xffffd0204e007950 */ /* 0x000fea0003c3ffff */
.L_x_16207:
        /* <DEDUP_REMOVED lines=10> */
.L_x_20083:


//--------------------- .text._ZN10layer_norm31ln_parallel_residual_fwd_kernelINS_13Kernel_traitsI6__halfffffjLj768ELj1ELj4ELj1ELj16ENS_18Kernel_traits_baseILj768ES2_ffffjLj128EEEEELb1ELb0ELb0EEEvNS_9FwdParamsE --------------------------
	.section	.text._ZN10layer_norm31ln_parallel_residual_fwd_kernelINS_13Kernel_traitsI6__halfffffjLj768ELj1ELj4ELj1ELj16ENS_18Kernel_traits_baseILj768ES2_ffffjLj128EEEEELb1ELb0ELb0EEEvNS_9FwdParamsE,"ax",@progbits
	.sectioninfo	@"SHI_REGISTERS=168"
	.align	128
        .global         _ZN10layer_norm31ln_parallel_residual_fwd_kernelINS_13Kernel_traitsI6__halfffffjLj768ELj1ELj4ELj1ELj16ENS_18Kernel_traits_baseILj768ES2_ffffjLj128EEEEELb1ELb0ELb0EEEvNS_9FwdParamsE
        .type           _ZN10layer_norm31ln_parallel_residual_fwd_kernelINS_13Kernel_traitsI6__halfffffjLj768ELj1ELj4ELj1ELj16ENS_18Kernel_traits_baseILj768ES2_ffffjLj128EEEEELb1ELb0ELb0EEEvNS_9FwdParamsE,@function
        .size           _ZN10layer_norm31ln_parallel_residual_fwd_kernelINS_13Kernel_traitsI6__halfffffjLj768ELj1ELj4ELj1ELj16ENS_18Kernel_traits_baseILj768ES2_ffffjLj128EEEEELb1ELb0ELb0EEEvNS_9FwdParamsE,(.L_x_20084 - _ZN10layer_norm31ln_parallel_residual_fwd_kernelINS_13Kernel_traitsI6__halfffffjLj768ELj1ELj4ELj1ELj16ENS_18Kernel_traits_baseILj768ES2_ffffjLj128EEEEELb1ELb0ELb0EEEvNS_9FwdParamsE)
        .other          _ZN10layer_norm31ln_parallel_residual_fwd_kernelINS_13Kernel_traitsI6__halfffffjLj768ELj1ELj4ELj1ELj16ENS_18Kernel_traits_baseILj768ES2_ffffjLj128EEEEELb1ELb0ELb0EEEvNS_9FwdParamsE,@"STO_CUDA_ENTRY STV_DEFAULT"
_ZN10layer_norm31ln_parallel_residual_fwd_kernelINS_13Kernel_traitsI6__halfffffjLj768ELj1ELj4ELj1ELj16ENS_18Kernel_traits_baseILj768ES2_ffffjLj128EEEEELb1ELb0ELb0EEEvNS_9FwdParamsE:
.text._ZN10layer_norm31ln_parallel_residual_fwd_kernelINS_13Kernel_traitsI6__halfffffjLj768ELj1ELj4ELj1ELj16ENS_18Kernel_traits_baseILj768ES2_ffffjLj128EEEEELb1ELb0ELb0EEEvNS_9FwdParamsE:
        /* <DEDUP_REMOVED lines=43> */
[----:B------:R-:W-:Y:S01]  /*02b0*/  LEA.HI R0, R0, c[0x0][0x168], RZ, 0x2 ;  /* 0x00005a0000007a11 */ /* 0x000fe200078f10ff */
[----:B------:R-:W-:Y:S02]  /*02c0*/  UIADD3 UR18, UR5, -0x56f99767, URZ ;  /* 0xa906689905127890 */ /* 0x000fe4000fffe03f */
        /* <DEDUP_REMOVED lines=10> */
[----:B------:R-:W-:Y:S02]  /*0370*/  UIADD3 UR22, UR5, 0x1fd5c5a3, URZ ;  /* 0x1fd5c5a305167890 */ /* 0x000fe4000fffe03f */
[----:B------:R-:W-:Y:S01]  /*0380*/  UIADD3 UR23, UR4, -0xe443238, URZ ;  /* 0xf1bbcdc804177890 */ /* 0x000fe2000fffe03f */
        /* <DEDUP_REMOVED lines=10> */
[C---:B------:R-:W-:Y:S02]  /*0430*/  LOP3.LUT P2, RZ, R136.reuse, 0xffffffe0, RZ, 0xc0, !PT ;  /* 0xffffffe088ff7812 */ /* 0x040fe4000784c0ff */
[----:B------:R-:W-:Y:S01]  /*0440*/  LOP3.LUT R4, R9, UR17, R6, 0x96, !PT ;  /* 0x0000001109047c12 */ /* 0x000fe2000f8e9606 */
[----:B------:R-:W-:Y:S01]  /*0450*/  IMAD.WIDE.U32 R6, R7, -0x326172a9, RZ ;  /* 0xcd9e8d5707067825 */ /* 0x000fe200078e00ff */
[C---:B------:R-:W-:Y:S02]  /*0460*/  ISETP.GE.U32.AND P5, PT, R136.reuse, 0x40, PT ;  /* 0x000000408800780c */ /* 0x040fe40003fa6070 */
[----:B------:R-:W-:Y:S01]  /*0470*/  ISETP.GE.U32.AND P4, PT, R136, 0x60, PT ;  /* 0x000000608800780c */ /* 0x000fe20003f86070 */
[----:B------:R-:W-:Y:S01]  /*0480*/  IMAD.WIDE.U32 R4, R4, -0x2daee0ad, RZ ;  /* 0xd2511f5304047825 */ /* 0x000fe200078e00ff */
[----:B------:R-:W-:-:S02]  /*0490*/  ISETP.GE.U32.AND P3, PT, R136, 0x80, PT ;  /* 0x000000808800780c */ /* 0x000fc40003f66070 */
[----:B------:R-:W-:Y:S02]  /*04a0*/  P2R R157, PR, RZ, 0x4 ;  /* 0x00000004ff9d7803 */ /* 0x000fe40000000000 */
[----:B------:R-:W-:Y:S02]  /*04b0*/  P2R R156, PR, RZ, 0x20 ;  /* 0x00000020ff9c7803 */ /* 0x000fe40000000000 */
[----:B------:R-:W-:Y:S02]  /*04c0*/  P2R R155, PR, RZ, 0x10 ;  /* 0x00000010ff9b7803 */ /* 0x000fe40000000000 */
[----:B------:R-:W-:Y:S02]  /*04d0*/  P2R R154, PR, RZ, 0x8 ;  /* 0x00000008ff9a7803 */ /* 0x000fe40000000000 */
[----:B------:R-:W-:Y:S02]  /*04e0*/  LOP3.LUT R36, R7, UR19, R8, 0x96, !PT ;  /* 0x0000001307247c12 */ /* 0x000fe4000f8e9608 */
[----:B------:R-:W-:Y:S01]  /*04f0*/  LOP3.LUT R38, R5, UR20, R2, 0x96, !PT ;  /* 0x0000001405267c12 */ /* 0x000fe2000f8e9602 */
        /* <DEDUP_REMOVED lines=13> */
[----:B------:R-:W-:Y:S02]  /*05d0*/  @P1 IADD3.X R9, R0, c[0x0][0x224], RZ, P2, !PT ;  /* 0x0000890000091a10 */ /* 0x000fe400017fe4ff */
[----:B------:R-:W-:Y:S01]  /*05e0*/  IADD3 R28, P2, R28, c[0x0][0x1b8], RZ ;  /* 0x00006e001c1c7a10 */ /* 0x000fe20007f5e0ff */
[----:B------:R-:W5:Y:S03]  /*05f0*/  LDG.E.64 R34, [R34.64] ;  /* 0x0000000622227981 */ /* 0x000f66000c1e1b00 */
[----:B------:R-:W-:Y:S01]  /*0600*/  IADD3.X R29, R0, c[0x0][0x1bc], RZ, P2, !PT ;  /* 0x00006f00001d7a10 */ /* 0x000fe200017fe4ff */
[----:B------:R0:W5:Y:S05]  /*0610*/  @P1 LDG.E.64 R132, [R8.64] ;  /* 0x0000000608841981 */ /* 0x00016a000c1e1b00 */
[----:B------:R-:W5:Y:S01]  /*0620*/  LDG.E.64 R28, [R28.64] ;  /* 0x000000061c1c7981 */ /* 0x000f62000c1e1b00 */
[----:B------:R-:W-:Y:S01]  /*0630*/  LOP3.LUT R44, R44, 0x20, RZ, 0xfc, !PT ;  /* 0x000000202c2c7812 */ /* 0x000fe200078efcff */
[----:B------:R-:W-:Y:S01]  /*0640*/  @!P0 CS2R R134, SRZ ;  /* 0x0000000000868805 */ /* 0x000fe2000001ff00 */
[----:B------:R-:W-:-:S02]  /*0650*/  @!P1 CS2R R132, SRZ ;  /* 0x0000000000849805 */ /* 0x000fc4000001ff00 */
.L_x_16209:
[----:B0-----:R-:W-:Y:S05]  /*0660*/  BSYNC B0 ;  /* 0x0000000000007941 */ /* 0x001fea0003800000 */
.L_x_16208:
[----:B------:R-:W-:Y:S01]  /*0670*/  BSSY B0, `(.L_x_16210) ;  /* 0x0000017000007945 */ /* 0x000fe20003800000 */
[----:B------:R-:W-:Y:S05]  /*0680*/  @!P5 BRA `(.L_x_16211) ;  /* 0x000001500000d947 */ /* 0x000fea0003800000 */
[----:B------:R-:W-:Y:S01]  /*0690*/  ISETP.NE.U32.AND P0, PT, RZ, c[0x0][0x218], PT ;  /* 0x00008600ff007a0c */ /* 0x000fe20003f05070 */
[----:B------:R-:W-:Y:S01]  /*06a0*/  IMAD.SHL.U32 R24, R44, 0x8, RZ ;  /* 0x000000082c187824 */ /* 0x000fe200078e00ff */
[----:B------:R-:W-:Y:S01]  /*06b0*/  ISETP.NE.U32.AND P1, PT, RZ, c[0x0][0x220], PT ;  /* 0x00008800ff007a0c */ /* 0x000fe20003f25070 */
[----:B------:R-:W-:Y:S01]  /*06c0*/  IMAD.MOV.U32 R33, RZ, RZ, 0x8 ;  /* 0x00000008ff217424 */ /* 0x000fe200078e00ff */
[----:B------:R-:W-:-:S02]  /*06d0*/  ISETP.NE.AND.EX P0, PT, RZ, c[0x0][0x21c], PT, P0 ;  /* 0x00008700ff007a0c */ /* 0x000fc40003f05300 */
[----:B------:R-:W-:Y:S02]  /*06e0*/  ISETP.NE.AND.EX P1, PT, RZ, c[0x0][0x224], PT, P1 ;  /* 0x00008900ff007a0c */ /* 0x000fe40003f25310 */
[----:B------:R-:W-:-:S09]  /*06f0*/  SHF.L.U64.HI R0, R44, 0x3, RZ ;  /* 0x000000032c007819 */ /* 0x000fd200000102ff */
        /* <DEDUP_REMOVED lines=11> */
[----:B------:R-:W-:Y:S01]  /*07b0*/  IADD3 R44, R44, 0x20, RZ ;  /* 0x000000202c2c7810 */ /* 0x000fe20007ffe0ff */
[----:B------:R-:W-:Y:S01]  /*07c0*/  @!P0 CS2R R118, SRZ ;  /* 0x0000000000768805 */ /* 0x000fe2000001ff00 */
[----:B------:R-:W-:-:S02]  /*07d0*/  @!P1 CS2R R116, SRZ ;  /* 0x0000000000749805 */ /* 0x000fc4000001ff00 */
.L_x_16211:
[----:B0-----:R-:W-:Y:S05]  /*07e0*/  BSYNC B0 ;  /* 0x0000000000007941 */ /* 0x001fea0003800000 */
.L_x_16210:
        /* <DEDUP_REMOVED lines=23> */
.L_x_16213:
[----:B0-----:R-:W-:Y:S05]  /*0960*/  BSYNC B0 ;  /* 0x0000000000007941 */ /* 0x001fea0003800000 */
.L_x_16212:
        /* <DEDUP_REMOVED lines=23> */
.L_x_16215:
[----:B0-----:R-:W-:Y:S05]  /*0ae0*/  BSYNC B0 ;  /* 0x0000000000007941 */ /* 0x001fea0003800000 */
.L_x_16214:
[----:B------:R-:W-:Y:S01]  /*0af0*/  ISETP.GE.U32.AND P0, PT, R136, 0xa0, PT ;  /* 0x000000a08800780c */ /* 0x000fe20003f06070 */
[----:B------:R-:W-:Y:S01]  /*0b00*/  IMAD.WIDE.U32 R36, R36, -0x2daee0ad, RZ ;  /* 0xd2511f5324247825 */ /* 0x000fe200078e00ff */
[----:B------:R-:W-:Y:S01]  /*0b10*/  UIADD3 UR24, UR5, -0x24c28bd8, URZ ;  /* 0xdb3d742805187890 */ /* 0x000fe2000fffe03f */
[----:B------:R-:W-:Y:S01]  /*0b20*/  BSSY B0, `(.L_x_16216) ;  /* 0x000001b000007945 */ /* 0x000fe20003800000 */
[----:B------:R-:W-:Y:S01]  /*0b30*/  P2R R153, PR, RZ, 0x1 ;  /* 0x00000001ff997803 */ /* 0x000fe20000000000 */
[----:B------:R-:W-:Y:S01]  /*0b40*/  IMAD.WIDE.U32 R38, R38, -0x326172a9, RZ ;  /* 0xcd9e8d5726267825 */ /* 0x000fe200078e00ff */
[----:B------:R-:W-:-:S04]  /*0b50*/  LOP3.LUT R143, R37, UR22, R4, 0x96, !PT ;  /* 0x00000016258f7c12 */ /* 0x000fc8000f8e9604 */
[----:B------:R-:W-:-:S03]  /*0b60*/  LOP3.LUT R144, R39, UR21, R6, 0x96, !PT ;  /* 0x0000001527907c12 */ /* 0x000fc6000f8e9606 */
[----:B------:R-:W-:Y:S05]  /*0b70*/  @!P0 BRA `(.L_x_16217) ;  /* 0x0000015000008947 */ /* 0x000fea0003800000 */
[----:B------:R-:W-:Y:S01]  /*0b80*/  ISETP.NE.U32.AND P1, PT, RZ, c[0x0][0x218], PT ;  /* 0x00008600ff007a0c */ /* 0x000fe20003f25070 */
[C---:B------:R-:W-:Y:S01]  /*0b90*/  IMAD.SHL.U32 R46, R44.reuse, 0x8, RZ ;  /* 0x000000082c2e7824 */ /* 0x040fe200078e00ff */
[----:B------:R-:W-:Y:S01]  /*0ba0*/  HFMA2.MMA R49, -RZ, RZ, 0, 4.76837158203125e-07 ;  /* 0x00000008ff317435 */ /* 0x000fe200000001ff */
[----:B------:R-:W-:Y:S02]  /*0bb0*/  SHF.L.U64.HI R0, R44, 0x3, RZ ;  /* 0x000000032c007819 */ /* 0x000fe400000102ff */
[----:B------:R-:W-:-:S13]  /*0bc0*/  ISETP.NE.AND.EX P1, PT, RZ, c[0x0][0x21c], PT, P1 ;  /* 0x00008700ff007a0c */ /* 0x000fda0003f25310 */
[----:B------:R-:W-:-:S04]  /*0bd0*/  @P1 LEA R2, P0, R44, c[0x0][0x218], 0x3 ;  /* 0x000086002c021a11 */ /* 0x000fc800078018ff */
[C---:B------:R-:W-:Y:S02]  /*0be0*/  @P1 LEA.HI.X R3, R44.reuse, c[0x0][0x21c], RZ, 0x3, P0 ;  /* 0x000087002c031a11 */ /* 0x040fe400000f1cff */
[----:B------:R-:W-:Y:S01]  /*0bf0*/  ISETP.NE.U32.AND P0, PT, RZ, c[0x0][0x220], PT ;  /* 0x00008800ff007a0c */ /* 0x000fe20003f05070 */
[----:B------:R-:W-:Y:S02]  /*0c00*/  IMAD.WIDE.U32 R48, R44, R49, c[0x0][0x1b0] ;  /* 0x00006c002c307625 */ /* 0x000fe400078e0031 */
[----:B------:R0:W5:Y:S01]  /*0c10*/  @P1 LDG.E.64 R8, [R2.64] ;  /* 0x0000000602081981 */ /* 0x000162000c1e1b00 */
[----:B------:R-:W-:-:S03]  /*0c20*/  ISETP.NE.AND.EX P0, PT, RZ, c[0x0][0x224], PT, P0 ;  /* 0x00008900ff007a0c */ /* 0x000fc60003f05300 */
[----:B------:R-:W5:Y:S10]  /*0c30*/  LDG.E.64 R48, [R48.64] ;  /* 0x0000000630307981 */ /* 0x000f74000c1e1b00 */
[----:B------:R-:W-:-:S04]  /*0c40*/  @P0 IADD3 R4, P2, R46, c[0x0][0x220], RZ ;  /* 0x000088002e040a10 */ /* 0x000fc80007f5e0ff */
[----:B------:R-:W-:Y:S02]  /*0c50*/  @P0 IADD3.X R5, R0, c[0x0][0x224], RZ, P2, !PT ;  /* 0x0000890000050a10 */ /* 0x000fe400017fe4ff */
[----:B------:R-:W-:-:S03]  /*0c60*/  IADD3 R46, P2, R46, c[0x0][0x1b8], RZ ;  /* 0x00006e002e2e7a10 */ /* 0x000fc60007f5e0ff */
[----:B------:R0:W5:Y:S01]  /*0c70*/  @P0 LDG.E.64 R6, [R4.64] ;  /* 0x0000000604060981 */ /* 0x000162000c1e1b00 */
[----:B------:R-:W-:-:S06]  /*0c80*/  IADD3.X R47, R0, c[0x0][0x1bc], RZ, P2, !PT ;  /* 0x00006f00002f7a10 */ /* 0x000fcc00017fe4ff */
[----:B------:R-:W5:Y:S01]  /*0c90*/  LDG.E.64 R46, [R46.64] ;  /* 0x000000062e2e7981 */ /* 0x000f62000c1e1b00 */
[----:B------:R-:W-:Y:S01]  /*0ca0*/  IADD3 R44, R44, 0x20, RZ ;  /* 0x000000202c2c7810 */ /* 0x000fe20007ffe0ff */
[----:B------:R-:W-:Y:S01]  /*0cb0*/  @!P1 CS2R R8, SRZ ;  /* 0x0000000000089805 */ /* 0x000fe2000001ff00 */
[----:B------:R-:W-:Y:S02]  /*0cc0*/  @!P0 CS2R R6, SRZ ;  /* 0x0000000000068805 */ /* 0x000fe4000001ff00 */
.L_x_16217:
[----:B0-----:R-:W-:Y:S05]  /*0cd0*/  BSYNC B0 ;  /* 0x0000000000007941 */ /* 0x001fea0003800000 */
.L_x_16216:
[----:B------:R-:W-:Y:S01]  /*0ce0*/  ISETP.GE.U32.AND P0, PT, R136, 0xc0, PT ;  /* 0x000000c08800780c */ /* 0x000fe20003f06070 */
[----:B------:R-:W-:Y:S01]  /*0cf0*/  UIADD3 UR25, UR4, -0x700cb87f, URZ ;  /* 0x8ff3478104197890 */ /* 0x000fe2000fffe03f */
[----:B------:R-:W-:Y:S01]  /*0d00*/  SHF.R.U32.HI R0, RZ, 0x5, R16 ;  /* 0x00000005ff007819 */ /* 0x000fe20000011610 */
[----:B------:R-:W-:Y:S01]  /*0d10*/  UIADD3 UR26, UR5, -0x695add53, URZ ;  /* 0x96a522ad051a7890 */ /* 0x000fe2000fffe03f */
[----:B------:R-:W-:Y:S01]  /*0d20*/  BSSY B0, `(.L_x_16218) ;  /* 0x000001a000007945 */ /* 0x000fe20003800000 */
[----:B------:R-:W-:Y:S01]  /*0d30*/  P2R R152, PR, RZ, 0x1 ;  /* 0x00000001ff987803 */ /* 0x000fe20000000000 */
[----:B------:R-:W-:-:S04]  /*0d40*/  IMAD.HI.U32 R53, R143, -0x326172a9, RZ ;  /* 0xcd9e8d578f357827 */ /* 0x000fc800078e00ff */
[----:B------:R-:W-:Y:S02]  /*0d50*/  IMAD R151, R151, 0x4, R0 ;  /* 0x0000000497977824 */ /* 0x000fe400078e0200 */
[----:B------:R-:W-:Y:S01]  /*0d60*/  IMAD.HI.U32 R43, R144, -0x2daee0ad, RZ ;  /* 0xd2511f53902b7827 */ /* 0x000fe200078e00ff */
[----:B------:R-:W-:Y:S05]  /*0d70*/  @!P0 BRA `(.L_x_16219) ;  /* 0x0000014000008947 */ /* 0x000fea0003800000 */
[----:B------:R-:W-:Y:S01]  /*0d80*/  IMAD.SHL.U32 R50, R44, 0x8, RZ ;  /* 0x000000082c327824 */ /* 0x000fe200078e00ff */
[----:B------:R-:W-:-:S04]  /*0d90*/  SHF.R.U32.HI R0, RZ, 0x1d, R44 ;  /* 0x0000001dff007819 */ /* 0x000fc8000001162c */
[----:B------:R-:W-:-:S04]  /*0da0*/  IADD3 R16, P0, R50, c[0x0][0x1b8], RZ ;  /* 0x00006e0032107a10 */ /* 0x000fc80007f1e0ff */
[----:B------:R-:W-:Y:S02]  /*0db0*/  IADD3.X R17, R0, c[0x0][0x1bc], RZ, P0, !PT ;  /* 0x00006f0000117a10 */ /* 0x000fe400007fe4ff */
[----:B------:R-:W-:-:S04]  /*0dc0*/  ISETP.NE.U32.AND P0, PT, RZ, c[0x0][0x218], PT ;  /* 0x00008600ff007a0c */ /* 0x000fc80003f05070 */
[----:B------:R-:W-:Y:S01]  /*0dd0*/  ISETP.NE.AND.EX P0, PT, RZ, c[0x0][0x21c], PT, P0 ;  /* 0x00008700ff007a0c */ /* 0x000fe20003f05300 */
[----:B------:R-:W-:Y:S01]  /*0de0*/  IMAD.MOV.U32 R45, RZ, RZ, 0x8 ;  /* 0x00000008ff2d7424 */ /* 0x000fe200078e00ff */
[----:B------:R-:W5:Y:S11]  /*0df0*/  LDG.E.64 R16, [R16.64] ;  /* 0x0000000610107981 */ /* 0x000f76000c1e1b00 */
        /* <DEDUP_REMOVED lines=8> */
[----:B------:R-:W-:-:S05]  /*0e80*/  @P1 IADD3.X R51, R0, c[0x0][0x224], RZ, P2, !PT ;  /* 0x0000890000331a10 */ /* 0x000fca00017fe4ff */
[----:B------:R0:W5:Y:S01]  /*0e90*/  @P1 LDG.E.64 R2, [R50.64] ;  /* 0x0000000632021981 */ /* 0x000162000c1e1b00 */
[----:B------:R-:W-:Y:S01]  /*0ea0*/  @!P0 CS2R R4, SRZ ;  /* 0x0000000000048805 */ /* 0x000fe2000001ff00 */
[----:B------:R-:W-:Y:S02]  /*0eb0*/  @!P1 CS2R R2, SRZ ;  /* 0x0000000000029805 */ /* 0x000fe4000001ff00 */
.L_x_16219:
[----:B0-----:R-:W-:Y:S05]  /*0ec0*/  BSYNC B0 ;  /* 0x0000000000007941 */ /* 0x001fea0003800000 */
.L_x_16218:
[----:B------:R-:W-:Y:S02]  /*0ed0*/  ISETP.GE.AND P0, PT, R151, c[0x0][0x164], PT ;  /* 0x0000590097007a0c */ /* 0x000fe40003f06270 */
[----:B------:R-:W-:Y:S02]  /*0ee0*/  LOP3.LUT R146, R53, UR23, R38, 0x96, !PT ;  /* 0x0000001735927c12 */ /* 0x000fe4000f8e9626 */
[----:B------:R-:W-:-:S09]  /*0ef0*/  LOP3.LUT R148, R43, UR24, R36, 0x96, !PT ;  /* 0x000000182b947c12 */ /* 0x000fd2000f8e9624 */
[----:B------:R-:W-:Y:S05]  /*0f00*/  @P0 EXIT ;  /* 0x000000000000094d */ /* 0x000fea0003800000 */
[----:B-----5:R-:W-:Y:S01]  /*0f10*/  IMAD.MOV.U32 R50, RZ, RZ, R34 ;  /* 0x000000ffff327224 */ /* 0x020fe200078e0022 */
[--C-:B------:R-:W-:Y:S01]  /*0f20*/  SHF.R.U64 R39, R34, 0x10, R35.reuse ;  /* 0x0000001022277819 */ /* 0x100fe20000001223 */
[--C-:B------:R-:W-:Y:S01]  /*0f30*/  IMAD.MOV.U32 R129, RZ, RZ, R35.reuse ;  /* 0x000000ffff817224 */ /* 0x100fe200078e0023 */
[----:B------:R-:W-:Y:S01]  /*0f40*/  SHF.R.U32.HI R125, RZ, 0x10, R35 ;  /* 0x00000010ff7d7819 */ /* 0x000fe20000011623 */
[----:B------:R-:W-:Y:S01]  /*0f50*/  IMAD.MOV.U32 R38, RZ, RZ, R32 ;  /* 0x000000ffff267224 */ /* 0x000fe200078e0020 */
[----:B------:R-:W-:Y:S01]  /*0f60*/  SHF.R.U64 R37, R32, 0x10, R33 ;  /* 0x0000001020257819 */ /* 0x000fe20000001221 */
[----:B------:R-:W-:Y:S01]  /*0f70*/  IMAD.MOV.U32 R34, RZ, RZ, R20 ;  /* 0x000000ffff227224 */ /* 0x000fe200078e0014 */
[----:B------:R-:W-:Y:S01]  /*0f80*/  MOV R113, R33 ;  /* 0x0000002100717202 */ /* 0x000fe20000000f00 */
[----:B------:R-:W-:Y:S01]  /*0f90*/  IMAD.MOV.U32 R35, RZ, RZ, R21 ;  /* 0x000000ffff237224 */ /* 0x000fe200078e0015 */
[----:B------:R-:W-:Y:S01]  /*0fa0*/  SHF.R.U32.HI R109, RZ, 0x10, R33 ;  /* 0x00000010ff6d7819 */ /* 0x000fe20000011621 */
[----:B------:R-:W-:Y:S01]  /*0fb0*/  IMAD.MOV.U32 R36, RZ, RZ, R24 ;  /* 0x000000ffff247224 */ /* 0x000fe200078e0018 */
[----:B------:R-:W-:Y:S01]  /*0fc0*/  SHF.R.U64 R32, R20, 0x10, R21 ;  /* 0x0000001014207819 */ /* 0x000fe20000001215 */
[----:B------:R-:W-:Y:S01]  /*0fd0*/  IMAD.MOV.U32 R111, RZ, RZ, R25 ;  /* 0x000000ffff6f7224 */ /* 0x000fe200078e0019 */
[----:B------:R-:W-:Y:S01]  /*0fe0*/  SHF.R.U32.HI R0, RZ, 0x10, R21 ;  /* 0x00000010ff007819 */ /* 0x000fe20000011615 */
[----:B------:R-:W-:Y:S01]  /*0ff0*/  IMAD.MOV.U32 R100, RZ, RZ, R22 ;  /* 0x000000ffff647224 */ /* 0x000fe200078e0016 */
[----:B------:R-:W-:Y:S01]  /*1000*/  SHF.R.U64 R115, R24, 0x10, R25 ;  /* 0x0000001018737819 */ /* 0x000fe20000001219 */
[----:B------:R-:W-:Y:S01]  /*1010*/  IMAD.MOV.U32 R33, RZ, RZ, R23 ;  /* 0x000000ffff217224 */ /* 0x000fe200078e0017 */
[----:B------:R-:W-:Y:S01]  /*1020*/  SHF.R.U32.HI R107, RZ, 0x10, R25 ;  /* 0x00000010ff6b7819 */ /* 0x000fe20000011619 */
[----:B------:R-:W-:Y:S01]  /*1030*/  IMAD.MOV.U32 R82, RZ, RZ, R16 ;  /* 0x000000ffff527224 */ /* 0x000fe200078e0010 */
[--C-:B------:R-:W-:Y:S01]  /*1040*/  SHF.R.U64 R21, R22, 0x10, R23.reuse ;  /* 0x0000001016157819 */ /* 0x100fe20000001217 */
[----:B------:R-:W-:Y:S01]  /*1050*/  IMAD.MOV.U32 R40, RZ, RZ, R28 ;  /* 0x000000ffff287224 */ /* 0x000fe200078e001c */
[----:B------:R-:W-:Y:S01]  /*1060*/  SHF.R.U32.HI R20, RZ, 0x10, R23 ;  /* 0x00000010ff147819 */ /* 0x000fe20000011617 */
[----:B------:R-:W-:Y:S01]  /*1070*/  IMAD.MOV.U32 R127, RZ, RZ, R29 ;  /* 0x000000ffff7f7224 */ /* 0x000fe200078e001d */
[----:B------:R-:W-:Y:S01]  /*1080*/  SHF.R.U64 R83, R16, 0x10, R17 ;  /* 0x0000001010537819 */ /* 0x000fe20000001211 */
[----:B------:R-:W-:Y:S01]  /*1090*/  IMAD.MOV.U32 R22, RZ, RZ, R26 ;  /* 0x000000ffff167224 */ /* 0x000fe200078e001a */
[----:B------:R-:W-:Y:S01]  /*10a0*/  MOV R85, R17 ;  /* 0x0000001100557202 */ /* 0x000fe20000000f00 */
[----:B------:R-:W-:Y:S01]  /*10b0*/  IMAD.MOV.U32 R25, RZ, RZ, R27 ;  /* 0x000000ffff197224 */ /* 0x000fe200078e001b */
[----:B------:R-:W-:Y:S01]  /*10c0*/  SHF.R.U32.HI R84, RZ, 0x10, R17 ;  /* 0x00000010ff547819 */ /* 0x000fe20000011611 */
[----:B------:R-:W-:Y:S01]  /*10d0*/  HADD2.F32 R17, -RZ, R14.H0_H0 ;  /* 0x2000000eff117230 */ /* 0x000fe20000004100 */
[--C-:B------:R-:W-:Y:S01]  /*10e0*/  SHF.R.U64 R131, R28, 0x10, R29.reuse ;  /* 0x000000101c837819 */ /* 0x100fe2000000121d */
[----:B------:R-:W-:Y:S01]  /*10f0*/  HADD2.F32 R16, -RZ, R15.H0_H0 ;  /* 0x2000000fff107230 */ /* 0x000fe20000004100 */
[----:B------:R-:W-:Y:S01]  /*1100*/  SHF.R.U32.HI R123, RZ, 0x10, R29 ;  /* 0x00000010ff7b7819 */ /* 0x000fe2000001161d */
[----:B------:R-:W-:Y:S01]  /*1110*/  IMAD.MOV.U32 R29, RZ, RZ, R31 ;  /* 0x000000ffff1d7224 */ /* 0x000fe200078e001f */
[--C-:B------:R-:W-:Y:S01]  /*1120*/  SHF.R.U64 R23, R26, 0x10, R27.reuse ;  /* 0x000000101a177819 */ /* 0x100fe2000000121b */
[----:B------:R-:W-:Y:S01]  /*1130*/  IMAD.MOV.U32 R78, RZ, RZ, R44 ;  /* 0x000000ffff4e7224 */ /* 0x000fe200078e002c */
[----:B------:R-:W-:Y:S01]  /*1140*/  SHF.R.U32.HI R24, RZ, 0x10, R27 ;  /* 0x00000010ff187819 */ /* 0x000fe2000001161b */
[----:B------:R-:W-:Y:S01]  /*1150*/  IMAD.MOV.U32 R73, RZ, RZ, R49 ;  /* 0x000000ffff497224 */ /* 0x000fe200078e0031 */
[--C-:B------:R-:W-:Y:S01]  /*1160*/  SHF.R.U64 R87, R14, 0x10, R15.reuse ;  /* 0x000000100e577819 */ /* 0x100fe2000000120f */
[----:B------:R-:W-:Y:S01]  /*1170*/  HADD2.F32 R14, -RZ, R13.H0_H0 ;  /* 0x2000000dff0e7230 */ /* 0x000fe20000004100 */
[----:B------:R-:W-:Y:S01]  /*1180*/  SHF.R.U32.HI R91, RZ, 0x10, R15 ;  /* 0x00000010ff5b7819 */ /* 0x000fe2000001160f */
[----:B------:R-:W-:Y:S01]  /*1190*/  HADD2.F32 R15, -RZ, R12.H0_H0 ;  /* 0x2000000cff0f7230 */ /* 0x000fe20000004100 */
[----:B------:R-:W-:Y:S01]  /*11a0*/  MOV R26, R30 ;  /* 0x0000001e001a7202 */ /* 0x000fe20000000f00 */
[----:B------:R-:W-:Y:S01]  /*11b0*/  IMAD.MOV.U32 R74, RZ, RZ, R46 ;  /* 0x000000ffff4a7224 */ /* 0x000fe200078e002e */
[--C-:B------:R-:W-:Y:S01]  /*11c0*/  SHF.R.U64 R27, R30, 0x10, R31.reuse ;  /* 0x000000101e1b7819 */ /* 0x100fe2000000121f */
[----:B------:R-:W-:Y:S01]  /*11d0*/  IMAD.MOV.U32 R30, RZ, RZ, R48 ;  /* 0x000000ffff1e7224 */ /* 0x000fe200078e0030 */
[----:B------:R-:W-:Y:S01]  /*11e0*/  SHF.R.U32.HI R28, RZ, 0x10, R31 ;  /* 0x00000010ff1c7819 */ /* 0x000fe2000001161f */
[----:B------:R-:W-:Y:S01]  /*11f0*/  IMAD.MOV.U32 R77, RZ, RZ, R47 ;  /* 0x000000ffff4d7224 */ /* 0x000fe200078e002f */
[--C-:B------:R-:W-:Y:S01]  /*1200*/  SHF.R.U64 R79, R44, 0x10, R45.reuse ;  /* 0x000000102c4f7819 */ /* 0x100fe2000000122d */
[----:B------:R-:W-:Y:S01]  /*1210*/  IMAD.MOV.U32 R81, RZ, RZ, R45 ;  /* 0x000000ffff517224 */ /* 0x000fe200078e002d */
[--C-:B------:R-:W-:Y:S01]  /*1220*/  SHF.R.U64 R88, R12, 0x10, R13.reuse ;  /* 0x000000100c587819 */ /* 0x100fe2000000120d */
[----:B------:R-:W-:Y:S01]  /*1230*/  IMAD R144, R144, -0x2daee0ad, RZ ;  /* 0xd2511f5390907824 */ /* 0x000fe200078e02ff */
[----:B------:R-:W-:Y:S01]  /*1240*/  SHF.R.U32.HI R93, RZ, 0x10, R13 ;  /* 0x00000010ff5d7819 */ /* 0x000fe2000001160d */
[----:B------:R-:W-:Y:S01]  /*1250*/  IMAD R143, R143, -0x326172a9, RZ ;  /* 0xcd9e8d578f8f7824 */ /* 0x000fe200078e02ff */
[--C-:B------:R-:W-:Y:S01]  /*1260*/  SHF.R.U64 R31, R48, 0x10, R49.reuse ;  /* 0x00000010301f7819 */ /* 0x100fe20000001231 */
[----:B------:R-:W-:Y:S01]  /*1270*/  IMAD.HI.U32 R44, R148, -0x326172a9, RZ ;  /* 0xcd9e8d57942c7827 */ /* 0x000fe200078e00ff */
[----:B------:R-:W-:Y:S01]  /*1280*/  SHF.R.U32.HI R72, RZ, 0x10, R49 ;  /* 0x00000010ff487819 */ /* 0x000fe20000011631 */
[----:B------:R-:W-:Y:S01]  /*1290*/  HADD2.F32 R13, -RZ, R10.H0_H0 ;  /* 0x2000000aff0d7230 */ /* 0x000fe20000004100 */
[--C-:B------:R-:W-:Y:S01]  /*12a0*/  SHF.R.U64 R75, R46, 0x10, R47.reuse ;  /* 0x000000102e4b7819 */ /* 0x100fe2000000122f */
[----:B------:R-:W-:Y:S01]  /*12b0*/  IMAD.HI.U32 R41, R146, -0x2daee0ad, RZ ;  /* 0xd2511f5392297827 */ /* 0x000fe200078e00ff */
[----:B------:R-:W-:Y:S01]  /*12c0*/  SHF.R.U32.HI R76, RZ, 0x10, R47 ;  /* 0x00000010ff4c7819 */ /* 0x000fe2000001162f */
[----:B------:R-:W-:Y:S01]  /*12d0*/  HADD2.F32 R12, -RZ, R11.H0_H0 ;  /* 0x2000000bff0c7230 */ /* 0x000fe20000004100 */
[----:B------:R-:W-:Y:S01]  /*12e0*/  SHF.R.U32.HI R80, RZ, 0x10, R45 ;  /* 0x00000010ff507819 */ /* 0x000fe2000001162d */
[----:B------:R-:W-:Y:S01]  /*12f0*/  HADD2.F32 R102, -RZ, R18.H0_H0 ;  /* 0x20000012ff667230 */ /* 0x000fe20000004100 */
[--C-:B------:R-:W-:Y:S01]  /*1300*/  SHF.R.U64 R130, R134, 0x10, R135.reuse ;  /* 0x0000001086827819 */ /* 0x100fe20000001287 */
[----:B------:R-:W-:Y:S01]  /*1310*/  BSSY B0, `(.L_x_16220) ;  /* 0x00012bf000007945 */ /* 0x000fe20003800000 */
        /* <DEDUP_REMOVED lines=37> */
[----:B------:R-:W-:Y:S01]  /*1570*/  IMAD R148, R148, -0x326172a9, RZ ;  /* 0xcd9e8d5794947824 */ /* 0x000fe200078e02ff */
[----:B------:R-:W-:Y:S01]  /*1580*/  LOP3.LUT R143, R44, UR25, R143, 0x96, !PT ;  /* 0x000000192c8f7c12 */ /* 0x000fe2000f8e968f */
[----:B------:R-:W-:Y:S01]  /*1590*/  IMAD R146, R146, -0x2daee0ad, RZ ;  /* 0xd2511f5392927824 */ /* 0x000fe200078e02ff */
[----:B------:R-:W-:Y:S01]  /*15a0*/  LOP3.LUT R144, R41, UR26, R144, 0x96, !PT ;  /* 0x0000001a29907c12 */ /* 0x000fe2000f8e9690 */
[----:B------:R-:W-:Y:S01]  /*15b0*/  IMAD.MOV.U32 R142, RZ, RZ, RZ ;  /* 0x000000ffff8e7224 */ /* 0x000fe200078e00ff */
[----:B------:R-:W-:Y:S01]  /*15c0*/  LOP3.LUT R145, R42, 0x3, RZ, 0xc0, !PT ;  /* 0x000000032a917812 */ /* 0x000fe200078ec0ff */
        /* <DEDUP_REMOVED lines=72> */
.L_x_16637:
        /* <DEDUP_REMOVED lines=11> */
[----:B------:R-:W-:-:S03]  /*1b00*/  IMAD.MOV.U32 R41, RZ, RZ, 0x10 ;  /* 0x00000010ff297424 */ /* 0x000fc600078e00ff */
[----:B------:R-:W-:Y:S01]  /*1b10*/  ISETP.NE.AND.EX P2, PT, RZ, c[0x0][0x17c], PT, P0 ;  /* 0x00005f00ff007a0c */ /* 0x000fe20003f45300 */
[C---:B------:R-:W-:Y:S01]  /*1b20*/  IMAD.WIDE.U32 R40, R158.reuse, R41, c[0x0][0x170] ;  /* 0x00005c009e287625 */ /* 0x040fe200078e0029 */
[----:B------:R-:W-:Y:S01]  /*1b30*/  BSSY B2, `(.L_x_16223) ;  /* 0x0000017000027945 */ /* 0x000fe20003800000 */
[----:B------:R-:W-:Y:S02]  /*1b40*/  IADD3 R70, R145, 0x1, RZ ;  /* 0x0000000191467810 */ /* 0x000fe40007ffe0ff */
[----:B------:R-:W-:Y:S02]  /*1b50*/  P2R R159, PR, RZ, 0x4 ;  /* 0x00000004ff9f7803 */ /* 0x000fe40000000000 */
[----:B------:R-:W5:Y:S06]  /*1b60*/  LDG.E.128 R40, [R40.64] ;  /* 0x0000000628287981 */ /* 0x000f6c000c1e1d00 */
[----:B------:R-:W-:-:S04]  /*1b70*/  @P2 LEA R68, P0, R158, c[0x0][0x178], 0x4 ;  /* 0x00005e009e442a11 */ /* 0x000fc800078020ff */
[----:B------:R-:W-:Y:S02]  /*1b80*/  @P2 LEA.HI.X R69, R158, c[0x0][0x17c], RZ, 0x4, P0 ;  /* 0x00005f009e452a11 */ /* 0x000fe400000f24ff */
[----:B------:R-:W-:-:S03]  /*1b90*/  ISETP.NE.U32.AND P0, PT, RZ, c[0x0][0x180], PT ;  /* 0x00006000ff007a0c */ /* 0x000fc60003f05070 */
[----:B------:R0:W5:Y:S01]  /*1ba0*/  @P2 LDG.E.128 R32, [R68.64] ;  /* 0x0000000644202981 */ /* 0x000162000c1e1d00 */
[----:B------:R-:W-:-:S13]  /*1bb0*/  ISETP.NE.AND.EX P0, PT, RZ, c[0x0][0x184], PT, P0 ;  /* 0x00006100ff007a0c */ /* 0x000fda0003f05300 */
[----:B------:R-:W-:-:S04]  /*1bc0*/  @P0 LEA R66, P1, R158, c[0x0][0x180], 0x4 ;  /* 0x000060009e420a11 */ /* 0x000fc800078220ff */
[----:B------:R-:W-:-:S05]  /*1bd0*/  @P0 LEA.HI.X R67, R158, c[0x0][0x184], RZ, 0x4, P1 ;  /* 0x000061009e430a11 */ /* 0x000fca00008f24ff */
[----:B------:R0:W5:Y:S01]  /*1be0*/  @P0 LDG.E.128 R36, [R66.64] ;  /* 0x0000000642240981 */ /* 0x000162000c1e1d00 */
[----:B------:R-:W-:-:S13]  /*1bf0*/  ISETP.NE.AND P1, PT, R145, 0x1, PT ;  /* 0x000000019100780c */ /* 0x000fda0003f25270 */
        /* <DEDUP_REMOVED lines=9> */
.L_x_16224:
[----:B0-----:R-:W-:Y:S02]  /*1c90*/  IMAD.MOV.U32 R160, RZ, RZ, R148 ;  /* 0x000000ffffa07224 */ /* 0x001fe400078e0094 */
.L_x_16225:
[----:B------:R-:W-:Y:S05]  /*1ca0*/  BSYNC B2 ;  /* 0x0000000000027941 */ /* 0x000fea0003800000 */
.L_x_16223:
        /* <DEDUP_REMOVED lines=16> */
.L_x_16229:
[----:B------:R-:W-:Y:S05]  /*1db0*/  BSYNC B3 ;  /* 0x0000000000037941 */ /* 0x000fea0003800000 */
.L_x_16228:
        /* <DEDUP_REMOVED lines=44> */
.L_x_16227:
[----:B------:R-:W-:Y:S05]  /*2080*/  BSYNC B2 ;  /* 0x0000000000027941 */ /* 0x000fea0003800000 */
.L_x_16226:
[----:B------:R-:W0:Y:S01]  /*2090*/  I2F.U32 R66, R160 ;  /* 0x000000a000427306 */ /* 0x000e220000201000 */
[----:B------:R-:W-:Y:S01]  /*20a0*/  ISETP.NE.U32.AND P1, PT, RZ, c[0x0][0x178], PT ;  /* 0x00005e00ff007a0c */ /* 0x000fe20003f25070 */
[----:B------:R-:W-:Y:S02]  /*20b0*/  IMAD.MOV.U32 R65, RZ, RZ, 0x2f800000 ;  /* 0x2f800000ff417424 */ /* 0x000fe400078e00ff */
[----:B-----5:R-:W-:Y:S01]  /*20c0*/  FMUL.FTZ R40, R40, c[0x0][0x1e8] ;  /* 0x00007a0028287a20 */ /* 0x020fe20000410000 */
[----:B------:R-:W-:Y:S01]  /*20d0*/  ISETP.NE.AND.EX P1, PT, RZ, c[0x0][0x17c], PT, P1 ;  /* 0x00005f00ff007a0c */ /* 0x000fe20003f25310 */
[----:B0-----:R-:W-:-:S05]  /*20e0*/  FFMA.FTZ R66, R66, R65, 1.1641532182693481445e-10 ;  /* 0x2f00000042427423 */ /* 0x001fca0000010041 */
[----:B------:R-:W-:-:S04]  /*20f0*/  FSETP.GTU.FTZ.AND P2, PT, R66, c[0x0][0x1e4], PT ;  /* 0x0000790042007a0b */ /* 0x000fc80003f5c000 */
[----:B------:R-:W-:-:S03]  /*2100*/  FSEL R40, R40, RZ, !P2 ;  /* 0x000000ff28287208 */ /* 0x000fc60005000000 */
[----:B------:R-:W-:Y:S05]  /*2110*/  @P1 BRA `(.L_x_16230) ;  /* 0x0000005000001947 */ /* 0x000fea0003800000 */
[----:B------:R-:W-:Y:S01]  /*2120*/  IMAD.MOV.U32 R66, RZ, RZ, R70 ;  /* 0x000000ffff427224 */ /* 0x000fe200078e0046 */
[----:B------:R-:W-:Y:S05]  /*2130*/  @!P0 BRA `(.L_x_16231) ;  /* 0x0000057000008947 */ /* 0x000fea0003800000 */
[----:B------:R-:W-:Y:S02]  /*2140*/  IMAD.MOV.U32 R66, RZ, RZ, R70 ;  /* 0x000000ffff427224 */ /* 0x000fe400078e0046 */
[----:B------:R-:W-:Y:S01]  /*2150*/  FADD.FTZ R40, R36, R40 ;  /* 0x0000002824287221 */ /* 0x000fe20000010000 */
[----:B------:R-:W-:Y:S05]  /*2160*/  BRA `(.L_x_16231) ;  /* 0x0000054000007947 */ /* 0x000fea0003800000 */
.L_x_16230:
        /* <DEDUP_REMOVED lines=12> */
.L_x_16233:
[----:B------:R-:W-:Y:S02]  /*2230*/  IMAD.MOV.U32 R160, RZ, RZ, R148 ;  /* 0x000000ffffa07224 */ /* 0x000fe400078e0094 */
.L_x_16234:
[----:B------:R-:W-:Y:S05]  /*2240*/  BSYNC B2 ;  /* 0x0000000000027941 */ /* 0x000fea0003800000 */
.L_x_16232:
        /* <DEDUP_REMOVED lines=16> */
.L_x_16238:
[----:B------:R-:W-:Y:S05]  /*2350*/  BSYNC B3 ;  /* 0x0000000000037941 */ /* 0x000fea0003800000 */
.L_x_16237:
        /* <DEDUP_REMOVED lines=44> */
.L_x_16236:
[----:B------:R-:W-:Y:S05]  /*2620*/  BSYNC B2 ;  /* 0x0000000000027941 */ /* 0x000fea0003800000 */
.L_x_16235:
[----:B------:R-:W0:Y:S01]  /*2630*/  I2F.U32 R68, R160 ;  /* 0x000000a000447306 */ /* 0x000e220000201000 */
[----:B------:R-:W-:Y:S02]  /*2640*/  FMUL.FTZ R67, R32, c[0x0][0x1e8] ;  /* 0x00007a0020437a20 */ /* 0x000fe40000410000 */
[----:B0-----:R-:W-:-:S05]  /*2650*/  FFMA.FTZ R68, R68, R65, 1.1641532182693481445e-10 ;  /* 0x2f00000044447423 */ /* 0x001fca0000010041 */
[----:B------:R-:W-:-:S04]  /*2660*/  FSETP.GTU.FTZ.AND P3, PT, R68, c[0x0][0x1e4], PT ;  /* 0x0000790044007a0b */ /* 0x000fc80003f7c000 */
[----:B------:R-:W-:Y:S02]  /*2670*/  FSEL R67, R67, RZ, !P3 ;  /* 0x000000ff43437208 */ /* 0x000fe40005800000 */
[----:B------:R-:W-:-:S03]  /*2680*/  SEL R141, RZ, 0x1, P3 ;  /* 0x00000001ff8d7807 */ /* 0x000fc60001800000 */
[----:B------:R-:W-:-:S04]  /*2690*/  FADD.FTZ R40, R67, R40 ;  /* 0x0000002843287221 */ /* 0x000fc80000010000 */
[----:B------:R-:W-:Y:S02]  /*26a0*/  @P0 FADD.FTZ R40, R36, R40 ;  /* 0x0000002824280221 */ /* 0x000fe40000010000 */
.L_x_16231:
        /* <DEDUP_REMOVED lines=12> */
.L_x_16240:
[----:B------:R-:W-:Y:S02]  /*2770*/  IMAD.MOV.U32 R160, RZ, RZ, R148 ;  /* 0x000000ffffa07224 */ /* 0x000fe400078e0094 */
.L_x_16241:
[----:B------:R-:W-:Y:S05]  /*2780*/  BSYNC B2 ;  /* 0x0000000000027941 */ /* 0x000fea0003800000 */
.L_x_16239:
        /* <DEDUP_REMOVED lines=16> */
.L_x_16245:
[----:B------:R-:W-:Y:S05]  /*2890*/  BSYNC B3 ;  /* 0x0000000000037941 */ /* 0x000fea0003800000 */
.L_x_16244:
        /* <DEDUP_REMOVED lines=44> */
.L_x_16243:
[----:B------:R-:W-:Y:S05]  /*2b60*/  BSYNC B2 ;  /* 0x0000000000027941 */ /* 0x000fea0003800000 */
.L_x_16242:
[----:B------:R-:W0:Y:S01]  /*2b70*/  I2F.U32 R66, R160 ;  /* 0x000000a000427306 */ /* 0x000e220000201000 */
        /* <DEDUP_REMOVED lines=10> */
.L_x_16246:
        /* <DEDUP_REMOVED lines=12> */
.L_x_16249:
[----:B------:R-:W-:Y:S02]  /*2ce0*/  IMAD.MOV.U32 R160, RZ, RZ, R148 ;  /* 0x000000ffffa07224 */ /* 0x000fe400078e0094 */
.L_x_16250:
[----:B------:R-:W-:Y:S05]  /*2cf0*/  BSYNC B2 ;  /* 0x0000000000027941 */ /* 0x000fea0003800000 */
.L_x_16248:
        /* <DEDUP_REMOVED lines=16> */
.L_x_16254:
[----:B------:R-:W-:Y:S05]  /*2e00*/  BSYNC B3 ;  /* 0x0000000000037941 */ /* 0x000fea0003800000 */
.L_x_16253:
        /* <DEDUP_REMOVED lines=44> */
.L_x_16252:
[----:B------:R-:W-:Y:S05]  /*30d0*/  BSYNC B2 ;  /* 0x0000000000027941 */ /* 0x000fea0003800000 */
.L_x_16251:
        /* <DEDUP_REMOVED lines=8> */
.L_x_16247:
        /* <DEDUP_REMOVED lines=12> */
.L_x_16256:
[----:B------:R-:W-:Y:S02]  /*3220*/  IMAD.MOV.U32 R160, RZ, RZ, R148 ;  /* 0x000000ffffa07224 */ /* 0x000fe400078e0094 */
.L_x_16257:
[----:B------:R-:W-:Y:S05]  /*3230*/  BSYNC B2 ;  /* 0x0000000000027941 */ /* 0x000fea0003800000 */
.L_x_16255:
        /* <DEDUP_REMOVED lines=16> */
.L_x_16261:
[----:B------:R-:W-:Y:S05]  /*3340*/  BSYNC B3 ;  /* 0x0000000000037941 */ /* 0x000fea0003800000 */
.L_x_16260:
        /* <DEDUP_REMOVED lines=44> */
.L_x_16259:
[----:B------:R-:W-:Y:S05]  /*3610*/  BSYNC B2 ;  /* 0x0000000000027941 */ /* 0x000fea0003800000 */
.L_x_16258:
        /* <DEDUP_REMOVED lines=11> */
.L_x_16262:
        /* <DEDUP_REMOVED lines=12> */
.L_x_16265:
[----:B------:R-:W-:Y:S02]  /*3790*/  IMAD.MOV.U32 R160, RZ, RZ, R148 ;  /* 0x000000ffffa07224 */ /* 0x000fe400078e0094 */
.L_x_16266:
[----:B------:R-:W-:Y:S05]  /*37a0*/  BSYNC B2 ;  /* 0x0000000000027941 */ /* 0x000fea0003800000 */
.L_x_16264:
        /* <DEDUP_REMOVED lines=16> */
.L_x_16270:
[----:B------:R-:W-:Y:S05]  /*38b0*/  BSYNC B3 ;  /* 0x0000000000037941 */ /* 0x000fea0003800000 */
.L_x_16269:
        /* <DEDUP_REMOVED lines=44> */
.L_x_16268:
[----:B------:R-:W-:Y:S05]  /*3b80*/  BSYNC B2 ;  /* 0x0000000000027941 */ /* 0x000fea0003800000 */
.L_x_16267:
        /* <DEDUP_REMOVED lines=8> */
.L_x_16263:
        /* <DEDUP_REMOVED lines=12> */
.L_x_16272:
[----:B------:R-:W-:Y:S02]  /*3cd0*/  IMAD.MOV.U32 R160, RZ, RZ, R148 ;  /* 0x000000ffffa07224 */ /* 0x000fe400078e0094 */
.L_x_16273:
[----:B------:R-:W-:Y:S05]  /*3ce0*/  BSYNC B2 ;  /* 0x0000000000027941 */ /* 0x000fea0003800000 */
.L_x_16271:
        /* <DEDUP_REMOVED lines=16> */
.L_x_16277:
[----:B------:R-:W-:Y:S05]  /*3df0*/  BSYNC B3 ;  /* 0x0000000000037941 */ /* 0x000fea0003800000 */
.L_x_16276:
        /* <DEDUP_REMOVED lines=44> */
.L_x_16275:
[----:B------:R-:W-:Y:S05]  /*40c0*/  BSYNC B2 ;  /* 0x0000000000027941 */ /* 0x000fea0003800000 */
.L_x_16274:
[----:B------:R-:W0:Y:S01]  /*40d0*/  I2F.U32 R66, R160 ;  /* 0x000000a000427306 */ /* 0x000e220000201000 */
        /* <DEDUP_REMOVED lines=10> */
.L_x_16278:
        /* <DEDUP_REMOVED lines=12> */
.L_x_16281:
[----:B------:R-:W-:Y:S02]  /*4240*/  IMAD.MOV.U32 R160, RZ, RZ, R148 ;  /* 0x000000ffffa07224 */ /* 0x000fe400078e0094 */
.L_x_16282:
[----:B------:R-:W-:Y:S05]  /*4250*/  BSYNC B2 ;  /* 0x0000000000027941 */ /* 0x000fea0003800000 */
.L_x_16280:
        /* <DEDUP_REMOVED lines=16> */
.L_x_16286:
[----:B------:R-:W-:Y:S05]  /*4360*/  BSYNC B3 ;  /* 0x0000000000037941 */ /* 0x000fea0003800000 */
.L_x_16285:
        /* <DEDUP_REMOVED lines=44> */
.L_x_16284:
[----:B------:R-:W-:Y:S05]  /*4630*/  BSYNC B2 ;  /* 0x0000000000027941 */ /* 0x000fea0003800000 */
.L_x_16283:
[----:B------:R-:W0:Y:S02]  /*4640*/  I2F.U32 R66, R160 ;  /* 0x000000a000427306 */ /* 0x000e240000201000 */
[----:B0-----:R-:W-:Y:S02]  /*4650*/  FFMA.FTZ R66, R66, R65, 1.1641532182693481445e-10 ;  /* 0x2f00000042427423 */ /* 0x001fe40000010041 */
[----:B------:R-:W-:-:S03]  /*4660*/  FMUL.FTZ R65, R35, c[0x0][0x1e8] ;  /* 0x00007a0023417a20 */ /* 0x000fc60000410000 */
[----:B------:R-:W-:-:S04]  /*4670*/  FSETP.GTU.FTZ.AND P1, PT, R66, c[0x0][0x1e4], PT ;  /* 0x0000790042007a0b */ /* 0x000fc80003f3c000 */
[----:B------:R-:W-:Y:S02]  /*4680*/  FSEL R66, R65, RZ, !P1 ;  /* 0x000000ff41427208 */ /* 0x000fe40004800000 */
[----:B------:R-:W-:-:S03]  /*4690*/  SEL R138, RZ, 0x1, P1 ;  /* 0x00000001ff8a7807 */ /* 0x000fc60000800000 */
[----:B------:R-:W-:-:S04]  /*46a0*/  FADD.FTZ R43, R66, R43 ;  /* 0x0000002b422b7221 */ /* 0x000fc80000010000 */
[----:B------:R-:W-:Y:S02]  /*46b0*/  @P0 FADD.FTZ R43, R39, R43 ;  /* 0x0000002b272b0221 */ /* 0x000fe40000010000 */
.L_x_16279:
[----:B------:R-:W-:Y:S01]  /*46c0*/  ISETP.NE.AND P1, PT, R159, RZ, PT ;  /* 0x000000ff9f00720c */ /* 0x000fe20003f25270 */
[C---:B------:R-:W-:Y:S01]  /*46d0*/  IMAD.SHL.U32 R65, R158.reuse, 0x4, RZ ;  /* 0x000000049e417824 */ /* 0x040fe200078e00ff */
[----:B------:R-:W-:Y:S02]  /*46e0*/  SEL R70, RZ, 0x1000000, P5 ;  /* 0x01000000ff467807 */ /* 0x000fe40002800000 */
[----:B------:R-:W-:Y:S02]  /*46f0*/  SEL R71, RZ, 0x10000, P4 ;  /* 0x00010000ff477807 */ /* 0x000fe40002000000 */
[----:B------:R-:W-:Y:S02]  /*4700*/  SEL R159, RZ, 0x100, P3 ;  /* 0x00000100ff9f7807 */ /* 0x000fe40001800000 */
[----:B------:R-:W-:Y:S02]  /*4710*/  LEA R68, P0, R158, c[0x0][0x188], 0x4 ;  /* 0x000062009e447a11 */ /* 0x000fe400078020ff */
[----:B------:R-:W-:-:S02]  /*4720*/  SEL R161, RZ, 0x1, P2 ;  /* 0x00000001ffa17807 */ /* 0x000fc40001000000 */
[C---:B------:R-:W-:Y:S02]  /*4730*/  LEA.HI.X R69, R158.reuse, c[0x0][0x18c], RZ, 0x4, P0 ;  /* 0x000063009e457a11 */ /* 0x040fe400000f24ff */
[----:B------:R-:W-:Y:S02]  /*4740*/  IADD3 R70, R159, R70, R71 ;  /* 0x000000469f467210 */ /* 0x000fe40007ffe047 */
[----:B------:R-:W-:Y:S01]  /*4750*/  SHF.L.U64.HI R160, R158, 0x2, RZ ;  /* 0x000000029ea07819 */ /* 0x000fe200000102ff */
[----:B------:R0:W-:Y:S01]  /*4760*/  STG.E.128 [R68.64], R40 ;  /* 0x0000002844007986 */ /* 0x0001e2000c101d06 */
[----:B------:R-:W-:Y:S01]  /*4770*/  IADD3 R66, P0, R65, c[0x0][0x190], RZ ;  /* 0x0000640041427a10 */ /* 0x000fe20007f1e0ff */
[----:B------:R-:W-:-:S03]  /*4780*/  IMAD.IADD R161, R70, 0x1, R161 ;  /* 0x0000000146a17824 */ /* 0x000fc600078e02a1 */
[----:B------:R-:W-:-:S05]  /*4790*/  IADD3.X R67, R160, c[0x0][0x194], RZ, P0, !PT ;  /* 0x00006500a0437a10 */ /* 0x000fca00007fe4ff */
[----:B------:R0:W-:Y:S01]  /*47a0*/  STG.E [R66.64], R161 ;  /* 0x000000a142007986 */ /* 0x0001e2000c101906 */
[----:B------:R-:W-:Y:S05]  /*47b0*/  @!P1 BRA `(.L_x_16287) ;  /* 0x000000b000009947 */ /* 0x000fea0003800000 */
[----:B0-----:R-:W-:Y:S01]  /*47c0*/  IMAD.U32 R67, R139, 0x10000, RZ ;  /* 0x000100008b437824 */ /* 0x001fe200078e00ff */
[----:B------:R-:W-:Y:S02]  /*47d0*/  LOP3.LUT R66, R138, 0xffff, RZ, 0xc0, !PT ;  /* 0x0000ffff8a427812 */ /* 0x000fe400078ec0ff */
[----:B------:R-:W-:Y:S02]  /*47e0*/  LOP3.LUT R68, R140, 0xff, RZ, 0xc0, !PT ;  /* 0x000000ff8c447812 */ /* 0x000fe400078ec0ff */
[----:B------:R-:W-:-:S05]  /*47f0*/  LOP3.LUT R67, R67, 0xff0000, RZ, 0xc0, !PT ;  /* 0x00ff000043437812 */ /* 0x000fca00078ec0ff */
[----:B------:R-:W-:Y:S01]  /*4800*/  IMAD R67, R66, 0x1000000, R67 ;  /* 0x0100000042437824 */ /* 0x000fe200078e0243 */
[----:B------:R-:W-:Y:S02]  /*4810*/  IADD3 R66, P0, R65, c[0x0][0x198], RZ ;  /* 0x0000660041427a10 */ /* 0x000fe40007f1e0ff */
[----:B------:R-:W-:Y:S01]  /*4820*/  LOP3.LUT R65, R141, 0xff, RZ, 0xc0, !PT ;  /* 0x000000ff8d417812 */ /* 0x000fe200078ec0ff */
[----:B------:R-:W-:Y:S01]  /*4830*/  IMAD R68, R68, 0x100, R67 ;  /* 0x0000010044447824 */ /* 0x000fe200078e0243 */
[----:B------:R-:W-:-:S03]  /*4840*/  IADD3.X R67, R160, c[0x0][0x19c], RZ, P0, !PT ;  /* 0x00006700a0437a10 */ /* 0x000fc600007fe4ff */
[----:B------:R-:W-:-:S05]  /*4850*/  IMAD.IADD R65, R68, 0x1, R65 ;  /* 0x0000000144417824 */ /* 0x000fca00078e0241 */
[----:B------:R0:W-:Y:S02]  /*4860*/  STG.E [R66.64], R65 ;  /* 0x0000004142007986 */ /* 0x0001e4000c101906 */
.L_x_16287:
[----:B0-----:R-:W-:Y:S02]  /*4870*/  IADD3 R65, R158, 0x20, RZ ;  /* 0x000000209e417810 */ /* 0x001fe40007ffe0ff */
.L_x_16222:
[----:B------:R-:W-:Y:S05]  /*4880*/  BSYNC B1 ;  /* 0x0000000000017941 */ /* 0x000fea0003800000 */
.L_x_16221:
[----:B------:R-:W-:Y:S01]  /*4890*/  ISETP.NE.AND P0, PT, R156, RZ, PT ;  /* 0x000000ff9c00720c */ /* 0x000fe20003f05270 */
[----:B------:R-:W-:-:S12]  /*48a0*/  BSSY B1, `(.L_x_16288) ;  /* 0x00002db000017945 */ /* 0x000fd80003800000 */
[----:B------:R-:W-:Y:S05]  /*48b0*/  @!P0 BRA `(.L_x_16289) ;  /* 0x00002d9000008947 */ /* 0x000fea0003800000 */
[----:B------:R-:W-:Y:S01]  /*48c0*/  ISETP.NE.U32.AND P0, PT, RZ, c[0x0][0x178], PT ;  /* 0x00005e00ff007a0c */ /* 0x000fe20003f05070 */
[----:B------:R-:W-:-:S03]  /*48d0*/  HFMA2.MMA R44, -RZ, RZ, 0, 9.5367431640625e-07 ;  /* 0x00000010ff2c7435 */ /* 0x000fc600000001ff */
[----:B------:R-:W-:Y:S01]  /*48e0*/  ISETP.NE.AND.EX P2, PT, RZ, c[0x0][0x17c], PT, P0 ;  /* 0x00005f00ff007a0c */ /* 0x000fe20003f45300 */
[----:B------:R-:W-:Y:S01]  /*48f0*/  BSSY B2, `(.L_x_16290) ;  /* 0x0000018000027945 */ /* 0x000fe20003800000 */
[----:B------:R-:W-:Y:S02]  /*4900*/  IADD3 R160, R145, 0x1, RZ ;  /* 0x0000000191a07810 */ /* 0x000fe40007ffe0ff */
[----:B------:R-:W-:-:S03]  /*4910*/  P2R R71, PR, RZ, 0x4 ;  /* 0x00000004ff477803 */ /* 0x000fc60000000000 */
[----:B------:R-:W-:-:S06]  /*4920*/  IMAD.WIDE.U32 R44, R65, R44, c[0x0][0x170] ;  /* 0x00005c00412c7625 */ /* 0x000fcc00078e002c */
[C---:B------:R-:W-:Y:S01]  /*4930*/  @P2 LEA R68, P0, R65.reuse, c[0x0][0x178], 0x4 ;  /* 0x00005e0041442a11 */ /* 0x040fe200078020ff */
[----:B------:R-:W5:Y:S03]  /*4940*/  LDG.E.128 R44, [R44.64] ;  /* 0x000000062c2c7981 */ /* 0x000f66000c1e1d00 */
        /* <DEDUP_REMOVED lines=17> */
.L_x_16291:
[----:B0-----:R-:W-:Y:S02]  /*4a60*/  IMAD.MOV.U32 R159, RZ, RZ, R148 ;  /* 0x000000ffff9f7224 */ /* 0x001fe400078e0094 */
.L_x_16292:
[----:B------:R-:W-:Y:S05]  /*4a70*/  BSYNC B2 ;  /* 0x0000000000027941 */ /* 0x000fea0003800000 */
.L_x_16290:
        /* <DEDUP_REMOVED lines=16> */
.L_x_16296:
[----:B------:R-:W-:Y:S05]  /*4b80*/  BSYNC B3 ;  /* 0x0000000000037941 */ /* 0x000fea0003800000 */
.L_x_16295:
        /* <DEDUP_REMOVED lines=44> */
.L_x_16294:
[----:B------:R-:W-:Y:S05]  /*4e50*/  BSYNC B2 ;  /* 0x0000000000027941 */ /* 0x000fea0003800000 */
.L_x_16293:
        /* <DEDUP_REMOVED lines=14> */
.L_x_16297:
        /* <DEDUP_REMOVED lines=12> */
.L_x_16300:
[----:B------:R-:W-:Y:S02]  /*5000*/  IMAD.MOV.U32 R159, RZ, RZ, R148 ;  /* 0x000000ffff9f7224 */ /* 0x000fe400078e0094 */
.L_x_16301:
[----:B------:R-:W-:Y:S05]  /*5010*/  BSYNC B2 ;  /* 0x0000000000027941 */ /* 0x000fea0003800000 */
.L_x_16299:
        /* <DEDUP_REMOVED lines=16> */
.L_x_16305:
[----:B------:R-:W-:Y:S05]  /*5120*/  BSYNC B3 ;  /* 0x0000000000037941 */ /* 0x000fea0003800000 */
.L_x_16304:
        /* <DEDUP_REMOVED lines=44> */
.L_x_16303:
[----:B------:R-:W-:Y:S05]  /*53f0*/  BSYNC B2 ;  /* 0x0000000000027941 */ /* 0x000fea0003800000 */
.L_x_16302:
        /* <DEDUP_REMOVED lines=8> */
.L_x_16298:
        /* <DEDUP_REMOVED lines=12> */
.L_x_16307:
[----:B------:R-:W-:Y:S02]  /*5540*/  MOV R159, R148 ;  /* 0x00000094009f7202 */ /* 0x000fe40000000f00 */
.L_x_16308:
[----:B------:R-:W-:Y:S05]  /*5550*/  BSYNC B2 ;  /* 0x0000000000027941 */ /* 0x000fea0003800000 */
.L_x_16306:
        /* <DEDUP_REMOVED lines=16> */
.L_x_16312:
[----:B------:R-:W-:Y:S05]  /*5660*/  BSYNC B3 ;  /* 0x0000000000037941 */ /* 0x000fea0003800000 */
.L_x_16311:
        /* <DEDUP_REMOVED lines=44> */
.L_x_16310:
[----:B------:R-:W-:Y:S05]  /*5930*/  BSYNC B2 ;  /* 0x0000000000027941 */ /* 0x000fea0003800000 */
.L_x_16309:
        /* <DEDUP_REMOVED lines=11> */
.L_x_16313:
        /* <DEDUP_REMOVED lines=12> */
.L_x_16316:
[----:B------:R-:W-:Y:S02]  /*5ab0*/  IMAD.MOV.U32 R159, RZ, RZ, R148 ;  /* 0x000000ffff9f7224 */ /* 0x000fe400078e0094 */
.L_x_16317:
[----:B------:R-:W-:Y:S05]  /*5ac0*/  BSYNC B2 ;  /* 0x0000000000027941 */ /* 0x000fea0003800000 */
.L_x_16315:
        /* <DEDUP_REMOVED lines=16> */
.L_x_16321:
[----:B------:R-:W-:Y:S05]  /*5bd0*/  BSYNC B3 ;  /* 0x0000000000037941 */ /* 0x000fea0003800000 */
.L_x_16320:
        /* <DEDUP_REMOVED lines=44> */
.L_x_16319:
[----:B------:R-:W-:Y:S05]  /*5ea0*/  BSYNC B2 ;  /* 0x0000000000027941 */ /* 0x000fea0003800000 */
.L_x_16318:
        /* <DEDUP_REMOVED lines=8> */
.L_x_16314:
        /* <DEDUP_REMOVED lines=12> */
.L_x_16323:
[----:B------:R-:W-:Y:S02]  /*5ff0*/  IMAD.MOV.U32 R159, RZ, RZ, R148 ;  /* 0x000000ffff9f7224 */ /* 0x000fe400078e0094 */
.L_x_16324:
[----:B------:R-:W-:Y:S05]  /*6000*/  BSYNC B2 ;  /* 0x0000000000027941 */ /* 0x000fea0003800000 */
.L_x_16322:
        /* <DEDUP_REMOVED lines=16> */
.L_x_16328:
[----:B------:R-:W-:Y:S05]  /*6110*/  BSYNC B3 ;  /* 0x0000000000037941 */ /* 0x000fea0003800000 */
.L_x_16327:
        /* <DEDUP_REMOVED lines=44> */
.L_x_16326:
[----:B------:R-:W-:Y:S05]  /*63e0*/  BSYNC B2 ;  /* 0x0000000000027941 */ /* 0x000fea0003800000 */
.L_x_16325:
        /* <DEDUP_REMOVED lines=11> */
.L_x_16329:
        /* <DEDUP_REMOVED lines=12> */
.L_x_16332:
[----:B------:R-:W-:Y:S02]  /*6560*/  IMAD.MOV.U32 R159, RZ, RZ, R148 ;  /* 0x000000ffff9f7224 */ /* 0x000fe400078e0094 */
.L_x_16333:
[----:B------:R-:W-:Y:S05]  /*6570*/  BSYNC B2 ;  /* 0x0000000000027941 */ /* 0x000fea0003800000 */
.L_x_16331:
        /* <DEDUP_REMOVED lines=16> */
.L_x_16337:
[----:B------:R-:W-:Y:S05]  /*6680*/  BSYNC B3 ;  /* 0x0000000000037941 */ /* 0x000fea0003800000 */
.L_x_16336:
        /* <DEDUP_REMOVED lines=44> */
.L_x_16335:
[----:B------:R-:W-:Y:S05]  /*6950*/  BSYNC B2 ;  /* 0x0000000000027941 */ /* 0x000fea0003800000 */
.L_x_16334:
        /* <DEDUP_REMOVED lines=8> */
.L_x_16330:
        /* <DEDUP_REMOVED lines=12> */
.L_x_16339:
[----:B------:R-:W-:Y:S02]  /*6aa0*/  IMAD.MOV.U32 R159, RZ, RZ, R148 ;  /* 0x000000ffff9f7224 */ /* 0x000fe400078e0094 */
.L_x_16340:
[----:B------:R-:W-:Y:S05]  /*6ab0*/  BSYNC B2 ;  /* 0x0000000000027941 */ /* 0x000fea0003800000 */
.L_x_16338:
        /* <DEDUP_REMOVED lines=16> */
.L_x_16344:
[----:B------:R-:W-:Y:S05]  /*6bc0*/  BSYNC B3 ;  /* 0x0000000000037941 */ /* 0x000fea0003800000 */
.L_x_16343:
        /* <DEDUP_REMOVED lines=44> */
.L_x_16342:
[----:B------:R-:W-:Y:S05]  /*6e90*/  BSYNC B2 ;  /* 0x0000000000027941 */ /* 0x000fea0003800000 */
.L_x_16341:
        /* <DEDUP_REMOVED lines=11> */
.L_x_16345:
        /* <DEDUP_REMOVED lines=12> */
.L_x_16348:
[----:B------:R-:W-:Y:S02]  /*7010*/  IMAD.MOV.U32 R159, RZ, RZ, R148 ;  /* 0x000000ffff9f7224 */ /* 0x000fe400078e0094 */
.L_x_16349:
[----:B------:R-:W-:Y:S05]  /*7020*/  BSYNC B2 ;  /* 0x0000000000027941 */ /* 0x000fea0003800000 */
.L_x_16347:
        /* <DEDUP_REMOVED lines=16> */
.L_x_16353:
[----:B------:R-:W-:Y:S05]  /*7130*/  BSYNC B3 ;  /* 0x0000000000037941 */ /* 0x000fea0003800000 */
.L_x_16352:
        /* <DEDUP_REMOVED lines=44> */
.L_x_16351:
[----:B------:R-:W-:Y:S05]  /*7400*/  BSYNC B2 ;  /* 0x0000000000027941 */ /* 0x000fea0003800000 */
.L_x_16350:
        /* <DEDUP_REMOVED lines=8> */
.L_x_16346:
[----:B------:R-:W-:Y:S02]  /*7490*/  ISETP.NE.AND P1, PT, R71, RZ, PT ;  /* 0x000000ff4700720c */ /* 0x000fe40003f25270 */
[----:B------:R-:W-:Y:S02]  /*74a0*/  SEL R71, RZ, 0x1000000, P5 ;  /* 0x01000000ff477807 */ /* 0x000fe40002800000 */
[----:B------:R-:W-:Y:S02]  /*74b0*/  SEL R160, RZ, 0x10000, P4 ;  /* 0x00010000ffa07807 */ /* 0x000fe40002000000 */
[----:B------:R-:W-:Y:S02]  /*74c0*/  SEL R159, RZ, 0x100, P3 ;  /* 0x00000100ff9f7807 */ /* 0x000fe40001800000 */
[C---:B------:R-:W-:Y:S02]  /*74d0*/  LEA R68, P0, R65.reuse, c[0x0][0x188], 0x4 ;  /* 0x0000620041447a11 */ /* 0x040fe400078020ff */
[----:B------:R-:W-:-:S02]  /*74e0*/  SHF.L.U32 R70, R65, 0x2, RZ ;  /* 0x0000000241467819 */ /* 0x000fc400000006ff */
[----:B------:R-:W-:Y:S02]  /*74f0*/  SEL R162, RZ, 0x1, P2 ;  /* 0x00000001ffa27807 */ /* 0x000fe40001000000 */
[----:B------:R-:W-:Y:S02]  /*7500*/  LEA.HI.X R69, R65, c[0x0][0x18c], RZ, 0x4, P0 ;  /* 0x0000630041457a11 */ /* 0x000fe400000f24ff */
        /* <DEDUP_REMOVED lines=9> */
[----:B------:R-:W-:-:S04]  /*75a0*/  LOP3.LUT R69, R141, 0xff, RZ, 0xc0, !PT ;  /* 0x000000ff8d457812 */ /* 0x000fc800078ec0ff */
[----:B------:R-:W-:Y:S02]  /*75b0*/  LOP3.LUT R67, R66, 0xff0000, RZ, 0xc0, !PT ;  /* 0x00ff000042437812 */ /* 0x000fe400078ec0ff */
[----:B------:R-:W-:-:S05]  /*75c0*/  LOP3.LUT R66, R138, 0xffff, RZ, 0xc0, !PT ;  /* 0x0000ffff8a427812 */ /* 0x000fca00078ec0ff */
[----:B------:R-:W-:Y:S01]  /*75d0*/  IMAD R66, R66, 0x1000000, R67 ;  /* 0x0100000042427824 */ /* 0x000fe200078e0243 */
[----:B------:R-:W-:-:S05]  /*75e0*/  LOP3.LUT R67, R140, 0xff, RZ, 0xc0, !PT ;  /* 0x000000ff8c437812 */ /* 0x000fca00078ec0ff */
[----:B------:R-:W-:Y:S01]  /*75f0*/  IMAD R68, R67, 0x100, R66 ;  /* 0x0000010043447824 */ /* 0x000fe200078e0242 */
[----:B------:R-:W-:-:S03]  /*7600*/  IADD3 R66, P0, R70, c[0x0][0x198], RZ ;  /* 0x0000660046427a10 */ /* 0x000fc60007f1e0ff */
[----:B------:R-:W-:Y:S01]  /*7610*/  IMAD.IADD R69, R68, 0x1, R69 ;  /* 0x0000000144457824 */ /* 0x000fe200078e0245 */
[----:B------:R-:W-:-:S05]  /*7620*/  IADD3.X R67, R161, c[0x0][0x19c], RZ, P0, !PT ;  /* 0x00006700a1437a10 */ /* 0x000fca00007fe4ff */
[----:B------:R0:W-:Y:S04]  /*7630*/  STG.E [R66.64], R69 ;  /* 0x0000004542007986 */ /* 0x0001e8000c101906 */
.L_x_16354:
[----:B------:R-:W-:Y:S02]  /*7640*/  IADD3 R65, R65, 0x20, RZ ;  /* 0x0000002041417810 */ /* 0x000fe40007ffe0ff */
.L_x_16289:
[----:B------:R-:W-:Y:S05]  /*7650*/  BSYNC B1 ;  /* 0x0000000000017941 */ /* 0x000fea0003800000 */
.L_x_16288:
[----:B------:R-:W-:Y:S01]  /*7660*/  ISETP.NE.AND P0, PT, R155, RZ, PT ;  /* 0x000000ff9b00720c */ /* 0x000fe20003f05270 */
[----:B------:R-:W-:-:S12]  /*7670*/  BSSY B1, `(.L_x_16355) ;  /* 0x00002db000017945 */ /* 0x000fd80003800000 */
[----:B------:R-:W-:Y:S05]  /*7680*/  @!P0 BRA `(.L_x_16356) ;  /* 0x00002d9000008947 */ /* 0x000fea0003800000 */
[----:B------:R-:W-:Y:S01]  /*7690*/  ISETP.NE.U32.AND P0, PT, RZ, c[0x0][0x178], PT ;  /* 0x00005e00ff007a0c */ /* 0x000fe20003f05070 */
[----:B------:R-:W-:-:S03]  /*76a0*/  IMAD.MOV.U32 R48, RZ, RZ, 0x10 ;  /* 0x00000010ff307424 */ /* 0x000fc600078e00ff */
[----:B------:R-:W-:Y:S01]  /*76b0*/  ISETP.NE.AND.EX P2, PT, RZ, c[0x0][0x17c], PT, P0 ;  /* 0x00005f00ff007a0c */ /* 0x000fe20003f45300 */
[----:B------:R-:W-:Y:S01]  /*76c0*/  IMAD.WIDE.U32 R48, R65, R48, c[0x0][0x170] ;  /* 0x00005c0041307625 */ /* 0x000fe200078e0030 */
[----:B------:R-:W-:Y:S01]  /*76d0*/  BSSY B2, `(.L_x_16357) ;  /* 0x0000017000027945 */ /* 0x000fe20003800000 */
[----:B------:R-:W-:Y:S02]  /*76e0*/  IADD3 R160, R145, 0x1, RZ ;  /* 0x0000000191a07810 */ /* 0x000fe40007ffe0ff */
[----:B0-----:R-:W-:Y:S02]  /*76f0*/  P2R R71, PR, RZ, 0x4 ;  /* 0x00000004ff477803 */ /* 0x001fe40000000000 */
        /* <DEDUP_REMOVED lines=19> */
.L_x_16358:
[----:B0-----:R-:W-:Y:S02]  /*7830*/  IMAD.MOV.U32 R159, RZ, RZ, R148 ;  /* 0x000000ffff9f7224 */ /* 0x001fe400078e0094 */
.L_x_16359:
[----:B------:R-:W-:Y:S05]  /*7840*/  BSYNC B2 ;  /* 0x0000000000027941 */ /* 0x000fea0003800000 */
.L_x_16357:
        /* <DEDUP_REMOVED lines=16> */
.L_x_16363:
[----:B------:R-:W-:Y:S05]  /*7950*/  BSYNC B3 ;  /* 0x0000000000037941 */ /* 0x000fea0003800000 */
.L_x_16362:
        /* <DEDUP_REMOVED lines=44> */
.L_x_16361:
[----:B------:R-:W-:Y:S05]  /*7c20*/  BSYNC B2 ;  /* 0x0000000000027941 */ /* 0x000fea0003800000 */
.L_x_16360:
        /* <DEDUP_REMOVED lines=9> */
[----:B------:R-:W-:Y:S01]  /*7cc0*/  MOV R66, R160 ;  /* 0x000000a000427202 */ /* 0x000fe20000000f00 */
[----:B------:R-:W-:Y:S05]  /*7cd0*/  @!P0 BRA `(.L_x_16365) ;  /* 0x0000057000008947 */ /* 0x000fea0003800000 */
[----:B------:R-:W-:Y:S02]  /*7ce0*/  IMAD.MOV.U32 R66, RZ, RZ, R160 ;  /* 0x000000ffff427224 */ /* 0x000fe400078e00a0 */
[----:B------:R-:W-:Y:S01]  /*7cf0*/  FADD.FTZ R48, R36, R48 ;  /* 0x0000003024307221 */ /* 0x000fe20000010000 */
[----:B------:R-:W-:Y:S05]  /*7d00*/  BRA `(.L_x_16365) ;  /* 0x0000054000007947 */ /* 0x000fea0003800000 */
.L_x_16364:
        /* <DEDUP_REMOVED lines=12> */
.L_x_16367:
[----:B------:R-:W-:Y:S02]  /*7dd0*/  IMAD.MOV.U32 R159, RZ, RZ, R148 ;  /* 0x000000ffff9f7224 */ /* 0x000fe400078e0094 */
.L_x_16368:
[----:B------:R-:W-:Y:S05]  /*7de0*/  BSYNC B2 ;  /* 0x0000000000027941 */ /* 0x000fea0003800000 */
.L_x_16366:
        /* <DEDUP_REMOVED lines=16> */
.L_x_16372:
[----:B------:R-:W-:Y:S05]  /*7ef0*/  BSYNC B3 ;  /* 0x0000000000037941 */ /* 0x000fea0003800000 */
.L_x_16371:
        /* <DEDUP_REMOVED lines=44> */
.L_x_16370:
[----:B------:R-:W-:Y:S05]  /*81c0*/  BSYNC B2 ;  /* 0x0000000000027941 */ /* 0x000fea0003800000 */
.L_x_16369:
        /* <DEDUP_REMOVED lines=8> */
.L_x_16365:
        /* <DEDUP_REMOVED lines=12> */
.L_x_16374:
[----:B------:R-:W-:Y:S02]  /*8310*/  IMAD.MOV.U32 R159, RZ, RZ, R148 ;  /* 0x000000ffff9f7224 */ /* 0x000fe400078e0094 */
.L_x_16375:
[----:B------:R-:W-:Y:S05]  /*8320*/  BSYNC B2 ;  /* 0x0000000000027941 */ /* 0x000fea0003800000 */
.L_x_16373:
        /* <DEDUP_REMOVED lines=16> */
.L_x_16379:
[----:B------:R-:W-:Y:S05]  /*8430*/  BSYNC B3 ;  /* 0x0000000000037941 */ /* 0x000fea0003800000 */
.L_x_16378:
        /* <DEDUP_REMOVED lines=44> */
.L_x_16377:
[----:B------:R-:W-:Y:S05]  /*8700*/  BSYNC B2 ;  /* 0x0000000000027941 */ /* 0x000fea0003800000 */
.L_x_16376:
        /* <DEDUP_REMOVED lines=11> */
.L_x_16380:
        /* <DEDUP_REMOVED lines=12> */
.L_x_16383:
[----:B------:R-:W-:Y:S02]  /*8880*/  MOV R159, R148 ;  /* 0x00000094009f7202 */ /* 0x000fe40000000f00 */
.L_x_16384:
[----:B------:R-:W-:Y:S05]  /*8890*/  BSYNC B2 ;  /* 0x0000000000027941 */ /* 0x000fea0003800000 */
.L_x_16382:
        /* <DEDUP_REMOVED lines=16> */
.L_x_16388:
[----:B------:R-:W-:Y:S05]  /*89a0*/  BSYNC B3 ;  /* 0x0000000000037941 */ /* 0x000fea0003800000 */
.L_x_16387:
        /* <DEDUP_REMOVED lines=44> */
.L_x_16386:
[----:B------:R-:W-:Y:S05]  /*8c70*/  BSYNC B2 ;  /* 0x0000000000027941 */ /* 0x000fea0003800000 */
.L_x_16385:
        /* <DEDUP_REMOVED lines=8> */
.L_x_16381:
        /* <DEDUP_REMOVED lines=12> */
.L_x_16390:
[----:B------:R-:W-:Y:S02]  /*8dc0*/  IMAD.MOV.U32 R159, RZ, RZ, R148 ;  /* 0x000000ffff9f7224 */ /* 0x000fe400078e0094 */
.L_x_16391:
[----:B------:R-:W-:Y:S05]  /*8dd0*/  BSYNC B2 ;  /* 0x0000000000027941 */ /* 0x000fea0003800000 */
.L_x_16389:
        /* <DEDUP_REMOVED lines=16> */
.L_x_16395:
[----:B------:R-:W-:Y:S05]  /*8ee0*/  BSYNC B3 ;  /* 0x0000000000037941 */ /* 0x000fea0003800000 */
.L_x_16394:
        /* <DEDUP_REMOVED lines=44> */
.L_x_16393:
[----:B------:R-:W-:Y:S05]  /*91b0*/  BSYNC B2 ;  /* 0x0000000000027941 */ /* 0x000fea0003800000 */
.L_x_16392:
        /* <DEDUP_REMOVED lines=11> */
.L_x_16396:
        /* <DEDUP_REMOVED lines=12> */
.L_x_16399:
[----:B------:R-:W-:Y:S02]  /*9330*/  IMAD.MOV.U32 R159, RZ, RZ, R148 ;  /* 0x000000ffff9f7224 */ /* 0x000fe400078e0094 */
.L_x_16400:
[----:B------:R-:W-:Y:S05]  /*9340*/  BSYNC B2 ;  /* 0x0000000000027941 */ /* 0x000fea0003800000 */
.L_x_16398:
        /* <DEDUP_REMOVED lines=16> */
.L_x_16404:
[----:B------:R-:W-:Y:S05]  /*9450*/  BSYNC B3 ;  /* 0x0000000000037941 */ /* 0x000fea0003800000 */
.L_x_16403:
        /* <DEDUP_REMOVED lines=44> */
.L_x_16402:
[----:B------:R-:W-:Y:S05]  /*9720*/  BSYNC B2 ;  /* 0x0000000000027941 */ /* 0x000fea0003800000 */
.L_x_16401:
        /* <DEDUP_REMOVED lines=8> */
.L_x_16397:
        /* <DEDUP_REMOVED lines=12> */
.L_x_16406:
[----:B------:R-:W-:Y:S02]  /*9870*/  IMAD.MOV.U32 R159, RZ, RZ, R148 ;  /* 0x000000ffff9f7224 */ /* 0x000fe400078e0094 */
.L_x_16407:
[----:B------:R-:W-:Y:S05]  /*9880*/  BSYNC B2 ;  /* 0x0000000000027941 */ /* 0x000fea0003800000 */
.L_x_16405:
        /* <DEDUP_REMOVED lines=16> */
.L_x_16411:
[----:B------:R-:W-:Y:S05]  /*9990*/  BSYNC B3 ;  /* 0x0000000000037941 */ /* 0x000fea0003800000 */
.L_x_16410:
        /* <DEDUP_REMOVED lines=44> */
.L_x_16409:
[----:B------:R-:W-:Y:S05]  /*9c60*/  BSYNC B2 ;  /* 0x0000000000027941 */ /* 0x000fea0003800000 */
.L_x_16408:
        /* <DEDUP_REMOVED lines=11> */
.L_x_16412:
        /* <DEDUP_REMOVED lines=12> */
.L_x_16415:
[----:B------:R-:W-:Y:S02]  /*9de0*/  IMAD.MOV.U32 R159, RZ, RZ, R148 ;  /* 0x000000ffff9f7224 */ /* 0x000fe400078e0094 */
.L_x_16416:
[----:B------:R-:W-:Y:S05]  /*9df0*/  BSYNC B2 ;  /* 0x0000000000027941 */ /* 0x000fea0003800000 */
.L_x_16414:
        /* <DEDUP_REMOVED lines=16> */
.L_x_16420:
[----:B------:R-:W-:Y:S05]  /*9f00*/  BSYNC B3 ;  /* 0x0000000000037941 */ /* 0x000fea0003800000 */
.L_x_16419:
        /* <DEDUP_REMOVED lines=44> */
.L_x_16418:
[----:B------:R-:W-:Y:S05]  /*a1d0*/  BSYNC B2 ;  /* 0x0000000000027941 */ /* 0x000fea0003800000 */
.L_x_16417:
        /* <DEDUP_REMOVED lines=8> */
.L_x_16413:
[----:B------:R-:W-:Y:S01]  /*a260*/  ISETP.NE.AND P1, PT, R71, RZ, PT ;  /* 0x000000ff4700720c */ /* 0x000fe20003f25270 */
[C---:B------:R-:W-:Y:S01]  /*a270*/  IMAD.SHL.U32 R70, R65.reuse, 0x4, RZ ;  /* 0x0000000441467824 */ /* 0x040fe200078e00ff */
[----:B------:R-:W-:Y:S02]  /*a280*/  SEL R71, RZ, 0x1000000, P5 ;  /* 0x01000000ff477807 */ /* 0x000fe40002800000 */
[----:B------:R-:W-:Y:S02]  /*a290*/  SEL R160, RZ, 0x10000, P4 ;  /* 0x00010000ffa07807 */ /* 0x000fe40002000000 */
[----:B------:R-:W-:Y:S02]  /*a2a0*/  SEL R159, RZ, 0x100, P3 ;  /* 0x00000100ff9f7807 */ /* 0x000fe40001800000 */
[----:B------:R-:W-:Y:S02]  /*a2b0*/  LEA R68, P0, R65, c[0x0][0x188], 0x4 ;  /* 0x0000620041447a11 */ /* 0x000fe400078020ff */
[----:B------:R-:W-:-:S02]  /*a2c0*/  SEL R162, RZ, 0x1, P2 ;  /* 0x00000001ffa27807 */ /* 0x000fc40001000000 */
        /* <DEDUP_REMOVED lines=12> */
[----:B------:R-:W-:-:S04]  /*a390*/  LOP3.LUT R66, R138, 0xffff, RZ, 0xc0, !PT ;  /* 0x0000ffff8a427812 */ /* 0x000fc800078ec0ff */
[----:B------:R-:W-:Y:S02]  /*a3a0*/  LEA R66, R66, R67, 0x18 ;  /* 0x0000004342427211 */ /* 0x000fe400078ec0ff */
[----:B------:R-:W-:-:S05]  /*a3b0*/  LOP3.LUT R67, R140, 0xff, RZ, 0xc0, !PT ;  /* 0x000000ff8c437812 */ /* 0x000fca00078ec0ff */
[----:B------:R-:W-:Y:S01]  /*a3c0*/  IMAD R68, R67, 0x100, R66 ;  /* 0x0000010043447824 */ /* 0x000fe200078e0242 */
[----:B------:R-:W-:-:S03]  /*a3d0*/  IADD3 R66, P0, R70, c[0x0][0x198], RZ ;  /* 0x0000660046427a10 */ /* 0x000fc60007f1e0ff */
[----:B------:R-:W-:Y:S01]  /*a3e0*/  IMAD.IADD R69, R68, 0x1, R69 ;  /* 0x0000000144457824 */ /* 0x000fe200078e0245 */
[----:B------:R-:W-:-:S05]  /*a3f0*/  IADD3.X R67, R161, c[0x0][0x19c], RZ, P0, !PT ;  /* 0x00006700a1437a10 */ /* 0x000fca00007fe4ff */
[----:B------:R0:W-:Y:S04]  /*a400*/  STG.E [R66.64], R69 ;  /* 0x0000004542007986 */ /* 0x0001e8000c101906 */
.L_x_16421:
[----:B------:R-:W-:Y:S02]  /*a410*/  IADD3 R65, R65, 0x20, RZ ;  /* 0x0000002041417810 */ /* 0x000fe40007ffe0ff */
.L_x_16356:
[----:B------:R-:W-:Y:S05]  /*a420*/  BSYNC B1 ;  /* 0x0000000000017941 */ /* 0x000fea0003800000 */
.L_x_16355:
        /* <DEDUP_REMOVED lines=29> */
.L_x_16425:
[----:B0-----:R-:W-:Y:S02]  /*a600*/  IMAD.MOV.U32 R159, RZ, RZ, R148 ;  /* 0x000000ffff9f7224 */ /* 0x001fe400078e0094 */
.L_x_16426:
[----:B------:R-:W-:Y:S05]  /*a610*/  BSYNC B2 ;  /* 0x0000000000027941 */ /* 0x000fea0003800000 */
.L_x_16424:
        /* <DEDUP_REMOVED lines=16> */
.L_x_16430:
[----:B------:R-:W-:Y:S05]  /*a720*/  BSYNC B3 ;  /* 0x0000000000037941 */ /* 0x000fea0003800000 */
.L_x_16429:
        /* <DEDUP_REMOVED lines=44> */
.L_x_16428:
[----:B------:R-:W-:Y:S05]  /*a9f0*/  BSYNC B2 ;  /* 0x0000000000027941 */ /* 0x000fea0003800000 */
.L_x_16427:
        /* <DEDUP_REMOVED lines=14> */
.L_x_16431:
        /* <DEDUP_REMOVED lines=12> */
.L_x_16434:
[----:B------:R-:W-:Y:S02]  /*aba0*/  IMAD.MOV.U32 R159, RZ, RZ, R148 ;  /* 0x000000ffff9f7224 */ /* 0x000fe400078e0094 */
.L_x_16435:
[----:B------:R-:W-:Y:S05]  /*abb0*/  BSYNC B2 ;  /* 0x0000000000027941 */ /* 0x000fea0003800000 */
.L_x_16433:
        /* <DEDUP_REMOVED lines=16> */
.L_x_16439:
[----:B------:R-:W-:Y:S05]  /*acc0*/  BSYNC B3 ;  /* 0x0000000000037941 */ /* 0x000fea0003800000 */
.L_x_16438:
        /* <DEDUP_REMOVED lines=44> */
.L_x_16437:
[----:B------:R-:W-:Y:S05]  /*af90*/  BSYNC B2 ;  /* 0x0000000000027941 */ /* 0x000fea0003800000 */
.L_x_16436:
        /* <DEDUP_REMOVED lines=8> */
.L_x_16432:
        /* <DEDUP_REMOVED lines=12> */
.L_x_16441:
[----:B------:R-:W-:Y:S02]  /*b0e0*/  IMAD.MOV.U32 R159, RZ, RZ, R148 ;  /* 0x000000ffff9f7224 */ /* 0x000fe400078e0094 */
.L_x_16442:
[----:B------:R-:W-:Y:S05]  /*b0f0*/  BSYNC B2 ;  /* 0x0000000000027941 */ /* 0x000fea0003800000 */
.L_x_16440:
        /* <DEDUP_REMOVED lines=16> */
.L_x_16446:
[----:B------:R-:W-:Y:S05]  /*b200*/  BSYNC B3 ;  /* 0x0000000000037941 */ /* 0x000fea0003800000 */
.L_x_16445:
        /* <DEDUP_REMOVED lines=44> */
.L_x_16444:
[----:B------:R-:W-:Y:S05]  /*b4d0*/  BSYNC B2 ;  /* 0x0000000000027941 */ /* 0x000fea0003800000 */
.L_x_16443:
        /* <DEDUP_REMOVED lines=11> */
.L_x_16447:
        /* <DEDUP_REMOVED lines=12> */
.L_x_16450:
[----:B------:R-:W-:Y:S02]  /*b650*/  IMAD.MOV.U32 R159, RZ, RZ, R148 ;  /* 0x000000ffff9f7224 */ /* 0x000fe400078e0094 */
.L_x_16451:
[----:B------:R-:W-:Y:S05]  /*b660*/  BSYNC B2 ;  /* 0x0000000000027941 */ /* 0x000fea0003800000 */
.L_x_16449:
        /* <DEDUP_REMOVED lines=16> */
.L_x_16455:
[----:B------:R-:W-:Y:S05]  /*b770*/  BSYNC B3 ;  /* 0x0000000000037941 */ /* 0x000fea0003800000 */
.L_x_16454:
        /* <DEDUP_REMOVED lines=44> */
.L_x_16453:
[----:B------:R-:W-:Y:S05]  /*ba40*/  BSYNC B2 ;  /* 0x0000000000027941 */ /* 0x000fea0003800000 */
.L_x_16452:
        /* <DEDUP_REMOVED lines=8> */
.L_x_16448:
        /* <DEDUP_REMOVED lines=12> */
.L_x_16457:
[----:B------:R-:W-:Y:S02]  /*bb90*/  IMAD.MOV.U32 R159, RZ, RZ, R148 ;  /* 0x000000ffff9f7224 */ /* 0x000fe400078e0094 */
.L_x_16458:
[----:B------:R-:W-:Y:S05]  /*bba0*/  BSYNC B2 ;  /* 0x0000000000027941 */ /* 0x000fea0003800000 */
.L_x_16456:
        /* <DEDUP_REMOVED lines=16> */
.L_x_16462:
[----:B------:R-:W-:Y:S05]  /*bcb0*/  BSYNC B3 ;  /* 0x0000000000037941 */ /* 0x000fea0003800000 */
.L_x_16461:
        /* <DEDUP_REMOVED lines=44> */
.L_x_16460:
[----:B------:R-:W-:Y:S05]  /*bf80*/  BSYNC B2 ;  /* 0x0000000000027941 */ /* 0x000fea0003800000 */
.L_x_16459:
        /* <DEDUP_REMOVED lines=11> */
.L_x_16463:
        /* <DEDUP_REMOVED lines=12> */
.L_x_16466:
[----:B------:R-:W-:Y:S02]  /*c100*/  IMAD.MOV.U32 R159, RZ, RZ, R148 ;  /* 0x000000ffff9f7224 */ /* 0x000fe400078e0094 */
.L_x_16467:
[----:B------:R-:W-:Y:S05]  /*c110*/  BSYNC B2 ;  /* 0x0000000000027941 */ /* 0x000fea0003800000 */
.L_x_16465:
        /* <DEDUP_REMOVED lines=16> */
.L_x_16471:
[----:B------:R-:W-:Y:S05]  /*c220*/  BSYNC B3 ;  /* 0x0000000000037941 */ /* 0x000fea0003800000 */
.L_x_16470:
        /* <DEDUP_REMOVED lines=44> */
.L_x_16469:
[----:B------:R-:W-:Y:S05]  /*c4f0*/  BSYNC B2 ;  /* 0x0000000000027941 */ /* 0x000fea0003800000 */
.L_x_16468:
        /* <DEDUP_REMOVED lines=8> */
.L_x_16464:
        /* <DEDUP_REMOVED lines=12> */
.L_x_16473:
[----:B------:R-:W-:Y:S02]  /*c640*/  IMAD.MOV.U32 R159, RZ, RZ, R148 ;  /* 0x000000ffff9f7224 */ /* 0x000fe400078e0094 */
.L_x_16474:
[----:B------:R-:W-:Y:S05]  /*c650*/  BSYNC B2 ;  /* 0x0000000000027941 */ /* 0x000fea0003800000 */
.L_x_16472:
        /* <DEDUP_REMOVED lines=16> */
.L_x_16478:
[----:B------:R-:W-:Y:S05]  /*c760*/  BSYNC B3 ;  /* 0x0000000000037941 */ /* 0x000fea0003800000 */
.L_x_16477:
        /* <DEDUP_REMOVED lines=44> */
.L_x_16476:
[----:B------:R-:W-:Y:S05]  /*ca30*/  BSYNC B2 ;  /* 0x0000000000027941 */ /* 0x000fea0003800000 */
.L_x_16475:
        /* <DEDUP_REMOVED lines=11> */
.L_x_16479:
        /* <DEDUP_REMOVED lines=12> */
.L_x_16482:
[----:B------:R-:W-:Y:S02]  /*cbb0*/  IMAD.MOV.U32 R159, RZ, RZ, R148 ;  /* 0x000000ffff9f7224 */ /* 0x000fe400078e0094 */
.L_x_16483:
[----:B------:R-:W-:Y:S05]  /*cbc0*/  BSYNC B2 ;  /* 0x0000000000027941 */ /* 0x000fea0003800000 */
.L_x_16481:
        /* <DEDUP_REMOVED lines=16> */
.L_x_16487:
[----:B------:R-:W-:Y:S05]  /*ccd0*/  BSYNC B3 ;  /* 0x0000000000037941 */ /* 0x000fea0003800000 */
.L_x_16486:
        /* <DEDUP_REMOVED lines=44> */
.L_x_16485:
[----:B------:R-:W-:Y:S05]  /*cfa0*/  BSYNC B2 ;  /* 0x0000000000027941 */ /* 0x000fea0003800000 */
.L_x_16484:
        /* <DEDUP_REMOVED lines=8> */
.L_x_16480:
        /* <DEDUP_REMOVED lines=27> */
.L_x_16488:
[----:B------:R-:W-:Y:S02]  /*d1e0*/  IADD3 R65, R65, 0x20, RZ ;  /* 0x0000002041417810 */ /* 0x000fe40007ffe0ff */
.L_x_16423:
[----:B------:R-:W-:Y:S05]  /*d1f0*/  BSYNC B1 ;  /* 0x0000000000017941 */ /* 0x000fea0003800000 */
.L_x_16422:
        /* <DEDUP_REMOVED lines=8> */
[----:B0-----:R-:W-:-:S03]  /*d280*/  P2R R71, PR, RZ, 0x4 ;  /* 0x00000004ff477803 */ /* 0x001fc60000000000 */
        /* <DEDUP_REMOVED lines=20> */
.L_x_16492:
[----:B0-----:R-:W-:Y:S02]  /*d3d0*/  IMAD.MOV.U32 R159, RZ, RZ, R148 ;  /* 0x000000ffff9f7224 */ /* 0x001fe400078e0094 */
.L_x_16493:
[----:B------:R-:W-:Y:S05]  /*d3e0*/  BSYNC B2 ;  /* 0x0000000000027941 */ /* 0x000fea0003800000 */
.L_x_16491:
        /* <DEDUP_REMOVED lines=16> */
.L_x_16497:
[----:B------:R-:W-:Y:S05]  /*d4f0*/  BSYNC B3 ;  /* 0x0000000000037941 */ /* 0x000fea0003800000 */
.L_x_16496:
        /* <DEDUP_REMOVED lines=44> */
.L_x_16495:
[----:B------:R-:W-:Y:S05]  /*d7c0*/  BSYNC B2 ;  /* 0x0000000000027941 */ /* 0x000fea0003800000 */
.L_x_16494:
        /* <DEDUP_REMOVED lines=14> */
.L_x_16498:
        /* <DEDUP_REMOVED lines=12> */
.L_x_16501:
[----:B------:R-:W-:Y:S02]  /*d970*/  IMAD.MOV.U32 R159, RZ, RZ, R148 ;  /* 0x000000ffff9f7224 */ /* 0x000fe400078e0094 */
.L_x_16502:
[----:B------:R-:W-:Y:S05]  /*d980*/  BSYNC B2 ;  /* 0x0000000000027941 */ /* 0x000fea0003800000 */
.L_x_16500:
        /* <DEDUP_REMOVED lines=16> */
.L_x_16506:
[----:B------:R-:W-:Y:S05]  /*da90*/  BSYNC B3 ;  /* 0x0000000000037941 */ /* 0x000fea0003800000 */
.L_x_16505:
        /* <DEDUP_REMOVED lines=44> */
.L_x_16504:
[----:B------:R-:W-:Y:S05]  /*dd60*/  BSYNC B2 ;  /* 0x0000000000027941 */ /* 0x000fea0003800000 */
.L_x_16503:
        /* <DEDUP_REMOVED lines=8> */
.L_x_16499:
        /* <DEDUP_REMOVED lines=12> */
.L_x_16508:
[----:B------:R-:W-:Y:S02]  /*deb0*/  MOV R159, R148 ;  /* 0x00000094009f7202 */ /* 0x000fe40000000f00 */
.L_x_16509:
[----:B------:R-:W-:Y:S05]  /*dec0*/  BSYNC B2 ;  /* 0x0000000000027941 */ /* 0x000fea0003800000 */
.L_x_16507:
        /* <DEDUP_REMOVED lines=16> */
.L_x_16513:
[----:B------:R-:W-:Y:S05]  /*dfd0*/  BSYNC B3 ;  /* 0x0000000000037941 */ /* 0x000fea0003800000 */
.L_x_16512:
        /* <DEDUP_REMOVED lines=44> */
.L_x_16511:
[----:B------:R-:W-:Y:S05]  /*e2a0*/  BSYNC B2 ;  /* 0x0000000000027941 */ /* 0x000fea0003800000 */
.L_x_16510:
        /* <DEDUP_REMOVED lines=11> */
.L_x_16514:
        /* <DEDUP_REMOVED lines=12> */
.L_x_16517:
[----:B------:R-:W-:Y:S02]  /*e420*/  IMAD.MOV.U32 R159, RZ, RZ, R148 ;  /* 0x000000ffff9f7224 */ /* 0x000fe400078e0094 */
.L_x_16518:
[----:B------:R-:W-:Y:S05]  /*e430*/  BSYNC B2 ;  /* 0x0000000000027941 */ /* 0x000fea0003800000 */
.L_x_16516:
        /* <DEDUP_REMOVED lines=16> */
.L_x_16522:
[----:B------:R-:W-:Y:S05]  /*e540*/  BSYNC B3 ;  /* 0x0000000000037941 */ /* 0x000fea0003800000 */
.L_x_16521:
        /* <DEDUP_REMOVED lines=44> */
.L_x_16520:
[----:B------:R-:W-:Y:S05]  /*e810*/  BSYNC B2 ;  /* 0x0000000000027941 */ /* 0x000fea0003800000 */
.L_x_16519:
        /* <DEDUP_REMOVED lines=8> */
.L_x_16515:
        /* <DEDUP_REMOVED lines=12> */
.L_x_16524:
[----:B------:R-:W-:Y:S02]  /*e960*/  IMAD.MOV.U32 R159, RZ, RZ, R148 ;  /* 0x000000ffff9f7224 */ /* 0x000fe400078e0094 */
.L_x_16525:
[----:B------:R-:W-:Y:S05]  /*e970*/  BSYNC B2 ;  /* 0x0000000000027941 */ /* 0x000fea0003800000 */
.L_x_16523:
        /* <DEDUP_REMOVED lines=16> */
.L_x_16529:
[----:B------:R-:W-:Y:S05]  /*ea80*/  BSYNC B3 ;  /* 0x0000000000037941 */ /* 0x000fea0003800000 */
.L_x_16528:
        /* <DEDUP_REMOVED lines=44> */
.L_x_16527:
[----:B------:R-:W-:Y:S05]  /*ed50*/  BSYNC B2 ;  /* 0x0000000000027941 */ /* 0x000fea0003800000 */
.L_x_16526:
        /* <DEDUP_REMOVED lines=11> */
.L_x_16530:
        /* <DEDUP_REMOVED lines=12> */
.L_x_16533:
[----:B------:R-:W-:Y:S02]  /*eed0*/  IMAD.MOV.U32 R159, RZ, RZ, R148 ;  /* 0x000000ffff9f7224 */ /* 0x000fe400078e0094 */
.L_x_16534:
[----:B------:R-:W-:Y:S05]  /*eee0*/  BSYNC B2 ;  /* 0x0000000000027941 */ /* 0x000fea0003800000 */
.L_x_16532:
        /* <DEDUP_REMOVED lines=16> */
.L_x_16538:
[----:B------:R-:W-:Y:S05]  /*eff0*/  BSYNC B3 ;  /* 0x0000000000037941 */ /* 0x000fea0003800000 */
.L_x_16537:
        /* <DEDUP_REMOVED lines=44> */
.L_x_16536:
[----:B------:R-:W-:Y:S05]  /*f2c0*/  BSYNC B2 ;  /* 0x0000000000027941 */ /* 0x000fea0003800000 */
.L_x_16535:
        /* <DEDUP_REMOVED lines=8> */
.L_x_16531:
        /* <DEDUP_REMOVED lines=12> */
.L_x_16540:
[----:B------:R-:W-:Y:S02]  /*f410*/  IMAD.MOV.U32 R159, RZ, RZ, R148 ;  /* 0x000000ffff9f7224 */ /* 0x000fe400078e0094 */
.L_x_16541:
[----:B------:R-:W-:Y:S05]  /*f420*/  BSYNC B2 ;  /* 0x0000000000027941 */ /* 0x000fea0003800000 */
.L_x_16539:
        /* <DEDUP_REMOVED lines=16> */
.L_x_16545:
[----:B------:R-:W-:Y:S05]  /*f530*/  BSYNC B3 ;  /* 0x0000000000037941 */ /* 0x000fea0003800000 */
.L_x_16544:
        /* <DEDUP_REMOVED lines=44> */
.L_x_16543:
[----:B------:R-:W-:Y:S05]  /*f800*/  BSYNC B2 ;  /* 0x0000000000027941 */ /* 0x000fea0003800000 */
.L_x_16542:
        /* <DEDUP_REMOVED lines=11> */
.L_x_16546:
        /* <DEDUP_REMOVED lines=12> */
.L_x_16549:
[----:B------:R-:W-:Y:S02]  /*f980*/  IMAD.MOV.U32 R159, RZ, RZ, R148 ;  /* 0x000000ffff9f7224 */ /* 0x000fe400078e0094 */
.L_x_16550:
[----:B------:R-:W-:Y:S05]  /*f990*/  BSYNC B2 ;  /* 0x0000000000027941 */ /* 0x000fea0003800000 */
.L_x_16548:
        /* <DEDUP_REMOVED lines=16> */
.L_x_16554:
[----:B------:R-:W-:Y:S05]  /*faa0*/  BSYNC B3 ;  /* 0x0000000000037941 */ /* 0x000fea0003800000 */
.L_x_16553:
        /* <DEDUP_REMOVED lines=44> */
.L_x_16552:
[----:B------:R-:W-:Y:S05]  /*fd70*/  BSYNC B2 ;  /* 0x0000000000027941 */ /* 0x000fea0003800000 */
.L_x_16551:
        /* <DEDUP_REMOVED lines=8> */
.L_x_16547:
        /* <DEDUP_REMOVED lines=27> */
.L_x_16555:
[----:B------:R-:W-:Y:S02]  /*ffb0*/  IADD3 R65, R65, 0x20, RZ ;  /* 0x0000002041417810 */ /* 0x000fe40007ffe0ff */
.L_x_16490:
[----:B------:R-:W-:Y:S05]  /*ffc0*/  BSYNC B1 ;  /* 0x0000000000017941 */ /* 0x000fea0003800000 */
.L_x_16489:
        /* <DEDUP_REMOVED lines=29> */
.L_x_16559:
[----:B0-----:R-:W-:Y:S02]  /*101a0*/  IMAD.MOV.U32 R159, RZ, RZ, R148 ;  /* 0x000000ffff9f7224 */ /* 0x001fe400078e0094 */
.L_x_16560:
[----:B------:R-:W-:Y:S05]  /*101b0*/  BSYNC B2 ;  /* 0x0000000000027941 */ /* 0x000fea0003800000 */
.L_x_16558:
        /* <DEDUP_REMOVED lines=16> */
.L_x_16564:
[----:B------:R-:W-:Y:S05]  /*102c0*/  BSYNC B3 ;  /* 0x0000000000037941 */ /* 0x000fea0003800000 */
.L_x_16563:
        /* <DEDUP_REMOVED lines=44> */
.L_x_16562:
[----:B------:R-:W-:Y:S05]  /*10590*/  BSYNC B2 ;  /* 0x0000000000027941 */ /* 0x000fea0003800000 */
.L_x_16561:
        /* <DEDUP_REMOVED lines=14> */
.L_x_16565:
        /* <DEDUP_REMOVED lines=12> */
.L_x_16568:
[----:B------:R-:W-:Y:S02]  /*10740*/  IMAD.MOV.U32 R159, RZ, RZ, R148 ;  /* 0x000000ffff9f7224 */ /* 0x000fe400078e0094 */
.L_x_16569:
[----:B------:R-:W-:Y:S05]  /*10750*/  BSYNC B2 ;  /* 0x0000000000027941 */ /* 0x000fea0003800000 */
.L_x_16567:
        /* <DEDUP_REMOVED lines=16> */
.L_x_16573:
[----:B------:R-:W-:Y:S05]  /*10860*/  BSYNC B3 ;  /* 0x0000000000037941 */ /* 0x000fea0003800000 */
.L_x_16572:
        /* <DEDUP_REMOVED lines=44> */
.L_x_16571:
[----:B------:R-:W-:Y:S05]  /*10b30*/  BSYNC B2 ;  /* 0x0000000000027941 */ /* 0x000fea0003800000 */
.L_x_16570:
        /* <DEDUP_REMOVED lines=8> */
.L_x_16566:
        /* <DEDUP_REMOVED lines=12> */
.L_x_16575:
[----:B------:R-:W-:Y:S02]  /*10c80*/  IMAD.MOV.U32 R159, RZ, RZ, R148 ;  /* 0x000000ffff9f7224 */ /* 0x000fe400078e0094 */
.L_x_16576:
[----:B------:R-:W-:Y:S05]  /*10c90*/  BSYNC B2 ;  /* 0x0000000000027941 */ /* 0x000fea0003800000 */
.L_x_16574:
        /* <DEDUP_REMOVED lines=16> */
.L_x_16580:
[----:B------:R-:W-:Y:S05]  /*10da0*/  BSYNC B3 ;  /* 0x0000000000037941 */ /* 0x000fea0003800000 */
.L_x_16579:
        /* <DEDUP_REMOVED lines=44> */
.L_x_16578:
[----:B------:R-:W-:Y:S05]  /*11070*/  BSYNC B2 ;  /* 0x0000000000027941 */ /* 0x000fea0003800000 */
.L_x_16577:
        /* <DEDUP_REMOVED lines=11> */
.L_x_16581:
        /* <DEDUP_REMOVED lines=12> */
.L_x_16584:
[----:B------:R-:W-:Y:S02]  /*111f0*/  MOV R159, R148 ;  /* 0x00000094009f7202 */ /* 0x000fe40000000f00 */
.L_x_16585:
[----:B------:R-:W-:Y:S05]  /*11200*/  BSYNC B2 ;  /* 0x0000000000027941 */ /* 0x000fea0003800000 */
.L_x_16583:
        /* <DEDUP_REMOVED lines=16> */
.L_x_16589:
[----:B------:R-:W-:Y:S05]  /*11310*/  BSYNC B3 ;  /* 0x0000000000037941 */ /* 0x000fea0003800000 */
.L_x_16588:
        /* <DEDUP_REMOVED lines=44> */
.L_x_16587:
[----:B------:R-:W-:Y:S05]  /*115e0*/  BSYNC B2 ;  /* 0x0000000000027941 */ /* 0x000fea0003800000 */
.L_x_16586:
        /* <DEDUP_REMOVED lines=8> */
.L_x_16582:
        /* <DEDUP_REMOVED lines=12> */
.L_x_16591:
[----:B------:R-:W-:Y:S02]  /*11730*/  IMAD.MOV.U32 R159, RZ, RZ, R148 ;  /* 0x000000ffff9f7224 */ /* 0x000fe400078e0094 */
.L_x_16592:
[----:B------:R-:W-:Y:S05]  /*11740*/  BSYNC B2 ;  /* 0x0000000000027941 */ /* 0x000fea0003800000 */
.L_x_16590:
        /* <DEDUP_REMOVED lines=16> */
.L_x_16596:
[----:B------:R-:W-:Y:S05]  /*11850*/  BSYNC B3 ;  /* 0x0000000000037941 */ /* 0x000fea0003800000 */
.L_x_16595:
        /* <DEDUP_REMOVED lines=44> */
.L_x_16594:
[----:B------:R-:W-:Y:S05]  /*11b20*/  BSYNC B2 ;  /* 0x0000000000027941 */ /* 0x000fea0003800000 */
.L_x_16593:
        /* <DEDUP_REMOVED lines=11> */
.L_x_16597:
        /* <DEDUP_REMOVED lines=12> */
.L_x_16600:
[----:B------:R-:W-:Y:S02]  /*11ca0*/  IMAD.MOV.U32 R159, RZ, RZ, R148 ;  /* 0x000000ffff9f7224 */ /* 0x000fe400078e0094 */
.L_x_16601:
[----:B------:R-:W-:Y:S05]  /*11cb0*/  BSYNC B2 ;  /* 0x0000000000027941 */ /* 0x000fea0003800000 */
.L_x_16599:
        /* <DEDUP_REMOVED lines=16> */
.L_x_16605:
[----:B------:R-:W-:Y:S05]  /*11dc0*/  BSYNC B3 ;  /* 0x0000000000037941 */ /* 0x000fea0003800000 */
.L_x_16604:
        /* <DEDUP_REMOVED lines=44> */
.L_x_16603:
[----:B------:R-:W-:Y:S05]  /*12090*/  BSYNC B2 ;  /* 0x0000000000027941 */ /* 0x000fea0003800000 */
.L_x_16602:
        /* <DEDUP_REMOVED lines=8> */
.L_x_16598:
        /* <DEDUP_REMOVED lines=12> */
.L_x_16607:
[----:B------:R-:W-:Y:S02]  /*121e0*/  IMAD.MOV.U32 R159, RZ, RZ, R148 ;  /* 0x000000ffff9f7224 */ /* 0x000fe400078e0094 */
.L_x_16608:
[----:B------:R-:W-:Y:S05]  /*121f0*/  BSYNC B2 ;  /* 0x0000000000027941 */ /* 0x000fea0003800000 */
.L_x_16606:
        /* <DEDUP_REMOVED lines=16> */
.L_x_16612:
[----:B------:R-:W-:Y:S05]  /*12300*/  BSYNC B3 ;  /* 0x0000000000037941 */ /* 0x000fea0003800000 */
.L_x_16611:
        /* <DEDUP_REMOVED lines=44> */
.L_x_16610:
[----:B------:R-:W-:Y:S05]  /*125d0*/  BSYNC B2 ;  /* 0x0000000000027941 */ /* 0x000fea0003800000 */
.L_x_16609:
        /* <DEDUP_REMOVED lines=11> */
.L_x_16613:
        /* <DEDUP_REMOVED lines=12> */
.L_x_16616:
[----:B------:R-:W-:Y:S02]  /*12750*/  IMAD.MOV.U32 R159, RZ, RZ, R148 ;  /* 0x000000ffff9f7224 */ /* 0x000fe400078e0094 */
.L_x_16617:
[----:B------:R-:W-:Y:S05]  /*12760*/  BSYNC B2 ;  /* 0x0000000000027941 */ /* 0x000fea0003800000 */
.L_x_16615:
        /* <DEDUP_REMOVED lines=16> */
.L_x_16621:
[----:B------:R-:W-:Y:S05]  /*12870*/  BSYNC B3 ;  /* 0x0000000000037941 */ /* 0x000fea0003800000 */
.L_x_16620:
        /* <DEDUP_REMOVED lines=44> */
.L_x_16619:
[----:B------:R-:W-:Y:S05]  /*12b40*/  BSYNC B2 ;  /* 0x0000000000027941 */ /* 0x000fea0003800000 */
.L_x_16618:
        /* <DEDUP_REMOVED lines=8> */
.L_x_16614:
        /* <DEDUP_REMOVED lines=9> */
[----:B------:R-:W-:Y:S01]  /*12c60*/  SHF.R.U32.HI R65, RZ, 0x1e, R65 ;  /* 0x0000001eff417819 */ /* 0x000fe20000011641 */
        /* <DEDUP_REMOVED lines=9> */
[----:B------:R-:W-:Y:S02]  /*12d00*/  LOP3.LUT R67, R67, 0xff0000, RZ, 0xc0, !PT ;  /* 0x00ff000043437812 */ /* 0x000fe400078ec0ff */
[----:B------:R-:W-:Y:S02]  /*12d10*/  LOP3.LUT R69, R141, 0xff, RZ, 0xc0, !PT ;  /* 0x000000ff8d457812 */ /* 0x000fe400078ec0ff */
[----:B------:R-:W-:-:S02]  /*12d20*/  LEA R67, R66, R67, 0x18 ;  /* 0x0000004342437211 */ /* 0x000fc400078ec0ff */
[----:B------:R-:W-:-:S03]  /*12d30*/  IADD3 R66, P0, R70, c[0x0][0x198], RZ ;  /* 0x0000660046427a10 */ /* 0x000fc60007f1e0ff */
[----:B------:R-:W-:Y:S01]  /*12d40*/  IMAD R68, R68, 0x100, R67 ;  /* 0x0000010044447824 */ /* 0x000fe200078e0243 */
[----:B------:R-:W-:-:S03]  /*12d50*/  IADD3.X R67, R65, c[0x0][0x19c], RZ, P0, !PT ;  /* 0x0000670041437a10 */ /* 0x000fc600007fe4ff */
[----:B------:R-:W-:-:S05]  /*12d60*/  IMAD.IADD R69, R68, 0x1, R69 ;  /* 0x0000000144457824 */ /* 0x000fca00078e0245 */
[----:B------:R0:W-:Y:S02]  /*12d70*/  STG.E [R66.64], R69 ;  /* 0x0000004542007986 */ /* 0x0001e4000c101906 */
.L_x_16557:
[----:B------:R-:W-:Y:S05]  /*12d80*/  BSYNC B1 ;  /* 0x0000000000017941 */ /* 0x000fea0003800000 */
.L_x_16556:
[----:B0-----:R-:W-:Y:S01]  /*12d90*/  FADD.FTZ R66, RZ, R40 ;  /* 0x00000028ff427221 */ /* 0x001fe20000010000 */
[----:B------:R-:W-:Y:S02]  /*12da0*/  ISETP.NE.AND P0, PT, R157, RZ, PT ;  /* 0x000000ff9d00720c */ /* 0x000fe40003f05270 */
[C---:B------:R-:W-:Y:S01]  /*12db0*/  ISETP.GT.U32.AND P1, PT, R136.reuse, 0x5f, PT ;  /* 0x0000005f8800780c */ /* 0x040fe20003f24070 */
[----:B------:R-:W-:Y:S01]  /*12dc0*/  FADD.FTZ R65, R41, R66 ;  /* 0x0000004229417221 */ /* 0x000fe20000010000 */
[C---:B------:R-:W-:Y:S02]  /*12dd0*/  ISETP.GT.U32.AND P2, PT, R136.reuse, 0x7f, PT ;  /* 0x0000007f8800780c */ /* 0x040fe40003f44070 */
[----:B------:R-:W-:Y:S01]  /*12de0*/  ISETP.GT.U32.AND P3, PT, R136, 0x9f, PT ;  /* 0x0000009f8800780c */ /* 0x000fe20003f64070 */
[----:B------:R-:W-:Y:S01]  /*12df0*/  FADD.FTZ R66, R42, R65 ;  /* 0x000000412a427221 */ /* 0x000fe20000010000 */
[----:B------:R-:W-:Y:S02]  /*12e00*/  ISETP.GT.U32.AND P4, PT, R136, 0xbf, PT ;  /* 0x000000bf8800780c */ /* 0x000fe40003f84070 */
[----:B------:R-:W-:Y:S01]  /*12e10*/  ISETP.NE.AND P5, PT, R64, RZ, PT ;  /* 0x000000ff4000720c */ /* 0x000fe20003fa5270 */
[----:B------:R-:W-:-:S05]  /*12e20*/  FADD.FTZ R66, R43, R66 ;  /* 0x000000422b427221 */ /* 0x000fca0000010000 */
[----:B------:R-:W-:Y:S02]  /*12e30*/  FSEL R67, R66, RZ, P0 ;  /* 0x000000ff42437208 */ /* 0x000fe40000000000 */
        /* <DEDUP_REMOVED lines=23> */
.L_x_16638:
        /* <DEDUP_REMOVED lines=70> */
.L_x_16639:
[----:B------:R-:W-:Y:S01]  /*13410*/  FMUL.FTZ R64, R69, R69 ;  /* 0x0000004545407220 */ /* 0x000fe20000410000 */
[----:B------:R-:W-:Y:S01]  /*13420*/  ISETP.NE.AND P0, PT, RZ, UR8, PT ;  /* 0x00000008ff007c0c */ /* 0x000fe2000bf05270 */
[----:B-1----:R-:W-:Y:S01]  /*13430*/  FADD.FTZ R71, R71, R160 ;  /* 0x000000a047477221 */ /* 0x002fe20000010000 */
[----:B------:R-:W-:Y:S01]  /*13440*/  ISETP.NE.AND P1, PT, R157, RZ, PT ;  /* 0x000000ff9d00720c */ /* 0x000fe20003f25270 */
[----:B------:R-:W-:Y:S01]  /*13450*/  @!P5 IMAD.MOV.U32 R66, RZ, RZ, 0x4 ;  /* 0x00000004ff42d424 */ /* 0x000fe200078e00ff */
[----:B------:R-:W-:Y:S01]  /*13460*/  FSEL R65, R64, RZ, P0 ;  /* 0x000000ff40417208 */ /* 0x000fe20000000000 */
[----:B------:R-:W-:Y:S01]  /*13470*/  IMAD.MOV.U32 R64, RZ, RZ, c[0x0][0x1e0] ;  /* 0x00007800ff407624 */ /* 0x000fe200078e00ff */
[----:B------:R-:W-:Y:S01]  /*13480*/  BSSY B1, `(.L_x_16624) ;  /* 0x0000021000017945 */ /* 0x000fe20003800000 */
[----:B------:R-:W-:Y:S01]  /*13490*/  @!P5 IMAD.WIDE R66, R151, R66, c[0x0][0x1a0] ;  /* 0x000068009742d625 */ /* 0x000fe200078e0242 */
[----:B------:R-:W-:-:S03]  /*134a0*/  FSEL R159, R69, RZ, !P0 ;  /* 0x000000ff459f7208 */ /* 0x000fc60004000000 */
[----:B------:R-:W-:Y:S01]  /*134b0*/  FFMA.FTZ R64, R71, R64, c[0x0][0x228] ;  /* 0x00008a0047407623 */ /* 0x000fe20000010040 */
[----:B------:R1:W-:Y:S03]  /*134c0*/  @!P5 STG.E [R66.64], R69 ;  /* 0x000000454200d986 */ /* 0x0003e6000c101906 */
[----:B0-----:R-:W-:Y:S02]  /*134d0*/  FADD.FTZ R160, R64, R65 ;  /* 0x0000004140a07221 */ /* 0x001fe40000010000 */
[----:B------:R-:W-:-:S04]  /*134e0*/  @!P5 IMAD.MOV.U32 R64, RZ, RZ, 0x4 ;  /* 0x00000004ff40d424 */ /* 0x000fc800078e00ff */
[----:B------:R-:W0:Y:S01]  /*134f0*/  MUFU.RSQ R160, R160 ;  /* 0x000000a000a07308 */ /* 0x000e220000001400 */
[----:B------:R-:W-:-:S05]  /*13500*/  @!P5 IMAD.WIDE R64, R151, R64, c[0x0][0x1a8] ;  /* 0x00006a009740d625 */ /* 0x000fca00078e0240 */
[----:B0-----:R1:W-:Y:S01]  /*13510*/  @!P5 STG.E [R64.64], R160 ;  /* 0x000000a04000d986 */ /* 0x0013e2000c101906 */
[----:B------:R-:W-:Y:S05]  /*13520*/  @!P1 BRA `(.L_x_16625) ;  /* 0x0000016000009947 */ /* 0x000fea0003800000 */
[--C-:B-1----:R-:W-:Y:S02]  /*13530*/  FADD.FTZ R69, R42, -R159.reuse ;  /* 0x8000009f2a457221 */ /* 0x102fe40000010000 */
[--C-:B------:R-:W-:Y:S02]  /*13540*/  FADD.FTZ R65, R40, -R159.reuse ;  /* 0x8000009f28417221 */ /* 0x100fe40000010000 */
[--C-:B------:R-:W-:Y:S02]  /*13550*/  FADD.FTZ R71, R43, -R159.reuse ;  /* 0x8000009f2b477221 */ /* 0x100fe40000010000 */
[----:B------:R-:W-:Y:S02]  /*13560*/  FADD.FTZ R67, R41, -R159 ;  /* 0x8000009f29437221 */ /* 0x000fe40000010000 */
[C---:B------:R-:W-:Y:S02]  /*13570*/  FMUL.FTZ R70, R160.reuse, R69 ;  /* 0x00000045a0467220 */ /* 0x040fe40000410000 */
[----:B------:R-:W-:-:S02]  /*13580*/  FMUL.FTZ R68, R160, R65 ;  /* 0x00000041a0447220 */ /* 0x000fc40000410000 */
[C---:B------:R-:W-:Y:S02]  /*13590*/  FMUL.FTZ R71, R160.reuse, R71 ;  /* 0x00000047a0477220 */ /* 0x040fe40000410000 */
[----:B------:R-:W-:Y:S02]  /*135a0*/  FMUL.FTZ R69, R160, R67 ;  /* 0x00000043a0457220 */ /* 0x000fe40000410000 */
[----:B------:R-:W-:Y:S02]  /*135b0*/  IMAD.MOV.U32 R163, RZ, RZ, 0x10 ;  /* 0x00000010ffa37424 */ /* 0x000fe400078e00ff */
[----:B------:R-:W-:Y:S02]  /*135c0*/  FFMA.FTZ R67, R125, R71, R122 ;  /* 0x000000477d437223 */ /* 0x000fe4000001007a */
[----:B------:R-:W-:Y:S02]  /*135d0*/  FFMA.FTZ R66, R129, R70, R126 ;  /* 0x0000004681427223 */ /* 0x000fe4000001007e */
[----:B------:R-:W-:-:S02]  /*135e0*/  FFMA.FTZ R65, R133, R69, R130 ;  /* 0x0000004585417223 */ /* 0x000fc40000010082 */
[----:B------:R-:W-:Y:S02]  /*135f0*/  FFMA.FTZ R64, R137, R68, R134 ;  /* 0x0000004489407223 */ /* 0x000fe40000010086 */
[----:B------:R-:W-:-:S04]  /*13600*/  IMAD.WIDE.U32 R164, R158, R163, c[0x0][0x208] ;  /* 0x000082009ea47625 */ /* 0x000fc800078e00a3 */
[----:B------:R-:W-:Y:S01]  /*13610*/  FFMA.FTZ R71, R123, R71, R120 ;  /* 0x000000477b477223 */ /* 0x000fe20000010078 */
[----:B------:R0:W-:Y:S01]  /*13620*/  STG.E.128 [R164.64], R64 ;  /* 0x00000040a4007986 */ /* 0x0001e2000c101d06 */
[----:B------:R-:W-:Y:S02]  /*13630*/  FFMA.FTZ R70, R127, R70, R124 ;  /* 0x000000467f467223 */ /* 0x000fe4000001007c */
[----:B------:R-:W-:Y:S02]  /*13640*/  FFMA.FTZ R69, R131, R69, R128 ;  /* 0x0000004583457223 */ /* 0x000fe40000010080 */
[----:B------:R-:W-:Y:S02]  /*13650*/  FFMA.FTZ R68, R135, R68, R132 ;  /* 0x0000004487447223 */ /* 0x000fe40000010084 */
[C---:B------:R-:W-:Y:S01]  /*13660*/  IMAD.WIDE.U32 R162, R158.reuse, R163, c[0x0][0x210] ;  /* 0x000084009ea27625 */ /* 0x040fe200078e00a3 */
[----:B------:R-:W-:-:S04]  /*13670*/  IADD3 R158, R158, 0x20, RZ ;  /* 0x000000209e9e7810 */ /* 0x000fc80007ffe0ff */
[----:B------:R0:W-:Y:S03]  /*13680*/  STG.E.128 [R162.64], R68 ;  /* 0x00000044a2007986 */ /* 0x0001e6000c101d06 */
.L_x_16625:
[----:B------:R-:W-:Y:S05]  /*13690*/  BSYNC B1 ;  /* 0x0000000000017941 */ /* 0x000fea0003800000 */
.L_x_16624:
[----:B------:R-:W-:Y:S01]  /*136a0*/  ISETP.NE.AND P0, PT, R156, RZ, PT ;  /* 0x000000ff9c00720c */ /* 0x000fe20003f05270 */
[----:B------:R-:W-:-:S12]  /*136b0*/  BSSY B1, `(.L_x_16626) ;  /* 0x0000018000017945 */ /* 0x000fd80003800000 */
[----:B------:R-:W-:Y:S05]  /*136c0*/  @!P0 BRA `(.L_x_16627) ;  /* 0x0000016000008947 */ /* 0x000fea0003800000 */
        /* <DEDUP_REMOVED lines=22> */
.L_x_16627:
[----:B------:R-:W-:Y:S05]  /*13830*/  BSYNC B1 ;  /* 0x0000000000017941 */ /* 0x000fea0003800000 */
.L_x_16626:
[----:B------:R-:W-:Y:S01]  /*13840*/  ISETP.NE.AND P0, PT, R155, RZ, PT ;  /* 0x000000ff9b00720c */ /* 0x000fe20003f05270 */
[----:B------:R-:W-:-:S12]  /*13850*/  BSSY B1, `(.L_x_16628) ;  /* 0x0000018000017945 */ /* 0x000fd80003800000 */
[----:B------:R-:W-:Y:S05]  /*13860*/  @!P0 BRA `(.L_x_16629) ;  /* 0x0000016000008947 */ /* 0x000fea0003800000 */
[----:B0-----:R-:W-:Y:S01]  /*13870*/  HFMA2.MMA R163, -RZ, RZ, 0, 9.5367431640625e-07 ;  /* 0x00000010ffa37435 */ /* 0x001fe200000001ff */
        /* <DEDUP_REMOVED lines=10> */
[----:B------:R-:W-:Y:S02]  /*13920*/  FFMA.FTZ R65, R3, R69, R86 ;  /* 0x0000004503417223 */ /* 0x000fe40000010056 */
[----:B------:R-:W-:-:S02]  /*13930*/  FFMA.FTZ R64, R105, R68, R102 ;  /* 0x0000004469407223 */ /* 0x000fc40000010066 */
        /* <DEDUP_REMOVED lines=9> */
.L_x_16629:
[----:B------:R-:W-:Y:S05]  /*139d0*/  BSYNC B1 ;  /* 0x0000000000017941 */ /* 0x000fea0003800000 */
.L_x_16628:
        /* <DEDUP_REMOVED lines=25> */
.L_x_16631:
[----:B------:R-:W-:Y:S05]  /*13b70*/  BSYNC B1 ;  /* 0x0000000000017941 */ /* 0x000fea0003800000 */
.L_x_16630:
        /* <DEDUP_REMOVED lines=25> */
.L_x_16633:
[----:B------:R-:W-:Y:S05]  /*13d10*/  BSYNC B1 ;  /* 0x0000000000017941 */ /* 0x000fea0003800000 */
.L_x_16632:
        /* <DEDUP_REMOVED lines=17> */
[----:B------:R-:W-:Y:S01]  /*13e30*/  IMAD.WIDE.U32 R158, R158, R159, c[0x0][0x210] ;  /* 0x000084009e9e7625 */ /* 0x000fe200078e009f */
[----:B------:R0:W-:Y:S03]  /*13e40*/  STG.E.128 [R160.64], R64 ;  /* 0x00000040a0007986 */ /* 0x0001e6000c101d06 */
[----:B------:R-:W-:Y:S02]  /*13e50*/  FFMA.FTZ R71, R84, R71, R103 ;  /* 0x0000004754477223 */ /* 0x000fe40000010067 */
[----:B------:R-:W-:Y:S02]  /*13e60*/  FFMA.FTZ R70, R85, R70, R4 ;  /* 0x0000004655467223 */ /* 0x000fe40000010004 */
[----:B------:R-:W-:Y:S02]  /*13e70*/  FFMA.FTZ R69, R83, R69, R98 ;  /* 0x0000004553457223 */ /* 0x000fe40000010062 */
[----:B------:R-:W-:-:S05]  /*13e80*/  FFMA.FTZ R68, R82, R68, R5 ;  /* 0x0000004452447223 */ /* 0x000fca0000010005 */
[----:B------:R0:W-:Y:S02]  /*13e90*/  STG.E.128 [R158.64], R68 ;  /* 0x000000449e007986 */ /* 0x0001e4000c101d06 */
.L_x_16635:
[----:B------:R-:W-:Y:S05]  /*13ea0*/  BSYNC B1 ;  /* 0x0000000000017941 */ /* 0x000fea0003800000 */
.L_x_16634:
[----:B01----:R-:W-:-:S04]  /*13eb0*/  IMAD.MOV.U32 R64, RZ, RZ, 0x4 ;  /* 0x00000004ff407424 */ /* 0x003fc800078e00ff */
[----:B------:R-:W-:-:S05]  /*13ec0*/  IMAD R151, R64, c[0x0][0x160], R151 ;  /* 0x0000580040977a24 */ /* 0x000fca00078e0297 */
[----:B------:R-:W-:-:S13]  /*13ed0*/  ISETP.GE.AND P0, PT, R151, c[0x0][0x164], PT ;  /* 0x0000590097007a0c */ /* 0x000fda0003f06270 */
[----:B------:R-:W-:Y:S01]  /*13ee0*/  @P0 CALL.REL.NOINC `(.L_x_16636) ;  /* 0x0000001000000944 */ /* 0x000fe20003c00000 */
[----:B------:R-:W-:Y:S05]  /*13ef0*/  BRA `(.L_x_16637) ;  /* 0xfffedb5000007947 */ /* 0x000fea000383ffff */
.L_x_16636:
[----:B------:R-:W-:Y:S05]  /*13f00*/  BSYNC B0 ;  /* 0x0000000000007941 */ /* 0x000fea0003800000 */
.L_x_16220:
[----:B------:R-:W-:Y:S05]  /*13f10*/  EXIT ;  /* 0x000000000000794d */ /* 0x000fea0003800000 */
.L_x_16622:
[----:B------:R-:W-:Y:S01]  /*13f20*/  IMAD.MOV.U32 R70, RZ, RZ, 0x1 ;  /* 0x00000001ff467424 */ /* 0x000fe200078e00ff */
[----:B------:R-:W-:Y:S01]  /*13f30*/  MOV R64, 0x13f70 ;  /* 0x00013f7000407802 */ /* 0x000fe20000000f00 */
[----:B------:R-:W-:Y:S02]  /*13f40*/  IMAD.MOV.U32 R68, RZ, RZ, 0x1f ;  /* 0x0000001fff447424 */ /* 0x000fe400078e00ff */
[----:B------:R-:W-:Y:S02]  /*13f50*/  IMAD.MOV.U32 R71, RZ, RZ, -0x1 ;  /* 0xffffffffff477424 */ /* 0x000fe400078e00ff */
[----:B------:R-:W-:Y:S05]  /*13f60*/  CALL.REL.NOINC `($__internal_68_$__cuda_sm70_shflsync_bfly_p) ;  /* 0x000006d000007944 */ /* 0x000fea0003c00000 */
[----:B01----:R-:W-:Y:S05]  /*13f70*/  BRA `(.L_x_16638) ;  /* 0xfffff03000007947 */ /* 0x003fea000383ffff */
.L_x_16623:
[----:B0-----:R-:W-:Y:S01]  /*13f80*/  MOV R67, R159 ;  /* 0x0000009f00437202 */ /* 0x001fe20000000f00 */
[----:B------:R-:W-:Y:S01]  /*13f90*/  IMAD.MOV.U32 R70, RZ, RZ, 0x2 ;  /* 0x00000002ff467424 */ /* 0x000fe200078e00ff */
[----:B------:R-:W-:Y:S01]  /*13fa0*/  MOV R64, 0x13fe0 ;  /* 0x00013fe000407802 */ /* 0x000fe20000000f00 */
[----:B------:R-:W-:Y:S02]  /*13fb0*/  IMAD.MOV.U32 R68, RZ, RZ, 0x1f ;  /* 0x0000001fff447424 */ /* 0x000fe400078e00ff */
[----:B------:R-:W-:Y:S02]  /*13fc0*/  IMAD.MOV.U32 R71, RZ, RZ, -0x1 ;  /* 0xffffffffff477424 */ /* 0x000fe400078e00ff */
[----:B------:R-:W-:Y:S05]  /*13fd0*/  CALL.REL.NOINC `($__internal_68_$__cuda_sm70_shflsync_bfly_p) ;  /* 0x0000066000007944 */ /* 0x000fea0003c00000 */
[----:B01----:R-:W-:Y:S01]  /*13fe0*/  FADD.FTZ R67, R159, R71 ;  /* 0x000000479f437221 */ /* 0x003fe20000010000 */
[----:B------:R-:W-:Y:S01]  /*13ff0*/  MOV R64, 0x14040 ;  /* 0x0001404000407802 */ /* 0x000fe20000000f00 */
[----:B------:R-:W-:-:S02]  /*14000*/  IMAD.MOV.U32 R70, RZ, RZ, 0x4 ;  /* 0x00000004ff467424 */ /* 0x000fc400078e00ff */
[----:B------:R-:W-:Y:S02]  /*14010*/  IMAD.MOV.U32 R68, RZ, RZ, 0x1f ;  /* 0x0000001fff447424 */ /* 0x000fe400078e00ff */
[----:B------:R-:W-:Y:S02]  /*14020*/  IMAD.MOV.U32 R71, RZ, RZ, -0x1 ;  /* 0xffffffffff477424 */ /* 0x000fe400078e00ff */
[----:B------:R-:W-:Y:S05]  /*14030*/  CALL.REL.NOINC `($__internal_68_$__cuda_sm70_shflsync_bfly_p) ;  /* 0x0000060000007944 */ /* 0x000fea0003c00000 */
[----:B0-----:R-:W-:Y:S01]  /*14040*/  HFMA2.MMA R68, -RZ, RZ, 0, 1.847743988037109375e-06 ;  /* 0x0000001fff447435 */ /* 0x001fe200000001ff */
[----:B-1----:R-:W-:Y:S01]  /*14050*/  FADD.FTZ R67, R67, R71 ;  /* 0x0000004743437221 */ /* 0x002fe20000010000 */
[----:B------:R-:W-:Y:S01]  /*14060*/  MOV R64, 0x140a0 ;  /* 0x000140a000407802 */ /* 0x000fe20000000f00 */
[----:B------:R-:W-:Y:S02]  /*14070*/  IMAD.MOV.U32 R70, RZ, RZ, 0x8 ;  /* 0x00000008ff467424 */ /* 0x000fe400078e00ff */
[----:B------:R-:W-:Y:S02]  /*14080*/  IMAD.MOV.U32 R71, RZ, RZ, -0x1 ;  /* 0xffffffffff477424 */ /* 0x000fe400078e00ff */
[----:B------:R-:W-:Y:S05]  /*14090*/  CALL.REL.NOINC `($__internal_68_$__cuda_sm70_shflsync_bfly_p) ;  /* 0x000005a000007944 */ /* 0x000fea0003c00000 */
[----:B01----:R-:W-:Y:S01]  /*140a0*/  FADD.FTZ R67, R67, R71 ;  /* 0x0000004743437221 */ /* 0x003fe20000010000 */
[----:B------:R-:W-:Y:S01]  /*140b0*/  MOV R64, 0x14100 ;  /* 0x0001410000407802 */ /* 0x000fe20000000f00 */
[----:B------:R-:W-:Y:S02]  /*140c0*/  IMAD.MOV.U32 R70, RZ, RZ, 0x10 ;  /* 0x00000010ff467424 */ /* 0x000fe400078e00ff */
[----:B------:R-:W-:-:S02]  /*140d0*/  IMAD.MOV.U32 R68, RZ, RZ, 0x1f ;  /* 0x0000001fff447424 */ /* 0x000fc400078e00ff */
[----:B------:R-:W-:Y:S02]  /*140e0*/  IMAD.MOV.U32 R71, RZ, RZ, -0x1 ;  /* 0xffffffffff477424 */ /* 0x000fe400078e00ff */
[----:B------:R-:W-:Y:S05]  /*140f0*/  CALL.REL.NOINC `($__internal_68_$__cuda_sm70_shflsync_bfly_p) ;  /* 0x0000054000007944 */ /* 0x000fea0003c00000 */
[----:B-1----:R-:W-:Y:S01]  /*14100*/  FADD.FTZ R69, R67, R71 ;  /* 0x0000004743457221 */ /* 0x002fe20000010000 */
[----:B------:R-:W-:Y:S01]  /*14110*/  ISETP.NE.AND P6, PT, R157, RZ, PT ;  /* 0x000000ff9d00720c */ /* 0x000fe20003fc5270 */
        /* <DEDUP_REMOVED lines=51> */
[----:B------:R-:W-:Y:S02]  /*14450*/  IMAD.MOV.U32 R68, RZ, RZ, 0x1f ;  /* 0x0000001fff447424 */ /* 0x000fe400078e00ff */
[----:B------:R-:W-:Y:S01]  /*14460*/  @P4 FFMA.FTZ R66, R64, R64, R65 ;  /* 0x0000004040424223 */ /* 0x000fe20000010041 */
[----:B------:R-:W-:-:S04]  /*14470*/  MOV R64, 0x144a0 ;  /* 0x000144a000407802 */ /* 0x000fc80000000f00 */
[----:B------:R-:W-:Y:S02]  /*14480*/  MOV R67, R66 ;  /* 0x0000004200437202 */ /* 0x000fe40000000f00 */
[----:B------:R-:W-:Y:S05]  /*14490*/  CALL.REL.NOINC `($__internal_68_$__cuda_sm70_shflsync_bfly_p) ;  /* 0x000001a000007944 */ /* 0x000fea0003c00000 */
[----:B01----:R-:W-:Y:S01]  /*144a0*/  FADD.FTZ R67, R66, R71 ;  /* 0x0000004742437221 */ /* 0x003fe20000010000 */
[----:B------:R-:W-:Y:S01]  /*144b0*/  MOV R64, 0x14500 ;  /* 0x0001450000407802 */ /* 0x000fe20000000f00 */
[----:B------:R-:W-:Y:S02]  /*144c0*/  IMAD.MOV.U32 R70, RZ, RZ, 0x2 ;  /* 0x00000002ff467424 */ /* 0x000fe400078e00ff */
        /* <DEDUP_REMOVED lines=15> */
[----:B-1----:R-:W-:Y:S01]  /*145c0*/  FADD.FTZ R160, R67, R71 ;  /* 0x0000004743a07221 */ /* 0x002fe20000010000 */
[----:B------:R-:W-:Y:S01]  /*145d0*/  MOV R64, 0x14630 ;  /* 0x0001463000407802 */ /* 0x000fe20000000f00 */
[----:B0-----:R-:W-:Y:S02]  /*145e0*/  IMAD.MOV.U32 R70, RZ, RZ, 0x10 ;  /* 0x00000010ff467424 */ /* 0x001fe400078e00ff */
[----:B------:R-:W-:Y:S02]  /*145f0*/  IMAD.MOV.U32 R68, RZ, RZ, 0x1f ;  /* 0x0000001fff447424 */ /* 0x000fe400078e00ff */
[----:B------:R-:W-:-:S02]  /*14600*/  IMAD.MOV.U32 R71, RZ, RZ, -0x1 ;  /* 0xffffffffff477424 */ /* 0x000fc400078e00ff */
[----:B------:R-:W-:Y:S02]  /*14610*/  IMAD.MOV.U32 R67, RZ, RZ, R160 ;  /* 0x000000ffff437224 */ /* 0x000fe400078e00a0 */
[----:B------:R-:W-:Y:S05]  /*14620*/  CALL.REL.NOINC `($__internal_68_$__cuda_sm70_shflsync_bfly_p) ;  /* 0x0000001000007944 */ /* 0x000fea0003c00000 */
[----:B01----:R-:W-:Y:S05]  /*14630*/  BRA `(.L_x_16639) ;  /* 0xffffedd000007947 */ /* 0x003fea000383ffff */
        .weak           $__internal_68_$__cuda_sm70_shflsync_bfly_p
        .type           $__internal_68_$__cuda_sm70_shflsync_bfly_p,@function
        .size           $__internal_68_$__cuda_sm70_shflsync_bfly_p,(.L_x_20084 - $__internal_68_$__cuda_sm70_shflsync_bfly_p)
$__internal_68_$__cuda_sm70_shflsync_bfly_p:
[----:B------:R-:W-:Y:S01]  /*14640*/  IMAD.MOV.U32 R65, RZ, RZ, 0x0 ;  /* 0x00000000ff417424 */ /* 0x000fe200078e00ff */
[----:B------:R-:W-:Y:S04]  /*14650*/  WARPSYNC R71 ;  /* 0x0000004700007348 */ /* 0x000fe80003800000 */
[----:B------:R0:W1:Y:S01]  /*14660*/  SHFL.BFLY PT, R71, R67, R70, R68 ;  /* 0x0c00004643477389 */ /* 0x00006200000e0044 */
[----:B------:R-:W-:Y:S05]  /*14670*/  RET.REL.NODEC R64 `(_ZN10layer_norm31ln_parallel_residual_fwd_kernelINS_13Kernel_traitsI6__halfffffjLj768ELj1ELj4ELj1ELj16ENS_18Kernel_traits_baseILj768ES2_ffffjLj128EEEEELb1ELb0ELb0EEEvNS_9FwdParamsE) ;  /* 0xfffeb98040007950 */ /* 0x000fea0003c3ffff */
.L_x_16640:
        /* <DEDUP_REMOVED lines=16> */
.L_x_20084:


//--------------------- .text._ZN10layer_norm31ln_parallel_residual_fwd_kernelINS_13Kernel_traitsI6__halfffffjLj768ELj1ELj4ELj1ELj16ENS_18Kernel_traits_baseILj768ES2_ffffjLj128EEEEELb1ELb0ELb1EEEvNS_9FwdParamsE --------------------------
	.section	.text._ZN10layer_norm31ln_parallel_residual_fwd_kernelINS_13Kernel_traitsI6__halfffffjLj768ELj1ELj4ELj1ELj16ENS_18Kernel_traits_baseILj768ES2_ffffjLj128EEEEELb1ELb0ELb1EEEvNS_9FwdParamsE,"ax",@progbits
	.sectioninfo	@"SHI_REGISTERS=167"
	.align	128
        .global         _ZN10layer_norm31ln_parallel_residual_fwd_kernelINS_13Kernel_traitsI6__halfffffjLj768ELj1ELj4ELj1ELj16ENS_18Kernel_traits_baseILj768ES2_ffffjLj128EEEEELb1ELb0ELb1EEEvNS_9FwdParamsE
        .type           _ZN10layer_norm31ln_parallel_residual_fwd_kernelINS_13Kernel_traitsI6__halfffffjLj768ELj1ELj4ELj1ELj16ENS_18Kernel_traits_baseILj768ES2_ffffjLj128EEEEELb1ELb0ELb1EEEvNS_9FwdParamsE,@function
        .size           _ZN10layer_norm31ln_parallel_residual_fwd_kernelINS_13Kernel_traitsI6__halfffffjLj768ELj1ELj4ELj1ELj16ENS_18Kernel_traits_baseILj768ES2_ffffjLj128EEEEELb1ELb0ELb1EEEvNS_9FwdParamsE,(.L_x_20085 - _ZN10layer_norm31ln_parallel_residual_fwd_kernelINS_13Kernel_traitsI6__halfffffjLj768ELj1ELj4ELj1ELj16ENS_18Kernel_traits_baseILj768ES2_ffffjLj128EEEEELb1ELb0ELb1EEEvNS_9FwdParamsE)
        .other          _ZN10layer_norm31ln_parallel_residual_fwd_kernelINS_13Kernel_traitsI6__halfffffjLj768ELj1ELj4ELj1ELj16ENS_18Kernel_traits_baseILj768ES2_ffffjLj128EEEEELb1ELb0ELb1EEEvNS_9FwdParamsE,@"STO_CUDA_ENTRY STV_DEFAULT"
_ZN10layer_norm31ln_parallel_residual_fwd_kernelINS_13Kernel_traitsI6__halfffffjLj768ELj1ELj4ELj1ELj16ENS_18Kernel_traits_baseILj768ES2_ffffjLj128EEEEELb1ELb0ELb1EEEvNS_9FwdParamsE:
.text._ZN10layer_norm31ln_parallel_residual_fwd_kernelINS_13Kernel_traitsI6__halfffffjLj768ELj1ELj4ELj1ELj16ENS_18Kernel_traits_baseILj768ES2_ffffjLj128EEEEELb1ELb0ELb1EEEvNS_9FwdParamsE:
[----:B------:R-:W-:Y:S02]  /*0000*/  IMAD.MOV.U32 R1, RZ, RZ, c[0x0][0x28] ;  /* 0x00000a00ff017624 */ /* 0x000fe400078e00ff */
[----:B------:R-:W-:Y:S02]  /*0010*/  ULDC.U8 UR4, c[0x0][0x244] ;  /* 0x0000910000047ab9 */ /* 0x000fe40000000000 */
[----:B------:R-:W-:Y:S01]  /*0020*/  ISETP.NE.AND P0, PT, RZ, UR4, PT ;  /* 0x00000004ff007c0c */ /* 0x000fe2000bf05270 */
[----:B------:R-:W-:Y:S02]  /*0030*/  ULDC.64 UR4, c[0x0][0x230] ;  /* 0x00008c0000047ab9 */ /* 0x000fe40000000a00 */
[----:B------:R-:W-:Y:S01]  /*0040*/  IMAD.U32 R2, RZ, RZ, UR4 ;  /* 0x00000004ff027e24 */ /* 0x000fe2000f8e00ff */
[----:B------:R-:W-:Y:S01]  /*0050*/  ULDC.64 UR6, c[0x0][0x118] ;  /* 0x0000460000067ab9 */ /* 0x000fe20000000a00 */
[----:B------:R-:W-:Y:S01]  /*0060*/  IMAD.U32 R3, RZ, RZ, UR5 ;  /* 0x00000005ff037e24 */ /* 0x000fe2000f8e00ff */
[----:B------:R-:W-:Y:S01]  /*0070*/  MOV R141, c[0x0][0x23c] ;  /* 0x00008f00008d7a02 */ /* 0x000fe20000000f00 */
[----:B------:R-:W-:-:S06]  /*0080*/  IMAD.MOV.U32 R0, RZ, RZ, c[0x0][0x238] ;  /* 0x00008e00ff007624 */ /* 0x000fcc00078e00ff */
[----:B------:R-:W2:Y:S01]  /*0090*/  @P0 LDG.E.64 R2, [R2.64] ;  /* 0x0000000602020981 */ /* 0x000ea2000c1e1b00 */
[----:B------:R-:W-:Y:S02]  /*00a0*/  @P0 IMAD.MOV.U32 R8, RZ, RZ, R0 ;  /* 0x000000ffff080224 */ /* 0x000fe400078e0000 */
[----:B------:R-:W-:-:S05]  /*00b0*/  @P0 IMAD.MOV.U32 R9, RZ, RZ, R141 ;  /* 0x000000ffff090224 */ /* 0x000fca00078e008d */
[----:B------:R-:W3:Y:S04]  /*00c0*/  @P0 LDG.E.64 R4, [R8.64] ;  /* 0x0000000608040981 */ /* 0x000ee8000c1e1b00 */
[----:B------:R-:W0:Y:S04]  /*00d0*/  S2R R146, SR_TID.X ;  /* 0x0000000000927919 */ /* 0x000e280000002100 */
[----:B------:R-:W1:Y:S01]  /*00e0*/  S2R R11, SR_CTAID.X ;  /* 0x00000000000b7919 */ /* 0x000e620000002500 */
[----:B0-----:R-:W-:Y:S01]  /*00f0*/  LOP3.LUT R145, R146, 0x1f, RZ, 0xc0, !PT ;  /* 0x0000001f92917812 */ /* 0x001fe200078ec0ff */
[----:B-1----:R-:W-:-:S03]  /*0100*/  IMAD R144, R11, c[0x0][0x0], R146 ;  /* 0x000000000b907a24 */ /* 0x002fc600078e0292 */
[----:B------:R-:W-:Y:S01]  /*0110*/  SHF.L.U32 R38, R145, 0x3, RZ ;  /* 0x0000000391267819 */ /* 0x000fe200000006ff */
[----:B------:R-:W-:-:S03]  /*0120*/  IMAD.WIDE.U32 R6, R144, -0x326172a9, RZ ;  /* 0xcd9e8d5790067825 */ /* 0x000fc600078e00ff */
[----:B------:R-:W-:-:S05]  /*0130*/  IADD3 R18, P3, R38, c[0x0][0x220], RZ ;  /* 0x0000880026127a10 */ /* 0x000fca0007f7e0ff */
[----:B------:R-:W-:Y:S01]  /*0140*/  IMAD.X R19, RZ, RZ, c[0x0][0x224], P3 ;  /* 0x00008900ff137624 */ /* 0x000fe200018e06ff */
[----:B--2---:R-:W0:Y:S08]  /*0150*/  @P0 R2UR UR4, R2 ;  /* 0x00000000020403c2 */ /* 0x004e3000000e0000 */
[----:B------:R1:W2:Y:S01]  /*0160*/  @P0 R2UR UR5, R3 ;  /* 0x00000000030503c2 */ /* 0x0002a200000e0000 */
[----:B---3--:R-:W-:-:S05]  /*0170*/  @P0 IADD3 R0, P1, R4, c[0x0][0x240], RZ ;  /* 0x0000900004000a10 */ /* 0x008fca0007f3e0ff */
[----:B------:R-:W-:Y:S01]  /*0180*/  @P0 IMAD.X R141, RZ, RZ, R5, P1 ;  /* 0x000000ffff8d0224 */ /* 0x000fe200008e0605 */
[----:B------:R-:W-:Y:S02]  /*0190*/  ISETP.NE.U32.AND P0, PT, RZ, c[0x0][0x218], PT ;  /* 0x00008600ff007a0c */ /* 0x000fe40003f05070 */
[----:B------:R-:W-:Y:S02]  /*01a0*/  ISETP.NE.U32.AND P1, PT, RZ, c[0x0][0x220], PT ;  /* 0x00008800ff007a0c */ /* 0x000fe40003f25070 */
[--C-:B------:R-:W-:Y:S02]  /*01b0*/  SHF.R.U64 R143, R0, 0x2, R141.reuse ;  /* 0x00000002008f7819 */ /* 0x100fe4000000128d */
[----:B------:R-:W-:Y:S02]  /*01c0*/  SHF.R.U32.HI R141, RZ, 0x2, R141 ;  /* 0x00000002ff8d7819 */ /* 0x000fe4000001168d */
[----:B------:R-:W-:Y:S01]  /*01d0*/  ISETP.NE.AND.EX P0, PT, RZ, c[0x0][0x21c], PT, P0 ;  /* 0x00008700ff007a0c */ /* 0x000fe20003f05300 */
[----:B------:R-:W-:Y:S01]  /*01e0*/  IMAD.WIDE.U32 R4, R143, -0x2daee0ad, RZ ;  /* 0xd2511f538f047825 */ /* 0x000fe200078e00ff */
[----:B0-----:R-:W-:Y:S01]  /*01f0*/  LOP3.LUT R7, R7, UR4, R141, 0x96, !PT ;  /* 0x0000000407077c12 */ /* 0x001fe2000f8e968d */
[----:B------:R-:W-:Y:S01]  /*0200*/  UIADD3 UR9, UR4, -0x61c88647, URZ ;  /* 0x9e3779b904097890 */ /* 0x000fe2000fffe03f */
[----:B------:R-:W-:Y:S01]  /*0210*/  ISETP.NE.AND.EX P1, PT, RZ, c[0x0][0x224], PT, P1 ;  /* 0x00008900ff007a0c */ /* 0x000fe20003f25310 */
[----:B------:R-:W-:-:S02]  /*0220*/  UIADD3 UR11, UR4, 0x3c6ef372, URZ ;  /* 0x3c6ef372040b7890 */ /* 0x000fc4000fffe03f */
[----:B-1----:R-:W-:Y:S01]  /*0230*/  IMAD.WIDE.U32 R2, R7, -0x2daee0ad, RZ ;  /* 0xd2511f5307027825 */ /* 0x002fe200078e00ff */
[----:B--2---:R-:W-:Y:S01]  /*0240*/  UIADD3 UR10, UR5, -0x4498517b, URZ ;  /* 0xbb67ae85050a7890 */ /* 0x004fe2000fffe03f */
[----:B------:R-:W-:Y:S01]  /*0250*/  LOP3.LUT R8, R5, UR5, RZ, 0x3c, !PT ;  /* 0x0000000505087c12 */ /* 0x000fe2000f8e3cff */
[----:B------:R-:W-:Y:S02]  /*0260*/  UIADD3 UR12, UR5, 0x76cf5d0a, URZ ;  /* 0x76cf5d0a050c7890 */ /* 0x000fe4000fffe03f */
[----:B------:R-:W-:Y:S02]  /*0270*/  UIADD3 UR14, UR5, 0x32370b8f, URZ ;  /* 0x32370b8f050e7890 */ /* 0x000fe4000fffe03f */
[----:B------:R-:W-:Y:S01]  /*0280*/  LOP3.LUT R7, R3, UR10, R4, 0x96, !PT ;  /* 0x0000000a03077c12 */ /* 0x000fe2000f8e9604 */
[----:B------:R-:W-:Y:S02]  /*0290*/  IMAD.SHL.U32 R3, R146, 0x8, RZ ;  /* 0x0000000892037824 */ /* 0x000fe400078e00ff */
[----:B------:R0:W5:Y:S01]  /*02a0*/  @P1 LDG.E.64 R86, [R18.64] ;  /* 0x0000000612561981 */ /* 0x000162000c1e1b00 */
[----:B------:R-:W-:-:S02]  /*02b0*/  IMAD.WIDE.U32 R8, R8, -0x326172a9, RZ ;  /* 0xcd9e8d5708087825 */ /* 0x000fc400078e00ff */
[----:B------:R-:W-:Y:S01]  /*02c0*/  LOP3.LUT R32, R3, 0xf8, RZ, 0xc0, !PT ;  /* 0x000000f803207812 */ /* 0x000fe200078ec0ff */
[----:B------:R0:W5:Y:S02]  /*02d0*/  @P1 LDG.E.64 R82, [R18.64+0x100] ;  /* 0x0001000612521981 */ /* 0x000164000c1e1b00 */
[----:B------:R-:W-:Y:S01]  /*02e0*/  LOP3.LUT R4, R9, UR9, R6, 0x96, !PT ;  /* 0x0000000909047c12 */ /* 0x000fe2000f8e9606 */
[----:B------:R-:W-:Y:S01]  /*02f0*/  IMAD.WIDE.U32 R6, R7, -0x326172a9, RZ ;  /* 0xcd9e8d5707067825 */ /* 0x000fe200078e00ff */
[----:B------:R-:W-:Y:S01]  /*0300*/  IADD3 R24, P2, R32, c[0x0][0x218], RZ ;  /* 0x0000860020187a10 */ /* 0x000fe20007f5e0ff */
[----:B------:R0:W5:Y:S02]  /*0310*/  @P1 LDG.E.64 R78, [R18.64+0x200] ;  /* 0x00020006124e1981 */ /* 0x000164000c1e1b00 */
[----:B------:R-:W-:Y:S01]  /*0320*/  IMAD.WIDE.U32 R4, R4, -0x2daee0ad, RZ ;  /* 0xd2511f5304047825 */ /* 0x000fe200078e00ff */
[----:B------:R-:W-:Y:S01]  /*0330*/  LOP3.LUT R3, R7, UR11, R8, 0x96, !PT ;  /* 0x0000000b07037c12 */ /* 0x000fe2000f8e9608 */
[----:B------:R0:W5:Y:S02]  /*0340*/  @P1 LDG.E.64 R74, [R18.64+0x300] ;  /* 0x00030006124a1981 */ /* 0x000164000c1e1b00 */
[----:B------:R-:W-:Y:S01]  /*0350*/  IMAD.X R25, RZ, RZ, c[0x0][0x21c], P2 ;  /* 0x00008700ff197624 */ /* 0x000fe200010e06ff */
[----:B------:R-:W-:Y:S01]  /*0360*/  LOP3.LUT R8, R5, UR12, R2, 0x96, !PT ;  /* 0x0000000c05087c12 */ /* 0x000fe2000f8e9602 */
[----:B------:R0:W5:Y:S04]  /*0370*/  @P1 LDG.E.64 R34, [R18.64+0x400] ;  /* 0x0004000612221981 */ /* 0x000168000c1e1b00 */
[----:B------:R1:W5:Y:S04]  /*0380*/  @P0 LDG.E.64 R88, [R24.64] ;  /* 0x0000000618580981 */ /* 0x000368000c1e1b00 */
[----:B------:R1:W5:Y:S04]  /*0390*/  @P0 LDG.E.64 R84, [R24.64+0x100] ;  /* 0x0001000618540981 */ /* 0x000368000c1e1b00 */
[----:B------:R1:W5:Y:S04]  /*03a0*/  @P0 LDG.E.64 R80, [R24.64+0x200] ;  /* 0x0002000618500981 */ /* 0x000368000c1e1b00 */
[----:B------:R1:W5:Y:S04]  /*03b0*/  @P0 LDG.E.64 R76, [R24.64+0x300] ;  /* 0x00030006184c0981 */ /* 0x000368000c1e1b00 */
[----:B------:R1:W5:Y:S04]  /*03c0*/  @P0 LDG.E.64 R72, [R24.64+0x400] ;  /* 0x0004000618480981 */ /* 0x000368000c1e1b00 */
[----:B0-----:R-:W5:Y:S04]  /*03d0*/  @P1 LDG.E.64 R18, [R18.64+0x500] ;  /* 0x0005000612121981 */ /* 0x001f68000c1e1b00 */
[----:B-1----:R-:W5:Y:S01]  /*03e0*/  @P0 LDG.E.64 R24, [R24.64+0x500] ;  /* 0x0005000618180981 */ /* 0x002f62000c1e1b00 */
        /* <DEDUP_REMOVED lines=41> */
[----:B------:R-:W-:Y:S01]  /*0680*/  IADD3 R38, P2, R38, c[0x0][0x1b8], RZ ;  /* 0x00006e0026267a10 */ /* 0x000fe20007f5e0ff */
[----:B------:R0:W2:Y:S03]  /*0690*/  LDG.E.64 R22, [R32.64] ;  /* 0x0000000620167981 */ /* 0x0000a6000c1e1b00 */
[----:B------:R-:W-:Y:S01]  /*06a0*/  IADD3.X R39, RZ, c[0x0][0x1bc], RZ, P2, !PT ;  /* 0x00006f00ff277a10 */ /* 0x000fe200017fe4ff */
[----:B------:R0:W3:Y:S04]  /*06b0*/  LDG.E.64 R20, [R32.64+0x100] ;  /* 0x0001000620147981 */ /* 0x0000e8000c1e1b00 */
[----:B------:R0:W4:Y:S04]  /*06c0*/  LDG.E.64 R16, [R32.64+0x200] ;  /* 0x0002000620107981 */ /* 0x000128000c1e1b00 */
[----:B------:R0:W4:Y:S04]  /*06d0*/  LDG.E.64 R14, [R32.64+0x300] ;  /* 0x00030006200e7981 */ /* 0x000128000c1e1b00 */
[----:B------:R0:W4:Y:S04]  /*06e0*/  LDG.E.64 R12, [R32.64+0x400] ;  /* 0x00040006200c7981 */ /* 0x000128000c1e1b00 */
        /* <DEDUP_REMOVED lines=15> */
[----:B------:R-:W-:Y:S01]  /*07e0*/  @!P0 CS2R R76, SRZ ;  /* 0x00000000004c8805 */ /* 0x000fe2000001ff00 */
        /* <DEDUP_REMOVED lines=9> */
[----:B------:R-:W-:Y:S01]  /*0880*/  UIADD3 UR25, UR4, -0x700cb87f, URZ ;  /* 0x8ff3478104197890 */ /* 0x000fe2000fffe03f */
[----:B------:R-:W-:Y:S01]  /*0890*/  SHF.R.U64 R56, R82, 0x10, R83 ;  /* 0x0000001052387819 */ /* 0x000fe20000001253 */
[----:B------:R-:W-:Y:S01]  /*08a0*/  UIADD3 UR26, UR5, -0x695add53, URZ ;  /* 0x96a522ad051a7890 */ /* 0x000fe2000fffe03f */
[----:B------:R-:W-:Y:S01]  /*08b0*/  HADD2.F32 R84, -RZ, R82.H0_H0 ;  /* 0x20000052ff547230 */ /* 0x000fe20000004100 */
[----:B------:R-:W-:Y:S01]  /*08c0*/  IMAD R92, R92, -0x326172a9, RZ ;  /* 0xcd9e8d575c5c7824 */ /* 0x000fe200078e02ff */
[----:B------:R-:W-:Y:S01]  /*08d0*/  SHF.R.U64 R53, R80, 0x10, R81 ;  /* 0x0000001050357819 */ /* 0x000fe20000001251 */
[----:B------:R-:W-:Y:S01]  /*08e0*/  IMAD.HI.U32 R31, R30, -0x326172a9, RZ ;  /* 0xcd9e8d571e1f7827 */ /* 0x000fe200078e00ff */
[----:B------:R-:W-:Y:S01]  /*08f0*/  HADD2.F32 R82, -RZ, R80.H0_H0 ;  /* 0x20000050ff527230 */ /* 0x000fe20000004100 */
[----:B------:R-:W-:Y:S01]  /*0900*/  SHF.R.U64 R52, R78, 0x10, R79 ;  /* 0x000000104e347819 */ /* 0x000fe2000000124f */
[----:B------:R-:W-:Y:S01]  /*0910*/  HADD2.F32 R80, -RZ, R78.H0_H0 ;  /* 0x2000004eff507230 */ /* 0x000fe20000004100 */
[----:B------:R-:W-:Y:S01]  /*0920*/  IMAD R91, R91, -0x2daee0ad, RZ ;  /* 0xd2511f535b5b7824 */ /* 0x000fe200078e02ff */
[----:B------:R-:W-:Y:S01]  /*0930*/  SHF.R.U32.HI R59, RZ, 0x10, R89 ;  /* 0x00000010ff3b7819 */ /* 0x000fe20000011659 */
[----:B0-----:R-:W-:Y:S01]  /*0940*/  IMAD.HI.U32 R32, R36, -0x2daee0ad, RZ ;  /* 0xd2511f5324207827 */ /* 0x001fe200078e00ff */
[----:B------:R-:W-:Y:S01]  /*0950*/  SHF.R.U32.HI R58, RZ, 0x10, R87 ;  /* 0x00000010ff3a7819 */ /* 0x000fe20000011657 */
[----:B------:R-:W-:Y:S01]  /*0960*/  HADD2.F32 R78, -RZ, R76.H0_H0 ;  /* 0x2000004cff4e7230 */ /* 0x000fe20000004100 */
[----:B------:R-:W-:Y:S01]  /*0970*/  SHF.R.U32.HI R55, RZ, 0x10, R85 ;  /* 0x00000010ff377819 */ /* 0x000fe20000011655 */
[----:B------:R-:W-:Y:S01]  /*0980*/  BSSY B0, `(.L_x_16641) ;  /* 0x000124a000007945 */ /* 0x000fe20003800000 */
        /* <DEDUP_REMOVED lines=24> */
[----:B-1----:R-:W-:Y:S01]  /*0b10*/  SHF.R.U32.HI R38, RZ, 0x10, R25 ;  /* 0x00000010ff267819 */ /* 0x002fe20000011619 */
[----:B------:R-:W-:Y:S01]  /*0b20*/  HADD2.F32 R75, -RZ, R75.H0_H0 ;  /* 0x2000004bff4b7230 */ /* 0x000fe20000004100 */
[--C-:B------:R-:W-:Y:S01]  /*0b30*/  SHF.R.U64 R40, R18, 0x10, R19.reuse ;  /* 0x0000001012287819 */ /* 0x100fe20000001213 */
[----:B------:R-:W-:Y:S01]  /*0b40*/  HADD2.F32 R73, -RZ, R73.H0_H0 ;  /* 0x20000049ff497230 */ /* 0x000fe20000004100 */
[----:B------:R-:W-:Y:S01]  /*0b50*/  SHF.R.U32.HI R37, RZ, 0x10, R19 ;  /* 0x00000010ff257819 */ /* 0x000fe20000011613 */
[----:B------:R-:W-:Y:S01]  /*0b60*/  HADD2.F32 R35, -RZ, R35.H0_H0 ;  /* 0x20000023ff237230 */ /* 0x000fe20000004100 */
[----:B------:R-:W-:Y:S01]  /*0b70*/  LOP3.LUT R92, R31, UR25, R92, 0x96, !PT ;  /* 0x000000191f5c7c12 */ /* 0x000fe2000f8e965c */
[----:B------:R-:W-:Y:S01]  /*0b80*/  HADD2.F32 R31, -RZ, R18.H0_H0 ;  /* 0x20000012ff1f7230 */ /* 0x000fe20000004100 */
[----:B------:R-:W-:Y:S01]  /*0b90*/  LOP3.LUT R91, R32, UR26, R91, 0x96, !PT ;  /* 0x0000001a205b7c12 */ /* 0x000fe2000f8e965b */
[----:B------:R-:W-:Y:S01]  /*0ba0*/  HADD2.F32 R32, -RZ, R19.H0_H0 ;  /* 0x20000013ff207230 */ /* 0x000fe20000004100 */
[----:B------:R-:W-:Y:S01]  /*0bb0*/  LOP3.LUT R147, R0, 0x3, RZ, 0xc0, !PT ;  /* 0x0000000300937812 */ /* 0x000fe200078ec0ff */
[----:B------:R-:W-:Y:S01]  /*0bc0*/  IMAD R30, R30, -0x326172a9, RZ ;  /* 0xcd9e8d571e1e7824 */ /* 0x000fe200078e02ff */
[----:B------:R-:W-:Y:S01]  /*0bd0*/  HADD2.F32 R25, -RZ, R61.H0_H0 ;  /* 0x2000003dff197230 */ /* 0x000fe20000004100 */
[----:B------:R-:W-:Y:S01]  /*0be0*/  ULDC.U8 UR8, c[0x0][0x1f0] ;  /* 0x00007c0000087ab9 */ /* 0x000fe20000000000 */
        /* <DEDUP_REMOVED lines=51> */
[----:B------:R-:W-:Y:S01]  /*0f20*/  IMAD R28, R36, -0x2daee0ad, RZ ;  /* 0xd2511f53241c7824 */ /* 0x000fe200078e02ff */
[----:B------:R-:W-:Y:S01]  /*0f30*/  HADD2.F32 R23, -RZ, R59.H0_H0 ;  /* 0x2000003bff177230 */ /* 0x000fe20000004100 */
[----:B------:R-:W-:Y:S01]  /*0f40*/  IMAD.MOV.U32 R26, RZ, RZ, RZ ;  /* 0x000000ffff1a7224 */ /* 0x000fe200078e00ff */
        /* <DEDUP_REMOVED lines=43> */
.L_x_17035:
[----:B------:R-:W-:Y:S01]  /*1200*/  ISETP.NE.U32.AND P0, PT, RZ, c[0x0][0x178], PT ;  /* 0x00005e00ff007a0c */ /* 0x000fe20003f05070 */
[----:B------:R-:W-:Y:S01]  /*1210*/  IMAD R36, R146, c[0x0][0x168], RZ ;  /* 0x00005a0092247a24 */ /* 0x000fe200078e02ff */
[----:B------:R-:W-:Y:S01]  /*1220*/  ISETP.NE.U32.AND P1, PT, RZ, c[0x0][0x180], PT ;  /* 0x00006000ff007a0c */ /* 0x000fe20003f25070 */
[----:B------:R-:W-:Y:S01]  /*1230*/  IMAD.MOV.U32 R69, RZ, RZ, 0x10 ;  /* 0x00000010ff457424 */ /* 0x000fe200078e00ff */
[----:B------:R-:W-:-:S02]  /*1240*/  ISETP.NE.AND.EX P3, PT, RZ, c[0x0][0x17c], PT, P0 ;  /* 0x00005f00ff007a0c */ /* 0x000fc40003f65300 */
[----:B------:R-:W-:Y:S02]  /*1250*/  ISETP.NE.AND.EX P0, PT, RZ, c[0x0][0x184], PT, P1 ;  /* 0x00006100ff007a0c */ /* 0x000fe40003f05310 */
[----:B------:R-:W-:Y:S01]  /*1260*/  SHF.R.S32.HI R37, RZ, 0x1f, R36 ;  /* 0x0000001fff257819 */ /* 0x000fe20000011424 */
[----:B------:R-:W-:Y:S01]  /*1270*/  BSSY B1, `(.L_x_16642) ;  /* 0x0000018000017945 */ /* 0x000fe20003800000 */
[----:B------:R-:W-:Y:S02]  /*1280*/  P2R R70, PR, RZ, 0x8 ;  /* 0x00000008ff467803 */ /* 0x000fe40000000000 */
[----:B------:R-:W-:-:S04]  /*1290*/  LEA.HI R64, R37, R36, RZ, 0x2 ;  /* 0x0000002425407211 */ /* 0x000fc800078f10ff */
[----:B------:R-:W-:-:S04]  /*12a0*/  LEA.HI.SX32 R64, R64, R145, 0x1e ;  /* 0x0000009140407211 */ /* 0x000fc800078ff2ff */
[C---:B------:R-:W-:Y:S01]  /*12b0*/  @P3 LEA R42, P1, R64.reuse, c[0x0][0x178], 0x4 ;  /* 0x00005e00402a3a11 */ /* 0x040fe200078220ff */
[C---:B------:R-:W-:Y:S01]  /*12c0*/  IMAD.WIDE.U32 R36, R64.reuse, R69, c[0x0][0x170] ;  /* 0x00005c0040247625 */ /* 0x040fe200078e0045 */
[C---:B------:R-:W-:Y:S02]  /*12d0*/  @P0 LEA R40, P2, R64.reuse, c[0x0][0x180], 0x4 ;  /* 0x0000600040280a11 */ /* 0x040fe400078420ff */
[C---:B------:R-:W-:Y:S02]  /*12e0*/  @P3 LEA.HI.X R43, R64.reuse, c[0x0][0x17c], RZ, 0x4, P1 ;  /* 0x00005f00402b3a11 */ /* 0x040fe400008f24ff */
[----:B------:R-:W-:Y:S01]  /*12f0*/  @P0 LEA.HI.X R41, R64, c[0x0][0x184], RZ, 0x4, P2 ;  /* 0x0000610040290a11 */ /* 0x000fe200010f24ff */
[----:B------:R-:W5:Y:S04]  /*1300*/  LDG.E.128 R36, [R36.64] ;  /* 0x0000000624247981 */ /* 0x000f68000c1e1d00 */
        /* <DEDUP_REMOVED lines=13> */
.L_x_16643:
[----:B0-----:R-:W-:Y:S02]  /*13e0*/  IMAD.MOV.U32 R48, RZ, RZ, R30 ;  /* 0x000000ffff307224 */ /* 0x001fe400078e001e */
.L_x_16644:
[----:B------:R-:W-:Y:S05]  /*13f0*/  BSYNC B1 ;  /* 0x0000000000017941 */ /* 0x000fea0003800000 */
.L_x_16642:
        /* <DEDUP_REMOVED lines=16> */
.L_x_16648:
[----:B------:R-:W-:Y:S05]  /*1500*/  BSYNC B2 ;  /* 0x0000000000027941 */ /* 0x000fea0003800000 */
.L_x_16647:
        /* <DEDUP_REMOVED lines=44> */
.L_x_16646:
[----:B------:R-:W-:Y:S05]  /*17d0*/  BSYNC B1 ;  /* 0x0000000000017941 */ /* 0x000fea0003800000 */
.L_x_16645:
[----:B------:R-:W0:Y:S01]  /*17e0*/  I2F.U32 R41, R48 ;  /* 0x0000003000297306 */ /* 0x000e220000201000 */
[----:B------:R-:W-:Y:S01]  /*17f0*/  ISETP.NE.U32.AND P1, PT, RZ, c[0x0][0x178], PT ;  /* 0x00005e00ff007a0c */ /* 0x000fe20003f25070 */
[----:B------:R-:W-:Y:S02]  /*1800*/  IMAD.MOV.U32 R68, RZ, RZ, 0x2f800000 ;  /* 0x2f800000ff447424 */ /* 0x000fe400078e00ff */
[----:B-----5:R-:W-:Y:S01]  /*1810*/  FMUL.FTZ R36, R36, c[0x0][0x1e8] ;  /* 0x00007a0024247a20 */ /* 0x020fe20000410000 */
[----:B------:R-:W-:-:S04]  /*1820*/  ISETP.NE.AND.EX P6, PT, RZ, c[0x0][0x17c], PT, P1 ;  /* 0x00005f00ff007a0c */ /* 0x000fc80003fc5310 */
[----:B------:R-:W-:Y:S01]  /*1830*/  P2R R71, PR, RZ, 0x40 ;  /* 0x00000040ff477803 */ /* 0x000fe20000000000 */
        /* <DEDUP_REMOVED lines=9> */
.L_x_16649:
        /* <DEDUP_REMOVED lines=12> */
.L_x_16652:
[----:B------:R-:W-:Y:S02]  /*1990*/  IMAD.MOV.U32 R36, RZ, RZ, R30 ;  /* 0x000000ffff247224 */ /* 0x000fe400078e001e */
.L_x_16653:
[----:B------:R-:W-:Y:S05]  /*19a0*/  BSYNC B1 ;  /* 0x0000000000017941 */ /* 0x000fea0003800000 */
.L_x_16651:
        /* <DEDUP_REMOVED lines=16> */
.L_x_16657:
[----:B------:R-:W-:Y:S05]  /*1ab0*/  BSYNC B2 ;  /* 0x0000000000027941 */ /* 0x000fea0003800000 */
.L_x_16656:
        /* <DEDUP_REMOVED lines=44> */
.L_x_16655:
[----:B------:R-:W-:Y:S05]  /*1d80*/  BSYNC B1 ;  /* 0x0000000000017941 */ /* 0x000fea0003800000 */
.L_x_16654:
        /* <DEDUP_REMOVED lines=8> */
.L_x_16650:
        /* <DEDUP_REMOVED lines=12> */
.L_x_16659:
[----:B------:R-:W-:Y:S02]  /*1ed0*/  IMAD.MOV.U32 R36, RZ, RZ, R30 ;  /* 0x000000ffff247224 */ /* 0x000fe400078e001e */
.L_x_16660:
[----:B------:R-:W-:Y:S05]  /*1ee0*/  BSYNC B1 ;  /* 0x0000000000017941 */ /* 0x000fea0003800000 */
.L_x_16658:
        /* <DEDUP_REMOVED lines=16> */
.L_x_16664:
[----:B------:R-:W-:Y:S05]  /*1ff0*/  BSYNC B2 ;  /* 0x0000000000027941 */ /* 0x000fea0003800000 */
.L_x_16663:
        /* <DEDUP_REMOVED lines=44> */
.L_x_16662:
[----:B------:R-:W-:Y:S05]  /*22c0*/  BSYNC B1 ;  /* 0x0000000000017941 */ /* 0x000fea0003800000 */
.L_x_16661:
        /* <DEDUP_REMOVED lines=11> */
.L_x_16665:
        /* <DEDUP_REMOVED lines=12> */
.L_x_16668:
[----:B------:R-:W-:Y:S02]  /*2440*/  IMAD.MOV.U32 R46, RZ, RZ, R30 ;  /* 0x000000ffff2e7224 */ /* 0x000fe400078e001e */
.L_x_16669:
[----:B------:R-:W-:Y:S05]  /*2450*/  BSYNC B1 ;  /* 0x0000000000017941 */ /* 0x000fea0003800000 */
.L_x_16667:
        /* <DEDUP_REMOVED lines=16> */
.L_x_16673:
[----:B------:R-:W-:Y:S05]  /*2560*/  BSYNC B2 ;  /* 0x0000000000027941 */ /* 0x000fea0003800000 */
.L_x_16672:
        /* <DEDUP_REMOVED lines=44> */
.L_x_16671:
[----:B------:R-:W-:Y:S05]  /*2830*/  BSYNC B1 ;  /* 0x0000000000017941 */ /* 0x000fea0003800000 */
.L_x_16670:
        /* <DEDUP_REMOVED lines=8> */
.L_x_16666:
        /* <DEDUP_REMOVED lines=12> */
.L_x_16675:
[----:B------:R-:W-:Y:S02]  /*2980*/  IMAD.MOV.U32 R46, RZ, RZ, R30 ;  /* 0x000000ffff2e7224 */ /* 0x000fe400078e001e */
.L_x_16676:
[----:B------:R-:W-:Y:S05]  /*2990*/  BSYNC B1 ;  /* 0x0000000000017941 */ /* 0x000fea0003800000 */
.L_x_16674:
        /* <DEDUP_REMOVED lines=16> */
.L_x_16680:
[----:B------:R-:W-:Y:S05]  /*2aa0*/  BSYNC B2 ;  /* 0x0000000000027941 */ /* 0x000fea0003800000 */
.L_x_16679:
        /* <DEDUP_REMOVED lines=44> */
.L_x_16678:
[----:B------:R-:W-:Y:S05]  /*2d70*/  BSYNC B1 ;  /* 0x0000000000017941 */ /* 0x000fea0003800000 */
.L_x_16677:
        /* <DEDUP_REMOVED lines=11> */
.L_x_16681:
        /* <DEDUP_REMOVED lines=12> */
.L_x_16684:
[----:B------:R-:W-:Y:S02]  /*2ef0*/  IMAD.MOV.U32 R38, RZ, RZ, R30 ;  /* 0x000000ffff267224 */ /* 0x000fe400078e001e */
.L_x_16685:
[----:B------:R-:W-:Y:S05]  /*2f00*/  BSYNC B1 ;  /* 0x0000000000017941 */ /* 0x000fea0003800000 */
.L_x_16683:
        /* <DEDUP_REMOVED lines=16> */
.L_x_16689:
[----:B------:R-:W-:Y:S05]  /*3010*/  BSYNC B2 ;  /* 0x0000000000027941 */ /* 0x000fea0003800000 */
.L_x_16688:
        /* <DEDUP_REMOVED lines=44> */
.L_x_16687:
[----:B------:R-:W-:Y:S05]  /*32e0*/  BSYNC B1 ;  /* 0x0000000000017941 */ /* 0x000fea0003800000 */
.L_x_16686:
        /* <DEDUP_REMOVED lines=8> */
.L_x_16682:
        /* <DEDUP_REMOVED lines=12> */
.L_x_16691:
[----:B------:R-:W-:Y:S02]  /*3430*/  IMAD.MOV.U32 R38, RZ, RZ, R30 ;  /* 0x000000ffff267224 */ /* 0x000fe400078e001e */
.L_x_16692:
[----:B------:R-:W-:Y:S05]  /*3440*/  BSYNC B1 ;  /* 0x0000000000017941 */ /* 0x000fea0003800000 */
.L_x_16690:
        /* <DEDUP_REMOVED lines=16> */
.L_x_16696:
[----:B------:R-:W-:Y:S05]  /*3550*/  BSYNC B2 ;  /* 0x0000000000027941 */ /* 0x000fea0003800000 */
.L_x_16695:
        /* <DEDUP_REMOVED lines=44> */
.L_x_16694:
[----:B------:R-:W-:Y:S05]  /*3820*/  BSYNC B1 ;  /* 0x0000000000017941 */ /* 0x000fea0003800000 */
.L_x_16693:
        /* <DEDUP_REMOVED lines=11> */
.L_x_16697:
        /* <DEDUP_REMOVED lines=12> */
.L_x_16700:
[----:B------:R-:W-:Y:S02]  /*39a0*/  MOV R44, R30 ;  /* 0x0000001e002c7202 */ /* 0x000fe40000000f00 */
.L_x_16701:
[----:B------:R-:W-:Y:S05]  /*39b0*/  BSYNC B1 ;  /* 0x0000000000017941 */ /* 0x000fea0003800000 */
.L_x_16699:
        /* <DEDUP_REMOVED lines=16> */
.L_x_16705:
[----:B------:R-:W-:Y:S05]  /*3ac0*/  BSYNC B2 ;  /* 0x0000000000027941 */ /* 0x000fea0003800000 */
.L_x_16704:
        /* <DEDUP_REMOVED lines=44> */
.L_x_16703:
[----:B------:R-:W-:Y:S05]  /*3d90*/  BSYNC B1 ;  /* 0x0000000000017941 */ /* 0x000fea0003800000 */
.L_x_16702:
        /* <DEDUP_REMOVED lines=8> */
.L_x_16698:
[----:B------:R-:W-:Y:S01]  /*3e20*/  SEL R36, RZ, 0x1000000, P4 ;  /* 0x01000000ff247807 */ /* 0x000fe20002000000 */
[C---:B------:R-:W-:Y:S01]  /*3e30*/  IMAD.SHL.U32 R48, R64.reuse, 0x4, RZ ;  /* 0x0000000440307824 */ /* 0x040fe200078e00ff */
[----:B------:R-:W-:Y:S02]  /*3e40*/  SEL R37, RZ, 0x10000, P3 ;  /* 0x00010000ff257807 */ /* 0x000fe40001800000 */
[----:B------:R-:W-:Y:S02]  /*3e50*/  SEL R38, RZ, 0x100, P2 ;  /* 0x00000100ff267807 */ /* 0x000fe40001000000 */
[----:B------:R-:W-:Y:S02]  /*3e60*/  LEA R44, P2, R64, c[0x0][0x188], 0x4 ;  /* 0x00006200402c7a11 */ /* 0x000fe400078420ff */
[----:B------:R-:W-:Y:S02]  /*3e70*/  IADD3 R37, R38, R36, R37 ;  /* 0x0000002426257210 */ /* 0x000fe40007ffe025 */
[----:B------:R-:W-:-:S02]  /*3e80*/  SEL R38, RZ, 0x1, P1 ;  /* 0x00000001ff267807 */ /* 0x000fc40000800000 */
[----:B------:R-:W-:Y:S02]  /*3e90*/  SHF.R.U32.HI R49, RZ, 0x1e, R64 ;  /* 0x0000001eff317819 */ /* 0x000fe40000011640 */
[----:B------:R-:W-:Y:S01]  /*3ea0*/  IADD3 R36, P1, R48, c[0x0][0x190], RZ ;  /* 0x0000640030247a10 */ /* 0x000fe20007f3e0ff */
[----:B------:R-:W-:Y:S01]  /*3eb0*/  IMAD.IADD R47, R37, 0x1, R38 ;  /* 0x00000001252f7824 */ /* 0x000fe200078e0226 */
[----:B------:R-:W-:Y:S02]  /*3ec0*/  LEA.HI.X R45, R64, c[0x0][0x18c], RZ, 0x4, P2 ;  /* 0x00006300402d7a11 */ /* 0x000fe400010f24ff */
[----:B------:R-:W-:Y:S02]  /*3ed0*/  IADD3.X R37, R49, c[0x0][0x194], RZ, P1, !PT ;  /* 0x0000650031257a10 */ /* 0x000fe40000ffe4ff */
[----:B------:R-:W-:Y:S01]  /*3ee0*/  ISETP.NE.AND P5, PT, R70, RZ, PT ;  /* 0x000000ff4600720c */ /* 0x000fe20003fa5270 */
[----:B------:R0:W-:Y:S01]  /*3ef0*/  STG.E.128 [R44.64], R52 ;  /* 0x000000342c007986 */ /* 0x0001e2000c101d06 */
[----:B------:R-:W-:-:S03]  /*3f00*/  IADD3 R154, R64, 0x20, RZ ;  /* 0x00000020409a7810 */ /* 0x000fc60007ffe0ff */
[----:B------:R0:W-:Y:S02]  /*3f10*/  STG.E [R36.64], R47 ;  /* 0x0000002f24007986 */ /* 0x0001e4000c101906 */
        /* <DEDUP_REMOVED lines=15> */
.L_x_16706:
[----:B------:R1:W5:Y:S04]  /*4010*/  @P5 LDG.E.128 R60, [R42.64] ;  /* 0x000000062a3c5981 */ /* 0x000368000c1e1d00 */
[----:B------:R1:W5:Y:S04]  /*4020*/  @P0 LDG.E.128 R56, [R40.64] ;  /* 0x0000000628380981 */ /* 0x000368000c1e1d00 */
        /* <DEDUP_REMOVED lines=13> */
.L_x_16708:
[----:B-1----:R-:W-:Y:S02]  /*4100*/  IMAD.MOV.U32 R49, RZ, RZ, R30 ;  /* 0x000000ffff317224 */ /* 0x002fe400078e001e */
.L_x_16709:
[----:B------:R-:W-:Y:S05]  /*4110*/  BSYNC B1 ;  /* 0x0000000000017941 */ /* 0x000fea0003800000 */
.L_x_16707:
        /* <DEDUP_REMOVED lines=16> */
.L_x_16713:
[----:B------:R-:W-:Y:S05]  /*4220*/  BSYNC B2 ;  /* 0x0000000000027941 */ /* 0x000fea0003800000 */
.L_x_16712:
        /* <DEDUP_REMOVED lines=44> */
.L_x_16711:
[----:B------:R-:W-:Y:S05]  /*44f0*/  BSYNC B1 ;  /* 0x0000000000017941 */ /* 0x000fea0003800000 */
.L_x_16710:
[----:B------:R-:W0:Y:S01]  /*4500*/  I2F.U32 R41, R49 ;  /* 0x0000003100297306 */ /* 0x000e220000201000 */
[----:B------:R-:W-:Y:S01]  /*4510*/  ISETP.NE.AND P6, PT, R71, RZ, PT ;  /* 0x000000ff4700720c */ /* 0x000fe20003fc5270 */
[----:B-----5:R-:W-:Y:S02]  /*4520*/  FMUL.FTZ R36, R36, c[0x0][0x1e8] ;  /* 0x00007a0024247a20 */ /* 0x020fe40000410000 */
        /* <DEDUP_REMOVED lines=9> */
.L_x_16714:
        /* <DEDUP_REMOVED lines=12> */
.L_x_16717:
[----:B------:R-:W-:Y:S02]  /*4680*/  MOV R36, R30 ;  /* 0x0000001e00247202 */ /* 0x000fe40000000f00 */
.L_x_16718:
[----:B------:R-:W-:Y:S05]  /*4690*/  BSYNC B1 ;  /* 0x0000000000017941 */ /* 0x000fea0003800000 */
.L_x_16716:
        /* <DEDUP_REMOVED lines=16> */
.L_x_16722:
[----:B------:R-:W-:Y:S05]  /*47a0*/  BSYNC B2 ;  /* 0x0000000000027941 */ /* 0x000fea0003800000 */
.L_x_16721:
        /* <DEDUP_REMOVED lines=44> */
.L_x_16720:
[----:B------:R-:W-:Y:S05]  /*4a70*/  BSYNC B1 ;  /* 0x0000000000017941 */ /* 0x000fea0003800000 */
.L_x_16719:
        /* <DEDUP_REMOVED lines=8> */
.L_x_16715:
        /* <DEDUP_REMOVED lines=12> */
.L_x_16724:
[----:B------:R-:W-:Y:S02]  /*4bc0*/  IMAD.MOV.U32 R36, RZ, RZ, R30 ;  /* 0x000000ffff247224 */ /* 0x000fe400078e001e */
.L_x_16725:
[----:B------:R-:W-:Y:S05]  /*4bd0*/  BSYNC B1 ;  /* 0x0000000000017941 */ /* 0x000fea0003800000 */
.L_x_16723:
        /* <DEDUP_REMOVED lines=16> */
.L_x_16729:
[----:B------:R-:W-:Y:S05]  /*4ce0*/  BSYNC B2 ;  /* 0x0000000000027941 */ /* 0x000fea0003800000 */
.L_x_16728:
        /* <DEDUP_REMOVED lines=44> */
.L_x_16727:
[----:B------:R-:W-:Y:S05]  /*4fb0*/  BSYNC B1 ;  /* 0x0000000000017941 */ /* 0x000fea0003800000 */
.L_x_16726:
        /* <DEDUP_REMOVED lines=11> */
.L_x_16730:
        /* <DEDUP_REMOVED lines=12> */
.L_x_16733:
[----:B------:R-:W-:Y:S02]  /*5130*/  IMAD.MOV.U32 R46, RZ, RZ, R30 ;  /* 0x000000ffff2e7224 */ /* 0x000fe400078e001e */
.L_x_16734:
[----:B------:R-:W-:Y:S05]  /*5140*/  BSYNC B1 ;  /* 0x0000000000017941 */ /* 0x000fea0003800000 */
.L_x_16732:
        /* <DEDUP_REMOVED lines=16> */
.L_x_16738:
[----:B------:R-:W-:Y:S05]  /*5250*/  BSYNC B2 ;  /* 0x0000000000027941 */ /* 0x000fea0003800000 */
.L_x_16737:
        /* <DEDUP_REMOVED lines=44> */
.L_x_16736:
[----:B------:R-:W-:Y:S05]  /*5520*/  BSYNC B1 ;  /* 0x0000000000017941 */ /* 0x000fea0003800000 */
.L_x_16735:
        /* <DEDUP_REMOVED lines=8> */
.L_x_16731:
        /* <DEDUP_REMOVED lines=12> */
.L_x_16740:
[----:B------:R-:W-:Y:S02]  /*5670*/  MOV R46, R30 ;  /* 0x0000001e002e7202 */ /* 0x000fe40000000f00 */
.L_x_16741:
[----:B------:R-:W-:Y:S05]  /*5680*/  BSYNC B1 ;  /* 0x0000000000017941 */ /* 0x000fea0003800000 */
.L_x_16739:
        /* <DEDUP_REMOVED lines=16> */
.L_x_16745:
[----:B------:R-:W-:Y:S05]  /*5790*/  BSYNC B2 ;  /* 0x0000000000027941 */ /* 0x000fea0003800000 */
.L_x_16744:
        /* <DEDUP_REMOVED lines=44> */
.L_x_16743:
[----:B------:R-:W-:Y:S05]  /*5a60*/  BSYNC B1 ;  /* 0x0000000000017941 */ /* 0x000fea0003800000 */
.L_x_16742:
        /* <DEDUP_REMOVED lines=11> */
.L_x_16746:
        /* <DEDUP_REMOVED lines=12> */
.L_x_16749:
[----:B------:R-:W-:Y:S02]  /*5be0*/  MOV R38, R30 ;  /* 0x0000001e00267202 */ /* 0x000fe40000000f00 */
.L_x_16750:
[----:B------:R-:W-:Y:S05]  /*5bf0*/  BSYNC B1 ;  /* 0x0000000000017941 */ /* 0x000fea0003800000 */
.L_x_16748:
        /* <DEDUP_REMOVED lines=16> */
.L_x_16754:
[----:B------:R-:W-:Y:S05]  /*5d00*/  BSYNC B2 ;  /* 0x0000000000027941 */ /* 0x000fea0003800000 */
.L_x_16753:
        /* <DEDUP_REMOVED lines=44> */
.L_x_16752:
[----:B------:R-:W-:Y:S05]  /*5fd0*/  BSYNC B1 ;  /* 0x0000000000017941 */ /* 0x000fea0003800000 */
.L_x_16751:
        /* <DEDUP_REMOVED lines=8> */
.L_x_16747:
        /* <DEDUP_REMOVED lines=12> */
.L_x_16756:
[----:B------:R-:W-:Y:S02]  /*6120*/  IMAD.MOV.U32 R38, RZ, RZ, R30 ;  /* 0x000000ffff267224 */ /* 0x000fe400078e001e */
.L_x_16757:
[----:B------:R-:W-:Y:S05]  /*6130*/  BSYNC B1 ;  /* 0x0000000000017941 */ /* 0x000fea0003800000 */
.L_x_16755:
        /* <DEDUP_REMOVED lines=16> */
.L_x_16761:
[----:B------:R-:W-:Y:S05]  /*6240*/  BSYNC B2 ;  /* 0x0000000000027941 */ /* 0x000fea0003800000 */
.L_x_16760:
        /* <DEDUP_REMOVED lines=44> */
.L_x_16759:
[----:B------:R-:W-:Y:S05]  /*6510*/  BSYNC B1 ;  /* 0x0000000000017941 */ /* 0x000fea0003800000 */
.L_x_16758:
        /* <DEDUP_REMOVED lines=11> */
.L_x_16762:
        /* <DEDUP_REMOVED lines=12> */
.L_x_16765:
[----:B------:R-:W-:Y:S02]  /*6690*/  IMAD.MOV.U32 R44, RZ, RZ, R30 ;  /* 0x000000ffff2c7224 */ /* 0x000fe400078e001e */
.L_x_16766:
[----:B------:R-:W-:Y:S05]  /*66a0*/  BSYNC B1 ;  /* 0x0000000000017941 */ /* 0x000fea0003800000 */
.L_x_16764:
        /* <DEDUP_REMOVED lines=16> */
.L_x_16770:
[----:B------:R-:W-:Y:S05]  /*67b0*/  BSYNC B2 ;  /* 0x0000000000027941 */ /* 0x000fea0003800000 */
.L_x_16769:
        /* <DEDUP_REMOVED lines=44> */
.L_x_16768:
[----:B------:R-:W-:Y:S05]  /*6a80*/  BSYNC B1 ;  /* 0x0000000000017941 */ /* 0x000fea0003800000 */
.L_x_16767:
        /* <DEDUP_REMOVED lines=8> */
.L_x_16763:
[----:B------:R-:W-:Y:S01]  /*6b10*/  SEL R36, RZ, 0x1000000, P4 ;  /* 0x01000000ff247807 */ /* 0x000fe20002000000 */
[----:B------:R-:W-:Y:S01]  /*6b20*/  IMAD.MOV.U32 R149, RZ, RZ, 0x4 ;  /* 0x00000004ff957424 */ /* 0x000fe200078e00ff */
[----:B------:R-:W-:Y:S01]  /*6b30*/  SEL R37, RZ, 0x10000, P3 ;  /* 0x00010000ff257807 */ /* 0x000fe20001800000 */
[----:B------:R-:W-:Y:S01]  /*6b40*/  IMAD.WIDE.U32 R44, R154, R69, c[0x0][0x188] ;  /* 0x000062009a2c7625 */ /* 0x000fe200078e0045 */
[----:B------:R-:W-:Y:S02]  /*6b50*/  SEL R38, RZ, 0x100, P2 ;  /* 0x00000100ff267807 */ /* 0x000fe40001000000 */
[----:B------:R-:W-:Y:S02]  /*6b60*/  SEL R39, RZ, 0x1, P1 ;  /* 0x00000001ff277807 */ /* 0x000fe40000800000 */
[----:B------:R-:W-:Y:S01]  /*6b70*/  IADD3 R36, R38, R36, R37 ;  /* 0x0000002426247210 */ /* 0x000fe20007ffe025 */
[----:B------:R0:W-:Y:S01]  /*6b80*/  STG.E.128 [R44.64], R48 ;  /* 0x000000302c007986 */ /* 0x0001e2000c101d06 */
[----:B------:R-:W-:-:S02]  /*6b90*/  ISETP.NE.AND P5, PT, R70, RZ, PT ;  /* 0x000000ff4600720c */ /* 0x000fc40003fa5270 */
[----:B------:R-:W-:Y:S01]  /*6ba0*/  IADD3 R152, R64, 0x40, RZ ;  /* 0x0000004040987810 */ /* 0x000fe20007ffe0ff */
[----:B------:R-:W-:Y:S02]  /*6bb0*/  IMAD.IADD R47, R36, 0x1, R39 ;  /* 0x00000001242f7824 */ /* 0x000fe400078e0227 */
[----:B------:R-:W-:-:S04]  /*6bc0*/  IMAD.WIDE.U32 R38, R154, R149, c[0x0][0x190] ;  /* 0x000064009a267625 */ /* 0x000fc800078e0095 */
[CC--:B------:R-:W-:Y:S01]  /*6bd0*/  @P0 IMAD.WIDE.U32 R40, R152.reuse, R69.reuse, c[0x0][0x180] ;  /* 0x0000600098280625 */ /* 0x0c0fe200078e0045 */
[----:B------:R0:W-:Y:S03]  /*6be0*/  STG.E [R38.64], R47 ;  /* 0x0000002f26007986 */ /* 0x0001e6000c101906 */
[----:B------:R-:W-:-:S04]  /*6bf0*/  @P5 IMAD.WIDE.U32 R42, R152, R69, c[0x0][0x178] ;  /* 0x00005e00982a5625 */ /* 0x000fc800078e0045 */
[----:B------:R-:W-:Y:S01]  /*6c00*/  IMAD.WIDE.U32 R36, R152, R69, c[0x0][0x170] ;  /* 0x00005c0098247625 */ /* 0x000fe200078e0045 */
[----:B------:R-:W-:Y:S05]  /*6c10*/  @!P5 BRA `(.L_x_16771) ;  /* 0x000000a00000d947 */ /* 0x000fea0003800000 */
[----:B0-----:R-:W-:Y:S01]  /*6c20*/  IMAD.U32 R39, R96, 0x10000, RZ ;  /* 0x0001000060277824 */ /* 0x001fe200078e00ff */
[----:B------:R-:W-:Y:S02]  /*6c30*/  LOP3.LUT R38, R97, 0xffff, RZ, 0xc0, !PT ;  /* 0x0000ffff61267812 */ /* 0x000fe400078ec0ff */
[----:B------:R-:W-:Y:S02]  /*6c40*/  LOP3.LUT R45, R95, 0xff, RZ, 0xc0, !PT ;  /* 0x000000ff5f2d7812 */ /* 0x000fe400078ec0ff */
[----:B------:R-:W-:Y:S02]  /*6c50*/  LOP3.LUT R39, R39, 0xff0000, RZ, 0xc0, !PT ;  /* 0x00ff000027277812 */ /* 0x000fe400078ec0ff */
[----:B------:R-:W-:Y:S02]  /*6c60*/  LOP3.LUT R44, R94, 0xff, RZ, 0xc0, !PT ;  /* 0x000000ff5e2c7812 */ /* 0x000fe400078ec0ff */
[----:B------:R-:W-:-:S05]  /*6c70*/  LEA R38, R38, R39, 0x18 ;  /* 0x0000002726267211 */ /* 0x000fca00078ec0ff */
[----:B------:R-:W-:Y:S02]  /*6c80*/  IMAD R45, R45, 0x100, R38 ;  /* 0x000001002d2d7824 */ /* 0x000fe400078e0226 */
[----:B------:R-:W-:-:S04]  /*6c90*/  IMAD.WIDE.U32 R38, R154, R149, c[0x0][0x198] ;  /* 0x000066009a267625 */ /* 0x000fc800078e0095 */
[----:B------:R-:W-:-:S05]  /*6ca0*/  IMAD.IADD R45, R45, 0x1, R44 ;  /* 0x000000012d2d7824 */ /* 0x000fca00078e022c */
[----:B------:R0:W-:Y:S02]  /*6cb0*/  STG.E [R38.64], R45 ;  /* 0x0000002d26007986 */ /* 0x0001e4000c101906 */
.L_x_16771:
        /* <DEDUP_REMOVED lines=15> */
.L_x_16773:
[----:B-1----:R-:W-:Y:S02]  /*6db0*/  IMAD.MOV.U32 R65, RZ, RZ, R30 ;  /* 0x000000ffff417224 */ /* 0x002fe400078e001e */
.L_x_16774:
[----:B------:R-:W-:Y:S05]  /*6dc0*/  BSYNC B1 ;  /* 0x0000000000017941 */ /* 0x000fea0003800000 */
.L_x_16772:
        /* <DEDUP_REMOVED lines=16> */
.L_x_16778:
[----:B------:R-:W-:Y:S05]  /*6ed0*/  BSYNC B2 ;  /* 0x0000000000027941 */ /* 0x000fea0003800000 */
.L_x_16777:
        /* <DEDUP_REMOVED lines=42> */
[----:B------:R-:W-:Y:S01]  /*7180*/  LOP3.LUT R91, R41, UR26, R42, 0x96, !PT ;  /* 0x0000001a295b7c12 */ /* 0x000fe2000f8e962a */
[----:B------:R-:W-:Y:S02]  /*7190*/  IMAD.MOV.U32 R28, RZ, RZ, R40 ;  /* 0x000000ffff1c7224 */ /* 0x000fe400078e0028 */
.L_x_16776:
[----:B------:R-:W-:Y:S05]  /*71a0*/  BSYNC B1 ;  /* 0x0000000000017941 */ /* 0x000fea0003800000 */
.L_x_16775:
        /* <DEDUP_REMOVED lines=12> */
.L_x_16779:
        /* <DEDUP_REMOVED lines=12> */
.L_x_16782:
[----:B------:R-:W-:Y:S02]  /*7330*/  IMAD.MOV.U32 R36, RZ, RZ, R30 ;  /* 0x000000ffff247224 */ /* 0x000fe400078e001e */
.L_x_16783:
[----:B------:R-:W-:Y:S05]  /*7340*/  BSYNC B1 ;  /* 0x0000000000017941 */ /* 0x000fea0003800000 */
.L_x_16781:
        /* <DEDUP_REMOVED lines=16> */
.L_x_16787:
[----:B------:R-:W-:Y:S05]  /*7450*/  BSYNC B2 ;  /* 0x0000000000027941 */ /* 0x000fea0003800000 */
.L_x_16786:
        /* <DEDUP_REMOVED lines=44> */
.L_x_16785:
[----:B------:R-:W-:Y:S05]  /*7720*/  BSYNC B1 ;  /* 0x0000000000017941 */ /* 0x000fea0003800000 */
.L_x_16784:
        /* <DEDUP_REMOVED lines=8> */
.L_x_16780:
        /* <DEDUP_REMOVED lines=12> */
.L_x_16789:
[----:B------:R-:W-:Y:S02]  /*7870*/  MOV R36, R30 ;  /* 0x0000001e00247202 */ /* 0x000fe40000000f00 */
.L_x_16790:
[----:B------:R-:W-:Y:S05]  /*7880*/  BSYNC B1 ;  /* 0x0000000000017941 */ /* 0x000fea0003800000 */
.L_x_16788:
        /* <DEDUP_REMOVED lines=16> */
.L_x_16794:
[----:B------:R-:W-:Y:S05]  /*7990*/  BSYNC B2 ;  /* 0x0000000000027941 */ /* 0x000fea0003800000 */
.L_x_16793:
        /* <DEDUP_REMOVED lines=44> */
.L_x_16792:
[----:B------:R-:W-:Y:S05]  /*7c60*/  BSYNC B1 ;  /* 0x0000000000017941 */ /* 0x000fea0003800000 */
.L_x_16791:
        /* <DEDUP_REMOVED lines=11> */
.L_x_16795:
        /* <DEDUP_REMOVED lines=12> */
.L_x_16798:
[----:B------:R-:W-:Y:S02]  /*7de0*/  MOV R65, R30 ;  /* 0x0000001e00417202 */ /* 0x000fe40000000f00 */
.L_x_16799:
[----:B------:R-:W-:Y:S05]  /*7df0*/  BSYNC B1 ;  /* 0x0000000000017941 */ /* 0x000fea0003800000 */
.L_x_16797:
        /* <DEDUP_REMOVED lines=16> */
.L_x_16803:
[----:B------:R-:W-:Y:S05]  /*7f00*/  BSYNC B2 ;  /* 0x0000000000027941 */ /* 0x000fea0003800000 */
.L_x_16802:
        /* <DEDUP_REMOVED lines=44> */
.L_x_16801:
[----:B------:R-:W-:Y:S05]  /*81d0*/  BSYNC B1 ;  /* 0x0000000000017941 */ /* 0x000fea0003800000 */
.L_x_16800:
        /* <DEDUP_REMOVED lines=8> */
.L_x_16796:
        /* <DEDUP_REMOVED lines=12> */
.L_x_16805:
[----:B------:R-:W-:Y:S02]  /*8320*/  IMAD.MOV.U32 R65, RZ, RZ, R30 ;  /* 0x000000ffff417224 */ /* 0x000fe400078e001e */
.L_x_16806:
[----:B------:R-:W-:Y:S05]  /*8330*/  BSYNC B1 ;  /* 0x0000000000017941 */ /* 0x000fea0003800000 */
.L_x_16804:
        /* <DEDUP_REMOVED lines=16> */
.L_x_16810:
[----:B------:R-:W-:Y:S05]  /*8440*/  BSYNC B2 ;  /* 0x0000000000027941 */ /* 0x000fea0003800000 */
.L_x_16809:
        /* <DEDUP_REMOVED lines=44> */
.L_x_16808:
[----:B------:R-:W-:Y:S05]  /*8710*/  BSYNC B1 ;  /* 0x0000000000017941 */ /* 0x000fea0003800000 */
.L_x_16807:
        /* <DEDUP_REMOVED lines=11> */
.L_x_16811:
        /* <DEDUP_REMOVED lines=12> */
.L_x_16814:
[----:B------:R-:W-:Y:S02]  /*8890*/  IMAD.MOV.U32 R38, RZ, RZ, R30 ;  /* 0x000000ffff267224 */ /* 0x000fe400078e001e */
.L_x_16815:
[----:B------:R-:W-:Y:S05]  /*88a0*/  BSYNC B1 ;  /* 0x0000000000017941 */ /* 0x000fea0003800000 */
.L_x_16813:
        /* <DEDUP_REMOVED lines=16> */
.L_x_16819:
[----:B------:R-:W-:Y:S05]  /*89b0*/  BSYNC B2 ;  /* 0x0000000000027941 */ /* 0x000fea0003800000 */
.L_x_16818:
        /* <DEDUP_REMOVED lines=44> */
.L_x_16817:
[----:B------:R-:W-:Y:S05]  /*8c80*/  BSYNC B1 ;  /* 0x0000000000017941 */ /* 0x000fea0003800000 */
.L_x_16816:
        /* <DEDUP_REMOVED lines=8> */
.L_x_16812:
        /* <DEDUP_REMOVED lines=12> */
.L_x_16821:
[----:B------:R-:W-:Y:S02]  /*8dd0*/  MOV R38, R30 ;  /* 0x0000001e00267202 */ /* 0x000fe40000000f00 */
.L_x_16822:
[----:B------:R-:W-:Y:S05]  /*8de0*/  BSYNC B1 ;  /* 0x0000000000017941 */ /* 0x000fea0003800000 */
.L_x_16820:
        /* <DEDUP_REMOVED lines=16> */
.L_x_16826:
[----:B------:R-:W-:Y:S05]  /*8ef0*/  BSYNC B2 ;  /* 0x0000000000027941 */ /* 0x000fea0003800000 */
.L_x_16825:
        /* <DEDUP_REMOVED lines=44> */
.L_x_16824:
[----:B------:R-:W-:Y:S05]  /*91c0*/  BSYNC B1 ;  /* 0x0000000000017941 */ /* 0x000fea0003800000 */
.L_x_16823:
        /* <DEDUP_REMOVED lines=11> */
.L_x_16827:
        /* <DEDUP_REMOVED lines=12> */
.L_x_16830:
[----:B------:R-:W-:Y:S02]  /*9340*/  MOV R65, R30 ;  /* 0x0000001e00417202 */ /* 0x000fe40000000f00 */
.L_x_16831:
[----:B------:R-:W-:Y:S05]  /*9350*/  BSYNC B1 ;  /* 0x0000000000017941 */ /* 0x000fea0003800000 */
.L_x_16829:
        /* <DEDUP_REMOVED lines=16> */
.L_x_16835:
[----:B------:R-:W-:Y:S05]  /*9460*/  BSYNC B2 ;  /* 0x0000000000027941 */ /* 0x000fea0003800000 */
.L_x_16834:
        /* <DEDUP_REMOVED lines=44> */
.L_x_16833:
[----:B------:R-:W-:Y:S05]  /*9730*/  BSYNC B1 ;  /* 0x0000000000017941 */ /* 0x000fea0003800000 */
.L_x_16832:
        /* <DEDUP_REMOVED lines=8> */
.L_x_16828:
[----:B------:R-:W-:Y:S01]  /*97c0*/  SEL R36, RZ, 0x1000000, P4 ;  /* 0x01000000ff247807 */ /* 0x000fe20002000000 */
[----:B------:R-:W-:Y:S01]  /*97d0*/  IMAD.WIDE.U32 R66, R152, R69, c[0x0][0x188] ;  /* 0x0000620098427625 */ /* 0x000fe200078e0045 */
[----:B------:R-:W-:Y:S02]  /*97e0*/  SEL R37, RZ, 0x10000, P3 ;  /* 0x00010000ff257807 */ /* 0x000fe40001800000 */
[----:B------:R-:W-:Y:S02]  /*97f0*/  SEL R38, RZ, 0x100, P2 ;  /* 0x00000100ff267807 */ /* 0x000fe40001000000 */
[----:B------:R-:W-:Y:S01]  /*9800*/  SEL R39, RZ, 0x1, P1 ;  /* 0x00000001ff277807 */ /* 0x000fe20000800000 */
[----:B------:R0:W-:Y:S01]  /*9810*/  STG.E.128 [R66.64], R44 ;  /* 0x0000002c42007986 */ /* 0x0001e2000c101d06 */
[----:B------:R-:W-:Y:S02]  /*9820*/  IADD3 R36, R38, R36, R37 ;  /* 0x0000002426247210 */ /* 0x000fe40007ffe025 */
        /* <DEDUP_REMOVED lines=9> */
[----:B0-----:R-:W-:Y:S02]  /*98c0*/  SHF.L.U32 R39, R96, 0x10, RZ ;  /* 0x0000001060277819 */ /* 0x001fe400000006ff */
[----:B------:R-:W-:Y:S02]  /*98d0*/  LOP3.LUT R38, R97, 0xffff, RZ, 0xc0, !PT ;  /* 0x0000ffff61267812 */ /* 0x000fe400078ec0ff */
[----:B------:R-:W-:Y:S02]  /*98e0*/  LOP3.LUT R39, R39, 0xff0000, RZ, 0xc0, !PT ;  /* 0x00ff000027277812 */ /* 0x000fe400078ec0ff */
[----:B------:R-:W-:Y:S02]  /*98f0*/  LOP3.LUT R65, R95, 0xff, RZ, 0xc0, !PT ;  /* 0x000000ff5f417812 */ /* 0x000fe400078ec0ff */
[----:B------:R-:W-:Y:S01]  /*9900*/  LOP3.LUT R66, R94, 0xff, RZ, 0xc0, !PT ;  /* 0x000000ff5e427812 */ /* 0x000fe200078ec0ff */
[----:B------:R-:W-:-:S04]  /*9910*/  IMAD R38, R38, 0x1000000, R39 ;  /* 0x0100000026267824 */ /* 0x000fc800078e0227 */
[----:B------:R-:W-:Y:S02]  /*9920*/  IMAD R65, R65, 0x100, R38 ;  /* 0x0000010041417824 */ /* 0x000fe400078e0226 */
[----:B------:R-:W-:-:S04]  /*9930*/  IMAD.WIDE.U32 R38, R152, R149, c[0x0][0x198] ;  /* 0x0000660098267625 */ /* 0x000fc800078e0095 */
[----:B------:R-:W-:-:S05]  /*9940*/  IMAD.IADD R65, R65, 0x1, R66 ;  /* 0x0000000141417824 */ /* 0x000fca00078e0242 */
[----:B------:R0:W-:Y:S02]  /*9950*/  STG.E [R38.64], R65 ;  /* 0x0000004126007986 */ /* 0x0001e4000c101906 */
.L_x_16836:
[----:B------:R1:W5:Y:S04]  /*9960*/  @P5 LDG.E.128 R60, [R42.64] ;  /* 0x000000062a3c5981 */ /* 0x000368000c1e1d00 */
[----:B------:R1:W5:Y:S04]  /*9970*/  @P0 LDG.E.128 R56, [R40.64] ;  /* 0x0000000628380981 */ /* 0x000368000c1e1d00 */
[----:B0-----:R-:W5:Y:S01]  /*9980*/  LDG.E.128 R36, [R36.64] ;  /* 0x0000000624247981 */ /* 0x001f62000c1e1d00 */
        /* <DEDUP_REMOVED lines=12> */
.L_x_16838:
[----:B-1----:R-:W-:Y:S02]  /*9a50*/  IMAD.MOV.U32 R65, RZ, RZ, R30 ;  /* 0x000000ffff417224 */ /* 0x002fe400078e001e */
.L_x_16839:
[----:B------:R-:W-:Y:S05]  /*9a60*/  BSYNC B1 ;  /* 0x0000000000017941 */ /* 0x000fea0003800000 */
.L_x_16837:
        /* <DEDUP_REMOVED lines=16> */
.L_x_16843:
[----:B------:R-:W-:Y:S05]  /*9b70*/  BSYNC B2 ;  /* 0x0000000000027941 */ /* 0x000fea0003800000 */
.L_x_16842:
        /* <DEDUP_REMOVED lines=44> */
.L_x_16841:
[----:B------:R-:W-:Y:S05]  /*9e40*/  BSYNC B1 ;  /* 0x0000000000017941 */ /* 0x000fea0003800000 */
.L_x_16840:
        /* <DEDUP_REMOVED lines=12> */
.L_x_16844:
        /* <DEDUP_REMOVED lines=12> */
.L_x_16847:
[----:B------:R-:W-:Y:S02]  /*9fd0*/  IMAD.MOV.U32 R36, RZ, RZ, R30 ;  /* 0x000000ffff247224 */ /* 0x000fe400078e001e */
.L_x_16848:
[----:B------:R-:W-:Y:S05]  /*9fe0*/  BSYNC B1 ;  /* 0x0000000000017941 */ /* 0x000fea0003800000 */
.L_x_16846:
        /* <DEDUP_REMOVED lines=16> */
.L_x_16852:
[----:B------:R-:W-:Y:S05]  /*a0f0*/  BSYNC B2 ;  /* 0x0000000000027941 */ /* 0x000fea0003800000 */
.L_x_16851:
        /* <DEDUP_REMOVED lines=44> */
.L_x_16850:
[----:B------:R-:W-:Y:S05]  /*a3c0*/  BSYNC B1 ;  /* 0x0000000000017941 */ /* 0x000fea0003800000 */
.L_x_16849:
        /* <DEDUP_REMOVED lines=8> */
.L_x_16845:
        /* <DEDUP_REMOVED lines=12> */
.L_x_16854:
[----:B------:R-:W-:Y:S02]  /*a510*/  IMAD.MOV.U32 R36, RZ, RZ, R30 ;  /* 0x000000ffff247224 */ /* 0x000fe400078e001e */
.L_x_16855:
[----:B------:R-:W-:Y:S05]  /*a520*/  BSYNC B1 ;  /* 0x0000000000017941 */ /* 0x000fea0003800000 */
.L_x_16853:
        /* <DEDUP_REMOVED lines=16> */
.L_x_16859:
[----:B------:R-:W-:Y:S05]  /*a630*/  BSYNC B2 ;  /* 0x0000000000027941 */ /* 0x000fea0003800000 */
.L_x_16858:
        /* <DEDUP_REMOVED lines=44> */
.L_x_16857:
[----:B------:R-:W-:Y:S05]  /*a900*/  BSYNC B1 ;  /* 0x0000000000017941 */ /* 0x000fea0003800000 */
.L_x_16856:
        /* <DEDUP_REMOVED lines=11> */
.L_x_16860:
        /* <DEDUP_REMOVED lines=12> */
.L_x_16863:
[----:B------:R-:W-:Y:S02]  /*aa80*/  IMAD.MOV.U32 R65, RZ, RZ, R30 ;  /* 0x000000ffff417224 */ /* 0x000fe400078e001e */
.L_x_16864:
[----:B------:R-:W-:Y:S05]  /*aa90*/  BSYNC B1 ;  /* 0x0000000000017941 */ /* 0x000fea0003800000 */
.L_x_16862:
        /* <DEDUP_REMOVED lines=16> */
.L_x_16868:
[----:B------:R-:W-:Y:S05]  /*aba0*/  BSYNC B2 ;  /* 0x0000000000027941 */ /* 0x000fea0003800000 */
.L_x_16867:
        /* <DEDUP_REMOVED lines=44> */
.L_x_16866:
[----:B------:R-:W-:Y:S05]  /*ae70*/  BSYNC B1 ;  /* 0x0000000000017941 */ /* 0x000fea0003800000 */
.L_x_16865:
        /* <DEDUP_REMOVED lines=8> */
.L_x_16861:
        /* <DEDUP_REMOVED lines=12> */
.L_x_16870:
[----:B------:R-:W-:Y:S02]  /*afc0*/  IMAD.MOV.U32 R65, RZ, RZ, R30 ;  /* 0x000000ffff417224 */ /* 0x000fe400078e001e */
.L_x_16871:
[----:B------:R-:W-:Y:S05]  /*afd0*/  BSYNC B1 ;  /* 0x0000000000017941 */ /* 0x000fea0003800000 */
.L_x_16869:
        /* <DEDUP_REMOVED lines=16> */
.L_x_16875:
[----:B------:R-:W-:Y:S05]  /*b0e0*/  BSYNC B2 ;  /* 0x0000000000027941 */ /* 0x000fea0003800000 */
.L_x_16874:
        /* <DEDUP_REMOVED lines=44> */
.L_x_16873:
[----:B------:R-:W-:Y:S05]  /*b3b0*/  BSYNC B1 ;  /* 0x0000000000017941 */ /* 0x000fea0003800000 */
.L_x_16872:
        /* <DEDUP_REMOVED lines=11> */
.L_x_16876:
        /* <DEDUP_REMOVED lines=12> */
.L_x_16879:
[----:B------:R-:W-:Y:S02]  /*b530*/  IMAD.MOV.U32 R38, RZ, RZ, R30 ;  /* 0x000000ffff267224 */ /* 0x000fe400078e001e */
.L_x_16880:
[----:B------:R-:W-:Y:S05]  /*b540*/  BSYNC B1 ;  /* 0x0000000000017941 */ /* 0x000fea0003800000 */
.L_x_16878:
        /* <DEDUP_REMOVED lines=16> */
.L_x_16884:
[----:B------:R-:W-:Y:S05]  /*b650*/  BSYNC B2 ;  /* 0x0000000000027941 */ /* 0x000fea0003800000 */
.L_x_16883:
        /* <DEDUP_REMOVED lines=44> */
.L_x_16882:
[----:B------:R-:W-:Y:S05]  /*b920*/  BSYNC B1 ;  /* 0x0000000000017941 */ /* 0x000fea0003800000 */
.L_x_16881:
        /* <DEDUP_REMOVED lines=8> */
.L_x_16877:
        /* <DEDUP_REMOVED lines=12> */
.L_x_16886:
[----:B------:R-:W-:Y:S02]  /*ba70*/  IMAD.MOV.U32 R38, RZ, RZ, R30 ;  /* 0x000000ffff267224 */ /* 0x000fe400078e001e */
.L_x_16887:
[----:B------:R-:W-:Y:S05]  /*ba80*/  BSYNC B1 ;  /* 0x0000000000017941 */ /* 0x000fea0003800000 */
.L_x_16885:
        /* <DEDUP_REMOVED lines=16> */
.L_x_16891:
[----:B------:R-:W-:Y:S05]  /*bb90*/  BSYNC B2 ;  /* 0x0000000000027941 */ /* 0x000fea0003800000 */
.L_x_16890:
        /* <DEDUP_REMOVED lines=44> */
.L_x_16889:
[----:B------:R-:W-:Y:S05]  /*be60*/  BSYNC B1 ;  /* 0x0000000000017941 */ /* 0x000fea0003800000 */
.L_x_16888:
        /* <DEDUP_REMOVED lines=11> */
.L_x_16892:
        /* <DEDUP_REMOVED lines=12> */
.L_x_16895:
[----:B------:R-:W-:Y:S02]  /*bfe0*/  IMAD.MOV.U32 R65, RZ, RZ, R30 ;  /* 0x000000ffff417224 */ /* 0x000fe400078e001e */
.L_x_16896:
[----:B------:R-:W-:Y:S05]  /*bff0*/  BSYNC B1 ;  /* 0x0000000000017941 */ /* 0x000fea0003800000 */
.L_x_16894:
        /* <DEDUP_REMOVED lines=16> */
.L_x_16900:
[----:B------:R-:W-:Y:S05]  /*c100*/  BSYNC B2 ;  /* 0x0000000000027941 */ /* 0x000fea0003800000 */
.L_x_16899:
        /* <DEDUP_REMOVED lines=44> */
.L_x_16898:
[----:B------:R-:W-:Y:S05]  /*c3d0*/  BSYNC B1 ;  /* 0x0000000000017941 */ /* 0x000fea0003800000 */
.L_x_16897:
        /* <DEDUP_REMOVED lines=8> */
.L_x_16893:
        /* <DEDUP_REMOVED lines=8> */
[----:B------:R-:W-:Y:S01]  /*c4e0*/  IADD3 R65, R36, R39, RZ ;  /* 0x0000002724417210 */ /* 0x000fe20007ffe0ff */
[----:B------:R-:W-:Y:S01]  /*c4f0*/  IMAD.WIDE.U32 R38, R148, R149, c[0x0][0x190] ;  /* 0x0000640094267625 */ /* 0x000fe200078e0095 */
[----:B------:R-:W-:-:S04]  /*c500*/  IADD3 R150, R64, 0x80, RZ ;  /* 0x0000008040967810 */ /* 0x000fc80007ffe0ff */
[----:B------:R0:W-:Y:S01]  /*c510*/  STG.E [R38.64], R65 ;  /* 0x0000004126007986 */ /* 0x0001e2000c101906 */
[----:B------:R-:W-:-:S04]  /*c520*/  @P0 IMAD.WIDE.U32 R66, R150, R69, c[0x0][0x180] ;  /* 0x0000600096420625 */ /* 0x000fc800078e0045 */
[----:B------:R-:W-:-:S04]  /*c530*/  @P5 IMAD.WIDE.U32 R156, R150, R69, c[0x0][0x178] ;  /* 0x00005e00969c5625 */ /* 0x000fc800078e0045 */
[----:B------:R-:W-:Y:S01]  /*c540*/  IMAD.WIDE.U32 R36, R150, R69, c[0x0][0x170] ;  /* 0x00005c0096247625 */ /* 0x000fe200078e0045 */
[----:B------:R-:W-:Y:S05]  /*c550*/  @!P5 BRA `(.L_x_16901) ;  /* 0x000000a00000d947 */ /* 0x000fea0003800000 */
[----:B0-----:R-:W-:-:S05]  /*c560*/  IMAD.U32 R38, R96, 0x10000, RZ ;  /* 0x0001000060267824 */ /* 0x001fca00078e00ff */
[----:B------:R-:W-:Y:S02]  /*c570*/  LOP3.LUT R39, R38, 0xff0000, RZ, 0xc0, !PT ;  /* 0x00ff000026277812 */ /* 0x000fe400078ec0ff */
[----:B------:R-:W-:-:S05]  /*c580*/  LOP3.LUT R38, R97, 0xffff, RZ, 0xc0, !PT ;  /* 0x0000ffff61267812 */ /* 0x000fca00078ec0ff */
[----:B------:R-:W-:Y:S01]  /*c590*/  IMAD R38, R38, 0x1000000, R39 ;  /* 0x0100000026267824 */ /* 0x000fe200078e0227 */
[----:B------:R-:W-:-:S05]  /*c5a0*/  LOP3.LUT R39, R95, 0xff, RZ, 0xc0, !PT ;  /* 0x000000ff5f277812 */ /* 0x000fca00078ec0ff */
[----:B------:R-:W-:Y:S01]  /*c5b0*/  IMAD R38, R39, 0x100, R38 ;  /* 0x0000010027267824 */ /* 0x000fe200078e0226 */
[----:B------:R-:W-:-:S04]  /*c5c0*/  LOP3.LUT R39, R94, 0xff, RZ, 0xc0, !PT ;  /* 0x000000ff5e277812 */ /* 0x000fc800078ec0ff */
[----:B------:R-:W-:Y:S01]  /*c5d0*/  IADD3 R65, R38, R39, RZ ;  /* 0x0000002726417210 */ /* 0x000fe20007ffe0ff */
[----:B------:R-:W-:-:S05]  /*c5e0*/  IMAD.WIDE.U32 R38, R148, R149, c[0x0][0x198] ;  /* 0x0000660094267625 */ /* 0x000fca00078e0095 */
[----:B------:R0:W-:Y:S02]  /*c5f0*/  STG.E [R38.64], R65 ;  /* 0x0000004126007986 */ /* 0x0001e4000c101906 */
.L_x_16901:
        /* <DEDUP_REMOVED lines=15> */
.L_x_16903:
[----:B-1----:R-:W-:Y:S02]  /*c6f0*/  MOV R65, R30 ;  /* 0x0000001e00417202 */ /* 0x002fe40000000f00 */
.L_x_16904:
[----:B------:R-:W-:Y:S05]  /*c700*/  BSYNC B1 ;  /* 0x0000000000017941 */ /* 0x000fea0003800000 */
.L_x_16902:
        /* <DEDUP_REMOVED lines=16> */
.L_x_16908:
[----:B------:R-:W-:Y:S05]  /*c810*/  BSYNC B2 ;  /* 0x0000000000027941 */ /* 0x000fea0003800000 */
.L_x_16907:
        /* <DEDUP_REMOVED lines=44> */
.L_x_16906:
[----:B------:R-:W-:Y:S05]  /*cae0*/  BSYNC B1 ;  /* 0x0000000000017941 */ /* 0x000fea0003800000 */
.L_x_16905:
        /* <DEDUP_REMOVED lines=12> */
.L_x_16909:
        /* <DEDUP_REMOVED lines=12> */
.L_x_16912:
[----:B------:R-:W-:Y:S02]  /*cc70*/  MOV R65, R30 ;  /* 0x0000001e00417202 */ /* 0x000fe40000000f00 */
.L_x_16913:
[----:B------:R-:W-:Y:S05]  /*cc80*/  BSYNC B1 ;  /* 0x0000000000017941 */ /* 0x000fea0003800000 */
.L_x_16911:
        /* <DEDUP_REMOVED lines=16> */
.L_x_16917:
[----:B------:R-:W-:Y:S05]  /*cd90*/  BSYNC B2 ;  /* 0x0000000000027941 */ /* 0x000fea0003800000 */
.L_x_16916:
        /* <DEDUP_REMOVED lines=44> */
.L_x_16915:
[----:B------:R-:W-:Y:S05]  /*d060*/  BSYNC B1 ;  /* 0x0000000000017941 */ /* 0x000fea0003800000 */
.L_x_16914:
        /* <DEDUP_REMOVED lines=8> */
.L_x_16910:
        /* <DEDUP_REMOVED lines=12> */
.L_x_16919:
[----:B------:R-:W-:Y:S02]  /*d1b0*/  IMAD.MOV.U32 R65, RZ, RZ, R30 ;  /* 0x000000ffff417224 */ /* 0x000fe400078e001e */
.L_x_16920:
[----:B------:R-:W-:Y:S05]  /*d1c0*/  BSYNC B1 ;  /* 0x0000000000017941 */ /* 0x000fea0003800000 */
.L_x_16918:
        /* <DEDUP_REMOVED lines=16> */
.L_x_16924:
[----:B------:R-:W-:Y:S05]  /*d2d0*/  BSYNC B2 ;  /* 0x0000000000027941 */ /* 0x000fea0003800000 */
.L_x_16923:
        /* <DEDUP_REMOVED lines=44> */
.L_x_16922:
[----:B------:R-:W-:Y:S05]  /*d5a0*/  BSYNC B1 ;  /* 0x0000000000017941 */ /* 0x000fea0003800000 */
.L_x_16921:
        /* <DEDUP_REMOVED lines=11> */
.L_x_16925:
        /* <DEDUP_REMOVED lines=12> */
.L_x_16928:
[----:B------:R-:W-:Y:S02]  /*d720*/  IMAD.MOV.U32 R65, RZ, RZ, R30 ;  /* 0x000000ffff417224 */ /* 0x000fe400078e001e */
.L_x_16929:
[----:B------:R-:W-:Y:S05]  /*d730*/  BSYNC B1 ;  /* 0x0000000000017941 */ /* 0x000fea0003800000 */
.L_x_16927:
        /* <DEDUP_REMOVED lines=16> */
.L_x_16933:
[----:B------:R-:W-:Y:S05]  /*d840*/  BSYNC B2 ;  /* 0x0000000000027941 */ /* 0x000fea0003800000 */
.L_x_16932:
        /* <DEDUP_REMOVED lines=44> */
.L_x_16931:
[----:B------:R-:W-:Y:S05]  /*db10*/  BSYNC B1 ;  /* 0x0000000000017941 */ /* 0x000fea0003800000 */
.L_x_16930:
        /* <DEDUP_REMOVED lines=8> */
.L_x_16926:
        /* <DEDUP_REMOVED lines=12> */
.L_x_16935:
[----:B------:R-:W-:Y:S02]  /*dc60*/  MOV R65, R30 ;  /* 0x0000001e00417202 */ /* 0x000fe40000000f00 */
.L_x_16936:
[----:B------:R-:W-:Y:S05]  /*dc70*/  BSYNC B1 ;  /* 0x0000000000017941 */ /* 0x000fea0003800000 */
.L_x_16934:
        /* <DEDUP_REMOVED lines=16> */
.L_x_16940:
[----:B------:R-:W-:Y:S05]  /*dd80*/  BSYNC B2 ;  /* 0x0000000000027941 */ /* 0x000fea0003800000 */
.L_x_16939:
        /* <DEDUP_REMOVED lines=44> */
.L_x_16938:
[----:B------:R-:W-:Y:S05]  /*e050*/  BSYNC B1 ;  /* 0x0000000000017941 */ /* 0x000fea0003800000 */
.L_x_16937:
        /* <DEDUP_REMOVED lines=11> */
.L_x_16941:
        /* <DEDUP_REMOVED lines=12> */
.L_x_16944:
[----:B------:R-:W-:Y:S02]  /*e1d0*/  MOV R65, R30 ;  /* 0x0000001e00417202 */ /* 0x000fe40000000f00 */
.L_x_16945:
[----:B------:R-:W-:Y:S05]  /*e1e0*/  BSYNC B1 ;  /* 0x0000000000017941 */ /* 0x000fea0003800000 */
.L_x_16943:
        /* <DEDUP_REMOVED lines=16> */
.L_x_16949:
[----:B------:R-:W-:Y:S05]  /*e2f0*/  BSYNC B2 ;  /* 0x0000000000027941 */ /* 0x000fea0003800000 */
.L_x_16948:
        /* <DEDUP_REMOVED lines=44> */
.L_x_16947:
[----:B------:R-:W-:Y:S05]  /*e5c0*/  BSYNC B1 ;  /* 0x0000000000017941 */ /* 0x000fea0003800000 */
.L_x_16946:
        /* <DEDUP_REMOVED lines=8> */
.L_x_16942:
        /* <DEDUP_REMOVED lines=12> */
.L_x_16951:
[----:B------:R-:W-:Y:S02]  /*e710*/  IMAD.MOV.U32 R65, RZ, RZ, R30 ;  /* 0x000000ffff417224 */ /* 0x000fe400078e001e */
.L_x_16952:
[----:B------:R-:W-:Y:S05]  /*e720*/  BSYNC B1 ;  /* 0x0000000000017941 */ /* 0x000fea0003800000 */
.L_x_16950:
        /* <DEDUP_REMOVED lines=16> */
.L_x_16956:
[----:B------:R-:W-:Y:S05]  /*e830*/  BSYNC B2 ;  /* 0x0000000000027941 */ /* 0x000fea0003800000 */
.L_x_16955:
        /* <DEDUP_REMOVED lines=44> */
.L_x_16954:
[----:B------:R-:W-:Y:S05]  /*eb00*/  BSYNC B1 ;  /* 0x0000000000017941 */ /* 0x000fea0003800000 */
.L_x_16953:
        /* <DEDUP_REMOVED lines=11> */
.L_x_16957:
        /* <DEDUP_REMOVED lines=12> */
.L_x_16960:
[----:B------:R-:W-:Y:S02]  /*ec80*/  IMAD.MOV.U32 R65, RZ, RZ, R30 ;  /* 0x000000ffff417224 */ /* 0x000fe400078e001e */
.L_x_16961:
[----:B------:R-:W-:Y:S05]  /*ec90*/  BSYNC B1 ;  /* 0x0000000000017941 */ /* 0x000fea0003800000 */
.L_x_16959:
        /* <DEDUP_REMOVED lines=16> */
.L_x_16965:
[----:B------:R-:W-:Y:S05]  /*eda0*/  BSYNC B2 ;  /* 0x0000000000027941 */ /* 0x000fea0003800000 */
.L_x_16964:
        /* <DEDUP_REMOVED lines=44> */
.L_x_16963:
[----:B------:R-:W-:Y:S05]  /*f070*/  BSYNC B1 ;  /* 0x0000000000017941 */ /* 0x000fea0003800000 */
.L_x_16962:
        /* <DEDUP_REMOVED lines=8> */
.L_x_16958:
[----:B------:R-:W-:Y:S01]  /*f100*/  SEL R65, RZ, 0x1000000, P4 ;  /* 0x01000000ff417807 */ /* 0x000fe20002000000 */
[----:B------:R-:W-:Y:S01]  /*f110*/  IMAD.WIDE.U32 R156, R150, R69, c[0x0][0x188] ;  /* 0x00006200969c7625 */ /* 0x000fe200078e0045 */
[----:B------:R-:W-:Y:S02]  /*f120*/  SEL R66, RZ, 0x10000, P3 ;  /* 0x00010000ff427807 */ /* 0x000fe40001800000 */
[----:B------:R-:W-:Y:S02]  /*f130*/  SEL R67, RZ, 0x100, P2 ;  /* 0x00000100ff437807 */ /* 0x000fe40001000000 */
[----:B------:R0:W-:Y:S01]  /*f140*/  STG.E.128 [R156.64], R36 ;  /* 0x000000249c007986 */ /* 0x0001e2000c101d06 */
[----:B------:R-:W-:Y:S02]  /*f150*/  ISETP.NE.AND P5, PT, R70, RZ, PT ;  /* 0x000000ff4600720c */ /* 0x000fe40003fa5270 */
[----:B------:R-:W-:Y:S02]  /*f160*/  IADD3 R65, R67, R65, R66 ;  /* 0x0000004143417210 */ /* 0x000fe40007ffe042 */
[----:B------:R-:W-:-:S02]  /*f170*/  SEL R66, RZ, 0x1, P1 ;  /* 0x00000001ff427807 */ /* 0x000fc40000800000 */
[----:B------:R-:W-:-:S03]  /*f180*/  IADD3 R151, R64, 0xa0, RZ ;  /* 0x000000a040977810 */ /* 0x000fc60007ffe0ff */
[----:B------:R-:W-:Y:S02]  /*f190*/  IMAD.IADD R65, R65, 0x1, R66 ;  /* 0x0000000141417824 */ /* 0x000fe400078e0242 */
[----:B------:R-:W-:-:S04]  /*f1a0*/  IMAD.WIDE.U32 R66, R150, R149, c[0x0][0x190] ;  /* 0x0000640096427625 */ /* 0x000fc800078e0095 */
[----:B------:R-:W-:Y:S01]  /*f1b0*/  @P5 IMAD.WIDE.U32 R158, R151, R69, c[0x0][0x178] ;  /* 0x00005e00979e5625 */ /* 0x000fe200078e0045 */
[----:B------:R0:W-:Y:S01]  /*f1c0*/  STG.E [R66.64], R65 ;  /* 0x0000004142007986 */ /* 0x0001e2000c101906 */
[----:B------:R-:W-:Y:S05]  /*f1d0*/  @!P5 BRA `(.L_x_16966) ;  /* 0x000000a00000d947 */ /* 0x000fea0003800000 */
[----:B------:R-:W-:-:S05]  /*f1e0*/  IMAD.U32 R64, R96, 0x10000, RZ ;  /* 0x0001000060407824 */ /* 0x000fca00078e00ff */
[----:B0-----:R-:W-:Y:S02]  /*f1f0*/  LOP3.LUT R65, R64, 0xff0000, RZ, 0xc0, !PT ;  /* 0x00ff000040417812 */ /* 0x001fe400078ec0ff */
[----:B------:R-:W-:-:S05]  /*f200*/  LOP3.LUT R64, R97, 0xffff, RZ, 0xc0, !PT ;  /* 0x0000ffff61407812 */ /* 0x000fca00078ec0ff */
[----:B------:R-:W-:Y:S01]  /*f210*/  IMAD R64, R64, 0x1000000, R65 ;  /* 0x0100000040407824 */ /* 0x000fe200078e0241 */
[----:B------:R-:W-:-:S04]  /*f220*/  LOP3.LUT R65, R95, 0xff, RZ, 0xc0, !PT ;  /* 0x000000ff5f417812 */ /* 0x000fc800078ec0ff */
[----:B------:R-:W-:Y:S02]  /*f230*/  LEA R64, R65, R64, 0x8 ;  /* 0x0000004041407211 */ /* 0x000fe400078e40ff */
[----:B------:R-:W-:-:S05]  /*f240*/  LOP3.LUT R65, R94, 0xff, RZ, 0xc0, !PT ;  /* 0x000000ff5e417812 */ /* 0x000fca00078ec0ff */
[----:B------:R-:W-:Y:S02]  /*f250*/  IMAD.IADD R67, R64, 0x1, R65 ;  /* 0x0000000140437824 */ /* 0x000fe400078e0241 */
[----:B------:R-:W-:-:S05]  /*f260*/  IMAD.WIDE.U32 R64, R150, R149, c[0x0][0x198] ;  /* 0x0000660096407625 */ /* 0x000fca00078e0095 */
[----:B------:R0:W-:Y:S02]  /*f270*/  STG.E [R64.64], R67 ;  /* 0x0000004340007986 */ /* 0x0001e4000c101906 */
.L_x_16966:
[CC--:B0-----:R-:W-:Y:S01]  /*f280*/  IMAD.WIDE.U32 R64, R151.reuse, R69.reuse, c[0x0][0x170] ;  /* 0x00005c0097407625 */ /* 0x0c1fe200078e0045 */
[----:B------:R0:W5:Y:S03]  /*f290*/  @P5 LDG.E.128 R60, [R158.64] ;  /* 0x000000069e3c5981 */ /* 0x000166000c1e1d00 */
[----:B------:R-:W-:Y:S02]  /*f2a0*/  @P0 IMAD.WIDE.U32 R156, R151, R69, c[0x0][0x180] ;  /* 0x00006000979c0625 */ /* 0x000fe400078e0045 */
[----:B------:R-:W5:Y:S04]  /*f2b0*/  LDG.E.128 R64, [R64.64] ;  /* 0x0000000640407981 */ /* 0x000f68000c1e1d00 */
[----:B------:R0:W5:Y:S01]  /*f2c0*/  @P0 LDG.E.128 R56, [R156.64] ;  /* 0x000000069c380981 */ /* 0x000162000c1e1d00 */
        /* <DEDUP_REMOVED lines=12> */
.L_x_16968:
[----:B0-----:R-:W-:Y:S02]  /*f390*/  IMAD.MOV.U32 R147, RZ, RZ, R30 ;  /* 0x000000ffff937224 */ /* 0x001fe400078e001e */
.L_x_16969:
[----:B------:R-:W-:Y:S05]  /*f3a0*/  BSYNC B1 ;  /* 0x0000000000017941 */ /* 0x000fea0003800000 */
.L_x_16967:
        /* <DEDUP_REMOVED lines=16> */
.L_x_16973:
[----:B------:R-:W-:Y:S05]  /*f4b0*/  BSYNC B2 ;  /* 0x0000000000027941 */ /* 0x000fea0003800000 */
.L_x_16972:
        /* <DEDUP_REMOVED lines=44> */
.L_x_16971:
[----:B------:R-:W-:Y:S05]  /*f780*/  BSYNC B1 ;  /* 0x0000000000017941 */ /* 0x000fea0003800000 */
.L_x_16970:
[----:B------:R-:W-:Y:S01]  /*f790*/  ISETP.NE.AND P6, PT, R71, RZ, PT ;  /* 0x000000ff4700720c */ /* 0x000fe20003fc5270 */
[----:B-----5:R-:W-:Y:S01]  /*f7a0*/  FMUL.FTZ R64, R64, c[0x0][0x1e8] ;  /* 0x00007a0040407a20 */ /* 0x020fe20000410000 */
[----:B------:R-:W0:Y:S02]  /*f7b0*/  I2F.U32 R71, R147 ;  /* 0x0000009300477306 */ /* 0x000e240000201000 */
        /* <DEDUP_REMOVED lines=9> */
.L_x_16974:
        /* <DEDUP_REMOVED lines=12> */
.L_x_16977:
[----:B------:R-:W-:Y:S02]  /*f910*/  IMAD.MOV.U32 R71, RZ, RZ, R30 ;  /* 0x000000ffff477224 */ /* 0x000fe400078e001e */
.L_x_16978:
[----:B------:R-:W-:Y:S05]  /*f920*/  BSYNC B1 ;  /* 0x0000000000017941 */ /* 0x000fea0003800000 */
.L_x_16976:
        /* <DEDUP_REMOVED lines=16> */
.L_x_16982:
[----:B------:R-:W-:Y:S05]  /*fa30*/  BSYNC B2 ;  /* 0x0000000000027941 */ /* 0x000fea0003800000 */
.L_x_16981:
        /* <DEDUP_REMOVED lines=44> */
.L_x_16980:
[----:B------:R-:W-:Y:S05]  /*fd00*/  BSYNC B1 ;  /* 0x0000000000017941 */ /* 0x000fea0003800000 */
.L_x_16979:
        /* <DEDUP_REMOVED lines=8> */
.L_x_16975:
        /* <DEDUP_REMOVED lines=12> */
.L_x_16984:
[----:B------:R-:W-:Y:S02]  /*fe50*/  IMAD.MOV.U32 R71, RZ, RZ, R30 ;  /* 0x000000ffff477224 */ /* 0x000fe400078e001e */
.L_x_16985:
[----:B------:R-:W-:Y:S05]  /*fe60*/  BSYNC B1 ;  /* 0x0000000000017941 */ /* 0x000fea0003800000 */
.L_x_16983:
        /* <DEDUP_REMOVED lines=16> */
.L_x_16989:
[----:B------:R-:W-:Y:S05]  /*ff70*/  BSYNC B2 ;  /* 0x0000000000027941 */ /* 0x000fea0003800000 */
.L_x_16988:
        /* <DEDUP_REMOVED lines=44> */
.L_x_16987:
[----:B------:R-:W-:Y:S05]  /*10240*/  BSYNC B1 ;  /* 0x0000000000017941 */ /* 0x000fea0003800000 */
.L_x_16986:
        /* <DEDUP_REMOVED lines=11> */
.L_x_16990:
        /* <DEDUP_REMOVED lines=12> */
.L_x_16993:
[----:B------:R-:W-:Y:S02]  /*103c0*/  IMAD.MOV.U32 R71, RZ, RZ, R30 ;  /* 0x000000ffff477224 */ /* 0x000fe400078e001e */
.L_x_16994:
[----:B------:R-:W-:Y:S05]  /*103d0*/  BSYNC B1 ;  /* 0x0000000000017941 */ /* 0x000fea0003800000 */
.L_x_16992:
        /* <DEDUP_REMOVED lines=16> */
.L_x_16998:
[----:B------:R-:W-:Y:S05]  /*104e0*/  BSYNC B2 ;  /* 0x0000000000027941 */ /* 0x000fea0003800000 */
.L_x_16997:
        /* <DEDUP_REMOVED lines=44> */
.L_x_16996:
[----:B------:R-:W-:Y:S05]  /*107b0*/  BSYNC B1 ;  /* 0x0000000000017941 */ /* 0x000fea0003800000 */
.L_x_16995:
        /* <DEDUP_REMOVED lines=8> */
.L_x_16991:
        /* <DEDUP_REMOVED lines=12> */
.L_x_17000:
[----:B------:R-:W-:Y:S02]  /*10900*/  IMAD.MOV.U32 R71, RZ, RZ, R30 ;  /* 0x000000ffff477224 */ /* 0x000fe400078e001e */
.L_x_17001:
[----:B------:R-:W-:Y:S05]  /*10910*/  BSYNC B1 ;  /* 0x0000000000017941 */ /* 0x000fea0003800000 */
.L_x_16999:
        /* <DEDUP_REMOVED lines=16> */
.L_x_17005:
[----:B------:R-:W-:Y:S05]  /*10a20*/  BSYNC B2 ;  /* 0x0000000000027941 */ /* 0x000fea0003800000 */
.L_x_17004:
        /* <DEDUP_REMOVED lines=44> */
.L_x_17003:
[----:B------:R-:W-:Y:S05]  /*10cf0*/  BSYNC B1 ;  /* 0x0000000000017941 */ /* 0x000fea0003800000 */
.L_x_17002:
        /* <DEDUP_REMOVED lines=11> */
.L_x_17006:
        /* <DEDUP_REMOVED lines=12> */
.L_x_17009:
[----:B------:R-:W-:Y:S02]  /*10e70*/  IMAD.MOV.U32 R71, RZ, RZ, R30 ;  /* 0x000000ffff477224 */ /* 0x000fe400078e001e */
.L_x_17010:
[----:B------:R-:W-:Y:S05]  /*10e80*/  BSYNC B1 ;  /* 0x0000000000017941 */ /* 0x000fea0003800000 */
.L_x_17008:
        /* <DEDUP_REMOVED lines=16> */
.L_x_17014:
[----:B------:R-:W-:Y:S05]  /*10f90*/  BSYNC B2 ;  /* 0x0000000000027941 */ /* 0x000fea0003800000 */
.L_x_17013:
        /* <DEDUP_REMOVED lines=44> */
.L_x_17012:
[----:B------:R-:W-:Y:S05]  /*11260*/  BSYNC B1 ;  /* 0x0000000000017941 */ /* 0x000fea0003800000 */
.L_x_17011:
        /* <DEDUP_REMOVED lines=8> */
.L_x_17007:
        /* <DEDUP_REMOVED lines=12> */
.L_x_17016:
[----:B------:R-:W-:Y:S02]  /*113b0*/  IMAD.MOV.U32 R71, RZ, RZ, R30 ;  /* 0x000000ffff477224 */ /* 0x000fe400078e001e */
.L_x_17017:
[----:B------:R-:W-:Y:S05]  /*113c0*/  BSYNC B1 ;  /* 0x0000000000017941 */ /* 0x000fea0003800000 */
.L_x_17015:
        /* <DEDUP_REMOVED lines=16> */
.L_x_17021:
[----:B------:R-:W-:Y:S05]  /*114d0*/  BSYNC B2 ;  /* 0x0000000000027941 */ /* 0x000fea0003800000 */
.L_x_17020:
        /* <DEDUP_REMOVED lines=44> */
.L_x_17019:
[----:B------:R-:W-:Y:S05]  /*117a0*/  BSYNC B1 ;  /* 0x0000000000017941 */ /* 0x000fea0003800000 */
.L_x_17018:
        /* <DEDUP_REMOVED lines=11> */
.L_x_17022:
        /* <DEDUP_REMOVED lines=12> */
.L_x_17025:
[----:B------:R-:W-:Y:S02]  /*11920*/  IMAD.MOV.U32 R71, RZ, RZ, R30 ;  /* 0x000000ffff477224 */ /* 0x000fe400078e001e */
.L_x_17026:
[----:B------:R-:W-:Y:S05]  /*11930*/  BSYNC B1 ;  /* 0x0000000000017941 */ /* 0x000fea0003800000 */
.L_x_17024:
        /* <DEDUP_REMOVED lines=16> */
.L_x_17030:
[----:B------:R-:W-:Y:S05]  /*11a40*/  BSYNC B2 ;  /* 0x0000000000027941 */ /* 0x000fea0003800000 */
.L_x_17029:
        /* <DEDUP_REMOVED lines=44> */
.L_x_17028:
[----:B------:R-:W-:Y:S05]  /*11d10*/  BSYNC B1 ;  /* 0x0000000000017941 */ /* 0x000fea0003800000 */
.L_x_17027:
[----:B------:R-:W0:Y:S02]  /*11d20*/  I2F.U32 R71, R71 ;  /* 0x0000004700477306 */ /* 0x000e240000201000 */
[----:B0-----:R-:W-:-:S05]  /*11d30*/  FFMA.FTZ R68, R71, R68, 1.1641532182693481445e-10 ;  /* 0x2f00000047447423 */ /* 0x001fca0000010044 */
[----:B------:R-:W-:Y:S01]  /*11d40*/  FSETP.GTU.FTZ.AND P5, PT, R68, c[0x0][0x1e4], PT ;  /* 0x0000790044007a0b */ /* 0x000fe20003fbc000 */
[----:B------:R-:W-:-:S03]  /*11d50*/  FMUL.FTZ R68, R63, c[0x0][0x1e8] ;  /* 0x00007a003f447a20 */ /* 0x000fc60000410000 */
[----:B------:R-:W-:Y:S02]  /*11d60*/  SEL R97, RZ, 0x1, P5 ;  /* 0x00000001ff617807 */ /* 0x000fe40002800000 */
[----:B------:R-:W-:-:S05]  /*11d70*/  FSEL R68, R68, RZ, !P5 ;  /* 0x000000ff44447208 */ /* 0x000fca0006800000 */
[----:B------:R-:W-:-:S04]  /*11d80*/  FADD.FTZ R67, R67, R68 ;  /* 0x0000004443437221 */ /* 0x000fc80000010000 */
[----:B------:R-:W-:Y:S02]  /*11d90*/  @P0 FADD.FTZ R67, R59, R67 ;  /* 0x000000433b430221 */ /* 0x000fe40000010000 */
.L_x_17023:
[----:B------:R-:W-:Y:S01]  /*11da0*/  FADD.FTZ R156, RZ, R52 ;  /* 0x00000034ff9c7221 */ /* 0x000fe20000010000 */
[----:B------:R-:W-:Y:S01]  /*11db0*/  ISETP.NE.AND P0, PT, R70, RZ, PT ;  /* 0x000000ff4600720c */ /* 0x000fe20003f05270 */
[----:B------:R-:W-:Y:S01]  /*11dc0*/  IMAD.WIDE.U32 R70, R151, R69, c[0x0][0x188] ;  /* 0x0000620097467625 */ /* 0x000fe200078e0045 */
[----:B------:R-:W-:Y:S02]  /*11dd0*/  SEL R68, RZ, 0x1000000, P4 ;  /* 0x01000000ff447807 */ /* 0x000fe40002000000 */
[----:B------:R-:W-:Y:S01]  /*11de0*/  SEL R69, RZ, 0x10000, P3 ;  /* 0x00010000ff457807 */ /* 0x000fe20001800000 */
[----:B------:R-:W-:Y:S01]  /*11df0*/  FADD.FTZ R155, R156, R53 ;  /* 0x000000359c9b7221 */ /* 0x000fe20000010000 */
[----:B------:R0:W-:Y:S01]  /*11e00*/  STG.E.128 [R70.64], R64 ;  /* 0x0000004046007986 */ /* 0x0001e2000c101d06 */
[----:B------:R-:W-:-:S04]  /*11e10*/  SEL R153, RZ, 0x100, P2 ;  /* 0x00000100ff997807 */ /* 0x000fc80001000000 */
[----:B------:R-:W-:Y:S02]  /*11e20*/  IADD3 R68, R153, R68, R69 ;  /* 0x0000004499447210 */ /* 0x000fe40007ffe045 */
[----:B------:R-:W-:Y:S02]  /*11e30*/  SEL R69, RZ, 0x1, P1 ;  /* 0x00000001ff457807 */ /* 0x000fe40000800000 */
[----:B------:R-:W-:-:S03]  /*11e40*/  ISETP.NE.AND P1, PT, R145, RZ, PT ;  /* 0x000000ff9100720c */ /* 0x000fc60003f25270 */
[----:B------:R-:W-:Y:S02]  /*11e50*/  IMAD.IADD R153, R68, 0x1, R69 ;  /* 0x0000000144997824 */ /* 0x000fe400078e0245 */
[----:B------:R-:W-:-:S04]  /*11e60*/  IMAD.WIDE.U32 R68, R151, R149, c[0x0][0x190] ;  /* 0x0000640097447625 */ /* 0x000fc800078e0095 */
[----:B0-----:R-:W-:Y:S01]  /*11e70*/  FADD.FTZ R70, R155, R54 ;  /* 0x000000369b467221 */ /* 0x001fe20000010000 */
[----:B------:R0:W-:Y:S03]  /*11e80*/  STG.E [R68.64], R153 ;  /* 0x0000009944007986 */ /* 0x0001e6000c101906 */
[----:B------:R-:W-:-:S04]  /*11e90*/  FADD.FTZ R71, R70, R55 ;  /* 0x0000003746477221 */ /* 0x000fc80000010000 */
[----:B------:R-:W-:-:S04]  /*11ea0*/  FADD.FTZ R70, R71, R48 ;  /* 0x0000003047467221 */ /* 0x000fc80000010000 */
[----:B------:R-:W-:-:S04]  /*11eb0*/  FADD.FTZ R71, R70, R49 ;  /* 0x0000003146477221 */ /* 0x000fc80000010000 */
[----:B------:R-:W-:-:S04]  /*11ec0*/  FADD.FTZ R70, R71, R50 ;  /* 0x0000003247467221 */ /* 0x000fc80000010000 */
[----:B------:R-:W-:-:S04]  /*11ed0*/  FADD.FTZ R71, R70, R51 ;  /* 0x0000003346477221 */ /* 0x000fc80000010000 */
[----:B------:R-:W-:-:S04]  /*11ee0*/  FADD.FTZ R70, R71, R44 ;  /* 0x0000002c47467221 */ /* 0x000fc80000010000 */
[----:B------:R-:W-:-:S04]  /*11ef0*/  FADD.FTZ R71, R70, R45 ;  /* 0x0000002d46477221 */ /* 0x000fc80000010000 */
[----:B0-----:R-:W-:-:S04]  /*11f00*/  FADD.FTZ R68, R71, R46 ;  /* 0x0000002e47447221 */ /* 0x001fc80000010000 */
        /* <DEDUP_REMOVED lines=13> */
[----:B------:R-:W-:-:S05]  /*11fe0*/  IMAD.U32 R68, R96, 0x10000, RZ ;  /* 0x0001000060447824 */ /* 0x000fca00078e00ff */
[----:B------:R-:W-:Y:S02]  /*11ff0*/  LOP3.LUT R69, R68, 0xff0000, RZ, 0xc0, !PT ;  /* 0x00ff000044457812 */ /* 0x000fe400078ec0ff */
[----:B------:R-:W-:-:S04]  /*12000*/  LOP3.LUT R68, R97, 0xffff, RZ, 0xc0, !PT ;  /* 0x0000ffff61447812 */ /* 0x000fc800078ec0ff */
[----:B------:R-:W-:Y:S02]  /*12010*/  LEA R68, R68, R69, 0x18 ;  /* 0x0000004544447211 */ /* 0x000fe400078ec0ff */
[----:B------:R-:W-:-:S05]  /*12020*/  LOP3.LUT R69, R95, 0xff, RZ, 0xc0, !PT ;  /* 0x000000ff5f457812 */ /* 0x000fca00078ec0ff */
[----:B------:R-:W-:Y:S01]  /*12030*/  IMAD R68, R69, 0x100, R68 ;  /* 0x0000010045447824 */ /* 0x000fe200078e0244 */
[----:B------:R-:W-:-:S05]  /*12040*/  LOP3.LUT R69, R94, 0xff, RZ, 0xc0, !PT ;  /* 0x000000ff5e457812 */ /* 0x000fca00078ec0ff */
[----:B------:R-:W-:Y:S02]  /*12050*/  IMAD.IADD R71, R68, 0x1, R69 ;  /* 0x0000000144477824 */ /* 0x000fe400078e0245 */
[----:B------:R-:W-:-:S05]  /*12060*/  IMAD.WIDE.U32 R68, R151, R149, c[0x0][0x198] ;  /* 0x0000660097447625 */ /* 0x000fca00078e0095 */
[----:B------:R0:W-:Y:S02]  /*12070*/  STG.E [R68.64], R71 ;  /* 0x0000004744007986 */ /* 0x0001e4000c101906 */
.L_x_17031:
[----:B------:R-:W-:Y:S01]  /*12080*/  FADD.FTZ R149, R70, R67 ;  /* 0x0000004346957221 */ /* 0x000fe20000010000 */
[----:B------:R-:W-:Y:S05]  /*12090*/  BRA.DIV ~URZ, `(.L_x_17032) ;  /* 0x00000da27f007947 */ /* 0x000fea000b800000 */
[----:B0-----:R0:W1:Y:S02]  /*120a0*/  SHFL.BFLY PT, R68, R149, 0x1, 0x1f ;  /* 0x0c201f0095447f89 */ /* 0x00106400000e0000 */
.L_x_17036:
        /* <DEDUP_REMOVED lines=68> */
.L_x_17037:
[----:B------:R-:W-:Y:S01]  /*124f0*/  FMUL.FTZ R69, R157, R157 ;  /* 0x0000009d9d457220 */ /* 0x000fe20000410000 */
[----:B------:R-:W-:Y:S01]  /*12500*/  ISETP.NE.AND P0, PT, RZ, UR8, PT ;  /* 0x00000008ff007c0c */ /* 0x000fe2000bf05270 */
[----:B01----:R-:W-:Y:S02]  /*12510*/  FADD.FTZ R149, R156, R149 ;  /* 0x000000959c957221 */ /* 0x003fe40000010000 */
[----:B------:R-:W-:Y:S01]  /*12520*/  IMAD.MOV.U32 R68, RZ, RZ, c[0x0][0x1e0] ;  /* 0x00007800ff447624 */ /* 0x000fe200078e00ff */
[----:B------:R-:W-:Y:S01]  /*12530*/  FSEL R69, R69, RZ, P0 ;  /* 0x000000ff45457208 */ /* 0x000fe20000000000 */
[----:B------:R-:W-:Y:S01]  /*12540*/  IMAD R156, R146, c[0x0][0x168], RZ ;  /* 0x00005a00929c7a24 */ /* 0x000fe200078e02ff */
[----:B------:R-:W-:Y:S01]  /*12550*/  FSEL R155, R157, RZ, !P0 ;  /* 0x000000ff9d9b7208 */ /* 0x000fe20004000000 */
[----:B------:R-:W-:Y:S01]  /*12560*/  FFMA.FTZ R68, R149, R68, c[0x0][0x228] ;  /* 0x00008a0095447623 */ /* 0x000fe20000010044 */
[----:B------:R-:W-:Y:S02]  /*12570*/  HFMA2.MMA R149, -RZ, RZ, 0, 2.384185791015625e-07 ;  /* 0x00000004ff957435 */ /* 0x000fe400000001ff */
[----:B------:R-:W-:Y:S01]  /*12580*/  SHF.R.S32.HI R159, RZ, 0x1f, R156 ;  /* 0x0000001fff9f7819 */ /* 0x000fe2000001149c */
[----:B------:R-:W-:-:S02]  /*12590*/  FADD.FTZ R153, R68, R69 ;  /* 0x0000004544997221 */ /* 0x000fc40000010000 */
[----:B------:R-:W-:Y:S01]  /*125a0*/  FADD.FTZ R160, -R155, R52 ;  /* 0x000000349ba07221 */ /* 0x000fe20000010100 */
[----:B------:R-:W-:Y:S01]  /*125b0*/  LEA.HI R158, R159, R156, RZ, 0x2 ;  /* 0x0000009c9f9e7211 */ /* 0x000fe200078f10ff */
[----:B------:R-:W-:Y:S02]  /*125c0*/  FADD.FTZ R52, -R155, R53 ;  /* 0x000000359b347221 */ /* 0x000fe40000010100 */
[----:B------:R-:W0:Y:S01]  /*125d0*/  MUFU.RSQ R153, R153 ;  /* 0x0000009900997308 */ /* 0x000e220000001400 */
[----:B------:R-:W-:Y:S01]  /*125e0*/  LEA.HI.SX32 R53, R158, R145, 0x1e ;  /* 0x000000919e357211 */ /* 0x000fe200078ff2ff */
[----:B------:R-:W-:-:S04]  /*125f0*/  @!P1 IMAD.WIDE R70, R146, R149, c[0x0][0x1a0] ;  /* 0x0000680092469625 */ /* 0x000fc800078e0295 */
[----:B------:R-:W-:Y:S01]  /*12600*/  @!P1 IMAD.WIDE R68, R146, R149, c[0x0][0x1a8] ;  /* 0x00006a0092449625 */ /* 0x000fe200078e0295 */
[----:B------:R1:W-:Y:S03]  /*12610*/  @!P1 STG.E [R70.64], R157 ;  /* 0x0000009d46009986 */ /* 0x0003e6000c101906 */
[----:B------:R-:W-:Y:S02]  /*12620*/  FADD.FTZ R156, -R155, R55 ;  /* 0x000000379b9c7221 */ /* 0x000fe40000010100 */
[----:B------:R-:W-:Y:S02]  /*12630*/  IMAD.SHL.U32 R158, R53, 0x10, RZ ;  /* 0x00000010359e7824 */ /* 0x000fe400078e00ff */
[----:B------:R-:W-:Y:S01]  /*12640*/  FADD.FTZ R54, -R155, R54 ;  /* 0x000000369b367221 */ /* 0x000fe20000010100 */
[----:B0-----:R0:W-:Y:S01]  /*12650*/  @!P1 STG.E [R68.64], R153 ;  /* 0x0000009944009986 */ /* 0x0011e2000c101906 */
[----:B------:R-:W-:-:S02]  /*12660*/  FMUL.FTZ R160, R153, R160 ;  /* 0x000000a099a07220 */ /* 0x000fc40000410000 */
[C---:B-1----:R-:W-:Y:S01]  /*12670*/  FMUL.FTZ R71, R153.reuse, R156 ;  /* 0x0000009c99477220 */ /* 0x042fe20000410000 */
[----:B------:R-:W-:Y:S01]  /*12680*/  IADD3 R156, P0, R158, c[0x0][0x208], RZ ;  /* 0x000082009e9c7a10 */ /* 0x000fe20007f1e0ff */
[----:B------:R-:W-:Y:S02]  /*12690*/  FMUL.FTZ R70, R153, R54 ;  /* 0x0000003699467220 */ /* 0x000fe40000410000 */
[----:B------:R-:W-:Y:S02]  /*126a0*/  FFMA.FTZ R55, R136, R71, R23 ;  /* 0x0000004788377223 */ /* 0x000fe40000010017 */
[----:B------:R-:W-:Y:S02]  /*126b0*/  FFMA.FTZ R54, R140, R70, R89 ;  /* 0x000000468c367223 */ /* 0x000fe40000010059 */
[----:B------:R-:W-:Y:S01]  /*126c0*/  FADD.FTZ R162, -R155, R50 ;  /* 0x000000329ba27221 */ /* 0x000fe20000010100 */
[----:B0-----:R-:W-:Y:S01]  /*126d0*/  SHF.R.U32.HI R68, RZ, 0x1c, R53 ;  /* 0x0000001cff447819 */ /* 0x001fe20000011635 */
[----:B------:R-:W-:-:S02]  /*126e0*/  FMUL.FTZ R69, R153, R52 ;  /* 0x0000003499457220 */ /* 0x000fc40000410000 */
[-C--:B------:R-:W-:Y:S01]  /*126f0*/  FFMA.FTZ R52, R139, R160.reuse, R90 ;  /* 0x000000a08b347223 */ /* 0x080fe2000001005a */
[----:B------:R-:W-:Y:S01]  /*12700*/  IADD3.X R157, R68, c[0x0][0x20c], RZ, P0, !PT ;  /* 0x00008300449d7a10 */ /* 0x000fe200007fe4ff */
[----:B------:R-:W-:Y:S01]  /*12710*/  FFMA.FTZ R53, R142, R69, R25 ;  /* 0x000000458e357223 */ /* 0x000fe20000010019 */
[----:B------:R-:W-:Y:S01]  /*12720*/  IADD3 R158, P0, R158, c[0x0][0x210], RZ ;  /* 0x000084009e9e7a10 */ /* 0x000fe20007f1e0ff */
[C---:B------:R-:W-:Y:S02]  /*12730*/  FADD.FTZ R48, -R155.reuse, R48 ;  /* 0x000000309b307221 */ /* 0x040fe40000010100 */
[----:B------:R-:W-:Y:S01]  /*12740*/  FADD.FTZ R50, -R155, R49 ;  /* 0x000000319b327221 */ /* 0x000fe20000010100 */
[----:B------:R-:W-:Y:S01]  /*12750*/  IADD3.X R159, R68, c[0x0][0x214], RZ, P0, !PT ;  /* 0x00008500449f7a10 */ /* 0x000fe200007fe4ff */
[----:B------:R-:W-:Y:S01]  /*12760*/  FFMA.FTZ R68, R137, R160, R88 ;  /* 0x000000a089447223 */ /* 0x000fe20000010058 */
[----:B------:R0:W-:Y:S01]  /*12770*/  STG.E.128 [R156.64], R52 ;  /* 0x000000349c007986 */ /* 0x0001e2000c101d06 */
[----:B------:R-:W-:-:S02]  /*12780*/  FADD.FTZ R160, -R155, R51 ;  /* 0x000000339ba07221 */ /* 0x000fc40000010100 */
[----:B------:R-:W-:Y:S02]  /*12790*/  FFMA.FTZ R71, R133, R71, R22 ;  /* 0x0000004785477223 */ /* 0x000fe40000010016 */
[----:B------:R-:W-:Y:S02]  /*127a0*/  FFMA.FTZ R70, R138, R70, R87 ;  /* 0x000000468a467223 */ /* 0x000fe40000010057 */
[----:B------:R-:W-:Y:S02]  /*127b0*/  FFMA.FTZ R69, R135, R69, R24 ;  /* 0x0000004587457223 */ /* 0x000fe40000010018 */
[C---:B------:R-:W-:Y:S02]  /*127c0*/  FMUL.FTZ R163, R153.reuse, R160 ;  /* 0x000000a099a37220 */ /* 0x040fe40000410000 */
[C---:B------:R-:W-:Y:S01]  /*127d0*/  FMUL.FTZ R162, R153.reuse, R162 ;  /* 0x000000a299a27220 */ /* 0x040fe20000410000 */
[----:B------:R1:W-:Y:S01]  /*127e0*/  STG.E.128 [R158.64], R68 ;  /* 0x000000449e007986 */ /* 0x0003e2000c101d06 */
[----:B------:R-:W-:-:S02]  /*127f0*/  FMUL.FTZ R161, R153, R50 ;  /* 0x0000003299a17220 */ /* 0x000fc40000410000 */
[----:B------:R-:W-:Y:S02]  /*12800*/  FFMA.FTZ R51, R128, R163, R19 ;  /* 0x000000a380337223 */ /* 0x000fe40000010013 */
[----:B------:R-:W-:Y:S02]  /*12810*/  FFMA.FTZ R50, R132, R162, R85 ;  /* 0x000000a284327223 */ /* 0x000fe40000010055 */
[----:B0-----:R-:W-:Y:S02]  /*12820*/  IMAD.MOV.U32 R157, RZ, RZ, 0x10 ;  /* 0x00000010ff9d7424 */ /* 0x001fe400078e00ff */
[----:B------:R-:W-:Y:S02]  /*12830*/  FMUL.FTZ R55, R153, R48 ;  /* 0x0000003099377220 */ /* 0x000fe40000410000 */
[----:B------:R-:W-:Y:S02]  /*12840*/  FFMA.FTZ R49, R134, R161, R21 ;  /* 0x000000a186317223 */ /* 0x000fe40000010015 */
[----:B------:R-:W-:-:S02]  /*12850*/  FFMA.FTZ R48, R131, R55, R86 ;  /* 0x0000003783307223 */ /* 0x000fc40000010056 */
[----:B------:R-:W-:-:S04]  /*12860*/  IMAD.WIDE.U32 R52, R154, R157, c[0x0][0x208] ;  /* 0x000082009a347625 */ /* 0x000fc800078e009d */
[C---:B-1----:R-:W-:Y:S01]  /*12870*/  FADD.FTZ R70, -R155.reuse, R44 ;  /* 0x0000002c9b467221 */ /* 0x042fe20000010100 */
[----:B------:R0:W-:Y:S01]  /*12880*/  STG.E.128 [R52.64], R48 ;  /* 0x0000003034007986 */ /* 0x0001e2000c101d06 */
[C---:B------:R-:W-:Y:S02]  /*12890*/  FADD.FTZ R160, -R155.reuse, R45 ;  /* 0x0000002d9ba07221 */ /* 0x040fe40000010100 */
[C---:B------:R-:W-:Y:S02]  /*128a0*/  FADD.FTZ R164, -R155.reuse, R46 ;  /* 0x0000002e9ba47221 */ /* 0x040fe40000010100 */
[C---:B------:R-:W-:Y:S02]  /*128b0*/  FADD.FTZ R69, -R155.reuse, R47 ;  /* 0x0000002f9b457221 */ /* 0x040fe40000010100 */
[C---:B------:R-:W-:Y:S02]  /*128c0*/  FADD.FTZ R54, -R155.reuse, R40 ;  /* 0x000000289b367221 */ /* 0x040fe40000010100 */
[----:B------:R-:W-:-:S02]  /*128d0*/  FADD.FTZ R68, -R155, R41 ;  /* 0x000000299b447221 */ /* 0x000fc40000010100 */
[C---:B------:R-:W-:Y:S02]  /*128e0*/  FADD.FTZ R156, -R155.reuse, R42 ;  /* 0x0000002a9b9c7221 */ /* 0x040fe40000010100 */
[----:B------:R-:W-:Y:S02]  /*128f0*/  FADD.FTZ R158, -R155, R43 ;  /* 0x0000002b9b9e7221 */ /* 0x000fe40000010100 */
[----:B------:R-:W-:-:S04]  /*12900*/  IMAD.WIDE.U32 R44, R154, R157, c[0x0][0x210] ;  /* 0x000084009a2c7625 */ /* 0x000fc800078e009d */
[----:B------:R-:W-:Y:S02]  /*12910*/  FFMA.FTZ R43, R125, R163, R18 ;  /* 0x000000a37d2b7223 */ /* 0x000fe40000010012 */
[----:B------:R-:W-:Y:S02]  /*12920*/  FFMA.FTZ R42, R130, R162, R83 ;  /* 0x000000a2822a7223 */ /* 0x000fe40000010053 */
[----:B------:R-:W-:Y:S02]  /*12930*/  FFMA.FTZ R41, R127, R161, R20 ;  /* 0x000000a17f297223 */ /* 0x000fe40000010014 */
[----:B------:R-:W-:Y:S02]  /*12940*/  FFMA.FTZ R40, R129, R55, R84 ;  /* 0x0000003781287223 */ /* 0x000fe40000010054 */
[C---:B0-----:R-:W-:Y:S02]  /*12950*/  FMUL.FTZ R49, R153.reuse, R69 ;  /* 0x0000004599317220 */ /* 0x041fe40000410000 */
[C---:B------:R-:W-:Y:S01]  /*12960*/  FMUL.FTZ R164, R153.reuse, R164 ;  /* 0x000000a499a47220 */ /* 0x040fe20000410000 */
[----:B------:R0:W-:Y:S01]  /*12970*/  STG.E.128 [R44.64], R40 ;  /* 0x000000282c007986 */ /* 0x0001e2000c101d06 */
[----:B------:R-:W-:-:S02]  /*12980*/  FMUL.FTZ R51, R153, R160 ;  /* 0x000000a099337220 */ /* 0x000fc40000410000 */
[----:B------:R-:W-:Y:S02]  /*12990*/  FMUL.FTZ R53, R153, R70 ;  /* 0x0000004699357220 */ /* 0x000fe40000410000 */
[C---:B------:R-:W-:Y:S02]  /*129a0*/  FADD.FTZ R154, -R155.reuse, R36 ;  /* 0x000000249b9a7221 */ /* 0x040fe40000010100 */
[C---:B------:R-:W-:Y:S02]  /*129b0*/  FADD.FTZ R52, -R155.reuse, R37 ;  /* 0x000000259b347221 */ /* 0x040fe40000010100 */
[C---:B------:R-:W-:Y:S02]  /*129c0*/  FADD.FTZ R50, -R155.reuse, R38 ;  /* 0x000000269b327221 */ /* 0x040fe40000010100 */
[----:B------:R-:W-:Y:S02]  /*129d0*/  FADD.FTZ R48, -R155, R39 ;  /* 0x000000279b307221 */ /* 0x000fe40000010100 */
[----:B------:R-:W-:-:S04]  /*129e0*/  IMAD.WIDE.U32 R46, R152, R157, c[0x0][0x208] ;  /* 0x00008200982e7625 */ /* 0x000fc800078e009d */
[----:B------:R-:W-:Y:S02]  /*129f0*/  FFMA.FTZ R39, R120, R49, R15 ;  /* 0x0000003178277223 */ /* 0x000fe4000001000f */
[----:B------:R-:W-:Y:S02]  /*12a00*/  FFMA.FTZ R38, R124, R164, R81 ;  /* 0x000000a47c267223 */ /* 0x000fe40000010051 */
[----:B------:R-:W-:Y:S02]  /*12a10*/  FFMA.FTZ R37, R126, R51, R17 ;  /* 0x000000337e257223 */ /* 0x000fe40000010011 */
[----:B------:R-:W-:Y:S02]  /*12a20*/  FFMA.FTZ R36, R123, R53, R82 ;  /* 0x000000357b247223 */ /* 0x000fe40000010052 */
[C---:B------:R-:W-:Y:S02]  /*12a30*/  FADD.FTZ R162, -R155.reuse, R64 ;  /* 0x000000409ba27221 */ /* 0x040fe40000010100 */
[----:B0-----:R-:W-:Y:S01]  /*12a40*/  FADD.FTZ R44, -R155, R65 ;  /* 0x000000419b2c7221 */ /* 0x001fe20000010100 */
[----:B------:R0:W-:Y:S01]  /*12a50*/  STG.E.128 [R46.64], R36 ;  /* 0x000000242e007986 */ /* 0x0001e2000c101d06 */
[----:B------:R-:W-:-:S02]  /*12a60*/  FMUL.FTZ R64, R153, R54 ;  /* 0x0000003699407220 */ /* 0x000fc40000410000 */
[C---:B------:R-:W-:Y:S02]  /*12a70*/  FMUL.FTZ R68, R153.reuse, R68 ;  /* 0x0000004499447220 */ /* 0x040fe40000410000 */
[C---:B------:R-:W-:Y:S02]  /*12a80*/  FMUL.FTZ R54, R153.reuse, R156 ;  /* 0x0000009c99367220 */ /* 0x040fe40000410000 */
[----:B------:R-:W-:Y:S02]  /*12a90*/  FMUL.FTZ R55, R153, R158 ;  /* 0x0000009e99377220 */ /* 0x000fe40000410000 */
[----:B------:R-:W-:Y:S02]  /*12aa0*/  FADD.FTZ R66, -R155, R66 ;  /* 0x000000429b427221 */ /* 0x000fe40000010100 */
[----:B------:R-:W-:Y:S02]  /*12ab0*/  FMUL.FTZ R156, R153, R44 ;  /* 0x0000002c999c7220 */ /* 0x000fe40000410000 */
[----:B------:R-:W-:-:S02]  /*12ac0*/  FADD.FTZ R42, -R155, R67 ;  /* 0x000000439b2a7221 */ /* 0x000fc40000010100 */
[----:B------:R-:W-:-:S04]  /*12ad0*/  IMAD.WIDE.U32 R70, R152, R157, c[0x0][0x210] ;  /* 0x0000840098467625 */ /* 0x000fc800078e009d */
[C---:B------:R-:W-:Y:S02]  /*12ae0*/  FMUL.FTZ R160, R153.reuse, R50 ;  /* 0x0000003299a07220 */ /* 0x040fe40000410000 */
[----:B------:R-:W-:Y:S02]  /*12af0*/  FMUL.FTZ R43, R153, R48 ;  /* 0x00000030992b7220 */ /* 0x000fe40000410000 */
[----:B0-----:R-:W-:Y:S02]  /*12b00*/  FFMA.FTZ R47, R117, R49, R14 ;  /* 0x00000031752f7223 */ /* 0x001fe4000001000e */
[----:B------:R-:W-:Y:S02]  /*12b10*/  FFMA.FTZ R46, R122, R164, R79 ;  /* 0x000000a47a2e7223 */ /* 0x000fe4000001004f */
[----:B------:R-:W-:Y:S02]  /*12b20*/  FFMA.FTZ R45, R119, R51, R16 ;  /* 0x00000033772d7223 */ /* 0x000fe40000010010 */
[----:B------:R-:W-:-:S02]  /*12b30*/  FFMA.FTZ R44, R121, R53, R80 ;  /* 0x00000035792c7223 */ /* 0x000fc40000010050 */
[----:B------:R-:W-:-:S03]  /*12b40*/  IMAD.WIDE.U32 R40, R148, R157, c[0x0][0x208] ;  /* 0x0000820094287625 */ /* 0x000fc600078e009d */
[----:B------:R-:W-:Y:S01]  /*12b50*/  STG.E.128 [R70.64], R44 ;  /* 0x0000002c46007986 */ /* 0x000fe2000c101d06 */
[----:B------:R-:W-:Y:S02]  /*12b60*/  FMUL.FTZ R158, R153, R154 ;  /* 0x0000009a999e7220 */ /* 0x000fe40000410000 */
[----:B------:R-:W-:Y:S02]  /*12b70*/  FFMA.FTZ R51, R112, R55, R11 ;  /* 0x0000003770337223 */ /* 0x000fe4000001000b */
[----:B------:R-:W-:Y:S02]  /*12b80*/  FFMA.FTZ R50, R116, R54, R77 ;  /* 0x0000003674327223 */ /* 0x000fe4000001004d */
[----:B------:R-:W-:Y:S02]  /*12b90*/  FFMA.FTZ R49, R118, R68, R13 ;  /* 0x0000004476317223 */ /* 0x000fe4000001000d */
[----:B------:R-:W-:Y:S02]  /*12ba0*/  FFMA.FTZ R48, R115, R64, R78 ;  /* 0x0000004073307223 */ /* 0x000fe4000001004e */
[----:B------:R-:W-:-:S02]  /*12bb0*/  FMUL.FTZ R159, R153, R52 ;  /* 0x00000034999f7220 */ /* 0x000fc40000410000 */
[----:B------:R-:W-:Y:S01]  /*12bc0*/  IMAD.WIDE.U32 R154, R148, R157, c[0x0][0x210] ;  /* 0x00008400949a7625 */ /* 0x000fe200078e009d */
[----:B------:R0:W-:Y:S03]  /*12bd0*/  STG.E.128 [R40.64], R48 ;  /* 0x0000003028007986 */ /* 0x0001e6000c101d06 */
[C---:B------:R-:W-:Y:S02]  /*12be0*/  FMUL.FTZ R152, R153.reuse, R162 ;  /* 0x000000a299987220 */ /* 0x040fe40000410000 */
[C---:B------:R-:W-:Y:S02]  /*12bf0*/  FMUL.FTZ R148, R153.reuse, R66 ;  /* 0x0000004299947220 */ /* 0x040fe40000410000 */
[----:B------:R-:W-:Y:S02]  /*12c00*/  FMUL.FTZ R153, R153, R42 ;  /* 0x0000002a99997220 */ /* 0x000fe40000410000 */
[----:B------:R-:W-:-:S02]  /*12c10*/  FFMA.FTZ R55, R109, R55, R10 ;  /* 0x000000376d377223 */ /* 0x000fc4000001000a */
        /* <DEDUP_REMOVED lines=13> */
[----:B0-----:R-:W-:Y:S02]  /*12cf0*/  FFMA.FTZ R41, R103, R159, R8 ;  /* 0x0000009f67297223 */ /* 0x001fe40000010008 */
        /* <DEDUP_REMOVED lines=16> */
[----:B-1----:R-:W-:Y:S01]  /*12e00*/  @P0 CALL.REL.NOINC `(.L_x_17034) ;  /* 0x0000001000000944 */ /* 0x002fe20003c00000 */
[----:B------:R-:W-:Y:S05]  /*12e10*/  BRA `(.L_x_17035) ;  /* 0xfffee3e000007947 */ /* 0x000fea000383ffff */
.L_x_17034:
[----:B------:R-:W-:Y:S05]  /*12e20*/  BSYNC B0 ;  /* 0x0000000000007941 */ /* 0x000fea0003800000 */
.L_x_16641:
[----:B------:R-:W-:Y:S05]  /*12e30*/  EXIT ;  /* 0x000000000000794d */ /* 0x000fea0003800000 */
.L_x_17032:
[----:B------:R-:W-:Y:S01]  /*12e40*/  IMAD.MOV.U32 R156, RZ, RZ, 0x1 ;  /* 0x00000001ff9c7424 */ /* 0x000fe200078e00ff */
[----:B------:R-:W-:Y:S01]  /*12e50*/  MOV R70, 0x1f ;  /* 0x0000001f00467802 */ /* 0x000fe20000000f00 */
[----:B0-----:R-:W-:Y:S01]  /*12e60*/  IMAD.MOV.U32 R71, RZ, RZ, -0x1 ;  /* 0xffffffffff477424 */ /* 0x001fe200078e00ff */
[----:B------:R-:W-:Y:S02]  /*12e70*/  MOV R68, 0x12e90 ;  /* 0x00012e9000447802 */ /* 0x000fe40000000f00 */
[----:B------:R-:W-:Y:S05]  /*12e80*/  CALL.REL.NOINC `($__internal_69_$__cuda_sm70_shflsync_bfly_p) ;  /* 0x0000069000007944 */ /* 0x000fea0003c00000 */
[----:B-1----:R-:W-:Y:S01]  /*12e90*/  IMAD.MOV.U32 R68, RZ, RZ, R156 ;  /* 0x000000ffff447224 */ /* 0x002fe200078e009c */
[----:B0-----:R-:W-:Y:S05]  /*12ea0*/  BRA `(.L_x_17036) ;  /* 0xfffff20000007947 */ /* 0x001fea000383ffff */
.L_x_17033:
[----:B------:R-:W-:Y:S01]  /*12eb0*/  HFMA2.MMA R70, -RZ, RZ, 0, 1.847743988037109375e-06 ;  /* 0x0000001fff467435 */ /* 0x000fe200000001ff */
[----:B------:R-:W-:Y:S01]  /*12ec0*/  IMAD.MOV.U32 R156, RZ, RZ, 0x2 ;  /* 0x00000002ff9c7424 */ /* 0x000fe200078e00ff */
[----:B------:R-:W-:Y:S01]  /*12ed0*/  MOV R68, 0x12f00 ;  /* 0x00012f0000447802 */ /* 0x000fe20000000f00 */
[----:B------:R-:W-:-:S03]  /*12ee0*/  IMAD.MOV.U32 R71, RZ, RZ, -0x1 ;  /* 0xffffffffff477424 */ /* 0x000fc600078e00ff */
[----:B------:R-:W-:Y:S05]  /*12ef0*/  CALL.REL.NOINC `($__internal_69_$__cuda_sm70_shflsync_bfly_p) ;  /* 0x0000062000007944 */ /* 0x000fea0003c00000 */
[----:B01----:R-:W-:Y:S01]  /*12f00*/  FADD.FTZ R149, R149, R156 ;  /* 0x0000009c95957221 */ /* 0x003fe20000010000 */
[----:B------:R-:W-:Y:S01]  /*12f10*/  MOV R71, 0xffffffff ;  /* 0xffffffff00477802 */ /* 0x000fe20000000f00 */
[----:B------:R-:W-:Y:S01]  /*12f20*/  IMAD.MOV.U32 R156, RZ, RZ, 0x4 ;  /* 0x00000004ff9c7424 */ /* 0x000fe200078e00ff */
[----:B------:R-:W-:Y:S01]  /*12f30*/  MOV R68, 0x12f60 ;  /* 0x00012f6000447802 */ /* 0x000fe20000000f00 */
[----:B------:R-:W-:-:S02]  /*12f40*/  IMAD.MOV.U32 R70, RZ, RZ, 0x1f ;  /* 0x0000001fff467424 */ /* 0x000fc400078e00ff */
[----:B------:R-:W-:Y:S05]  /*12f50*/  CALL.REL.NOINC `($__internal_69_$__cuda_sm70_shflsync_bfly_p) ;  /* 0x000005c000007944 */ /* 0x000fea0003c00000 */
[----:B01----:R-:W-:Y:S01]  /*12f60*/  FADD.FTZ R149, R149, R156 ;  /* 0x0000009c95957221 */ /* 0x003fe20000010000 */
[----:B------:R-:W-:Y:S01]  /*12f70*/  MOV R68, 0x12fc0 ;  /* 0x00012fc000447802 */ /* 0x000fe20000000f00 */
[----:B------:R-:W-:-:S02]  /*12f80*/  IMAD.MOV.U32 R156, RZ, RZ, 0x8 ;  /* 0x00000008ff9c7424 */ /* 0x000fc400078e00ff */
[----:B------:R-:W-:Y:S02]  /*12f90*/  IMAD.MOV.U32 R70, RZ, RZ, 0x1f ;  /* 0x0000001fff467424 */ /* 0x000fe400078e00ff */
[----:B------:R-:W-:Y:S02]  /*12fa0*/  IMAD.MOV.U32 R71, RZ, RZ, -0x1 ;  /* 0xffffffffff477424 */ /* 0x000fe400078e00ff */
[----:B------:R-:W-:Y:S05]  /*12fb0*/  CALL.REL.NOINC `($__internal_69_$__cuda_sm70_shflsync_bfly_p) ;  /* 0x0000056000007944 */ /* 0x000fea0003c00000 */
[----:B01----:R-:W-:Y:S01]  /*12fc0*/  FADD.FTZ R149, R149, R156 ;  /* 0x0000009c95957221 */ /* 0x003fe20000010000 */
[----:B------:R-:W-:Y:S01]  /*12fd0*/  HFMA2.MMA R156, -RZ, RZ, 0, 9.5367431640625e-07 ;  /* 0x00000010ff9c7435 */ /* 0x000fe200000001ff */
[----:B------:R-:W-:Y:S01]  /*12fe0*/  IMAD.MOV.U32 R70, RZ, RZ, 0x1f ;  /* 0x0000001fff467424 */ /* 0x000fe200078e00ff */
[----:B------:R-:W-:Y:S01]  /*12ff0*/  MOV R68, 0x13020 ;  /* 0x0001302000447802 */ /* 0x000fe20000000f00 */
[----:B------:R-:W-:-:S03]  /*13000*/  IMAD.MOV.U32 R71, RZ, RZ, -0x1 ;  /* 0xffffffffff477424 */ /* 0x000fc600078e00ff */
[----:B------:R-:W-:Y:S05]  /*13010*/  CALL.REL.NOINC `($__internal_69_$__cuda_sm70_shflsync_bfly_p) ;  /* 0x0000050000007944 */ /* 0x000fea0003c00000 */
        /* <DEDUP_REMOVED lines=54> */
[----:B------:R-:W-:Y:S05]  /*13380*/  CALL.REL.NOINC `($__internal_69_$__cuda_sm70_shflsync_bfly_p) ;  /* 0x0000019000007944 */ /* 0x000fea0003c00000 */
[----:B01----:R-:W-:Y:S01]  /*13390*/  FADD.FTZ R149, R149, R156 ;  /* 0x0000009c95957221 */ /* 0x003fe20000010000 */
[----:B------:R-:W-:Y:S01]  /*133a0*/  MOV R71, 0xffffffff ;  /* 0xffffffff00477802 */ /* 0x000fe20000000f00 */
[----:B------:R-:W-:Y:S01]  /*133b0*/  IMAD.MOV.U32 R156, RZ, RZ, 0x2 ;  /* 0x00000002ff9c7424 */ /* 0x000fe200078e00ff */
[----:B------:R-:W-:Y:S01]  /*133c0*/  MOV R68, 0x133f0 ;  /* 0x000133f000447802 */ /* 0x000fe20000000f00 */
[----:B------:R-:W-:Y:S02]  /*133d0*/  IMAD.MOV.U32 R70, RZ, RZ, 0x1f ;  /* 0x0000001fff467424 */ /* 0x000fe400078e00ff */
[----:B------:R-:W-:Y:S05]  /*133e0*/  CALL.REL.NOINC `($__internal_69_$__cuda_sm70_shflsync_bfly_p) ;  /* 0x0000013000007944 */ /* 0x000fea0003c00000 */
[----:B01----:R-:W-:Y:S01]  /*133f0*/  FADD.FTZ R149, R149, R156 ;  /* 0x0000009c95957221 */ /* 0x003fe20000010000 */
[----:B------:R-:W-:Y:S01]  /*13400*/  MOV R68, 0x13450 ;  /* 0x0001345000447802 */ /* 0x000fe20000000f00 */
[----:B------:R-:W-:Y:S02]  /*13410*/  IMAD.MOV.U32 R156, RZ, RZ, 0x4 ;  /* 0x00000004ff9c7424 */ /* 0x000fe400078e00ff */
[----:B------:R-:W-:Y:S02]  /*13420*/  IMAD.MOV.U32 R70, RZ, RZ, 0x1f ;  /* 0x0000001fff467424 */ /* 0x000fe400078e00ff */
[----:B------:R-:W-:-:S02]  /*13430*/  IMAD.MOV.U32 R71, RZ, RZ, -0x1 ;  /* 0xffffffffff477424 */ /* 0x000fc400078e00ff */
[----:B------:R-:W-:Y:S05]  /*13440*/  CALL.REL.NOINC `($__internal_69_$__cuda_sm70_shflsync_bfly_p) ;  /* 0x000000d000007944 */ /* 0x000fea0003c00000 */
[----:B01----:R-:W-:Y:S01]  /*13450*/  FADD.FTZ R149, R149, R156 ;  /* 0x0000009c95957221 */ /* 0x003fe20000010000 */
[----:B------:R-:W-:Y:S01]  /*13460*/  HFMA2.MMA R156, -RZ, RZ, 0, 4.76837158203125e-07 ;  /* 0x00000008ff9c7435 */ /* 0x000fe200000001ff */
        /* <DEDUP_REMOVED lines=8> */
[----:B------:R-:W-:-:S02]  /*134f0*/  IMAD.MOV.U32 R71, RZ, RZ, -0x1 ;  /* 0xffffffffff477424 */ /* 0x000fc400078e00ff */
[----:B------:R-:W-:Y:S05]  /*13500*/  CALL.REL.NOINC `($__internal_69_$__cuda_sm70_shflsync_bfly_p) ;  /* 0x0000001000007944 */ /* 0x000fea0003c00000 */
[----:B01----:R-:W-:Y:S05]  /*13510*/  BRA `(.L_x_17037) ;  /* 0xffffefd000007947 */ /* 0x003fea000383ffff */
        .weak           $__internal_69_$__cuda_sm70_shflsync_bfly_p
        .type           $__internal_69_$__cuda_sm70_shflsync_bfly_p,@function
        .size           $__internal_69_$__cuda_sm70_shflsync_bfly_p,(.L_x_20085 - $__internal_69_$__cuda_sm70_shflsync_bfly_p)
$__internal_69_$__cuda_sm70_shflsync_bfly_p:
[----:B------:R-:W-:Y:S01]  /*13520*/  IMAD.MOV.U32 R69, RZ, RZ, 0x0 ;  /* 0x00000000ff457424 */ /* 0x000fe200078e00ff */
[----:B------:R-:W-:Y:S04]  /*13530*/  WARPSYNC R71 ;  /* 0x0000004700007348 */ /* 0x000fe80003800000 */
[----:B------:R0:W1:Y:S01]  /*13540*/  SHFL.BFLY PT, R156, R149, R156, R70 ;  /* 0x0c00009c959c7389 */ /* 0x00006200000e0046 */
[----:B------:R-:W-:Y:S05]  /*13550*/  RET.REL.NODEC R68 `(_ZN10layer_norm31ln_parallel_residual_fwd_kernelINS_13Kernel_traitsI6__halfffffjLj768ELj1ELj4ELj1ELj16ENS_18Kernel_traits_baseILj768ES2_ffffjLj128EEEEELb1ELb0ELb1EEEvNS_9FwdParamsE) ;  /* 0xfffecaa044007950 */ /* 0x000fea0003c3ffff */
.L_x_17038:
        /* <DEDUP_REMOVED lines=10> */
.L_x_20085:


//--------------------- .text._ZN10layer_norm31ln_parallel_residual_fwd_kernelINS_13Kernel_traitsI6__halfffffjLj768ELj1ELj4ELj1ELj16ENS_18Kernel_traits_baseILj768ES2_ffffjLj128EEEEELb1ELb1ELb0EEEvNS_9FwdParamsE --------------------------
	.section	.text._ZN10layer_norm31ln_parallel_residual_fwd_kernelINS_13Kernel_traitsI6__halfffffjLj768ELj1ELj4ELj1ELj16ENS_18Kernel_traits_baseILj768ES2_ffffjLj128EEEEELb1ELb1ELb0EEEvNS_9FwdParamsE,"ax",@progbits
	.sectioninfo	@"SHI_REGISTERS=117"
	.align	128
        .global         _ZN10layer_norm31ln_parallel_residual_fwd_kernelINS_13Kernel_traitsI6__halfffffjLj768ELj1ELj4ELj1ELj16ENS_18Kernel_traits_baseILj768ES2_ffffjLj128EEEEELb1ELb1ELb0EEEvNS_9FwdParamsE
        .type           _ZN10layer_norm31ln_parallel_residual_fwd_kernelINS_13Kernel_traitsI6__halfffffjLj768ELj1ELj4ELj1ELj16ENS_18Kernel_traits_baseILj768ES2_ffffjLj128EEEEELb1ELb1ELb0EEEvNS_9FwdParamsE,@function
        .size           _ZN10layer_norm31ln_parallel_residual_fwd_kernelINS_13Kernel_traitsI6__halfffffjLj768ELj1ELj4ELj1ELj16ENS_18Kernel_traits_baseILj768ES2_ffffjLj128EEEEELb1ELb1ELb0EEEvNS_9FwdParamsE,(.L_x_20086 - _ZN10layer_norm31ln_parallel_residual_fwd_kernelINS_13Kernel_traitsI6__halfffffjLj768ELj1ELj4ELj1ELj16ENS_18Kernel_traits_baseILj768ES2_ffffjLj128EEEEELb1ELb1ELb0EEEvNS_9FwdParamsE)
        .other          _ZN10layer_norm31ln_parallel_residual_fwd_kernelINS_13Kernel_traitsI6__halfffffjLj768ELj1ELj4ELj1ELj16ENS_18Kernel_traits_baseILj768ES2_ffffjLj128EEEEELb1ELb1ELb0EEEvNS_9FwdParamsE,@"STO_CUDA_ENTRY STV_DEFAULT"
_ZN10layer_norm31ln_parallel_residual_fwd_kernelINS_13Kernel_traitsI6__halfffffjLj768ELj1ELj4ELj1ELj16ENS_18Kernel_traits_baseILj768ES2_ffffjLj128EEEEELb1ELb1ELb0EEEvNS_9FwdParamsE:
.text._ZN10layer_norm31ln_parallel_residual_fwd_kernelINS_13Kernel_traitsI6__halfffffjLj768ELj1ELj4ELj1ELj16ENS_18Kernel_traits_baseILj768ES2_ffffjLj128EEEEELb1ELb1ELb0EEEvNS_9FwdParamsE:
        /* <DEDUP_REMOVED lines=15> */
[----:B------:R-:W0:Y:S02]  /*00f0*/  S2R R22, SR_CTAID.X ;  /* 0x0000000000167919 */ /* 0x000e240000002500 */
[----:B0-----:R-:W-:-:S04]  /*0100*/  IMAD R98, R22, c[0x0][0x0], R99 ;  /* 0x0000000016627a24 */ /* 0x001fc800078e0263 */
[----:B------:R-:W-:Y:S01]  /*0110*/  IMAD.WIDE.U32 R6, R98, -0x326172a9, RZ ;  /* 0xcd9e8d5762067825 */ /* 0x000fe200078e00ff */
[----:B--2---:R-:W0:Y:S08]  /*0120*/  @P0 R2UR UR4, R2 ;  /* 0x00000000020403c2 */ /* 0x004e3000000e0000 */
[----:B------:R1:W2:Y:S01]  /*0130*/  @P0 R2UR UR5, R3 ;  /* 0x00000000030503c2 */ /* 0x0002a200000e0000 */
[----:B---3--:R-:W-:-:S04]  /*0140*/  @P0 IADD3 R12, P1, R4, c[0x0][0x240], RZ ;  /* 0x00009000040c0a10 */ /* 0x008fc80007f3e0ff */
[----:B------:R-:W-:-:S04]  /*0150*/  @P0 IADD3.X R13, RZ, R5, RZ, P1, !PT ;  /* 0x00000005ff0d0210 */ /* 0x000fc80000ffe4ff */
        /* <DEDUP_REMOVED lines=36> */
[----:B------:R-:W-:Y:S02]  /*03a0*/  LOP3.LUT R3, R7, UR15, R8, 0x96, !PT ;  /* 0x0000000f07037c12 */ /* 0x000fe4000f8e9608 */
[----:B------:R-:W-:Y:S02]  /*03b0*/  SHF.R.S32.HI R7, RZ, 0x1f, R0 ;  /* 0x0000001fff077819 */ /* 0x000fe40000011400 */
[----:B------:R-:W-:Y:S01]  /*03c0*/  LOP3.LUT R8, R5, UR16, R2, 0x96, !PT ;  /* 0x0000001005087c12 */ /* 0x000fe2000f8e9602 */
[----:B------:R-:W-:Y:S01]  /*03d0*/  IMAD.WIDE.U32 R2, R3, -0x2daee0ad, RZ ;  /* 0xd2511f5303027825 */ /* 0x000fe200078e00ff */
[----:B------:R-:W-:Y:S02]  /*03e0*/  LOP3.LUT R0, R99, 0x1f, RZ, 0xc0, !PT ;  /* 0x0000001f63007812 */ /* 0x000fe400078ec0ff */
[----:B------:R-:W-:Y:S01]  /*03f0*/  LEA.HI R84, R7, c[0x0][0x168], RZ, 0x2 ;  /* 0x00005a0007547a11 */ /* 0x000fe200078f10ff */
[----:B------:R-:W-:Y:S01]  /*0400*/  IMAD.WIDE.U32 R8, R8, -0x326172a9, RZ ;  /* 0xcd9e8d5708087825 */ /* 0x000fe200078e00ff */
[----:B------:R-:W-:-:S02]  /*0410*/  LOP3.LUT R5, R0, 0x1f, RZ, 0x3c, !PT ;  /* 0x0000001f00057812 */ /* 0x000fc400078e3cff */
[----:B------:R-:W-:Y:S02]  /*0420*/  LOP3.LUT R7, R3, UR18, R4, 0x96, !PT ;  /* 0x0000001203077c12 */ /* 0x000fe4000f8e9604 */
[----:B------:R-:W-:Y:S02]  /*0430*/  LOP3.LUT R4, R9, UR17, R6, 0x96, !PT ;  /* 0x0000001109047c12 */ /* 0x000fe4000f8e9606 */
[----:B------:R-:W-:Y:S01]  /*0440*/  LEA.HI.SX32 R84, R84, R5, 0x1e ;  /* 0x0000000554547211 */ /* 0x000fe200078ff2ff */
[----:B------:R-:W-:-:S03]  /*0450*/  IMAD.WIDE.U32 R6, R7, -0x326172a9, RZ ;  /* 0xcd9e8d5707067825 */ /* 0x000fc600078e00ff */
[----:B------:R-:W-:Y:S01]  /*0460*/  LOP3.LUT P6, RZ, R84, 0xffffffe0, RZ, 0xc0, !PT ;  /* 0xffffffe054ff7812 */ /* 0x000fe200078cc0ff */
[----:B------:R-:W-:Y:S01]  /*0470*/  IMAD.WIDE.U32 R4, R4, -0x2daee0ad, RZ ;  /* 0xd2511f5304047825 */ /* 0x000fe200078e00ff */
[----:B------:R-:W-:Y:S02]  /*0480*/  LOP3.LUT R18, R7, UR19, R8, 0x96, !PT ;  /* 0x0000001307127c12 */ /* 0x000fe4000f8e9608 */
[----:B------:R-:W-:Y:S02]  /*0490*/  ISETP.GE.U32.AND P5, PT, R84, 0x40, PT ;  /* 0x000000405400780c */ /* 0x000fe40003fa6070 */
        /* <DEDUP_REMOVED lines=10> */
[----:B------:R-:W-:Y:S02]  /*0540*/  P2R R101, PR, RZ, 0x4 ;  /* 0x00000004ff657803 */ /* 0x000fe40000000000 */
[----:B------:R-:W-:-:S02]  /*0550*/  LOP3.LUT R91, R19, UR22, R4, 0x96, !PT ;  /* 0x00000016135b7c12 */ /* 0x000fc4000f8e9604 */
[----:B------:R-:W-:Y:S01]  /*0560*/  LOP3.LUT R92, R21, UR21, R6, 0x96, !PT ;  /* 0x00000015155c7c12 */ /* 0x000fe2000f8e9606 */
        /* <DEDUP_REMOVED lines=9> */
[----:B------:R-:W-:Y:S01]  /*0600*/  LOP3.LUT R0, R0, 0x20, RZ, 0xfc, !PT ;  /* 0x0000002000007812 */ /* 0x000fe200078efcff */
[----:B------:R-:W-:Y:S02]  /*0610*/  @!P0 CS2R R10, SRZ ;  /* 0x00000000000a8805 */ /* 0x000fe4000001ff00 */
.L_x_17040:
[----:B0-----:R-:W-:Y:S05]  /*0620*/  BSYNC B0 ;  /* 0x0000000000007941 */ /* 0x001fea0003800000 */
.L_x_17039:
        /* <DEDUP_REMOVED lines=12> */
.L_x_17042:
[----:B0-----:R-:W-:Y:S05]  /*06f0*/  BSYNC B0 ;  /* 0x0000000000007941 */ /* 0x001fea0003800000 */
.L_x_17041:
        /* <DEDUP_REMOVED lines=12> */
.L_x_17044:
[----:B0-----:R-:W-:Y:S05]  /*07c0*/  BSYNC B0 ;  /* 0x0000000000007941 */ /* 0x001fea0003800000 */
.L_x_17043:
        /* <DEDUP_REMOVED lines=12> */
.L_x_17046:
[----:B0-----:R-:W-:Y:S05]  /*0890*/  BSYNC B0 ;  /* 0x0000000000007941 */ /* 0x001fea0003800000 */
.L_x_17045:
        /* <DEDUP_REMOVED lines=12> */
.L_x_17048:
[----:B0-----:R-:W-:Y:S05]  /*0960*/  BSYNC B0 ;  /* 0x0000000000007941 */ /* 0x001fea0003800000 */
.L_x_17047:
        /* <DEDUP_REMOVED lines=19> */
.L_x_17050:
[----:B0-----:R-:W-:Y:S05]  /*0aa0*/  BSYNC B0 ;  /* 0x0000000000007941 */ /* 0x001fea0003800000 */
.L_x_17049:
[----:B------:R-:W-:Y:S02]  /*0ab0*/  ISETP.GE.AND P0, PT, R99, c[0x0][0x164], PT ;  /* 0x0000590063007a0c */ /* 0x000fe40003f06270 */
[----:B------:R-:W-:Y:S02]  /*0ac0*/  LOP3.LUT R94, R35, UR23, R20, 0x96, !PT ;  /* 0x00000017235e7c12 */ /* 0x000fe4000f8e9614 */
[----:B------:R-:W-:-:S09]  /*0ad0*/  LOP3.LUT R96, R13, UR24, R18, 0x96, !PT ;  /* 0x000000180d607c12 */ /* 0x000fd2000f8e9612 */
[----:B------:R-:W-:Y:S05]  /*0ae0*/  @P0 EXIT ;  /* 0x000000000000094d */ /* 0x000fea0003800000 */
[----:B-----5:R-:W-:Y:S01]  /*0af0*/  IMAD.MOV.U32 R19, RZ, RZ, R27 ;  /* 0x000000ffff137224 */ /* 0x020fe200078e001b */
[--C-:B------:R-:W-:Y:S01]  /*0b00*/  SHF.R.U64 R83, R24, 0x10, R25.reuse ;  /* 0x0000001018537819 */ /* 0x100fe20000001219 */
[----:B------:R-:W-:Y:S01]  /*0b10*/  IMAD R91, R91, -0x326172a9, RZ ;  /* 0xcd9e8d575b5b7824 */ /* 0x000fe200078e02ff */
[----:B------:R-:W-:Y:S01]  /*0b20*/  SHF.R.U32.HI R35, RZ, 0x10, R25 ;  /* 0x00000010ff237819 */ /* 0x000fe20000011619 */
[----:B------:R-:W-:Y:S01]  /*0b30*/  IMAD.HI.U32 R0, R96, -0x326172a9, RZ ;  /* 0xcd9e8d5760007827 */ /* 0x000fe200078e00ff */
[----:B------:R-:W-:Y:S01]  /*0b40*/  SHF.R.U64 R34, R26, 0x10, R27 ;  /* 0x000000101a227819 */ /* 0x000fe2000000121b */
[----:B------:R-:W-:Y:S01]  /*0b50*/  HADD2.F32 R82, -RZ, R10.H0_H0 ;  /* 0x2000000aff527230 */ /* 0x000fe20000004100 */
[----:B------:R-:W-:Y:S01]  /*0b60*/  SHF.R.U64 R70, R10, 0x10, R11 ;  /* 0x000000100a467819 */ /* 0x000fe2000000120b */
[----:B------:R-:W-:Y:S01]  /*0b70*/  IMAD.MOV.U32 R20, RZ, RZ, R28 ;  /* 0x000000ffff147224 */ /* 0x000fe200078e001c */
[----:B------:R-:W-:Y:S01]  /*0b80*/  SHF.R.U32.HI R27, RZ, 0x10, R27 ;  /* 0x00000010ff1b7819 */ /* 0x000fe2000001161b */
[----:B------:R-:W-:Y:S01]  /*0b90*/  IMAD.MOV.U32 R85, RZ, RZ, R24 ;  /* 0x000000ffff557224 */ /* 0x000fe200078e0018 */
[----:B------:R-:W-:Y:S01]  /*0ba0*/  SHF.R.U32.HI R24, RZ, 0x10, R29 ;  /* 0x00000010ff187819 */ /* 0x000fe2000001161d */
[----:B------:R-:W-:Y:S01]  /*0bb0*/  IMAD.MOV.U32 R13, RZ, RZ, R25 ;  /* 0x000000ffff0d7224 */ /* 0x000fe200078e0019 */
[----:B------:R-:W-:Y:S01]  /*0bc0*/  SHF.R.U64 R22, R30, 0x10, R31 ;  /* 0x000000101e167819 */ /* 0x000fe2000000121f */
[----:B------:R-:W-:Y:S01]  /*0bd0*/  IMAD.MOV.U32 R18, RZ, RZ, R26 ;  /* 0x000000ffff127224 */ /* 0x000fe200078e001a */
[--C-:B------:R-:W-:Y:S01]  /*0be0*/  SHF.R.U64 R26, R28, 0x10, R29.reuse ;  /* 0x000000101c1a7819 */ /* 0x100fe2000000121d */
[----:B------:R-:W-:Y:S01]  /*0bf0*/  IMAD.MOV.U32 R21, RZ, RZ, R29 ;  /* 0x000000ffff157224 */ /* 0x000fe200078e001d */
[----:B------:R-:W-:Y:S01]  /*0c00*/  MOV R60, R31 ;  /* 0x0000001f003c7202 */ /* 0x000fe20000000f00 */
[----:B------:R-:W-:Y:S01]  /*0c10*/  IMAD.MOV.U32 R23, RZ, RZ, R30 ;  /* 0x000000ffff177224 */ /* 0x000fe200078e001e */
[----:B------:R-:W-:Y:S01]  /*0c20*/  SHF.R.U32.HI R61, RZ, 0x10, R31 ;  /* 0x00000010ff3d7819 */ /* 0x000fe2000001161f */
[----:B------:R-:W-:Y:S01]  /*0c30*/  IMAD.MOV.U32 R63, RZ, RZ, R32 ;  /* 0x000000ffff3f7224 */ /* 0x000fe200078e0020 */
[--C-:B------:R-:W-:Y:S01]  /*0c40*/  SHF.R.U64 R62, R32, 0x10, R33.reuse ;  /* 0x00000010203e7819 */ /* 0x100fe20000001221 */
[--C-:B------:R-:W-:Y:S01]  /*0c50*/  IMAD.MOV.U32 R64, RZ, RZ, R33.reuse ;  /* 0x000000ffff407224 */ /* 0x100fe200078e0021 */
[----:B------:R-:W-:Y:S01]  /*0c60*/  SHF.R.U32.HI R65, RZ, 0x10, R33 ;  /* 0x00000010ff417819 */ /* 0x000fe20000011621 */
[----:B------:R-:W-:Y:S01]  /*0c70*/  IMAD R92, R92, -0x2daee0ad, RZ ;  /* 0xd2511f535c5c7824 */ /* 0x000fe200078e02ff */
[--C-:B------:R-:W-:Y:S01]  /*0c80*/  SHF.R.U64 R66, R16, 0x10, R17.reuse ;  /* 0x0000001010427819 */ /* 0x100fe20000001211 */
[----:B------:R-:W-:Y:S01]  /*0c90*/  IMAD.HI.U32 R25, R94, -0x2daee0ad, RZ ;  /* 0xd2511f535e197827 */ /* 0x000fe200078e00ff */
[----:B------:R-:W-:Y:S01]  /*0ca0*/  SHF.R.U32.HI R68, RZ, 0x10, R17 ;  /* 0x00000010ff447819 */ /* 0x000fe20000011611 */
[----:B------:R-:W-:Y:S01]  /*0cb0*/  HADD2.F32 R10, -RZ, R8.H0_H0 ;  /* 0x20000008ff0a7230 */ /* 0x000fe20000004100 */
[----:B------:R-:W-:Y:S01]  /*0cc0*/  SHF.R.U32.HI R72, RZ, 0x10, R11 ;  /* 0x00000010ff487819 */ /* 0x000fe2000001160b */
[----:B------:R-:W-:Y:S01]  /*0cd0*/  IMAD.MOV.U32 R67, RZ, RZ, R16 ;  /* 0x000000ffff437224 */ /* 0x000fe200078e0010 */
[----:B------:R-:W-:Y:S01]  /*0ce0*/  SHF.R.U64 R71, R8, 0x10, R9 ;  /* 0x0000001008477819 */ /* 0x000fe20000001209 */
[----:B------:R-:W-:Y:S01]  /*0cf0*/  IMAD.MOV.U32 R69, RZ, RZ, R17 ;  /* 0x000000ffff457224 */ /* 0x000fe200078e0011 */
        /* <DEDUP_REMOVED lines=18> */
[----:B------:R-:W-:Y:S01]  /*0e20*/  LOP3.LUT R91, R0, UR25, R91, 0x96, !PT ;  /* 0x00000019005b7c12 */ /* 0x000fe2000f8e965b */
[----:B------:R-:W-:Y:S01]  /*0e30*/  HADD2.F32 R0, -RZ, R15.H0_H0 ;  /* 0x2000000fff007230 */ /* 0x000fe20000004100 */
[----:B------:R-:W-:Y:S01]  /*0e40*/  LOP3.LUT R93, R12, 0x3, RZ, 0xc0, !PT ;  /* 0x000000030c5d7812 */ /* 0x000fe200078ec0ff */
[----:B------:R-:W-:Y:S01]  /*0e50*/  HADD2.F32 R12, -RZ, R13.H0_H0 ;  /* 0x2000000dff0c7230 */ /* 0x000fe20000004100 */
[----:B------:R-:W-:Y:S01]  /*0e60*/  LOP3.LUT R92, R25, UR26, R92, 0x96, !PT ;  /* 0x0000001a195c7c12 */ /* 0x000fe2000f8e965c */
[----:B------:R-:W-:Y:S01]  /*0e70*/  HADD2.F32 R15, -RZ, R18.H0_H0 ;  /* 0x20000012ff0f7230 */ /* 0x000fe20000004100 */
[----:B------:R-:W-:Y:S01]  /*0e80*/  IMAD R96, R96, -0x326172a9, RZ ;  /* 0xcd9e8d5760607824 */ /* 0x000fe200078e02ff */
[----:B------:R-:W-:Y:S01]  /*0e90*/  HADD2.F32 R9, -RZ, R9.H0_H0 ;  /* 0x20000009ff097230 */ /* 0x000fe20000004100 */
[----:B------:R-:W-:Y:S01]  /*0ea0*/  IMAD R94, R94, -0x2daee0ad, RZ ;  /* 0xd2511f535e5e7824 */ /* 0x000fe200078e02ff */
[----:B------:R-:W-:Y:S01]  /*0eb0*/  HADD2.F32 R7, -RZ, R7.H0_H0 ;  /* 0x20000007ff077230 */ /* 0x000fe20000004100 */
[----:B------:R-:W-:Y:S01]  /*0ec0*/  IMAD.MOV.U32 R90, RZ, RZ, RZ ;  /* 0x000000ffff5a7224 */ /* 0x000fe200078e00ff */
        /* <DEDUP_REMOVED lines=34> */
.L_x_17468:
        /* <DEDUP_REMOVED lines=36> */
.L_x_17055:
[----:B0-----:R-:W-:Y:S02]  /*1330*/  IMAD.MOV.U32 R112, RZ, RZ, R96 ;  /* 0x000000ffff707224 */ /* 0x001fe400078e0060 */
.L_x_17056:
[----:B------:R-:W-:Y:S05]  /*1340*/  BSYNC B2 ;  /* 0x0000000000027941 */ /* 0x000fea0003800000 */
.L_x_17054:
        /* <DEDUP_REMOVED lines=16> */
.L_x_17060:
[----:B------:R-:W-:Y:S05]  /*1450*/  BSYNC B3 ;  /* 0x0000000000037941 */ /* 0x000fea0003800000 */
.L_x_17059:
        /* <DEDUP_REMOVED lines=44> */
.L_x_17058:
[----:B------:R-:W-:Y:S05]  /*1720*/  BSYNC B2 ;  /* 0x0000000000027941 */ /* 0x000fea0003800000 */
.L_x_17057:
        /* <DEDUP_REMOVED lines=14> */
.L_x_17061:
        /* <DEDUP_REMOVED lines=12> */
.L_x_17064:
[----:B------:R-:W-:Y:S02]  /*18d0*/  MOV R112, R96 ;  /* 0x0000006000707202 */ /* 0x000fe40000000f00 */
.L_x_17065:
[----:B------:R-:W-:Y:S05]  /*18e0*/  BSYNC B2 ;  /* 0x0000000000027941 */ /* 0x000fea0003800000 */
.L_x_17063:
        /* <DEDUP_REMOVED lines=16> */
.L_x_17069:
[----:B------:R-:W-:Y:S05]  /*19f0*/  BSYNC B3 ;  /* 0x0000000000037941 */ /* 0x000fea0003800000 */
.L_x_17068:
        /* <DEDUP_REMOVED lines=44> */
.L_x_17067:
[----:B------:R-:W-:Y:S05]  /*1cc0*/  BSYNC B2 ;  /* 0x0000000000027941 */ /* 0x000fea0003800000 */
.L_x_17066:
        /* <DEDUP_REMOVED lines=8> */
.L_x_17062:
        /* <DEDUP_REMOVED lines=12> */
.L_x_17071:
[----:B------:R-:W-:Y:S02]  /*1e10*/  IMAD.MOV.U32 R112, RZ, RZ, R96 ;  /* 0x000000ffff707224 */ /* 0x000fe400078e0060 */
.L_x_17072:
[----:B------:R-:W-:Y:S05]  /*1e20*/  BSYNC B2 ;  /* 0x0000000000027941 */ /* 0x000fea0003800000 */
.L_x_17070:
        /* <DEDUP_REMOVED lines=16> */
.L_x_17076:
[----:B------:R-:W-:Y:S05]  /*1f30*/  BSYNC B3 ;  /* 0x0000000000037941 */ /* 0x000fea0003800000 */
.L_x_17075:
        /* <DEDUP_REMOVED lines=44> */
.L_x_17074:
[----:B------:R-:W-:Y:S05]  /*2200*/  BSYNC B2 ;  /* 0x0000000000027941 */ /* 0x000fea0003800000 */
.L_x_17073:
        /* <DEDUP_REMOVED lines=11> */
.L_x_17077:
        /* <DEDUP_REMOVED lines=12> */
.L_x_17080:
[----:B------:R-:W-:Y:S02]  /*2380*/  IMAD.MOV.U32 R112, RZ, RZ, R96 ;  /* 0x000000ffff707224 */ /* 0x000fe400078e0060 */
.L_x_17081:
[----:B------:R-:W-:Y:S05]  /*2390*/  BSYNC B2 ;  /* 0x0000000000027941 */ /* 0x000fea0003800000 */
.L_x_17079:
        /* <DEDUP_REMOVED lines=16> */
.L_x_17085:
[----:B------:R-:W-:Y:S05]  /*24a0*/  BSYNC B3 ;  /* 0x0000000000037941 */ /* 0x000fea0003800000 */
.L_x_17084:
        /* <DEDUP_REMOVED lines=44> */
.L_x_17083:
[----:B------:R-:W-:Y:S05]  /*2770*/  BSYNC B2 ;  /* 0x0000000000027941 */ /* 0x000fea0003800000 */
.L_x_17082:
        /* <DEDUP_REMOVED lines=8> */
.L_x_17078:
        /* <DEDUP_REMOVED lines=12> */
.L_x_17087:
[----:B------:R-:W-:Y:S02]  /*28c0*/  MOV R112, R96 ;  /* 0x0000006000707202 */ /* 0x000fe40000000f00 */
.L_x_17088:
[----:B------:R-:W-:Y:S05]  /*28d0*/  BSYNC B2 ;  /* 0x0000000000027941 */ /* 0x000fea0003800000 */
.L_x_17086:
        /* <DEDUP_REMOVED lines=16> */
.L_x_17092:
[----:B------:R-:W-:Y:S05]  /*29e0*/  BSYNC B3 ;  /* 0x0000000000037941 */ /* 0x000fea0003800000 */
.L_x_17091:
        /* <DEDUP_REMOVED lines=44> */
.L_x_17090:
[----:B------:R-:W-:Y:S05]  /*2cb0*/  BSYNC B2 ;  /* 0x0000000000027941 */ /* 0x000fea0003800000 */
.L_x_17089:
        /* <DEDUP_REMOVED lines=11> */
.L_x_17093:
        /* <DEDUP_REMOVED lines=12> */
.L_x_17096:
[----:B------:R-:W-:Y:S02]  /*2e30*/  IMAD.MOV.U32 R112, RZ, RZ, R96 ;  /* 0x000000ffff707224 */ /* 0x000fe400078e0060 */
.L_x_17097:
[----:B------:R-:W-:Y:S05]  /*2e40*/  BSYNC B2 ;  /* 0x0000000000027941 */ /* 0x000fea0003800000 */
.L_x_17095:
        /* <DEDUP_REMOVED lines=16> */
.L_x_17101:
[----:B------:R-:W-:Y:S05]  /*2f50*/  BSYNC B3 ;  /* 0x0000000000037941 */ /* 0x000fea0003800000 */
.L_x_17100:
        /* <DEDUP_REMOVED lines=44> */
.L_x_17099:
[----:B------:R-:W-:Y:S05]  /*3220*/  BSYNC B2 ;  /* 0x0000000000027941 */ /* 0x000fea0003800000 */
.L_x_17098:
        /* <DEDUP_REMOVED lines=8> */
.L_x_17094:
        /* <DEDUP_REMOVED lines=12> */
.L_x_17103:
[----:B------:R-:W-:Y:S02]  /*3370*/  IMAD.MOV.U32 R112, RZ, RZ, R96 ;  /* 0x000000ffff707224 */ /* 0x000fe400078e0060 */
.L_x_17104:
[----:B------:R-:W-:Y:S05]  /*3380*/  BSYNC B2 ;  /* 0x0000000000027941 */ /* 0x000fea0003800000 */
.L_x_17102:
        /* <DEDUP_REMOVED lines=16> */
.L_x_17108:
[----:B------:R-:W-:Y:S05]  /*3490*/  BSYNC B3 ;  /* 0x0000000000037941 */ /* 0x000fea0003800000 */
.L_x_17107:
        /* <DEDUP_REMOVED lines=44> */
.L_x_17106:
[----:B------:R-:W-:Y:S05]  /*3760*/  BSYNC B2 ;  /* 0x0000000000027941 */ /* 0x000fea0003800000 */
.L_x_17105:
        /* <DEDUP_REMOVED lines=11> */
.L_x_17109:
        /* <DEDUP_REMOVED lines=12> */
.L_x_17112:
[----:B------:R-:W-:Y:S02]  /*38e0*/  IMAD.MOV.U32 R112, RZ, RZ, R96 ;  /* 0x000000ffff707224 */ /* 0x000fe400078e0060 */
.L_x_17113:
[----:B------:R-:W-:Y:S05]  /*38f0*/  BSYNC B2 ;  /* 0x0000000000027941 */ /* 0x000fea0003800000 */
.L_x_17111:
        /* <DEDUP_REMOVED lines=16> */
.L_x_17117:
[----:B------:R-:W-:Y:S05]  /*3a00*/  BSYNC B3 ;  /* 0x0000000000037941 */ /* 0x000fea0003800000 */
.L_x_17116:
        /* <DEDUP_REMOVED lines=44> */
.L_x_17115:
[----:B------:R-:W-:Y:S05]  /*3cd0*/  BSYNC B2 ;  /* 0x0000000000027941 */ /* 0x000fea0003800000 */
.L_x_17114:
        /* <DEDUP_REMOVED lines=8> */
.L_x_17110:
        /* <DEDUP_REMOVED lines=20> */
[----:B------:R-:W-:-:S03]  /*3ea0*/  LOP3.LUT R110, R89, 0xff, RZ, 0xc0, !PT ;  /* 0x000000ff596e7812 */ /* 0x000fc600078ec0ff */
[----:B------:R-:W-:Y:S01]  /*3eb0*/  IMAD R57, R57, 0x1000000, R58 ;  /* 0x0100000039397824 */ /* 0x000fe200078e023a */
[----:B------:R-:W-:-:S03]  /*3ec0*/  IADD3 R58, P0, R111, c[0x0][0x198], RZ ;  /* 0x000066006f3a7a10 */ /* 0x000fc60007f1e0ff */
[----:B------:R-:W-:Y:S01]  /*3ed0*/  IMAD R57, R108, 0x100, R57 ;  /* 0x000001006c397824 */ /* 0x000fe200078e0239 */
[----:B------:R-:W-:-:S03]  /*3ee0*/  IADD3.X R59, R113, c[0x0][0x19c], RZ, P0, !PT ;  /* 0x00006700713b7a10 */ /* 0x000fc600007fe4ff */
[----:B------:R-:W-:-:S05]  /*3ef0*/  IMAD.IADD R57, R57, 0x1, R110 ;  /* 0x0000000139397824 */ /* 0x000fca00078e026e */
[----:B------:R0:W-:Y:S02]  /*3f00*/  STG.E [R58.64], R57 ;  /* 0x000000393a007986 */ /* 0x0001e4000c101906 */
.L_x_17118:
[----:B0-----:R-:W-:Y:S02]  /*3f10*/  IADD3 R57, R106, 0x20, RZ ;  /* 0x000000206a397810 */ /* 0x001fe40007ffe0ff */
.L_x_17053:
[----:B------:R-:W-:Y:S05]  /*3f20*/  BSYNC B1 ;  /* 0x0000000000017941 */ /* 0x000fea0003800000 */
.L_x_17052:
        /* <DEDUP_REMOVED lines=29> */
.L_x_17122:
[----:B0-----:R-:W-:Y:S02]  /*4100*/  IMAD.MOV.U32 R113, RZ, RZ, R96 ;  /* 0x000000ffff717224 */ /* 0x001fe400078e0060 */
.L_x_17123:
[----:B------:R-:W-:Y:S05]  /*4110*/  BSYNC B2 ;  /* 0x0000000000027941 */ /* 0x000fea0003800000 */
.L_x_17121:
        /* <DEDUP_REMOVED lines=16> */
.L_x_17127:
[----:B------:R-:W-:Y:S05]  /*4220*/  BSYNC B3 ;  /* 0x0000000000037941 */ /* 0x000fea0003800000 */
.L_x_17126:
        /* <DEDUP_REMOVED lines=44> */
.L_x_17125:
[----:B------:R-:W-:Y:S05]  /*44f0*/  BSYNC B2 ;  /* 0x0000000000027941 */ /* 0x000fea0003800000 */
.L_x_17124:
        /* <DEDUP_REMOVED lines=14> */
.L_x_17128:
        /* <DEDUP_REMOVED lines=12> */
.L_x_17131:
[----:B------:R-:W-:Y:S02]  /*46a0*/  MOV R113, R96 ;  /* 0x0000006000717202 */ /* 0x000fe40000000f00 */
.L_x_17132:
[----:B------:R-:W-:Y:S05]  /*46b0*/  BSYNC B2 ;  /* 0x0000000000027941 */ /* 0x000fea0003800000 */
.L_x_17130:
        /* <DEDUP_REMOVED lines=16> */
.L_x_17136:
[----:B------:R-:W-:Y:S05]  /*47c0*/  BSYNC B3 ;  /* 0x0000000000037941 */ /* 0x000fea0003800000 */
.L_x_17135:
        /* <DEDUP_REMOVED lines=44> */
.L_x_17134:
[----:B------:R-:W-:Y:S05]  /*4a90*/  BSYNC B2 ;  /* 0x0000000000027941 */ /* 0x000fea0003800000 */
.L_x_17133:
        /* <DEDUP_REMOVED lines=8> */
.L_x_17129:
        /* <DEDUP_REMOVED lines=12> */
.L_x_17138:
[----:B------:R-:W-:Y:S02]  /*4be0*/  IMAD.MOV.U32 R113, RZ, RZ, R96 ;  /* 0x000000ffff717224 */ /* 0x000fe400078e0060 */
.L_x_17139:
[----:B------:R-:W-:Y:S05]  /*4bf0*/  BSYNC B2 ;  /* 0x0000000000027941 */ /* 0x000fea0003800000 */
.L_x_17137:
        /* <DEDUP_REMOVED lines=16> */
.L_x_17143:
[----:B------:R-:W-:Y:S05]  /*4d00*/  BSYNC B3 ;  /* 0x0000000000037941 */ /* 0x000fea0003800000 */
.L_x_17142:
        /* <DEDUP_REMOVED lines=44> */
.L_x_17141:
[----:B------:R-:W-:Y:S05]  /*4fd0*/  BSYNC B2 ;  /* 0x0000000000027941 */ /* 0x000fea0003800000 */
.L_x_17140:
        /* <DEDUP_REMOVED lines=11> */
.L_x_17144:
        /* <DEDUP_REMOVED lines=12> */
.L_x_17147:
[----:B------:R-:W-:Y:S02]  /*5150*/  IMAD.MOV.U32 R113, RZ, RZ, R96 ;  /* 0x000000ffff717224 */ /* 0x000fe400078e0060 */
.L_x_17148:
[----:B------:R-:W-:Y:S05]  /*5160*/  BSYNC B2 ;  /* 0x0000000000027941 */ /* 0x000fea0003800000 */
.L_x_17146:
        /* <DEDUP_REMOVED lines=16> */
.L_x_17152:
[----:B------:R-:W-:Y:S05]  /*5270*/  BSYNC B3 ;  /* 0x0000000000037941 */ /* 0x000fea0003800000 */
.L_x_17151:
        /* <DEDUP_REMOVED lines=44> */
.L_x_17150:
[----:B------:R-:W-:Y:S05]  /*5540*/  BSYNC B2 ;  /* 0x0000000000027941 */ /* 0x000fea0003800000 */
.L_x_17149:
        /* <DEDUP_REMOVED lines=8> */
.L_x_17145:
        /* <DEDUP_REMOVED lines=12> */
.L_x_17154:
[----:B------:R-:W-:Y:S02]  /*5690*/  MOV R113, R96 ;  /* 0x0000006000717202 */ /* 0x000fe40000000f00 */
.L_x_17155:
[----:B------:R-:W-:Y:S05]  /*56a0*/  BSYNC B2 ;  /* 0x0000000000027941 */ /* 0x000fea0003800000 */
.L_x_17153:
        /* <DEDUP_REMOVED lines=16> */
.L_x_17159:
[----:B------:R-:W-:Y:S05]  /*57b0*/  BSYNC B3 ;  /* 0x0000000000037941 */ /* 0x000fea0003800000 */
.L_x_17158:
        /* <DEDUP_REMOVED lines=44> */
.L_x_17157:
[----:B------:R-:W-:Y:S05]  /*5a80*/  BSYNC B2 ;  /* 0x0000000000027941 */ /* 0x000fea0003800000 */
.L_x_17156:
        /* <DEDUP_REMOVED lines=11> */
.L_x_17160:
        /* <DEDUP_REMOVED lines=12> */
.L_x_17163:
[----:B------:R-:W-:Y:S02]  /*5c00*/  IMAD.MOV.U32 R113, RZ, RZ, R96 ;  /* 0x000000ffff717224 */ /* 0x000fe400078e0060 */
.L_x_17164:
[----:B------:R-:W-:Y:S05]  /*5c10*/  BSYNC B2 ;  /* 0x0000000000027941 */ /* 0x000fea0003800000 */
.L_x_17162:
        /* <DEDUP_REMOVED lines=16> */
.L_x_17168:
[----:B------:R-:W-:Y:S05]  /*5d20*/  BSYNC B3 ;  /* 0x0000000000037941 */ /* 0x000fea0003800000 */
.L_x_17167:
        /* <DEDUP_REMOVED lines=44> */
.L_x_17166:
[----:B------:R-:W-:Y:S05]  /*5ff0*/  BSYNC B2 ;  /* 0x0000000000027941 */ /* 0x000fea0003800000 */
.L_x_17165:
        /* <DEDUP_REMOVED lines=8> */
.L_x_17161:
        /* <DEDUP_REMOVED lines=12> */
.L_x_17170:
[----:B------:R-:W-:Y:S02]  /*6140*/  IMAD.MOV.U32 R113, RZ, RZ, R96 ;  /* 0x000000ffff717224 */ /* 0x000fe400078e0060 */
.L_x_17171:
[----:B------:R-:W-:Y:S05]  /*6150*/  BSYNC B2 ;  /* 0x0000000000027941 */ /* 0x000fea0003800000 */
.L_x_17169:
        /* <DEDUP_REMOVED lines=16> */
.L_x_17175:
[----:B------:R-:W-:Y:S05]  /*6260*/  BSYNC B3 ;  /* 0x0000000000037941 */ /* 0x000fea0003800000 */
.L_x_17174:
        /* <DEDUP_REMOVED lines=44> */
.L_x_17173:
[----:B------:R-:W-:Y:S05]  /*6530*/  BSYNC B2 ;  /* 0x0000000000027941 */ /* 0x000fea0003800000 */
.L_x_17172:
        /* <DEDUP_REMOVED lines=11> */
.L_x_17176:
        /* <DEDUP_REMOVED lines=12> */
.L_x_17179:
[----:B------:R-:W-:Y:S02]  /*66b0*/  IMAD.MOV.U32 R113, RZ, RZ, R96 ;  /* 0x000000ffff717224 */ /* 0x000fe400078e0060 */
.L_x_17180:
[----:B------:R-:W-:Y:S05]  /*66c0*/  BSYNC B2 ;  /* 0x0000000000027941 */ /* 0x000fea0003800000 */
.L_x_17178:
        /* <DEDUP_REMOVED lines=16> */
.L_x_17184:
[----:B------:R-:W-:Y:S05]  /*67d0*/  BSYNC B3 ;  /* 0x0000000000037941 */ /* 0x000fea0003800000 */
.L_x_17183:
        /* <DEDUP_REMOVED lines=44> */
.L_x_17182:
[----:B------:R-:W-:Y:S05]  /*6aa0*/  BSYNC B2 ;  /* 0x0000000000027941 */ /* 0x000fea0003800000 */
.L_x_17181:
        /* <DEDUP_REMOVED lines=8> */
.L_x_17177:
[----:B------:R-:W-:Y:S01]  /*6b30*/  SEL R107, RZ, 0x1000000, P5 ;  /* 0x01000000ff6b7807 */ /* 0x000fe20002800000 */
[C---:B------:R-:W-:Y:S01]  /*6b40*/  IMAD.SHL.U32 R113, R57.reuse, 0x4, RZ ;  /* 0x0000000439717824 */ /* 0x040fe200078e00ff */
[----:B------:R-:W-:Y:S02]  /*6b50*/  SEL R110, RZ, 0x10000, P4 ;  /* 0x00010000ff6e7807 */ /* 0x000fe40002000000 */
[----:B------:R-:W-:Y:S02]  /*6b60*/  SEL R111, RZ, 0x100, P3 ;  /* 0x00000100ff6f7807 */ /* 0x000fe40001800000 */
[----:B------:R-:W-:Y:S02]  /*6b70*/  LEA R108, P0, R57, c[0x0][0x188], 0x4 ;  /* 0x00006200396c7a11 */ /* 0x000fe400078020ff */
[----:B------:R-:W-:Y:S02]  /*6b80*/  ISETP.NE.AND P1, PT, R112, RZ, PT ;  /* 0x000000ff7000720c */ /* 0x000fe40003f25270 */
        /* <DEDUP_REMOVED lines=21> */
.L_x_17185:
[----:B------:R-:W-:Y:S02]  /*6ce0*/  IADD3 R57, R57, 0x20, RZ ;  /* 0x0000002039397810 */ /* 0x000fe40007ffe0ff */
.L_x_17120:
[----:B------:R-:W-:Y:S05]  /*6cf0*/  BSYNC B1 ;  /* 0x0000000000017941 */ /* 0x000fea0003800000 */
.L_x_17119:
        /* <DEDUP_REMOVED lines=11> */
[----:B0-----:R-:W-:-:S04]  /*6db0*/  @P2 LEA R108, P0, R57, c[0x0][0x178], 0x4 ;  /* 0x00005e00396c2a11 */ /* 0x001fc800078020ff */
        /* <DEDUP_REMOVED lines=17> */
.L_x_17189:
[----:B0-----:R-:W-:Y:S02]  /*6ed0*/  IMAD.MOV.U32 R113, RZ, RZ, R96 ;  /* 0x000000ffff717224 */ /* 0x001fe400078e0060 */
.L_x_17190:
[----:B------:R-:W-:Y:S05]  /*6ee0*/  BSYNC B2 ;  /* 0x0000000000027941 */ /* 0x000fea0003800000 */
.L_x_17188:
        /* <DEDUP_REMOVED lines=16> */
.L_x_17194:
[----:B------:R-:W-:Y:S05]  /*6ff0*/  BSYNC B3 ;  /* 0x0000000000037941 */ /* 0x000fea0003800000 */
.L_x_17193:
        /* <DEDUP_REMOVED lines=44> */
.L_x_17192:
[----:B------:R-:W-:Y:S05]  /*72c0*/  BSYNC B2 ;  /* 0x0000000000027941 */ /* 0x000fea0003800000 */
.L_x_17191:
        /* <DEDUP_REMOVED lines=14> */
.L_x_17195:
        /* <DEDUP_REMOVED lines=12> */
.L_x_17198:
[----:B------:R-:W-:Y:S02]  /*7470*/  MOV R113, R96 ;  /* 0x0000006000717202 */ /* 0x000fe40000000f00 */
.L_x_17199:
[----:B------:R-:W-:Y:S05]  /*7480*/  BSYNC B2 ;  /* 0x0000000000027941 */ /* 0x000fea0003800000 */
.L_x_17197:
        /* <DEDUP_REMOVED lines=16> */
.L_x_17203:
[----:B------:R-:W-:Y:S05]  /*7590*/  BSYNC B3 ;  /* 0x0000000000037941 */ /* 0x000fea0003800000 */
.L_x_17202:
        /* <DEDUP_REMOVED lines=44> */
.L_x_17201:
[----:B------:R-:W-:Y:S05]  /*7860*/  BSYNC B2 ;  /* 0x0000000000027941 */ /* 0x000fea0003800000 */
.L_x_17200:
        /* <DEDUP_REMOVED lines=8> */
.L_x_17196:
        /* <DEDUP_REMOVED lines=12> */
.L_x_17205:
[----:B------:R-:W-:Y:S02]  /*79b0*/  IMAD.MOV.U32 R113, RZ, RZ, R96 ;  /* 0x000000ffff717224 */ /* 0x000fe400078e0060 */
.L_x_17206:
[----:B------:R-:W-:Y:S05]  /*79c0*/  BSYNC B2 ;  /* 0x0000000000027941 */ /* 0x000fea0003800000 */
.L_x_17204:
        /* <DEDUP_REMOVED lines=16> */
.L_x_17210:
[----:B------:R-:W-:Y:S05]  /*7ad0*/  BSYNC B3 ;  /* 0x0000000000037941 */ /* 0x000fea0003800000 */
.L_x_17209:
        /* <DEDUP_REMOVED lines=44> */
.L_x_17208:
[----:B------:R-:W-:Y:S05]  /*7da0*/  BSYNC B2 ;  /* 0x0000000000027941 */ /* 0x000fea0003800000 */
.L_x_17207:
        /* <DEDUP_REMOVED lines=11> */
.L_x_17211:
        /* <DEDUP_REMOVED lines=12> */
.L_x_17214:
[----:B------:R-:W-:Y:S02]  /*7f20*/  IMAD.MOV.U32 R113, RZ, RZ, R96 ;  /* 0x000000ffff717224 */ /* 0x000fe400078e0060 */
.L_x_17215:
[----:B------:R-:W-:Y:S05]  /*7f30*/  BSYNC B2 ;  /* 0x0000000000027941 */ /* 0x000fea0003800000 */
.L_x_17213:
        /* <DEDUP_REMOVED lines=16> */
.L_x_17219:
[----:B------:R-:W-:Y:S05]  /*8040*/  BSYNC B3 ;  /* 0x0000000000037941 */ /* 0x000fea0003800000 */
.L_x_17218:
        /* <DEDUP_REMOVED lines=44> */
.L_x_17217:
[----:B------:R-:W-:Y:S05]  /*8310*/  BSYNC B2 ;  /* 0x0000000000027941 */ /* 0x000fea0003800000 */
.L_x_17216:
        /* <DEDUP_REMOVED lines=8> */
.L_x_17212:
        /* <DEDUP_REMOVED lines=12> */
.L_x_17221:
[----:B------:R-:W-:Y:S02]  /*8460*/  MOV R113, R96 ;  /* 0x0000006000717202 */ /* 0x000fe40000000f00 */
.L_x_17222:
[----:B------:R-:W-:Y:S05]  /*8470*/  BSYNC B2 ;  /* 0x0000000000027941 */ /* 0x000fea0003800000 */
.L_x_17220:
        /* <DEDUP_REMOVED lines=16> */
.L_x_17226:
[----:B------:R-:W-:Y:S05]  /*8580*/  BSYNC B3 ;  /* 0x0000000000037941 */ /* 0x000fea0003800000 */
.L_x_17225:
        /* <DEDUP_REMOVED lines=44> */
.L_x_17224:
[----:B------:R-:W-:Y:S05]  /*8850*/  BSYNC B2 ;  /* 0x0000000000027941 */ /* 0x000fea0003800000 */
.L_x_17223:
        /* <DEDUP_REMOVED lines=11> */
.L_x_17227:
        /* <DEDUP_REMOVED lines=12> */
.L_x_17230:
[----:B------:R-:W-:Y:S02]  /*89d0*/  IMAD.MOV.U32 R113, RZ, RZ, R96 ;  /* 0x000000ffff717224 */ /* 0x000fe400078e0060 */
.L_x_17231:
[----:B------:R-:W-:Y:S05]  /*89e0*/  BSYNC B2 ;  /* 0x0000000000027941 */ /* 0x000fea0003800000 */
.L_x_17229:
        /* <DEDUP_REMOVED lines=16> */
.L_x_17235:
[----:B------:R-:W-:Y:S05]  /*8af0*/  BSYNC B3 ;  /* 0x0000000000037941 */ /* 0x000fea0003800000 */
.L_x_17234:
        /* <DEDUP_REMOVED lines=44> */
.L_x_17233:
[----:B------:R-:W-:Y:S05]  /*8dc0*/  BSYNC B2 ;  /* 0x0000000000027941 */ /* 0x000fea0003800000 */
.L_x_17232:
        /* <DEDUP_REMOVED lines=8> */
.L_x_17228:
        /* <DEDUP_REMOVED lines=12> */
.L_x_17237:
[----:B------:R-:W-:Y:S02]  /*8f10*/  IMAD.MOV.U32 R113, RZ, RZ, R96 ;  /* 0x000000ffff717224 */ /* 0x000fe400078e0060 */
.L_x_17238:
[----:B------:R-:W-:Y:S05]  /*8f20*/  BSYNC B2 ;  /* 0x0000000000027941 */ /* 0x000fea0003800000 */
.L_x_17236:
        /* <DEDUP_REMOVED lines=16> */
.L_x_17242:
[----:B------:R-:W-:Y:S05]  /*9030*/  BSYNC B3 ;  /* 0x0000000000037941 */ /* 0x000fea0003800000 */
.L_x_17241:
        /* <DEDUP_REMOVED lines=44> */
.L_x_17240:
[----:B------:R-:W-:Y:S05]  /*9300*/  BSYNC B2 ;  /* 0x0000000000027941 */ /* 0x000fea0003800000 */
.L_x_17239:
        /* <DEDUP_REMOVED lines=11> */
.L_x_17243:
        /* <DEDUP_REMOVED lines=12> */
.L_x_17246:
[----:B------:R-:W-:Y:S02]  /*9480*/  IMAD.MOV.U32 R113, RZ, RZ, R96 ;  /* 0x000000ffff717224 */ /* 0x000fe400078e0060 */
.L_x_17247:
[----:B------:R-:W-:Y:S05]  /*9490*/  BSYNC B2 ;  /* 0x0000000000027941 */ /* 0x000fea0003800000 */
.L_x_17245:
        /* <DEDUP_REMOVED lines=16> */
.L_x_17251:
[----:B------:R-:W-:Y:S05]  /*95a0*/  BSYNC B3 ;  /* 0x0000000000037941 */ /* 0x000fea0003800000 */
.L_x_17250:
        /* <DEDUP_REMOVED lines=44> */
.L_x_17249:
[----:B------:R-:W-:Y:S05]  /*9870*/  BSYNC B2 ;  /* 0x0000000000027941 */ /* 0x000fea0003800000 */
.L_x_17248:
        /* <DEDUP_REMOVED lines=8> */
.L_x_17244:
        /* <DEDUP_REMOVED lines=27> */
.L_x_17252:
[----:B------:R-:W-:Y:S02]  /*9ab0*/  IADD3 R57, R57, 0x20, RZ ;  /* 0x0000002039397810 */ /* 0x000fe40007ffe0ff */
.L_x_17187:
[----:B------:R-:W-:Y:S05]  /*9ac0*/  BSYNC B1 ;  /* 0x0000000000017941 */ /* 0x000fea0003800000 */
.L_x_17186:
        /* <DEDUP_REMOVED lines=29> */
.L_x_17256:
[----:B0-----:R-:W-:Y:S02]  /*9ca0*/  IMAD.MOV.U32 R113, RZ, RZ, R96 ;  /* 0x000000ffff717224 */ /* 0x001fe400078e0060 */
.L_x_17257:
[----:B------:R-:W-:Y:S05]  /*9cb0*/  BSYNC B2 ;  /* 0x0000000000027941 */ /* 0x000fea0003800000 */
.L_x_17255:
        /* <DEDUP_REMOVED lines=16> */
.L_x_17261:
[----:B------:R-:W-:Y:S05]  /*9dc0*/  BSYNC B3 ;  /* 0x0000000000037941 */ /* 0x000fea0003800000 */
.L_x_17260:
        /* <DEDUP_REMOVED lines=44> */
.L_x_17259:
[----:B------:R-:W-:Y:S05]  /*a090*/  BSYNC B2 ;  /* 0x0000000000027941 */ /* 0x000fea0003800000 */
.L_x_17258:
        /* <DEDUP_REMOVED lines=14> */
.L_x_17262:
        /* <DEDUP_REMOVED lines=12> */
.L_x_17265:
[----:B------:R-:W-:Y:S02]  /*a240*/  MOV R113, R96 ;  /* 0x0000006000717202 */ /* 0x000fe40000000f00 */
.L_x_17266:
[----:B------:R-:W-:Y:S05]  /*a250*/  BSYNC B2 ;  /* 0x0000000000027941 */ /* 0x000fea0003800000 */
.L_x_17264:
        /* <DEDUP_REMOVED lines=16> */
.L_x_17270:
[----:B------:R-:W-:Y:S05]  /*a360*/  BSYNC B3 ;  /* 0x0000000000037941 */ /* 0x000fea0003800000 */
.L_x_17269:
        /* <DEDUP_REMOVED lines=44> */
.L_x_17268:
[----:B------:R-:W-:Y:S05]  /*a630*/  BSYNC B2 ;  /* 0x0000000000027941 */ /* 0x000fea0003800000 */
.L_x_17267:
        /* <DEDUP_REMOVED lines=8> */
.L_x_17263:
        /* <DEDUP_REMOVED lines=12> */
.L_x_17272:
[----:B------:R-:W-:Y:S02]  /*a780*/  IMAD.MOV.U32 R113, RZ, RZ, R96 ;  /* 0x000000ffff717224 */ /* 0x000fe400078e0060 */
.L_x_17273:
[----:B------:R-:W-:Y:S05]  /*a790*/  BSYNC B2 ;  /* 0x0000000000027941 */ /* 0x000fea0003800000 */
.L_x_17271:
        /* <DEDUP_REMOVED lines=16> */
.L_x_17277:
[----:B------:R-:W-:Y:S05]  /*a8a0*/  BSYNC B3 ;  /* 0x0000000000037941 */ /* 0x000fea0003800000 */
.L_x_17276:
        /* <DEDUP_REMOVED lines=44> */
.L_x_17275:
[----:B------:R-:W-:Y:S05]  /*ab70*/  BSYNC B2 ;  /* 0x0000000000027941 */ /* 0x000fea0003800000 */
.L_x_17274:
        /* <DEDUP_REMOVED lines=11> */
.L_x_17278:
        /* <DEDUP_REMOVED lines=12> */
.L_x_17281:
[----:B------:R-:W-:Y:S02]  /*acf0*/  IMAD.MOV.U32 R113, RZ, RZ, R96 ;  /* 0x000000ffff717224 */ /* 0x000fe400078e0060 */
.L_x_17282:
[----:B------:R-:W-:Y:S05]  /*ad00*/  BSYNC B2 ;  /* 0x0000000000027941 */ /* 0x000fea0003800000 */
.L_x_17280:
        /* <DEDUP_REMOVED lines=16> */
.L_x_17286:
[----:B------:R-:W-:Y:S05]  /*ae10*/  BSYNC B3 ;  /* 0x0000000000037941 */ /* 0x000fea0003800000 */
.L_x_17285:
        /* <DEDUP_REMOVED lines=44> */
.L_x_17284:
[----:B------:R-:W-:Y:S05]  /*b0e0*/  BSYNC B2 ;  /* 0x0000000000027941 */ /* 0x000fea0003800000 */
.L_x_17283:
        /* <DEDUP_REMOVED lines=8> */
.L_x_17279:
        /* <DEDUP_REMOVED lines=12> */
.L_x_17288:
[----:B------:R-:W-:Y:S02]  /*b230*/  MOV R113, R96 ;  /* 0x0000006000717202 */ /* 0x000fe40000000f00 */
.L_x_17289:
[----:B------:R-:W-:Y:S05]  /*b240*/  BSYNC B2 ;  /* 0x0000000000027941 */ /* 0x000fea0003800000 */
.L_x_17287:
        /* <DEDUP_REMOVED lines=16> */
.L_x_17293:
[----:B------:R-:W-:Y:S05]  /*b350*/  BSYNC B3 ;  /* 0x0000000000037941 */ /* 0x000fea0003800000 */
.L_x_17292:
        /* <DEDUP_REMOVED lines=44> */
.L_x_17291:
[----:B------:R-:W-:Y:S05]  /*b620*/  BSYNC B2 ;  /* 0x0000000000027941 */ /* 0x000fea0003800000 */
.L_x_17290:
        /* <DEDUP_REMOVED lines=11> */
.L_x_17294:
        /* <DEDUP_REMOVED lines=12> */
.L_x_17297:
[----:B------:R-:W-:Y:S02]  /*b7a0*/  IMAD.MOV.U32 R113, RZ, RZ, R96 ;  /* 0x000000ffff717224 */ /* 0x000fe400078e0060 */
.L_x_17298:
[----:B------:R-:W-:Y:S05]  /*b7b0*/  BSYNC B2 ;  /* 0x0000000000027941 */ /* 0x000fea0003800000 */
.L_x_17296:
        /* <DEDUP_REMOVED lines=16> */
.L_x_17302:
[----:B------:R-:W-:Y:S05]  /*b8c0*/  BSYNC B3 ;  /* 0x0000000000037941 */ /* 0x000fea0003800000 */
.L_x_17301:
        /* <DEDUP_REMOVED lines=44> */
.L_x_17300:
[----:B------:R-:W-:Y:S05]  /*bb90*/  BSYNC B2 ;  /* 0x0000000000027941 */ /* 0x000fea0003800000 */
.L_x_17299:
        /* <DEDUP_REMOVED lines=8> */
.L_x_17295:
        /* <DEDUP_REMOVED lines=12> */
.L_x_17304:
[----:B------:R-:W-:Y:S02]  /*bce0*/  IMAD.MOV.U32 R113, RZ, RZ, R96 ;  /* 0x000000ffff717224 */ /* 0x000fe400078e0060 */
.L_x_17305:
[----:B------:R-:W-:Y:S05]  /*bcf0*/  BSYNC B2 ;  /* 0x0000000000027941 */ /* 0x000fea0003800000 */
.L_x_17303:
        /* <DEDUP_REMOVED lines=16> */
.L_x_17309:
[----:B------:R-:W-:Y:S05]  /*be00*/  BSYNC B3 ;  /* 0x0000000000037941 */ /* 0x000fea0003800000 */
.L_x_17308:
        /* <DEDUP_REMOVED lines=44> */
.L_x_17307:
[----:B------:R-:W-:Y:S05]  /*c0d0*/  BSYNC B2 ;  /* 0x0000000000027941 */ /* 0x000fea0003800000 */
.L_x_17306:
        /* <DEDUP_REMOVED lines=11> */
.L_x_17310:
        /* <DEDUP_REMOVED lines=12> */
.L_x_17313:
[----:B------:R-:W-:Y:S02]  /*c250*/  IMAD.MOV.U32 R113, RZ, RZ, R96 ;  /* 0x000000ffff717224 */ /* 0x000fe400078e0060 */
.L_x_17314:
[----:B------:R-:W-:Y:S05]  /*c260*/  BSYNC B2 ;  /* 0x0000000000027941 */ /* 0x000fea0003800000 */
.L_x_17312:
        /* <DEDUP_REMOVED lines=16> */
.L_x_17318:
[----:B------:R-:W-:Y:S05]  /*c370*/  BSYNC B3 ;  /* 0x0000000000037941 */ /* 0x000fea0003800000 */
.L_x_17317:
        /* <DEDUP_REMOVED lines=44> */
.L_x_17316:
[----:B------:R-:W-:Y:S05]  /*c640*/  BSYNC B2 ;  /* 0x0000000000027941 */ /* 0x000fea0003800000 */
.L_x_17315:
        /* <DEDUP_REMOVED lines=8> */
.L_x_17311:
        /* <DEDUP_REMOVED lines=27> */
.L_x_17319:
[----:B------:R-:W-:Y:S02]  /*c880*/  IADD3 R57, R57, 0x20, RZ ;  /* 0x0000002039397810 */ /* 0x000fe40007ffe0ff */
.L_x_17254:
[----:B------:R-:W-:Y:S05]  /*c890*/  BSYNC B1 ;  /* 0x0000000000017941 */ /* 0x000fea0003800000 */
.L_x_17253:
        /* <DEDUP_REMOVED lines=29> */
.L_x_17323:
[----:B0-----:R-:W-:Y:S02]  /*ca70*/  IMAD.MOV.U32 R113, RZ, RZ, R96 ;  /* 0x000000ffff717224 */ /* 0x001fe400078e0060 */
.L_x_17324:
[----:B------:R-:W-:Y:S05]  /*ca80*/  BSYNC B2 ;  /* 0x0000000000027941 */ /* 0x000fea0003800000 */
.L_x_17322:
        /* <DEDUP_REMOVED lines=16> */
.L_x_17328:
[----:B------:R-:W-:Y:S05]  /*cb90*/  BSYNC B3 ;  /* 0x0000000000037941 */ /* 0x000fea0003800000 */
.L_x_17327:
        /* <DEDUP_REMOVED lines=44> */
.L_x_17326:
[----:B------:R-:W-:Y:S05]  /*ce60*/  BSYNC B2 ;  /* 0x0000000000027941 */ /* 0x000fea0003800000 */
.L_x_17325:
        /* <DEDUP_REMOVED lines=14> */
.L_x_17329:
        /* <DEDUP_REMOVED lines=12> */
.L_x_17332:
[----:B------:R-:W-:Y:S02]  /*d010*/  MOV R113, R96 ;  /* 0x0000006000717202 */ /* 0x000fe40000000f00 */
.L_x_17333:
[----:B------:R-:W-:Y:S05]  /*d020*/  BSYNC B2 ;  /* 0x0000000000027941 */ /* 0x000fea0003800000 */
.L_x_17331:
        /* <DEDUP_REMOVED lines=16> */
.L_x_17337:
[----:B------:R-:W-:Y:S05]  /*d130*/  BSYNC B3 ;  /* 0x0000000000037941 */ /* 0x000fea0003800000 */
.L_x_17336:
        /* <DEDUP_REMOVED lines=44> */
.L_x_17335:
[----:B------:R-:W-:Y:S05]  /*d400*/  BSYNC B2 ;  /* 0x0000000000027941 */ /* 0x000fea0003800000 */
.L_x_17334:
        /* <DEDUP_REMOVED lines=8> */
.L_x_17330:
        /* <DEDUP_REMOVED lines=12> */
.L_x_17339:
[----:B------:R-:W-:Y:S02]  /*d550*/  IMAD.MOV.U32 R113, RZ, RZ, R96 ;  /* 0x000000ffff717224 */ /* 0x000fe400078e0060 */
.L_x_17340:
[----:B------:R-:W-:Y:S05]  /*d560*/  BSYNC B2 ;  /* 0x0000000000027941 */ /* 0x000fea0003800000 */
.L_x_17338:
        /* <DEDUP_REMOVED lines=16> */
.L_x_17344:
[----:B------:R-:W-:Y:S05]  /*d670*/  BSYNC B3 ;  /* 0x0000000000037941 */ /* 0x000fea0003800000 */
.L_x_17343:
        /* <DEDUP_REMOVED lines=44> */
.L_x_17342:
[----:B------:R-:W-:Y:S05]  /*d940*/  BSYNC B2 ;  /* 0x0000000000027941 */ /* 0x000fea0003800000 */
.L_x_17341:
        /* <DEDUP_REMOVED lines=11> */
.L_x_17345:
        /* <DEDUP_REMOVED lines=12> */
.L_x_17348:
[----:B------:R-:W-:Y:S02]  /*dac0*/  IMAD.MOV.U32 R113, RZ, RZ, R96 ;  /* 0x000000ffff717224 */ /* 0x000fe400078e0060 */
.L_x_17349:
[----:B------:R-:W-:Y:S05]  /*dad0*/  BSYNC B2 ;  /* 0x0000000000027941 */ /* 0x000fea0003800000 */
.L_x_17347:
        /* <DEDUP_REMOVED lines=16> */
.L_x_17353:
[----:B------:R-:W-:Y:S05]  /*dbe0*/  BSYNC B3 ;  /* 0x0000000000037941 */ /* 0x000fea0003800000 */
.L_x_17352:
        /* <DEDUP_REMOVED lines=44> */
.L_x_17351:
[----:B------:R-:W-:Y:S05]  /*deb0*/  BSYNC B2 ;  /* 0x0000000000027941 */ /* 0x000fea0003800000 */
.L_x_17350:
        /* <DEDUP_REMOVED lines=8> */
.L_x_17346:
        /* <DEDUP_REMOVED lines=12> */
.L_x_17355:
[----:B------:R-:W-:Y:S02]  /*e000*/  MOV R113, R96 ;  /* 0x0000006000717202 */ /* 0x000fe40000000f00 */
.L_x_17356:
[----:B------:R-:W-:Y:S05]  /*e010*/  BSYNC B2 ;  /* 0x0000000000027941 */ /* 0x000fea0003800000 */
.L_x_17354:
        /* <DEDUP_REMOVED lines=16> */
.L_x_17360:
[----:B------:R-:W-:Y:S05]  /*e120*/  BSYNC B3 ;  /* 0x0000000000037941 */ /* 0x000fea0003800000 */
.L_x_17359:
        /* <DEDUP_REMOVED lines=44> */
.L_x_17358:
[----:B------:R-:W-:Y:S05]  /*e3f0*/  BSYNC B2 ;  /* 0x0000000000027941 */ /* 0x000fea0003800000 */
.L_x_17357:
        /* <DEDUP_REMOVED lines=11> */
.L_x_17361:
        /* <DEDUP_REMOVED lines=12> */
.L_x_17364:
[----:B------:R-:W-:Y:S02]  /*e570*/  IMAD.MOV.U32 R113, RZ, RZ, R96 ;  /* 0x000000ffff717224 */ /* 0x000fe400078e0060 */
.L_x_17365:
[----:B------:R-:W-:Y:S05]  /*e580*/  BSYNC B2 ;  /* 0x0000000000027941 */ /* 0x000fea0003800000 */
.L_x_17363:
        /* <DEDUP_REMOVED lines=16> */
.L_x_17369:
[----:B------:R-:W-:Y:S05]  /*e690*/  BSYNC B3 ;  /* 0x0000000000037941 */ /* 0x000fea0003800000 */
.L_x_17368:
        /* <DEDUP_REMOVED lines=44> */
.L_x_17367:
[----:B------:R-:W-:Y:S05]  /*e960*/  BSYNC B2 ;  /* 0x0000000000027941 */ /* 0x000fea0003800000 */
.L_x_17366:
        /* <DEDUP_REMOVED lines=8> */
.L_x_17362:
        /* <DEDUP_REMOVED lines=12> */
.L_x_17371:
[----:B------:R-:W-:Y:S02]  /*eab0*/  IMAD.MOV.U32 R113, RZ, RZ, R96 ;  /* 0x000000ffff717224 */ /* 0x000fe400078e0060 */
.L_x_17372:
[----:B------:R-:W-:Y:S05]  /*eac0*/  BSYNC B2 ;  /* 0x0000000000027941 */ /* 0x000fea0003800000 */
.L_x_17370:
        /* <DEDUP_REMOVED lines=16> */
.L_x_17376:
[----:B------:R-:W-:Y:S05]  /*ebd0*/  BSYNC B3 ;  /* 0x0000000000037941 */ /* 0x000fea0003800000 */
.L_x_17375:
        /* <DEDUP_REMOVED lines=44> */
.L_x_17374:
[----:B------:R-:W-:Y:S05]  /*eea0*/  BSYNC B2 ;  /* 0x0000000000027941 */ /* 0x000fea0003800000 */
.L_x_17373:
        /* <DEDUP_REMOVED lines=11> */
.L_x_17377:
        /* <DEDUP_REMOVED lines=12> */
.L_x_17380:
[----:B------:R-:W-:Y:S02]  /*f020*/  IMAD.MOV.U32 R113, RZ, RZ, R96 ;  /* 0x000000ffff717224 */ /* 0x000fe400078e0060 */
.L_x_17381:
[----:B------:R-:W-:Y:S05]  /*f030*/  BSYNC B2 ;  /* 0x0000000000027941 */ /* 0x000fea0003800000 */
.L_x_17379:
        /* <DEDUP_REMOVED lines=16> */
.L_x_17385:
[----:B------:R-:W-:Y:S05]  /*f140*/  BSYNC B3 ;  /* 0x0000000000037941 */ /* 0x000fea0003800000 */
.L_x_17384:
        /* <DEDUP_REMOVED lines=44> */
.L_x_17383:
[----:B------:R-:W-:Y:S05]  /*f410*/  BSYNC B2 ;  /* 0x0000000000027941 */ /* 0x000fea0003800000 */
.L_x_17382:
        /* <DEDUP_REMOVED lines=8> */
.L_x_17378:
        /* <DEDUP_REMOVED lines=27> */
.L_x_17386:
[----:B------:R-:W-:Y:S02]  /*f650*/  IADD3 R57, R57, 0x20, RZ ;  /* 0x0000002039397810 */ /* 0x000fe40007ffe0ff */
.L_x_17321:
[----:B------:R-:W-:Y:S05]  /*f660*/  BSYNC B1 ;  /* 0x0000000000017941 */ /* 0x000fea0003800000 */
.L_x_17320:
        /* <DEDUP_REMOVED lines=29> */
.L_x_17390:
[----:B0-----:R-:W-:Y:S02]  /*f840*/  IMAD.MOV.U32 R113, RZ, RZ, R96 ;  /* 0x000000ffff717224 */ /* 0x001fe400078e0060 */
.L_x_17391:
[----:B------:R-:W-:Y:S05]  /*f850*/  BSYNC B2 ;  /* 0x0000000000027941 */ /* 0x000fea0003800000 */
.L_x_17389:
        /* <DEDUP_REMOVED lines=16> */
.L_x_17395:
[----:B------:R-:W-:Y:S05]  /*f960*/  BSYNC B3 ;  /* 0x0000000000037941 */ /* 0x000fea0003800000 */
.L_x_17394:
        /* <DEDUP_REMOVED lines=44> */
.L_x_17393:
[----:B------:R-:W-:Y:S05]  /*fc30*/  BSYNC B2 ;  /* 0x0000000000027941 */ /* 0x000fea0003800000 */
.L_x_17392:
        /* <DEDUP_REMOVED lines=14> */
.L_x_17396:
        /* <DEDUP_REMOVED lines=12> */
.L_x_17399:
[----:B------:R-:W-:Y:S02]  /*fde0*/  IMAD.MOV.U32 R113, RZ, RZ, R96 ;  /* 0x000000ffff717224 */ /* 0x000fe400078e0060 */
.L_x_17400:
[----:B------:R-:W-:Y:S05]  /*fdf0*/  BSYNC B2 ;  /* 0x0000000000027941 */ /* 0x000fea0003800000 */
.L_x_17398:
        /* <DEDUP_REMOVED lines=16> */
.L_x_17404:
[----:B------:R-:W-:Y:S05]  /*ff00*/  BSYNC B3 ;  /* 0x0000000000037941 */ /* 0x000fea0003800000 */
.L_x_17403:
        /* <DEDUP_REMOVED lines=44> */
.L_x_17402:
[----:B------:R-:W-:Y:S05]  /*101d0*/  BSYNC B2 ;  /* 0x0000000000027941 */ /* 0x000fea0003800000 */
.L_x_17401:
        /* <DEDUP_REMOVED lines=8> */
.L_x_17397:
        /* <DEDUP_REMOVED lines=12> */
.L_x_17406:
[----:B------:R-:W-:Y:S02]  /*10320*/  IMAD.MOV.U32 R113, RZ, RZ, R96 ;  /* 0x000000ffff717224 */ /* 0x000fe400078e0060 */
.L_x_17407:
[----:B------:R-:W-:Y:S05]  /*10330*/  BSYNC B2 ;  /* 0x0000000000027941 */ /* 0x000fea0003800000 */
.L_x_17405:
        /* <DEDUP_REMOVED lines=16> */
.L_x_17411:
[----:B------:R-:W-:Y:S05]  /*10440*/  BSYNC B3 ;  /* 0x0000000000037941 */ /* 0x000fea0003800000 */
.L_x_17410:
        /* <DEDUP_REMOVED lines=44> */
.L_x_17409:
[----:B------:R-:W-:Y:S05]  /*10710*/  BSYNC B2 ;  /* 0x0000000000027941 */ /* 0x000fea0003800000 */
.L_x_17408:
        /* <DEDUP_REMOVED lines=11> */
.L_x_17412:
        /* <DEDUP_REMOVED lines=12> */
.L_x_17415:
[----:B------:R-:W-:Y:S02]  /*10890*/  IMAD.MOV.U32 R113, RZ, RZ, R96 ;  /* 0x000000ffff717224 */ /* 0x000fe400078e0060 */
.L_x_17416:
[----:B------:R-:W-:Y:S05]  /*108a0*/  BSYNC B2 ;  /* 0x0000000000027941 */ /* 0x000fea0003800000 */
.L_x_17414:
        /* <DEDUP_REMOVED lines=16> */
.L_x_17420:
[----:B------:R-:W-:Y:S05]  /*109b0*/  BSYNC B3 ;  /* 0x0000000000037941 */ /* 0x000fea0003800000 */
.L_x_17419:
        /* <DEDUP_REMOVED lines=44> */
.L_x_17418:
[----:B------:R-:W-:Y:S05]  /*10c80*/  BSYNC B2 ;  /* 0x0000000000027941 */ /* 0x000fea0003800000 */
.L_x_17417:
        /* <DEDUP_REMOVED lines=8> */
.L_x_17413:
        /* <DEDUP_REMOVED lines=12> */
.L_x_17422:
[----:B------:R-:W-:Y:S02]  /*10dd0*/  IMAD.MOV.U32 R113, RZ, RZ, R96 ;  /* 0x000000ffff717224 */ /* 0x000fe400078e0060 */
.L_x_17423:
[----:B------:R-:W-:Y:S05]  /*10de0*/  BSYNC B2 ;  /* 0x0000000000027941 */ /* 0x000fea0003800000 */
.L_x_17421:
        /* <DEDUP_REMOVED lines=16> */
.L_x_17427:
[----:B------:R-:W-:Y:S05]  /*10ef0*/  BSYNC B3 ;  /* 0x0000000000037941 */ /* 0x000fea0003800000 */
.L_x_17426:
        /* <DEDUP_REMOVED lines=44> */
.L_x_17425:
[----:B------:R-:W-:Y:S05]  /*111c0*/  BSYNC B2 ;  /* 0x0000000000027941 */ /* 0x000fea0003800000 */
.L_x_17424:
        /* <DEDUP_REMOVED lines=11> */
.L_x_17428:
        /* <DEDUP_REMOVED lines=12> */
.L_x_17431:
[----:B------:R-:W-:Y:S02]  /*11340*/  IMAD.MOV.U32 R113, RZ, RZ, R96 ;  /* 0x000000ffff717224 */ /* 0x000fe400078e0060 */
.L_x_17432:
[----:B------:R-:W-:Y:S05]  /*11350*/  BSYNC B2 ;  /* 0x0000000000027941 */ /* 0x000fea0003800000 */
.L_x_17430:
        /* <DEDUP_REMOVED lines=16> */
.L_x_17436:
[----:B------:R-:W-:Y:S05]  /*11460*/  BSYNC B3 ;  /* 0x0000000000037941 */ /* 0x000fea0003800000 */
.L_x_17435:
        /* <DEDUP_REMOVED lines=44> */
.L_x_17434:
[----:B------:R-:W-:Y:S05]  /*11730*/  BSYNC B2 ;  /* 0x0000000000027941 */ /* 0x000fea0003800000 */
.L_x_17433:
        /* <DEDUP_REMOVED lines=8> */
.L_x_17429:
        /* <DEDUP_REMOVED lines=12> */
.L_x_17438:
[----:B------:R-:W-:Y:S02]  /*11880*/  IMAD.MOV.U32 R113, RZ, RZ, R96 ;  /* 0x000000ffff717224 */ /* 0x000fe400078e0060 */
.L_x_17439:
[----:B------:R-:W-:Y:S05]  /*11890*/  BSYNC B2 ;  /* 0x0000000000027941 */ /* 0x000fea0003800000 */
.L_x_17437:
        /* <DEDUP_REMOVED lines=16> */
.L_x_17443:
[----:B------:R-:W-:Y:S05]  /*119a0*/  BSYNC B3 ;  /* 0x0000000000037941 */ /* 0x000fea0003800000 */
.L_x_17442:
        /* <DEDUP_REMOVED lines=44> */
.L_x_17441:
[----:B------:R-:W-:Y:S05]  /*11c70*/  BSYNC B2 ;  /* 0x0000000000027941 */ /* 0x000fea0003800000 */
.L_x_17440:
        /* <DEDUP_REMOVED lines=11> */
.L_x_17444:
        /* <DEDUP_REMOVED lines=12> */
.L_x_17447:
[----:B------:R-:W-:Y:S02]  /*11df0*/  IMAD.MOV.U32 R113, RZ, RZ, R96 ;  /* 0x000000ffff717224 */ /* 0x000fe400078e0060 */
.L_x_17448:
[----:B------:R-:W-:Y:S05]  /*11e00*/  BSYNC B2 ;  /* 0x0000000000027941 */ /* 0x000fea0003800000 */
.L_x_17446:
        /* <DEDUP_REMOVED lines=16> */
.L_x_17452:
[----:B------:R-:W-:Y:S05]  /*11f10*/  BSYNC B3 ;  /* 0x0000000000037941 */ /* 0x000fea0003800000 */
.L_x_17451:
        /* <DEDUP_REMOVED lines=44> */
.L_x_17450:
[----:B------:R-:W-:Y:S05]  /*121e0*/  BSYNC B2 ;  /* 0x0000000000027941 */ /* 0x000fea0003800000 */
.L_x_17449:
        /* <DEDUP_REMOVED lines=8> */
.L_x_17445:
        /* <DEDUP_REMOVED lines=27> */
.L_x_17388:
[----:B------:R-:W-:Y:S05]  /*12420*/  BSYNC B1 ;  /* 0x0000000000017941 */ /* 0x000fea0003800000 */
.L_x_17387:
        /* <DEDUP_REMOVED lines=34> */
.L_x_17469:
        /* <DEDUP_REMOVED lines=70> */
.L_x_17470:
[----:B------:R-:W-:Y:S01]  /*12ab0*/  FMUL.FTZ R56, R109, R109 ;  /* 0x0000006d6d387220 */ /* 0x000fe20000410000 */
[----:B------:R-:W-:Y:S01]  /*12ac0*/  ISETP.NE.AND P0, PT, RZ, UR8, PT ;  /* 0x00000008ff007c0c */ /* 0x000fe2000bf05270 */
[----:B01----:R-:W-:Y:S01]  /*12ad0*/  FADD.FTZ R107, R110, R107 ;  /* 0x0000006b6e6b7221 */ /* 0x003fe20000010000 */
        /* <DEDUP_REMOVED lines=9> */
[----:B------:R-:W-:Y:S02]  /*12b70*/  FADD.FTZ R107, R56, R57 ;  /* 0x00000039386b7221 */ /* 0x000fe40000010000 */
[----:B------:R-:W-:-:S04]  /*12b80*/  @!P5 IMAD.MOV.U32 R56, RZ, RZ, 0x4 ;  /* 0x00000004ff38d424 */ /* 0x000fc800078e00ff */
[----:B------:R-:W1:Y:S01]  /*12b90*/  MUFU.RSQ R107, R107 ;  /* 0x0000006b006b7308 */ /* 0x000e620000001400 */
[----:B------:R-:W-:-:S05]  /*12ba0*/  @!P5 IMAD.WIDE R56, R99, R56, c[0x0][0x1a8] ;  /* 0x00006a006338d625 */ /* 0x000fca00078e0238 */
[----:B-1----:R0:W-:Y:S01]  /*12bb0*/  @!P5 STG.E [R56.64], R107 ;  /* 0x0000006b3800d986 */ /* 0x0021e2000c101906 */
[----:B------:R-:W-:Y:S05]  /*12bc0*/  @!P1 BRA `(.L_x_17456) ;  /* 0x0000010000009947 */ /* 0x000fea0003800000 */
[--C-:B0-----:R-:W-:Y:S02]  /*12bd0*/  FADD.FTZ R58, R33, -R108.reuse ;  /* 0x8000006c213a7221 */ /* 0x101fe40000010000 */
        /* <DEDUP_REMOVED lines=15> */
.L_x_17456:
[----:B------:R-:W-:Y:S05]  /*12cd0*/  BSYNC B1 ;  /* 0x0000000000017941 */ /* 0x000fea0003800000 */
.L_x_17455:
[----:B------:R-:W-:Y:S01]  /*12ce0*/  ISETP.NE.AND P0, PT, R104, RZ, PT ;  /* 0x000000ff6800720c */ /* 0x000fe20003f05270 */
[----:B------:R-:W-:-:S12]  /*12cf0*/  BSSY B1, `(.L_x_17457) ;  /* 0x0000012000017945 */ /* 0x000fd80003800000 */
[----:B------:R-:W-:Y:S05]  /*12d00*/  @!P0 BRA `(.L_x_17458) ;  /* 0x0000010000008947 */ /* 0x000fea0003800000 */
[----:B0-----:R-:W-:Y:S01]  /*12d10*/  HFMA2.MMA R111, -RZ, RZ, 0, 9.5367431640625e-07 ;  /* 0x00000010ff6f7435 */ /* 0x001fe200000001ff */
[--C-:B------:R-:W-:Y:S02]  /*12d20*/  FADD.FTZ R58, R37, -R108.reuse ;  /* 0x8000006c253a7221 */ /* 0x100fe40000010000 */
        /* <DEDUP_REMOVED lines=14> */
.L_x_17458:
[----:B------:R-:W-:Y:S05]  /*12e10*/  BSYNC B1 ;  /* 0x0000000000017941 */ /* 0x000fea0003800000 */
.L_x_17457:
[----:B------:R-:W-:Y:S01]  /*12e20*/  ISETP.NE.AND P0, PT, R103, RZ, PT ;  /* 0x000000ff6700720c */ /* 0x000fe20003f05270 */
[----:B------:R-:W-:-:S12]  /*12e30*/  BSSY B1, `(.L_x_17459) ;  /* 0x0000012000017945 */ /* 0x000fd80003800000 */
        /* <DEDUP_REMOVED lines=17> */
.L_x_17460:
[----:B------:R-:W-:Y:S05]  /*12f50*/  BSYNC B1 ;  /* 0x0000000000017941 */ /* 0x000fea0003800000 */
.L_x_17459:
        /* <DEDUP_REMOVED lines=19> */
.L_x_17462:
[----:B------:R-:W-:Y:S05]  /*13090*/  BSYNC B1 ;  /* 0x0000000000017941 */ /* 0x000fea0003800000 */
.L_x_17461:
        /* <DEDUP_REMOVED lines=19> */
.L_x_17464:
[----:B------:R-:W-:Y:S05]  /*131d0*/  BSYNC B1 ;  /* 0x0000000000017941 */ /* 0x000fea0003800000 */
.L_x_17463:
        /* <DEDUP_REMOVED lines=18> */
.L_x_17466:
[----:B------:R-:W-:Y:S05]  /*13300*/  BSYNC B1 ;  /* 0x0000000000017941 */ /* 0x000fea0003800000 */
.L_x_17465:
[----:B0-----:R-:W-:-:S04]  /*13310*/  IMAD.MOV.U32 R56, RZ, RZ, 0x4 ;  /* 0x00000004ff387424 */ /* 0x001fc800078e00ff */
[----:B------:R-:W-:-:S05]  /*13320*/  IMAD R99, R56, c[0x0][0x160], R99 ;  /* 0x0000580038637a24 */ /* 0x000fca00078e0263 */
[----:B------:R-:W-:-:S13]  /*13330*/  ISETP.GE.AND P0, PT, R99, c[0x0][0x164], PT ;  /* 0x0000590063007a0c */ /* 0x000fda0003f06270 */
[----:B------:R-:W-:Y:S01]  /*13340*/  @P0 CALL.REL.NOINC `(.L_x_17467) ;  /* 0x0000001000000944 */ /* 0x000fe20003c00000 */
[----:B------:R-:W-:Y:S05]  /*13350*/  BRA `(.L_x_17468) ;  /* 0xfffedd9000007947 */ /* 0x000fea000383ffff */
.L_x_17467:
[----:B------:R-:W-:Y:S05]  /*13360*/  BSYNC B0 ;  /* 0x0000000000007941 */ /* 0x000fea0003800000 */
.L_x_17051:
[----:B------:R-:W-:Y:S05]  /*13370*/  EXIT ;  /* 0x000000000000794d */ /* 0x000fea0003800000 */
.L_x_17453:
[----:B------:R-:W-:Y:S01]  /*13380*/  IMAD.MOV.U32 R58, RZ, RZ, R59 ;  /* 0x000000ffff3a7224 */ /* 0x000fe200078e003b */
[----:B------:R-:W-:Y:S01]  /*13390*/  MOV R111, 0x1 ;  /* 0x00000001006f7802 */ /* 0x000fe20000000f00 */
[----:B------:R-:W-:Y:S01]  /*133a0*/  IMAD.MOV.U32 R110, RZ, RZ, 0x1f ;  /* 0x0000001fff6e7424 */ /* 0x000fe200078e00ff */
[----:B------:R-:W-:Y:S01]  /*133b0*/  MOV R56, 0x133e0 ;  /* 0x000133e000387802 */ /* 0x000fe20000000f00 */
[----:B------:R-:W-:Y:S02]  /*133c0*/  IMAD.MOV.U32 R113, RZ, RZ, -0x1 ;  /* 0xffffffffff717424 */ /* 0x000fe400078e00ff */
[----:B------:R-:W-:Y:S05]  /*133d0*/  CALL.REL.NOINC `($__internal_70_$__cuda_sm70_shflsync_bfly_p) ;  /* 0x000006d000007944 */ /* 0x000fea0003c00000 */
[----:B-1----:R-:W-:Y:S01]  /*133e0*/  IMAD.MOV.U32 R56, RZ, RZ, R110 ;  /* 0x000000ffff387224 */ /* 0x002fe200078e006e */
[----:B0-----:R-:W-:Y:S05]  /*133f0*/  BRA `(.L_x_17469) ;  /* 0xfffff25000007947 */ /* 0x001fea000383ffff */
.L_x_17454:
[----:B------:R-:W-:Y:S01]  /*13400*/  IMAD.MOV.U32 R58, RZ, RZ, R107 ;  /* 0x000000ffff3a7224 */ /* 0x000fe200078e006b */
[----:B------:R-:W-:Y:S01]  /*13410*/  MOV R113, 0xffffffff ;  /* 0xffffffff00717802 */ /* 0x000fe20000000f00 */
[----:B------:R-:W-:Y:S01]  /*13420*/  IMAD.MOV.U32 R111, RZ, RZ, 0x2 ;  /* 0x00000002ff6f7424 */ /* 0x000fe200078e00ff */
[----:B------:R-:W-:Y:S01]  /*13430*/  MOV R56, 0x13460 ;  /* 0x0001346000387802 */ /* 0x000fe20000000f00 */
[----:B------:R-:W-:Y:S02]  /*13440*/  IMAD.MOV.U32 R110, RZ, RZ, 0x1f ;  /* 0x0000001fff6e7424 */ /* 0x000fe400078e00ff */
[----:B0-----:R-:W-:Y:S05]  /*13450*/  CALL.REL.NOINC `($__internal_70_$__cuda_sm70_shflsync_bfly_p) ;  /* 0x0000065000007944 */ /* 0x001fea0003c00000 */
[----:B01----:R-:W-:Y:S01]  /*13460*/  FADD.FTZ R58, R107, R110 ;  /* 0x0000006e6b3a7221 */ /* 0x003fe20000010000 */
[----:B------:R-:W-:Y:S01]  /*13470*/  MOV R56, 0x134c0 ;  /* 0x000134c000387802 */ /* 0x000fe20000000f00 */
[----:B------:R-:W-:-:S02]  /*13480*/  IMAD.MOV.U32 R111, RZ, RZ, 0x4 ;  /* 0x00000004ff6f7424 */ /* 0x000fc400078e00ff */
[----:B------:R-:W-:Y:S02]  /*13490*/  IMAD.MOV.U32 R110, RZ, RZ, 0x1f ;  /* 0x0000001fff6e7424 */ /* 0x000fe400078e00ff */
[----:B------:R-:W-:Y:S02]  /*134a0*/  IMAD.MOV.U32 R113, RZ, RZ, -0x1 ;  /* 0xffffffffff717424 */ /* 0x000fe400078e00ff */
[----:B------:R-:W-:Y:S05]  /*134b0*/  CALL.REL.NOINC `($__internal_70_$__cuda_sm70_shflsync_bfly_p) ;  /* 0x000005f000007944 */ /* 0x000fea0003c00000 */
[----:B01----:R-:W-:Y:S01]  /*134c0*/  FADD.FTZ R58, R58, R110 ;  /* 0x0000006e3a3a7221 */ /* 0x003fe20000010000 */
[----:B------:R-:W-:Y:S01]  /*134d0*/  MOV R56, 0x13520 ;  /* 0x0001352000387802 */ /* 0x000fe20000000f00 */
[----:B------:R-:W-:Y:S02]  /*134e0*/  IMAD.MOV.U32 R111, RZ, RZ, 0x8 ;  /* 0x00000008ff6f7424 */ /* 0x000fe400078e00ff */
[----:B------:R-:W-:Y:S02]  /*134f0*/  IMAD.MOV.U32 R110, RZ, RZ, 0x1f ;  /* 0x0000001fff6e7424 */ /* 0x000fe400078e00ff */
[----:B------:R-:W-:Y:S02]  /*13500*/  IMAD.MOV.U32 R113, RZ, RZ, -0x1 ;  /* 0xffffffffff717424 */ /* 0x000fe400078e00ff */
[----:B------:R-:W-:Y:S05]  /*13510*/  CALL.REL.NOINC `($__internal_70_$__cuda_sm70_shflsync_bfly_p) ;  /* 0x0000059000007944 */ /* 0x000fea0003c00000 */
[----:B0-----:R-:W-:Y:S01]  /*13520*/  HFMA2.MMA R111, -RZ, RZ, 0, 9.5367431640625e-07 ;  /* 0x00000010ff6f7435 */ /* 0x001fe200000001ff */
[----:B-1----:R-:W-:Y:S01]  /*13530*/  FADD.FTZ R58, R58, R110 ;  /* 0x0000006e3a3a7221 */ /* 0x002fe20000010000 */
[----:B------:R-:W-:Y:S01]  /*13540*/  MOV R56, 0x13580 ;  /* 0x0001358000387802 */ /* 0x000fe20000000f00 */
[----:B------:R-:W-:-:S02]  /*13550*/  IMAD.MOV.U32 R110, RZ, RZ, 0x1f ;  /* 0x0000001fff6e7424 */ /* 0x000fc400078e00ff */
[----:B------:R-:W-:Y:S02]  /*13560*/  IMAD.MOV.U32 R113, RZ, RZ, -0x1 ;  /* 0xffffffffff717424 */ /* 0x000fe400078e00ff */
[----:B------:R-:W-:Y:S05]  /*13570*/  CALL.REL.NOINC `($__internal_70_$__cuda_sm70_shflsync_bfly_p) ;  /* 0x0000053000007944 */ /* 0x000fea0003c00000 */
        /* <DEDUP_REMOVED lines=15> */
[----:B------:R-:W-:Y:S01]  /*13670*/  IMAD.MOV.U32 R113, RZ, RZ, -0x1 ;  /* 0xffffffffff717424 */ /* 0x000fe200078e00ff */
        /* <DEDUP_REMOVED lines=40> */
[----:B------:R-:W-:Y:S05]  /*13900*/  CALL.REL.NOINC `($__internal_70_$__cuda_sm70_shflsync_bfly_p) ;  /* 0x000001a000007944 */ /* 0x000fea0003c00000 */
[----:B01----:R-:W-:Y:S01]  /*13910*/  FADD.FTZ R58, R58, R110 ;  /* 0x0000006e3a3a7221 */ /* 0x003fe20000010000 */
[----:B------:R-:W-:Y:S01]  /*13920*/  MOV R110, 0x1f ;  /* 0x0000001f006e7802 */ /* 0x000fe20000000f00 */
[----:B------:R-:W-:Y:S01]  /*13930*/  IMAD.MOV.U32 R111, RZ, RZ, 0x2 ;  /* 0x00000002ff6f7424 */ /* 0x000fe200078e00ff */
[----:B------:R-:W-:Y:S01]  /*13940*/  MOV R56, 0x13970 ;  /* 0x0001397000387802 */ /* 0x000fe20000000f00 */
[----:B------:R-:W-:Y:S02]  /*13950*/  IMAD.MOV.U32 R113, RZ, RZ, -0x1 ;  /* 0xffffffffff717424 */ /* 0x000fe400078e00ff */
[----:B------:R-:W-:Y:S05]  /*13960*/  CALL.REL.NOINC `($__internal_70_$__cuda_sm70_shflsync_bfly_p) ;  /* 0x0000014000007944 */ /* 0x000fea0003c00000 */
[----:B01----:R-:W-:Y:S01]  /*13970*/  FADD.FTZ R58, R58, R110 ;  /* 0x0000006e3a3a7221 */ /* 0x003fe20000010000 */
[----:B------:R-:W-:Y:S01]  /*13980*/  MOV R56, 0x139d0 ;  /* 0x000139d000387802 */ /* 0x000fe20000000f00 */
[----:B------:R-:W-:Y:S02]  /*13990*/  IMAD.MOV.U32 R111, RZ, RZ, 0x4 ;  /* 0x00000004ff6f7424 */ /* 0x000fe400078e00ff */
[----:B------:R-:W-:Y:S02]  /*139a0*/  IMAD.MOV.U32 R110, RZ, RZ, 0x1f ;  /* 0x0000001fff6e7424 */ /* 0x000fe400078e00ff */
[----:B------:R-:W-:-:S02]  /*139b0*/  IMAD.MOV.U32 R113, RZ, RZ, -0x1 ;  /* 0xffffffffff717424 */ /* 0x000fc400078e00ff */
[----:B------:R-:W-:Y:S05]  /*139c0*/  CALL.REL.NOINC `($__internal_70_$__cuda_sm70_shflsync_bfly_p) ;  /* 0x000000e000007944 */ /* 0x000fea0003c00000 */
[----:B01----:R-:W-:Y:S01]  /*139d0*/  FADD.FTZ R58, R58, R110 ;  /* 0x0000006e3a3a7221 */ /* 0x003fe20000010000 */
[----:B------:R-:W-:Y:S01]  /*139e0*/  MOV R113, 0xffffffff ;  /* 0xffffffff00717802 */ /* 0x000fe20000000f00 */
[----:B------:R-:W-:Y:S01]  /*139f0*/  IMAD.MOV.U32 R111, RZ, RZ, 0x8 ;  /* 0x00000008ff6f7424 */ /* 0x000fe200078e00ff */
[----:B------:R-:W-:Y:S01]  /*13a00*/  MOV R56, 0x13a30 ;  /* 0x00013a3000387802 */ /* 0x000fe20000000f00 */
[----:B------:R-:W-:-:S02]  /*13a10*/  IMAD.MOV.U32 R110, RZ, RZ, 0x1f ;  /* 0x0000001fff6e7424 */ /* 0x000fc400078e00ff */
[----:B------:R-:W-:Y:S05]  /*13a20*/  CALL.REL.NOINC `($__internal_70_$__cuda_sm70_shflsync_bfly_p) ;  /* 0x0000008000007944 */ /* 0x000fea0003c00000 */
[----:B-1----:R-:W-:Y:S01]  /*13a30*/  FADD.FTZ R107, R58, R110 ;  /* 0x0000006e3a6b7221 */ /* 0x002fe20000010000 */
[----:B------:R-:W-:Y:S01]  /*13a40*/  MOV R56, 0x13aa0 ;  /* 0x00013aa000387802 */ /* 0x000fe20000000f00 */
[----:B0-----:R-:W-:-:S02]  /*13a50*/  IMAD.MOV.U32 R111, RZ, RZ, 0x10 ;  /* 0x00000010ff6f7424 */ /* 0x001fc400078e00ff */
[----:B------:R-:W-:Y:S02]  /*13a60*/  IMAD.MOV.U32 R110, RZ, RZ, 0x1f ;  /* 0x0000001fff6e7424 */ /* 0x000fe400078e00ff */
[----:B------:R-:W-:Y:S02]  /*13a70*/  IMAD.MOV.U32 R113, RZ, RZ, -0x1 ;  /* 0xffffffffff717424 */ /* 0x000fe400078e00ff */
[----:B------:R-:W-:Y:S02]  /*13a80*/  IMAD.MOV.U32 R58, RZ, RZ, R107 ;  /* 0x000000ffff3a7224 */ /* 0x000fe400078e006b */
[----:B------:R-:W-:Y:S05]  /*13a90*/  CALL.REL.NOINC `($__internal_70_$__cuda_sm70_shflsync_bfly_p) ;  /* 0x0000001000007944 */ /* 0x000fea0003c00000 */
[----:B01----:R-:W-:Y:S05]  /*13aa0*/  BRA `(.L_x_17470) ;  /* 0xfffff00000007947 */ /* 0x003fea000383ffff */
        .weak           $__internal_70_$__cuda_sm70_shflsync_bfly_p
        .type           $__internal_70_$__cuda_sm70_shflsync_bfly_p,@function
        .size           $__internal_70_$__cuda_sm70_shflsync_bfly_p,(.L_x_20086 - $__internal_70_$__cuda_sm70_shflsync_bfly_p)
$__internal_70_$__cuda_sm70_shflsync_bfly_p:
[----:B------:R-:W-:Y:S01]  /*13ab0*/  IMAD.MOV.U32 R57, RZ, RZ, 0x0 ;  /* 0x00000000ff397424 */ /* 0x000fe200078e00ff */
[----:B------:R-:W-:Y:S04]  /*13ac0*/  WARPSYNC R113 ;  /* 0x0000007100007348 */ /* 0x000fe80003800000 */
[----:B------:R0:W1:Y:S01]  /*13ad0*/  SHFL.BFLY PT, R110, R58, R111, R110 ;  /* 0x0c00006f3a6e7389 */ /* 0x00006200000e006e */
[----:B------:R-:W-:Y:S05]  /*13ae0*/  RET.REL.NODEC R56 `(_ZN10layer_norm31ln_parallel_residual_fwd_kernelINS_13Kernel_traitsI6__halfffffjLj768ELj1ELj4ELj1ELj16ENS_18Kernel_traits_baseILj768ES2_ffffjLj128EEEEELb1ELb1ELb0EEEvNS_9FwdParamsE) ;  /* 0xfffec51038007950 */ /* 0x000fea0003c3ffff */
.L_x_17471:
        /* <DEDUP_REMOVED lines=9> */
.L_x_20086:


//--------------------- .text._ZN10layer_norm31ln_parallel_residual_fwd_kernelINS_13Kernel_traitsI6__halfffffjLj768ELj1ELj4ELj1ELj16ENS_18Kernel_traits_baseILj768ES2_ffffjLj128EEEEELb1ELb1ELb1EEEvNS_9FwdParamsE --------------------------
	.section	.text._ZN10layer_norm31ln_parallel_residual_fwd_kernelINS_13Kernel_traitsI6__halfffffjLj768ELj1ELj4ELj1ELj16ENS_18Kernel_traits_baseILj768ES2_ffffjLj128EEEEELb1ELb1ELb1EEEvNS_9FwdParamsE,"ax",@progbits
	.sectioninfo	@"SHI_REGISTERS=127"
	.align	128
        .global         _ZN10layer_norm31ln_parallel_residual_fwd_kernelINS_13Kernel_traitsI6__halfffffjLj768ELj1ELj4ELj1ELj16ENS_18Kernel_traits_baseILj768ES2_ffffjLj128EEEEELb1ELb1ELb1EEEvNS_9FwdParamsE
        .type           _ZN10layer_norm31ln_parallel_residual_fwd_kernelINS_13Kernel_traitsI6__halfffffjLj768ELj1ELj4ELj1ELj16ENS_18Kernel_traits_baseILj768ES2_ffffjLj128EEEEELb1ELb1ELb1EEEvNS_9FwdParamsE,@function
        .size           _ZN10layer_norm31ln_parallel_residual_fwd_kernelINS_13Kernel_traitsI6__halfffffjLj768ELj1ELj4ELj1ELj16ENS_18Kernel_traits_baseILj768ES2_ffffjLj128EEEEELb1ELb1ELb1EEEvNS_9FwdParamsE,(.L_x_20087 - _ZN10layer_norm31ln_parallel_residual_fwd_kernelINS_13Kernel_traitsI6__halfffffjLj768ELj1ELj4ELj1ELj16ENS_18Kernel_traits_baseILj768ES2_ffffjLj128EEEEELb1ELb1ELb1EEEvNS_9FwdParamsE)
        .other          _ZN10layer_norm31ln_parallel_residual_fwd_kernelINS_13Kernel_traitsI6__halfffffjLj768ELj1ELj4ELj1ELj16ENS_18Kernel_traits_baseILj768ES2_ffffjLj128EEEEELb1ELb1ELb1EEEvNS_9FwdParamsE,@"STO_CUDA_ENTRY STV_DEFAULT"
_ZN10layer_norm31ln_parallel_residual_fwd_kernelINS_13Kernel_traitsI6__halfffffjLj768ELj1ELj4ELj1ELj16ENS_18Kernel_traits_baseILj768ES2_ffffjLj128EEEEELb1ELb1ELb1EEEvNS_9FwdParamsE:
.text._ZN10layer_norm31ln_parallel_residual_fwd_kernelINS_13Kernel_traitsI6__halfffffjLj768ELj1ELj4ELj1ELj16ENS_18Kernel_traits_baseILj768ES2_ffffjLj128EEEEELb1ELb1ELb1EEEvNS_9FwdParamsE:
[----:B------:R-:W-:Y:S02]  /*0000*/  IMAD.MOV.U32 R1, RZ, RZ, c[0x0][0x28] ;  /* 0x00000a00ff017624 */ /* 0x000fe400078e00ff */
[----:B------:R-:W-:Y:S01]  /*0010*/  ULDC.U8 UR4, c[0x0][0x244] ;  /* 0x0000910000047ab9 */ /* 0x000fe20000000000 */
[----:B------:R-:W-:Y:S01]  /*0020*/  IMAD.MOV.U32 R94, RZ, RZ, c[0x0][0x238] ;  /* 0x00008e00ff5e7624 */ /* 0x000fe200078e00ff */
[----:B------:R-:W-:Y:S01]  /*0030*/  ISETP.NE.AND P0, PT, RZ, UR4, PT ;  /* 0x00000004ff007c0c */ /* 0x000fe2000bf05270 */
[----:B------:R-:W-:Y:S01]  /*0040*/  ULDC.64 UR4, c[0x0][0x230] ;  /* 0x00008c0000047ab9 */ /* 0x000fe20000000a00 */
[----:B------:R-:W-:Y:S01]  /*0050*/  MOV R95, c[0x0][0x23c] ;  /* 0x00008f00005f7a02 */ /* 0x000fe20000000f00 */
[----:B------:R-:W-:Y:S01]  /*0060*/  IMAD.U32 R2, RZ, RZ, UR4 ;  /* 0x00000004ff027e24 */ /* 0x000fe2000f8e00ff */
[----:B------:R-:W-:Y:S01]  /*0070*/  ULDC.64 UR6, c[0x0][0x118] ;  /* 0x0000460000067ab9 */ /* 0x000fe20000000a00 */
[----:B------:R-:W-:-:S08]  /*0080*/  IMAD.U32 R3, RZ, RZ, UR5 ;  /* 0x00000005ff037e24 */ /* 0x000fd0000f8e00ff */
        /* <DEDUP_REMOVED lines=29> */
[----:B------:R-:W-:Y:S01]  /*0260*/  UIADD3 UR16, UR5, -0x126145ec, URZ ;  /* 0xed9eba1405107890 */ /* 0x000fe2000fffe03f */
[----:B------:R-:W-:Y:S01]  /*0270*/  LOP3.LUT R0, R0, 0xf8, RZ, 0xc0, !PT ;  /* 0x000000f800007812 */ /* 0x000fe200078ec0ff */
[----:B------:R-:W-:Y:S01]  /*0280*/  UIADD3 UR15, UR4, 0x78dde6e4, URZ ;  /* 0x78dde6e4040f7890 */ /* 0x000fe2000fffe03f */
        /* <DEDUP_REMOVED lines=18> */
[----:B------:R-:W-:-:S03]  /*03b0*/  IADD3 R2, P1, R0, c[0x0][0x218], RZ ;  /* 0x0000860000027a10 */ /* 0x000fc60007f3e0ff */
[----:B------:R-:W-:Y:S01]  /*03c0*/  IMAD.WIDE.U32 R10, R10, -0x326172a9, RZ ;  /* 0xcd9e8d570a0a7825 */ /* 0x000fe200078e00ff */
[----:B------:R-:W-:Y:S02]  /*03d0*/  IADD3.X R3, RZ, c[0x0][0x21c], RZ, P1, !PT ;  /* 0x00008700ff037a10 */ /* 0x000fe40000ffe4ff */
[----:B------:R-:W-:Y:S02]  /*03e0*/  LOP3.LUT R7, R9, UR18, R4, 0x96, !PT ;  /* 0x0000001209077c12 */ /* 0x000fe4000f8e9604 */
[----:B------:R-:W-:Y:S01]  /*03f0*/  LOP3.LUT R4, R11, UR17, R6, 0x96, !PT ;  /* 0x000000110b047c12 */ /* 0x000fe2000f8e9606 */
[----:B------:R0:W5:Y:S01]  /*0400*/  @P0 LDG.E.64 R20, [R2.64] ;  /* 0x0000000602140981 */ /* 0x000162000c1e1b00 */
[----:B------:R-:W-:Y:S01]  /*0410*/  SHF.R.U32.HI R93, RZ, 0x5, R93 ;  /* 0x00000005ff5d7819 */ /* 0x000fe2000001165d */
[----:B------:R-:W-:Y:S02]  /*0420*/  IMAD.WIDE.U32 R6, R7, -0x326172a9, RZ ;  /* 0xcd9e8d5707067825 */ /* 0x000fe400078e00ff */
[----:B------:R0:W5:Y:S02]  /*0430*/  @P0 LDG.E.64 R18, [R2.64+0x100] ;  /* 0x0001000602120981 */ /* 0x000164000c1e1b00 */
[----:B------:R-:W-:-:S02]  /*0440*/  IMAD.WIDE.U32 R4, R4, -0x2daee0ad, RZ ;  /* 0xd2511f5304047825 */ /* 0x000fc400078e00ff */
[----:B------:R0:W5:Y:S04]  /*0450*/  @P0 LDG.E.64 R58, [R2.64+0x200] ;  /* 0x00020006023a0981 */ /* 0x000168000c1e1b00 */
[----:B------:R0:W5:Y:S04]  /*0460*/  @P0 LDG.E.64 R56, [R2.64+0x300] ;  /* 0x0003000602380981 */ /* 0x000168000c1e1b00 */
[----:B------:R0:W5:Y:S04]  /*0470*/  @P0 LDG.E.64 R22, [R2.64+0x400] ;  /* 0x0004000602160981 */ /* 0x000168000c1e1b00 */
[----:B------:R0:W5:Y:S01]  /*0480*/  @P0 LDG.E.64 R16, [R2.64+0x500] ;  /* 0x0005000602100981 */ /* 0x000162000c1e1b00 */
[----:B------:R-:W-:Y:S01]  /*0490*/  LOP3.LUT R9, R7, UR19, R10, 0x96, !PT ;  /* 0x0000001307097c12 */ /* 0x000fe2000f8e960a */
[----:B------:R-:W-:Y:S01]  /*04a0*/  IMAD R93, R12, 0x4, R93 ;  /* 0x000000040c5d7824 */ /* 0x000fe200078e025d */
[----:B------:R-:W-:Y:S01]  /*04b0*/  LOP3.LUT R10, R5, UR20, R8, 0x96, !PT ;  /* 0x00000014050a7c12 */ /* 0x000fe2000f8e9608 */
[----:B------:R-:W-:-:S02]  /*04c0*/  UIADD3 UR21, UR4, 0x5384540f, URZ ;  /* 0x5384540f04157890 */ /* 0x000fc4000fffe03f */
[----:B------:R-:W-:Y:S01]  /*04d0*/  UIADD3 UR22, UR5, 0x1fd5c5a3, URZ ;  /* 0x1fd5c5a305167890 */ /* 0x000fe2000fffe03f */
[----:B------:R-:W-:Y:S01]  /*04e0*/  IMAD.WIDE.U32 R8, R9, -0x2daee0ad, RZ ;  /* 0xd2511f5309087825 */ /* 0x000fe200078e00ff */
[----:B------:R-:W-:-:S03]  /*04f0*/  ISETP.GE.AND P1, PT, R93, c[0x0][0x164], PT ;  /* 0x000059005d007a0c */ /* 0x000fc60003f26270 */
[----:B------:R-:W-:Y:S01]  /*0500*/  IMAD.WIDE.U32 R10, R10, -0x326172a9, RZ ;  /* 0xcd9e8d570a0a7825 */ /* 0x000fe200078e00ff */
[----:B------:R-:W-:-:S04]  /*0510*/  LOP3.LUT R67, R9, UR22, R4, 0x96, !PT ;  /* 0x0000001609437c12 */ /* 0x000fc8000f8e9604 */
        /* <DEDUP_REMOVED lines=10> */
[----:B0-----:R0:W2:Y:S04]  /*05c0*/  LDG.E.64 R84, [R6.64] ;  /* 0x0000000606547981 */ /* 0x0010a8000c1e1b00 */
[----:B------:R0:W3:Y:S04]  /*05d0*/  LDG.E.64 R80, [R6.64+0x100] ;  /* 0x0001000606507981 */ /* 0x0000e8000c1e1b00 */
[----:B------:R0:W4:Y:S04]  /*05e0*/  LDG.E.64 R82, [R6.64+0x200] ;  /* 0x0002000606527981 */ /* 0x000128000c1e1b00 */
[----:B------:R0:W4:Y:S04]  /*05f0*/  LDG.E.64 R4, [R6.64+0x300] ;  /* 0x0003000606047981 */ /* 0x000128000c1e1b00 */
[----:B------:R0:W4:Y:S04]  /*0600*/  LDG.E.64 R2, [R6.64+0x400] ;  /* 0x0004000606027981 */ /* 0x000128000c1e1b00 */
[----:B------:R0:W4:Y:S01]  /*0610*/  LDG.E.64 R14, [R6.64+0x500] ;  /* 0x00050006060e7981 */ /* 0x000122000c1e1b00 */
[----:B------:R-:W-:Y:S01]  /*0620*/  UIADD3 UR25, UR4, -0x700cb87f, URZ ;  /* 0x8ff3478104197890 */ /* 0x000fe2000fffe03f */
[----:B------:R-:W-:Y:S01]  /*0630*/  IMAD R67, R67, -0x326172a9, RZ ;  /* 0xcd9e8d5743437824 */ /* 0x000fe200078e02ff */
[----:B------:R-:W-:Y:S01]  /*0640*/  UIADD3 UR26, UR5, -0x695add53, URZ ;  /* 0x96a522ad051a7890 */ /* 0x000fe2000fffe03f */
[----:B------:R-:W-:Y:S01]  /*0650*/  IMAD.HI.U32 R0, R29, -0x326172a9, RZ ;  /* 0xcd9e8d571d007827 */ /* 0x000fe200078e00ff */
[----:B-----5:R-:W-:Y:S01]  /*0660*/  @!P0 CS2R R20, SRZ ;  /* 0x0000000000148805 */ /* 0x020fe2000001ff00 */
[----:B------:R-:W-:Y:S01]  /*0670*/  @!P0 CS2R R18, SRZ ;  /* 0x0000000000128805 */ /* 0x000fe2000001ff00 */
[----:B------:R-:W-:Y:S01]  /*0680*/  @!P0 CS2R R58, SRZ ;  /* 0x00000000003a8805 */ /* 0x000fe2000001ff00 */
[----:B------:R-:W-:Y:S01]  /*0690*/  IMAD R66, R66, -0x2daee0ad, RZ ;  /* 0xd2511f5342427824 */ /* 0x000fe200078e02ff */
[----:B------:R-:W-:Y:S01]  /*06a0*/  @!P0 CS2R R56, SRZ ;  /* 0x0000000000388805 */ /* 0x000fe2000001ff00 */
[----:B------:R-:W-:Y:S01]  /*06b0*/  IMAD.HI.U32 R9, R13, -0x2daee0ad, RZ ;  /* 0xd2511f530d097827 */ /* 0x000fe200078e00ff */
[----:B------:R-:W-:Y:S01]  /*06c0*/  @!P0 CS2R R22, SRZ ;  /* 0x0000000000168805 */ /* 0x000fe2000001ff00 */
[----:B------:R-:W-:Y:S01]  /*06d0*/  @!P0 CS2R R16, SRZ ;  /* 0x0000000000108805 */ /* 0x000fe2000001ff00 */
[----:B------:R-:W-:Y:S01]  /*06e0*/  LOP3.LUT R67, R0, UR25, R67, 0x96, !PT ;  /* 0x0000001900437c12 */ /* 0x000fe2000f8e9643 */
[----:B------:R-:W-:Y:S01]  /*06f0*/  HADD2.F32 R61, -RZ, R58.H0_H0 ;  /* 0x2000003aff3d7230 */ /* 0x000fe20000004100 */
[----:B------:R-:W-:Y:S01]  /*0700*/  LOP3.LUT R66, R9, UR26, R66, 0x96, !PT ;  /* 0x0000001a09427c12 */ /* 0x000fe2000f8e9642 */
        /* <DEDUP_REMOVED lines=11> */
[----:B0-----:R-:W-:Y:S01]  /*07c0*/  SHF.R.U32.HI R7, RZ, 0x10, R59 ;  /* 0x00000010ff077819 */ /* 0x001fe2000001163b */
[----:B------:R-:W-:Y:S01]  /*07d0*/  BSSY B0, `(.L_x_17472) ;  /* 0x00011e0000007945 */ /* 0x000fe20003800000 */
        /* <DEDUP_REMOVED lines=64> */
.L_x_17866:
[----:B------:R-:W0:Y:S01]  /*0be0*/  S2R R100, SR_TID.X ;  /* 0x0000000000647919 */ /* 0x000e220000002100 */
[----:B------:R-:W-:Y:S01]  /*0bf0*/  ISETP.NE.U32.AND P0, PT, RZ, c[0x0][0x178], PT ;  /* 0x00005e00ff007a0c */ /* 0x000fe20003f05070 */
[----:B------:R-:W-:Y:S01]  /*0c00*/  IMAD R24, R93, c[0x0][0x168], RZ ;  /* 0x00005a005d187a24 */ /* 0x000fe200078e02ff */
[----:B------:R-:W-:Y:S01]  /*0c10*/  ISETP.NE.U32.AND P1, PT, RZ, c[0x0][0x180], PT ;  /* 0x00006000ff007a0c */ /* 0x000fe20003f25070 */
[----:B------:R-:W-:Y:S01]  /*0c20*/  IMAD.MOV.U32 R99, RZ, RZ, 0x10 ;  /* 0x00000010ff637424 */ /* 0x000fe200078e00ff */
[----:B------:R-:W-:Y:S02]  /*0c30*/  ISETP.NE.AND.EX P3, PT, RZ, c[0x0][0x17c], PT, P0 ;  /* 0x00005f00ff007a0c */ /* 0x000fe40003f65300 */
[----:B------:R-:W-:-:S02]  /*0c40*/  ISETP.NE.AND.EX P0, PT, RZ, c[0x0][0x184], PT, P1 ;  /* 0x00006100ff007a0c */ /* 0x000fc40003f05310 */
[----:B------:R-:W-:Y:S01]  /*0c50*/  SHF.R.S32.HI R25, RZ, 0x1f, R24 ;  /* 0x0000001fff197819 */ /* 0x000fe20000011418 */
[----:B------:R-:W-:Y:S01]  /*0c60*/  BSSY B1, `(.L_x_17473) ;  /* 0x0000019000017945 */ /* 0x000fe20003800000 */
[----:B------:R-:W-:Y:S02]  /*0c70*/  P2R R97, PR, RZ, 0x8 ;  /* 0x00000008ff617803 */ /* 0x000fe40000000000 */
[----:B------:R-:W-:Y:S02]  /*0c80*/  LEA.HI R25, R25, R24, RZ, 0x2 ;  /* 0x0000001819197211 */ /* 0x000fe400078f10ff */
[----:B0-----:R-:W-:-:S04]  /*0c90*/  LOP3.LUT R100, R100, 0x1f, RZ, 0xc0, !PT ;  /* 0x0000001f64647812 */ /* 0x001fc800078ec0ff */
        /* <DEDUP_REMOVED lines=20> */
.L_x_17474:
[----:B0-----:R-:W-:Y:S02]  /*0de0*/  IMAD.MOV.U32 R36, RZ, RZ, R16 ;  /* 0x000000ffff247224 */ /* 0x001fe400078e0010 */
.L_x_17475:
[----:B------:R-:W-:Y:S05]  /*0df0*/  BSYNC B1 ;  /* 0x0000000000017941 */ /* 0x000fea0003800000 */
.L_x_17473:
        /* <DEDUP_REMOVED lines=16> */
.L_x_17479:
[----:B------:R-:W-:Y:S05]  /*0f00*/  BSYNC B2 ;  /* 0x0000000000027941 */ /* 0x000fea0003800000 */
.L_x_17478:
        /* <DEDUP_REMOVED lines=44> */
.L_x_17477:
[----:B------:R-:W-:Y:S05]  /*11d0*/  BSYNC B1 ;  /* 0x0000000000017941 */ /* 0x000fea0003800000 */
.L_x_17476:
[----:B------:R-:W0:Y:S01]  /*11e0*/  I2F.U32 R29, R36 ;  /* 0x00000024001d7306 */ /* 0x000e220000201000 */
[----:B------:R-:W-:Y:S01]  /*11f0*/  HFMA2.MMA R98, -RZ, RZ, 0.1171875, 0 ;  /* 0x2f800000ff627435 */ /* 0x000fe200000001ff */
[----:B------:R-:W-:Y:S01]  /*1200*/  ISETP.NE.U32.AND P1, PT, RZ, c[0x0][0x178], PT ;  /* 0x00005e00ff007a0c */ /* 0x000fe20003f25070 */
[----:B-----5:R-:W-:-:S03]  /*1210*/  FMUL.FTZ R24, R24, c[0x0][0x1e8] ;  /* 0x00007a0018187a20 */ /* 0x020fc60000410000 */
        /* <DEDUP_REMOVED lines=11> */
.L_x_17480:
        /* <DEDUP_REMOVED lines=12> */
.L_x_17483:
[----:B------:R-:W-:Y:S02]  /*1390*/  IMAD.MOV.U32 R24, RZ, RZ, R16 ;  /* 0x000000ffff187224 */ /* 0x000fe400078e0010 */
.L_x_17484:
[----:B------:R-:W-:Y:S05]  /*13a0*/  BSYNC B1 ;  /* 0x0000000000017941 */ /* 0x000fea0003800000 */
.L_x_17482:
        /* <DEDUP_REMOVED lines=16> */
.L_x_17488:
[----:B------:R-:W-:Y:S05]  /*14b0*/  BSYNC B2 ;  /* 0x0000000000027941 */ /* 0x000fea0003800000 */
.L_x_17487:
        /* <DEDUP_REMOVED lines=44> */
.L_x_17486:
[----:B------:R-:W-:Y:S05]  /*1780*/  BSYNC B1 ;  /* 0x0000000000017941 */ /* 0x000fea0003800000 */
.L_x_17485:
        /* <DEDUP_REMOVED lines=8> */
.L_x_17481:
        /* <DEDUP_REMOVED lines=12> */
.L_x_17490:
[----:B------:R-:W-:Y:S02]  /*18d0*/  IMAD.MOV.U32 R24, RZ, RZ, R16 ;  /* 0x000000ffff187224 */ /* 0x000fe400078e0010 */
.L_x_17491:
[----:B------:R-:W-:Y:S05]  /*18e0*/  BSYNC B1 ;  /* 0x0000000000017941 */ /* 0x000fea0003800000 */
.L_x_17489:
        /* <DEDUP_REMOVED lines=16> */
.L_x_17495:
[----:B------:R-:W-:Y:S05]  /*19f0*/  BSYNC B2 ;  /* 0x0000000000027941 */ /* 0x000fea0003800000 */
.L_x_17494:
        /* <DEDUP_REMOVED lines=44> */
.L_x_17493:
[----:B------:R-:W-:Y:S05]  /*1cc0*/  BSYNC B1 ;  /* 0x0000000000017941 */ /* 0x000fea0003800000 */
.L_x_17492:
        /* <DEDUP_REMOVED lines=11> */
.L_x_17496:
        /* <DEDUP_REMOVED lines=12> */
.L_x_17499:
[----:B------:R-:W-:Y:S02]  /*1e40*/  IMAD.MOV.U32 R34, RZ, RZ, R16 ;  /* 0x000000ffff227224 */ /* 0x000fe400078e0010 */
.L_x_17500:
[----:B------:R-:W-:Y:S05]  /*1e50*/  BSYNC B1 ;  /* 0x0000000000017941 */ /* 0x000fea0003800000 */
.L_x_17498:
        /* <DEDUP_REMOVED lines=16> */
.L_x_17504:
[----:B------:R-:W-:Y:S05]  /*1f60*/  BSYNC B2 ;  /* 0x0000000000027941 */ /* 0x000fea0003800000 */
.L_x_17503:
        /* <DEDUP_REMOVED lines=44> */
.L_x_17502:
[----:B------:R-:W-:Y:S05]  /*2230*/  BSYNC B1 ;  /* 0x0000000000017941 */ /* 0x000fea0003800000 */
.L_x_17501:
        /* <DEDUP_REMOVED lines=8> */
.L_x_17497:
        /* <DEDUP_REMOVED lines=12> */
.L_x_17506:
[----:B------:R-:W-:Y:S02]  /*2380*/  IMAD.MOV.U32 R34, RZ, RZ, R16 ;  /* 0x000000ffff227224 */ /* 0x000fe400078e0010 */
.L_x_17507:
[----:B------:R-:W-:Y:S05]  /*2390*/  BSYNC B1 ;  /* 0x0000000000017941 */ /* 0x000fea0003800000 */
.L_x_17505:
        /* <DEDUP_REMOVED lines=16> */
.L_x_17511:
[----:B------:R-:W-:Y:S05]  /*24a0*/  BSYNC B2 ;  /* 0x0000000000027941 */ /* 0x000fea0003800000 */
.L_x_17510:
        /* <DEDUP_REMOVED lines=44> */
.L_x_17509:
[----:B------:R-:W-:Y:S05]  /*2770*/  BSYNC B1 ;  /* 0x0000000000017941 */ /* 0x000fea0003800000 */
.L_x_17508:
        /* <DEDUP_REMOVED lines=11> */
.L_x_17512:
        /* <DEDUP_REMOVED lines=12> */
.L_x_17515:
[----:B------:R-:W-:Y:S02]  /*28f0*/  MOV R26, R16 ;  /* 0x00000010001a7202 */ /* 0x000fe40000000f00 */
.L_x_17516:
[----:B------:R-:W-:Y:S05]  /*2900*/  BSYNC B1 ;  /* 0x0000000000017941 */ /* 0x000fea0003800000 */
.L_x_17514:
        /* <DEDUP_REMOVED lines=16> */
.L_x_17520:
[----:B------:R-:W-:Y:S05]  /*2a10*/  BSYNC B2 ;  /* 0x0000000000027941 */ /* 0x000fea0003800000 */
.L_x_17519:
        /* <DEDUP_REMOVED lines=44> */
.L_x_17518:
[----:B------:R-:W-:Y:S05]  /*2ce0*/  BSYNC B1 ;  /* 0x0000000000017941 */ /* 0x000fea0003800000 */
.L_x_17517:
        /* <DEDUP_REMOVED lines=8> */
.L_x_17513:
        /* <DEDUP_REMOVED lines=12> */
.L_x_17522:
[----:B------:R-:W-:Y:S02]  /*2e30*/  MOV R26, R16 ;  /* 0x00000010001a7202 */ /* 0x000fe40000000f00 */
.L_x_17523:
[----:B------:R-:W-:Y:S05]  /*2e40*/  BSYNC B1 ;  /* 0x0000000000017941 */ /* 0x000fea0003800000 */
.L_x_17521:
        /* <DEDUP_REMOVED lines=16> */
.L_x_17527:
[----:B------:R-:W-:Y:S05]  /*2f50*/  BSYNC B2 ;  /* 0x0000000000027941 */ /* 0x000fea0003800000 */
.L_x_17526:
        /* <DEDUP_REMOVED lines=44> */
.L_x_17525:
[----:B------:R-:W-:Y:S05]  /*3220*/  BSYNC B1 ;  /* 0x0000000000017941 */ /* 0x000fea0003800000 */
.L_x_17524:
        /* <DEDUP_REMOVED lines=11> */
.L_x_17528:
        /* <DEDUP_REMOVED lines=12> */
.L_x_17531:
[----:B------:R-:W-:Y:S02]  /*33a0*/  IMAD.MOV.U32 R32, RZ, RZ, R16 ;  /* 0x000000ffff207224 */ /* 0x000fe400078e0010 */
.L_x_17532:
[----:B------:R-:W-:Y:S05]  /*33b0*/  BSYNC B1 ;  /* 0x0000000000017941 */ /* 0x000fea0003800000 */
.L_x_17530:
        /* <DEDUP_REMOVED lines=16> */
.L_x_17536:
[----:B------:R-:W-:Y:S05]  /*34c0*/  BSYNC B2 ;  /* 0x0000000000027941 */ /* 0x000fea0003800000 */
.L_x_17535:
        /* <DEDUP_REMOVED lines=44> */
.L_x_17534:
[----:B------:R-:W-:Y:S05]  /*3790*/  BSYNC B1 ;  /* 0x0000000000017941 */ /* 0x000fea0003800000 */
.L_x_17533:
        /* <DEDUP_REMOVED lines=8> */
.L_x_17529:
        /* <DEDUP_REMOVED lines=8> */
[----:B------:R-:W-:Y:S02]  /*38a0*/  IADD3 R24, P1, R36, c[0x0][0x190], RZ ;  /* 0x0000640024187a10 */ /* 0x000fe40007f3e0ff */
[----:B------:R-:W-:Y:S02]  /*38b0*/  LEA.HI.X R33, R110, c[0x0][0x18c], RZ, 0x4, P2 ;  /* 0x000063006e217a11 */ /* 0x000fe400010f24ff */
[----:B------:R-:W-:Y:S02]  /*38c0*/  IADD3 R35, R25, R26, RZ ;  /* 0x0000001a19237210 */ /* 0x000fe40007ffe0ff */
[----:B------:R-:W-:Y:S01]  /*38d0*/  IADD3.X R25, R37, c[0x0][0x194], RZ, P1, !PT ;  /* 0x0000650025197a10 */ /* 0x000fe20000ffe4ff */
[----:B------:R0:W-:Y:S01]  /*38e0*/  STG.E.128 [R32.64], R40 ;  /* 0x0000002820007986 */ /* 0x0001e2000c101d06 */
[----:B------:R-:W-:-:S02]  /*38f0*/  ISETP.NE.AND P5, PT, R97, RZ, PT ;  /* 0x000000ff6100720c */ /* 0x000fc40003fa5270 */
[----:B------:R-:W-:Y:S01]  /*3900*/  IADD3 R96, R110, 0x20, RZ ;  /* 0x000000206e607810 */ /* 0x000fe20007ffe0ff */
[----:B------:R0:W-:Y:S04]  /*3910*/  STG.E [R24.64], R35 ;  /* 0x0000002318007986 */ /* 0x0001e8000c101906 */
        /* <DEDUP_REMOVED lines=15> */
.L_x_17537:
        /* <DEDUP_REMOVED lines=15> */
.L_x_17539:
[----:B-1----:R-:W-:Y:S02]  /*3b00*/  IMAD.MOV.U32 R37, RZ, RZ, R16 ;  /* 0x000000ffff257224 */ /* 0x002fe400078e0010 */
.L_x_17540:
[----:B------:R-:W-:Y:S05]  /*3b10*/  BSYNC B1 ;  /* 0x0000000000017941 */ /* 0x000fea0003800000 */
.L_x_17538:
        /* <DEDUP_REMOVED lines=16> */
.L_x_17544:
[----:B------:R-:W-:Y:S05]  /*3c20*/  BSYNC B2 ;  /* 0x0000000000027941 */ /* 0x000fea0003800000 */
.L_x_17543:
        /* <DEDUP_REMOVED lines=44> */
.L_x_17542:
[----:B------:R-:W-:Y:S05]  /*3ef0*/  BSYNC B1 ;  /* 0x0000000000017941 */ /* 0x000fea0003800000 */
.L_x_17541:
[----:B------:R-:W0:Y:S01]  /*3f00*/  I2F.U32 R29, R37 ;  /* 0x00000025001d7306 */ /* 0x000e220000201000 */
[----:B------:R-:W-:Y:S01]  /*3f10*/  ISETP.NE.AND P6, PT, R101, RZ, PT ;  /* 0x000000ff6500720c */ /* 0x000fe20003fc5270 */
[----:B-----5:R-:W-:Y:S02]  /*3f20*/  FMUL.FTZ R24, R24, c[0x0][0x1e8] ;  /* 0x00007a0018187a20 */ /* 0x020fe40000410000 */
        /* <DEDUP_REMOVED lines=9> */
.L_x_17545:
        /* <DEDUP_REMOVED lines=12> */
.L_x_17548:
[----:B------:R-:W-:Y:S02]  /*4080*/  MOV R24, R16 ;  /* 0x0000001000187202 */ /* 0x000fe40000000f00 */
.L_x_17549:
[----:B------:R-:W-:Y:S05]  /*4090*/  BSYNC B1 ;  /* 0x0000000000017941 */ /* 0x000fea0003800000 */
.L_x_17547:
        /* <DEDUP_REMOVED lines=16> */
.L_x_17553:
[----:B------:R-:W-:Y:S05]  /*41a0*/  BSYNC B2 ;  /* 0x0000000000027941 */ /* 0x000fea0003800000 */
.L_x_17552:
        /* <DEDUP_REMOVED lines=44> */
.L_x_17551:
[----:B------:R-:W-:Y:S05]  /*4470*/  BSYNC B1 ;  /* 0x0000000000017941 */ /* 0x000fea0003800000 */
.L_x_17550:
        /* <DEDUP_REMOVED lines=8> */
.L_x_17546:
        /* <DEDUP_REMOVED lines=12> */
.L_x_17555:
[----:B------:R-:W-:Y:S02]  /*45c0*/  IMAD.MOV.U32 R24, RZ, RZ, R16 ;  /* 0x000000ffff187224 */ /* 0x000fe400078e0010 */
.L_x_17556:
[----:B------:R-:W-:Y:S05]  /*45d0*/  BSYNC B1 ;  /* 0x0000000000017941 */ /* 0x000fea0003800000 */
.L_x_17554:
        /* <DEDUP_REMOVED lines=16> */
.L_x_17560:
[----:B------:R-:W-:Y:S05]  /*46e0*/  BSYNC B2 ;  /* 0x0000000000027941 */ /* 0x000fea0003800000 */
.L_x_17559:
        /* <DEDUP_REMOVED lines=44> */
.L_x_17558:
[----:B------:R-:W-:Y:S05]  /*49b0*/  BSYNC B1 ;  /* 0x0000000000017941 */ /* 0x000fea0003800000 */
.L_x_17557:
        /* <DEDUP_REMOVED lines=11> */
.L_x_17561:
        /* <DEDUP_REMOVED lines=12> */
.L_x_17564:
[----:B------:R-:W-:Y:S02]  /*4b30*/  IMAD.MOV.U32 R34, RZ, RZ, R16 ;  /* 0x000000ffff227224 */ /* 0x000fe400078e0010 */
.L_x_17565:
[----:B------:R-:W-:Y:S05]  /*4b40*/  BSYNC B1 ;  /* 0x0000000000017941 */ /* 0x000fea0003800000 */
.L_x_17563:
        /* <DEDUP_REMOVED lines=16> */
.L_x_17569:
[----:B------:R-:W-:Y:S05]  /*4c50*/  BSYNC B2 ;  /* 0x0000000000027941 */ /* 0x000fea0003800000 */
.L_x_17568:
        /* <DEDUP_REMOVED lines=44> */
.L_x_17567:
[----:B------:R-:W-:Y:S05]  /*4f20*/  BSYNC B1 ;  /* 0x0000000000017941 */ /* 0x000fea0003800000 */
.L_x_17566:
        /* <DEDUP_REMOVED lines=8> */
.L_x_17562:
        /* <DEDUP_REMOVED lines=12> */
.L_x_17571:
[----:B------:R-:W-:Y:S02]  /*5070*/  MOV R34, R16 ;  /* 0x0000001000227202 */ /* 0x000fe40000000f00 */
.L_x_17572:
[----:B------:R-:W-:Y:S05]  /*5080*/  BSYNC B1 ;  /* 0x0000000000017941 */ /* 0x000fea0003800000 */
.L_x_17570:
        /* <DEDUP_REMOVED lines=16> */
.L_x_17576:
[----:B------:R-:W-:Y:S05]  /*5190*/  BSYNC B2 ;  /* 0x0000000000027941 */ /* 0x000fea0003800000 */
.L_x_17575:
        /* <DEDUP_REMOVED lines=44> */
.L_x_17574:
[----:B------:R-:W-:Y:S05]  /*5460*/  BSYNC B1 ;  /* 0x0000000000017941 */ /* 0x000fea0003800000 */
.L_x_17573:
        /* <DEDUP_REMOVED lines=11> */
.L_x_17577:
        /* <DEDUP_REMOVED lines=12> */
.L_x_17580:
[----:B------:R-:W-:Y:S02]  /*55e0*/  MOV R26, R16 ;  /* 0x00000010001a7202 */ /* 0x000fe40000000f00 */
.L_x_17581:
[----:B------:R-:W-:Y:S05]  /*55f0*/  BSYNC B1 ;  /* 0x0000000000017941 */ /* 0x000fea0003800000 */
.L_x_17579:
        /* <DEDUP_REMOVED lines=16> */
.L_x_17585:
[----:B------:R-:W-:Y:S05]  /*5700*/  BSYNC B2 ;  /* 0x0000000000027941 */ /* 0x000fea0003800000 */
.L_x_17584:
        /* <DEDUP_REMOVED lines=44> */
.L_x_17583:
[----:B------:R-:W-:Y:S05]  /*59d0*/  BSYNC B1 ;  /* 0x0000000000017941 */ /* 0x000fea0003800000 */
.L_x_17582:
        /* <DEDUP_REMOVED lines=8> */
.L_x_17578:
        /* <DEDUP_REMOVED lines=12> */
.L_x_17587:
[----:B------:R-:W-:Y:S02]  /*5b20*/  IMAD.MOV.U32 R26, RZ, RZ, R16 ;  /* 0x000000ffff1a7224 */ /* 0x000fe400078e0010 */
.L_x_17588:
[----:B------:R-:W-:Y:S05]  /*5b30*/  BSYNC B1 ;  /* 0x0000000000017941 */ /* 0x000fea0003800000 */
.L_x_17586:
        /* <DEDUP_REMOVED lines=16> */
.L_x_17592:
[----:B------:R-:W-:Y:S05]  /*5c40*/  BSYNC B2 ;  /* 0x0000000000027941 */ /* 0x000fea0003800000 */
.L_x_17591:
        /* <DEDUP_REMOVED lines=44> */
.L_x_17590:
[----:B------:R-:W-:Y:S05]  /*5f10*/  BSYNC B1 ;  /* 0x0000000000017941 */ /* 0x000fea0003800000 */
.L_x_17589:
        /* <DEDUP_REMOVED lines=11> */
.L_x_17593:
        /* <DEDUP_REMOVED lines=12> */
.L_x_17596:
[----:B------:R-:W-:Y:S02]  /*6090*/  IMAD.MOV.U32 R32, RZ, RZ, R16 ;  /* 0x000000ffff207224 */ /* 0x000fe400078e0010 */
.L_x_17597:
[----:B------:R-:W-:Y:S05]  /*60a0*/  BSYNC B1 ;  /* 0x0000000000017941 */ /* 0x000fea0003800000 */
.L_x_17595:
        /* <DEDUP_REMOVED lines=16> */
.L_x_17601:
[----:B------:R-:W-:Y:S05]  /*61b0*/  BSYNC B2 ;  /* 0x0000000000027941 */ /* 0x000fea0003800000 */
.L_x_17600:
        /* <DEDUP_REMOVED lines=44> */
.L_x_17599:
[----:B------:R-:W-:Y:S05]  /*6480*/  BSYNC B1 ;  /* 0x0000000000017941 */ /* 0x000fea0003800000 */
.L_x_17598:
        /* <DEDUP_REMOVED lines=8> */
.L_x_17594:
        /* <DEDUP_REMOVED lines=27> */
.L_x_17602:
        /* <DEDUP_REMOVED lines=15> */
.L_x_17604:
[----:B-1----:R-:W-:Y:S02]  /*67b0*/  IMAD.MOV.U32 R52, RZ, RZ, R16 ;  /* 0x000000ffff347224 */ /* 0x002fe400078e0010 */
.L_x_17605:
[----:B------:R-:W-:Y:S05]  /*67c0*/  BSYNC B1 ;  /* 0x0000000000017941 */ /* 0x000fea0003800000 */
.L_x_17603:
        /* <DEDUP_REMOVED lines=16> */
.L_x_17609:
[----:B------:R-:W-:Y:S05]  /*68d0*/  BSYNC B2 ;  /* 0x0000000000027941 */ /* 0x000fea0003800000 */
.L_x_17608:
        /* <DEDUP_REMOVED lines=40> */
[----:B------:R-:W-:-:S03]  /*6b60*/  LOP3.LUT R67, R31, UR25, R32, 0x96, !PT ;  /* 0x000000191f437c12 */ /* 0x000fc6000f8e9620 */
[----:B------:R-:W-:Y:S01]  /*6b70*/  IMAD.MOV.U32 R16, RZ, RZ, R30 ;  /* 0x000000ffff107224 */ /* 0x000fe200078e001e */
[----:B------:R-:W-:Y:S01]  /*6b80*/  LOP3.LUT R66, R29, UR26, R66, 0x96, !PT ;  /* 0x0000001a1d427c12 */ /* 0x000fe2000f8e9642 */
[----:B------:R-:W-:Y:S02]  /*6b90*/  IMAD.MOV.U32 R14, RZ, RZ, R28 ;  /* 0x000000ffff0e7224 */ /* 0x000fe400078e001c */
.L_x_17607:
[----:B------:R-:W-:Y:S05]  /*6ba0*/  BSYNC B1 ;  /* 0x0000000000017941 */ /* 0x000fea0003800000 */
.L_x_17606:
        /* <DEDUP_REMOVED lines=12> */
.L_x_17610:
        /* <DEDUP_REMOVED lines=12> */
.L_x_17613:
[----:B------:R-:W-:Y:S02]  /*6d30*/  IMAD.MOV.U32 R24, RZ, RZ, R16 ;  /* 0x000000ffff187224 */ /* 0x000fe400078e0010 */
.L_x_17614:
[----:B------:R-:W-:Y:S05]  /*6d40*/  BSYNC B1 ;  /* 0x0000000000017941 */ /* 0x000fea0003800000 */
.L_x_17612:
        /* <DEDUP_REMOVED lines=16> */
.L_x_17618:
[----:B------:R-:W-:Y:S05]  /*6e50*/  BSYNC B2 ;  /* 0x0000000000027941 */ /* 0x000fea0003800000 */
.L_x_17617:
        /* <DEDUP_REMOVED lines=44> */
.L_x_17616:
[----:B------:R-:W-:Y:S05]  /*7120*/  BSYNC B1 ;  /* 0x0000000000017941 */ /* 0x000fea0003800000 */
.L_x_17615:
        /* <DEDUP_REMOVED lines=8> */
.L_x_17611:
        /* <DEDUP_REMOVED lines=12> */
.L_x_17620:
[----:B------:R-:W-:Y:S02]  /*7270*/  MOV R24, R16 ;  /* 0x0000001000187202 */ /* 0x000fe40000000f00 */
.L_x_17621:
[----:B------:R-:W-:Y:S05]  /*7280*/  BSYNC B1 ;  /* 0x0000000000017941 */ /* 0x000fea0003800000 */
.L_x_17619:
        /* <DEDUP_REMOVED lines=16> */
.L_x_17625:
[----:B------:R-:W-:Y:S05]  /*7390*/  BSYNC B2 ;  /* 0x0000000000027941 */ /* 0x000fea0003800000 */
.L_x_17624:
        /* <DEDUP_REMOVED lines=44> */
.L_x_17623:
[----:B------:R-:W-:Y:S05]  /*7660*/  BSYNC B1 ;  /* 0x0000000000017941 */ /* 0x000fea0003800000 */
.L_x_17622:
        /* <DEDUP_REMOVED lines=11> */
.L_x_17626:
        /* <DEDUP_REMOVED lines=12> */
.L_x_17629:
[----:B------:R-:W-:Y:S02]  /*77e0*/  MOV R52, R16 ;  /* 0x0000001000347202 */ /* 0x000fe40000000f00 */
.L_x_17630:
[----:B------:R-:W-:Y:S05]  /*77f0*/  BSYNC B1 ;  /* 0x0000000000017941 */ /* 0x000fea0003800000 */
.L_x_17628:
        /* <DEDUP_REMOVED lines=16> */
.L_x_17634:
[----:B------:R-:W-:Y:S05]  /*7900*/  BSYNC B2 ;  /* 0x0000000000027941 */ /* 0x000fea0003800000 */
.L_x_17633:
        /* <DEDUP_REMOVED lines=44> */
.L_x_17632:
[----:B------:R-:W-:Y:S05]  /*7bd0*/  BSYNC B1 ;  /* 0x0000000000017941 */ /* 0x000fea0003800000 */
.L_x_17631:
        /* <DEDUP_REMOVED lines=8> */
.L_x_17627:
        /* <DEDUP_REMOVED lines=12> */
.L_x_17636:
[----:B------:R-:W-:Y:S02]  /*7d20*/  IMAD.MOV.U32 R52, RZ, RZ, R16 ;  /* 0x000000ffff347224 */ /* 0x000fe400078e0010 */
.L_x_17637:
[----:B------:R-:W-:Y:S05]  /*7d30*/  BSYNC B1 ;  /* 0x0000000000017941 */ /* 0x000fea0003800000 */
.L_x_17635:
        /* <DEDUP_REMOVED lines=16> */
.L_x_17641:
[----:B------:R-:W-:Y:S05]  /*7e40*/  BSYNC B2 ;  /* 0x0000000000027941 */ /* 0x000fea0003800000 */
.L_x_17640:
        /* <DEDUP_REMOVED lines=44> */
.L_x_17639:
[----:B------:R-:W-:Y:S05]  /*8110*/  BSYNC B1 ;  /* 0x0000000000017941 */ /* 0x000fea0003800000 */
.L_x_17638:
        /* <DEDUP_REMOVED lines=11> */
.L_x_17642:
        /* <DEDUP_REMOVED lines=12> */
.L_x_17645:
[----:B------:R-:W-:Y:S02]  /*8290*/  IMAD.MOV.U32 R26, RZ, RZ, R16 ;  /* 0x000000ffff1a7224 */ /* 0x000fe400078e0010 */
.L_x_17646:
[----:B------:R-:W-:Y:S05]  /*82a0*/  BSYNC B1 ;  /* 0x0000000000017941 */ /* 0x000fea0003800000 */
.L_x_17644:
        /* <DEDUP_REMOVED lines=16> */
.L_x_17650:
[----:B------:R-:W-:Y:S05]  /*83b0*/  BSYNC B2 ;  /* 0x0000000000027941 */ /* 0x000fea0003800000 */
.L_x_17649:
        /* <DEDUP_REMOVED lines=44> */
.L_x_17648:
[----:B------:R-:W-:Y:S05]  /*8680*/  BSYNC B1 ;  /* 0x0000000000017941 */ /* 0x000fea0003800000 */
.L_x_17647:
        /* <DEDUP_REMOVED lines=8> */
.L_x_17643:
        /* <DEDUP_REMOVED lines=12> */
.L_x_17652:
[----:B------:R-:W-:Y:S02]  /*87d0*/  MOV R26, R16 ;  /* 0x00000010001a7202 */ /* 0x000fe40000000f00 */
.L_x_17653:
[----:B------:R-:W-:Y:S05]  /*87e0*/  BSYNC B1 ;  /* 0x0000000000017941 */ /* 0x000fea0003800000 */
.L_x_17651:
        /* <DEDUP_REMOVED lines=16> */
.L_x_17657:
[----:B------:R-:W-:Y:S05]  /*88f0*/  BSYNC B2 ;  /* 0x0000000000027941 */ /* 0x000fea0003800000 */
.L_x_17656:
        /* <DEDUP_REMOVED lines=44> */
.L_x_17655:
[----:B------:R-:W-:Y:S05]  /*8bc0*/  BSYNC B1 ;  /* 0x0000000000017941 */ /* 0x000fea0003800000 */
.L_x_17654:
        /* <DEDUP_REMOVED lines=11> */
.L_x_17658:
        /* <DEDUP_REMOVED lines=12> */
.L_x_17661:
[----:B------:R-:W-:Y:S02]  /*8d40*/  MOV R52, R16 ;  /* 0x0000001000347202 */ /* 0x000fe40000000f00 */
.L_x_17662:
[----:B------:R-:W-:Y:S05]  /*8d50*/  BSYNC B1 ;  /* 0x0000000000017941 */ /* 0x000fea0003800000 */
.L_x_17660:
        /* <DEDUP_REMOVED lines=16> */
.L_x_17666:
[----:B------:R-:W-:Y:S05]  /*8e60*/  BSYNC B2 ;  /* 0x0000000000027941 */ /* 0x000fea0003800000 */
.L_x_17665:
        /* <DEDUP_REMOVED lines=44> */
.L_x_17664:
[----:B------:R-:W-:Y:S05]  /*9130*/  BSYNC B1 ;  /* 0x0000000000017941 */ /* 0x000fea0003800000 */
.L_x_17663:
        /* <DEDUP_REMOVED lines=8> */
.L_x_17659:
        /* <DEDUP_REMOVED lines=26> */
.L_x_17667:
        /* <DEDUP_REMOVED lines=15> */
.L_x_17669:
[----:B-1----:R-:W-:Y:S02]  /*9450*/  IMAD.MOV.U32 R94, RZ, RZ, R16 ;  /* 0x000000ffff5e7224 */ /* 0x002fe400078e0010 */
.L_x_17670:
[----:B------:R-:W-:Y:S05]  /*9460*/  BSYNC B1 ;  /* 0x0000000000017941 */ /* 0x000fea0003800000 */
.L_x_17668:
        /* <DEDUP_REMOVED lines=16> */
.L_x_17674:
[----:B------:R-:W-:Y:S05]  /*9570*/  BSYNC B2 ;  /* 0x0000000000027941 */ /* 0x000fea0003800000 */
.L_x_17673:
        /* <DEDUP_REMOVED lines=44> */
.L_x_17672:
[----:B------:R-:W-:Y:S05]  /*9840*/  BSYNC B1 ;  /* 0x0000000000017941 */ /* 0x000fea0003800000 */
.L_x_17671:
        /* <DEDUP_REMOVED lines=12> */
.L_x_17675:
        /* <DEDUP_REMOVED lines=12> */
.L_x_17678:
[----:B------:R-:W-:Y:S02]  /*99d0*/  IMAD.MOV.U32 R24, RZ, RZ, R16 ;  /* 0x000000ffff187224 */ /* 0x000fe400078e0010 */
.L_x_17679:
[----:B------:R-:W-:Y:S05]  /*99e0*/  BSYNC B1 ;  /* 0x0000000000017941 */ /* 0x000fea0003800000 */
.L_x_17677:
        /* <DEDUP_REMOVED lines=16> */
.L_x_17683:
[----:B------:R-:W-:Y:S05]  /*9af0*/  BSYNC B2 ;  /* 0x0000000000027941 */ /* 0x000fea0003800000 */
.L_x_17682:
        /* <DEDUP_REMOVED lines=44> */
.L_x_17681:
[----:B------:R-:W-:Y:S05]  /*9dc0*/  BSYNC B1 ;  /* 0x0000000000017941 */ /* 0x000fea0003800000 */
.L_x_17680:
        /* <DEDUP_REMOVED lines=8> */
.L_x_17676:
        /* <DEDUP_REMOVED lines=12> */
.L_x_17685:
[----:B------:R-:W-:Y:S02]  /*9f10*/  IMAD.MOV.U32 R24, RZ, RZ, R16 ;  /* 0x000000ffff187224 */ /* 0x000fe400078e0010 */
.L_x_17686:
[----:B------:R-:W-:Y:S05]  /*9f20*/  BSYNC B1 ;  /* 0x0000000000017941 */ /* 0x000fea0003800000 */
.L_x_17684:
        /* <DEDUP_REMOVED lines=16> */
.L_x_17690:
[----:B------:R-:W-:Y:S05]  /*a030*/  BSYNC B2 ;  /* 0x0000000000027941 */ /* 0x000fea0003800000 */
.L_x_17689:
        /* <DEDUP_REMOVED lines=44> */
.L_x_17688:
[----:B------:R-:W-:Y:S05]  /*a300*/  BSYNC B1 ;  /* 0x0000000000017941 */ /* 0x000fea0003800000 */
.L_x_17687:
        /* <DEDUP_REMOVED lines=11> */
.L_x_17691:
        /* <DEDUP_REMOVED lines=12> */
.L_x_17694:
[----:B------:R-:W-:Y:S02]  /*a480*/  IMAD.MOV.U32 R94, RZ, RZ, R16 ;  /* 0x000000ffff5e7224 */ /* 0x000fe400078e0010 */
.L_x_17695:
[----:B------:R-:W-:Y:S05]  /*a490*/  BSYNC B1 ;  /* 0x0000000000017941 */ /* 0x000fea0003800000 */
.L_x_17693:
        /* <DEDUP_REMOVED lines=16> */
.L_x_17699:
[----:B------:R-:W-:Y:S05]  /*a5a0*/  BSYNC B2 ;  /* 0x0000000000027941 */ /* 0x000fea0003800000 */
.L_x_17698:
        /* <DEDUP_REMOVED lines=44> */
.L_x_17697:
[----:B------:R-:W-:Y:S05]  /*a870*/  BSYNC B1 ;  /* 0x0000000000017941 */ /* 0x000fea0003800000 */
.L_x_17696:
        /* <DEDUP_REMOVED lines=8> */
.L_x_17692:
        /* <DEDUP_REMOVED lines=12> */
.L_x_17701:
[----:B------:R-:W-:Y:S02]  /*a9c0*/  IMAD.MOV.U32 R94, RZ, RZ, R16 ;  /* 0x000000ffff5e7224 */ /* 0x000fe400078e0010 */
.L_x_17702:
[----:B------:R-:W-:Y:S05]  /*a9d0*/  BSYNC B1 ;  /* 0x0000000000017941 */ /* 0x000fea0003800000 */
.L_x_17700:
        /* <DEDUP_REMOVED lines=16> */
.L_x_17706:
[----:B------:R-:W-:Y:S05]  /*aae0*/  BSYNC B2 ;  /* 0x0000000000027941 */ /* 0x000fea0003800000 */
.L_x_17705:
        /* <DEDUP_REMOVED lines=44> */
.L_x_17704:
[----:B------:R-:W-:Y:S05]  /*adb0*/  BSYNC B1 ;  /* 0x0000000000017941 */ /* 0x000fea0003800000 */
.L_x_17703:
        /* <DEDUP_REMOVED lines=11> */
.L_x_17707:
        /* <DEDUP_REMOVED lines=12> */
.L_x_17710:
[----:B------:R-:W-:Y:S02]  /*af30*/  IMAD.MOV.U32 R26, RZ, RZ, R16 ;  /* 0x000000ffff1a7224 */ /* 0x000fe400078e0010 */
.L_x_17711:
[----:B------:R-:W-:Y:S05]  /*af40*/  BSYNC B1 ;  /* 0x0000000000017941 */ /* 0x000fea0003800000 */
.L_x_17709:
        /* <DEDUP_REMOVED lines=16> */
.L_x_17715:
[----:B------:R-:W-:Y:S05]  /*b050*/  BSYNC B2 ;  /* 0x0000000000027941 */ /* 0x000fea0003800000 */
.L_x_17714:
        /* <DEDUP_REMOVED lines=44> */
.L_x_17713:
[----:B------:R-:W-:Y:S05]  /*b320*/  BSYNC B1 ;  /* 0x0000000000017941 */ /* 0x000fea0003800000 */
.L_x_17712:
        /* <DEDUP_REMOVED lines=8> */
.L_x_17708:
        /* <DEDUP_REMOVED lines=12> */
.L_x_17717:
[----:B------:R-:W-:Y:S02]  /*b470*/  IMAD.MOV.U32 R26, RZ, RZ, R16 ;  /* 0x000000ffff1a7224 */ /* 0x000fe400078e0010 */
.L_x_17718:
[----:B------:R-:W-:Y:S05]  /*b480*/  BSYNC B1 ;  /* 0x0000000000017941 */ /* 0x000fea0003800000 */
.L_x_17716:
        /* <DEDUP_REMOVED lines=16> */
.L_x_17722:
[----:B------:R-:W-:Y:S05]  /*b590*/  BSYNC B2 ;  /* 0x0000000000027941 */ /* 0x000fea0003800000 */
.L_x_17721:
        /* <DEDUP_REMOVED lines=44> */
.L_x_17720:
[----:B------:R-:W-:Y:S05]  /*b860*/  BSYNC B1 ;  /* 0x0000000000017941 */ /* 0x000fea0003800000 */
.L_x_17719:
        /* <DEDUP_REMOVED lines=11> */
.L_x_17723:
        /* <DEDUP_REMOVED lines=12> */
.L_x_17726:
[----:B------:R-:W-:Y:S02]  /*b9e0*/  IMAD.MOV.U32 R94, RZ, RZ, R16 ;  /* 0x000000ffff5e7224 */ /* 0x000fe400078e0010 */
.L_x_17727:
[----:B------:R-:W-:Y:S05]  /*b9f0*/  BSYNC B1 ;  /* 0x0000000000017941 */ /* 0x000fea0003800000 */
.L_x_17725:
        /* <DEDUP_REMOVED lines=16> */
.L_x_17731:
[----:B------:R-:W-:Y:S05]  /*bb00*/  BSYNC B2 ;  /* 0x0000000000027941 */ /* 0x000fea0003800000 */
.L_x_17730:
        /* <DEDUP_REMOVED lines=44> */
.L_x_17729:
[----:B------:R-:W-:Y:S05]  /*bdd0*/  BSYNC B1 ;  /* 0x0000000000017941 */ /* 0x000fea0003800000 */
.L_x_17728:
        /* <DEDUP_REMOVED lines=8> */
.L_x_17724:
        /* <DEDUP_REMOVED lines=16> */
[----:B0-----:R-:W-:Y:S01]  /*bf60*/  IMAD.U32 R27, R76, 0x10000, RZ ;  /* 0x000100004c1b7824 */ /* 0x001fe200078e00ff */
[----:B------:R-:W-:Y:S02]  /*bf70*/  LOP3.LUT R26, R77, 0xffff, RZ, 0xc0, !PT ;  /* 0x0000ffff4d1a7812 */ /* 0x000fe400078ec0ff */
[----:B------:R-:W-:Y:S02]  /*bf80*/  LOP3.LUT R95, R74, 0xff, RZ, 0xc0, !PT ;  /* 0x000000ff4a5f7812 */ /* 0x000fe400078ec0ff */
[----:B------:R-:W-:Y:S02]  /*bf90*/  LOP3.LUT R27, R27, 0xff0000, RZ, 0xc0, !PT ;  /* 0x00ff00001b1b7812 */ /* 0x000fe400078ec0ff */
[----:B------:R-:W-:-:S03]  /*bfa0*/  LOP3.LUT R94, R72, 0xff, RZ, 0xc0, !PT ;  /* 0x000000ff485e7812 */ /* 0x000fc600078ec0ff */
[----:B------:R-:W-:-:S04]  /*bfb0*/  IMAD R26, R26, 0x1000000, R27 ;  /* 0x010000001a1a7824 */ /* 0x000fc800078e021b */
[----:B------:R-:W-:Y:S02]  /*bfc0*/  IMAD R95, R95, 0x100, R26 ;  /* 0x000001005f5f7824 */ /* 0x000fe400078e021a */
[----:B------:R-:W-:-:S03]  /*bfd0*/  IMAD.WIDE.U32 R26, R106, R105, c[0x0][0x198] ;  /* 0x000066006a1a7625 */ /* 0x000fc600078e0069 */
[----:B------:R-:W-:-:S05]  /*bfe0*/  IADD3 R95, R95, R94, RZ ;  /* 0x0000005e5f5f7210 */ /* 0x000fca0007ffe0ff */
[----:B------:R0:W-:Y:S02]  /*bff0*/  STG.E [R26.64], R95 ;  /* 0x0000005f1a007986 */ /* 0x0001e4000c101906 */
.L_x_17732:
        /* <DEDUP_REMOVED lines=15> */
.L_x_17734:
[----:B-1----:R-:W-:Y:S02]  /*c0f0*/  MOV R102, R16 ;  /* 0x0000001000667202 */ /* 0x002fe40000000f00 */
.L_x_17735:
[----:B------:R-:W-:Y:S05]  /*c100*/  BSYNC B1 ;  /* 0x0000000000017941 */ /* 0x000fea0003800000 */
.L_x_17733:
        /* <DEDUP_REMOVED lines=16> */
.L_x_17739:
[----:B------:R-:W-:Y:S05]  /*c210*/  BSYNC B2 ;  /* 0x0000000000027941 */ /* 0x000fea0003800000 */
.L_x_17738:
        /* <DEDUP_REMOVED lines=44> */
.L_x_17737:
[----:B------:R-:W-:Y:S05]  /*c4e0*/  BSYNC B1 ;  /* 0x0000000000017941 */ /* 0x000fea0003800000 */
.L_x_17736:
        /* <DEDUP_REMOVED lines=12> */
.L_x_17740:
        /* <DEDUP_REMOVED lines=12> */
.L_x_17743:
[----:B------:R-:W-:Y:S02]  /*c670*/  MOV R102, R16 ;  /* 0x0000001000667202 */ /* 0x000fe40000000f00 */
.L_x_17744:
[----:B------:R-:W-:Y:S05]  /*c680*/  BSYNC B1 ;  /* 0x0000000000017941 */ /* 0x000fea0003800000 */
.L_x_17742:
        /* <DEDUP_REMOVED lines=16> */
.L_x_17748:
[----:B------:R-:W-:Y:S05]  /*c790*/  BSYNC B2 ;  /* 0x0000000000027941 */ /* 0x000fea0003800000 */
.L_x_17747:
        /* <DEDUP_REMOVED lines=44> */
.L_x_17746:
[----:B------:R-:W-:Y:S05]  /*ca60*/  BSYNC B1 ;  /* 0x0000000000017941 */ /* 0x000fea0003800000 */
.L_x_17745:
        /* <DEDUP_REMOVED lines=8> */
.L_x_17741:
        /* <DEDUP_REMOVED lines=12> */
.L_x_17750:
[----:B------:R-:W-:Y:S02]  /*cbb0*/  IMAD.MOV.U32 R102, RZ, RZ, R16 ;  /* 0x000000ffff667224 */ /* 0x000fe400078e0010 */
.L_x_17751:
[----:B------:R-:W-:Y:S05]  /*cbc0*/  BSYNC B1 ;  /* 0x0000000000017941 */ /* 0x000fea0003800000 */
.L_x_17749:
        /* <DEDUP_REMOVED lines=16> */
.L_x_17755:
[----:B------:R-:W-:Y:S05]  /*ccd0*/  BSYNC B2 ;  /* 0x0000000000027941 */ /* 0x000fea0003800000 */
.L_x_17754:
        /* <DEDUP_REMOVED lines=44> */
.L_x_17753:
[----:B------:R-:W-:Y:S05]  /*cfa0*/  BSYNC B1 ;  /* 0x0000000000017941 */ /* 0x000fea0003800000 */
.L_x_17752:
        /* <DEDUP_REMOVED lines=11> */
.L_x_17756:
        /* <DEDUP_REMOVED lines=12> */
.L_x_17759:
[----:B------:R-:W-:Y:S02]  /*d120*/  IMAD.MOV.U32 R102, RZ, RZ, R16 ;  /* 0x000000ffff667224 */ /* 0x000fe400078e0010 */
.L_x_17760:
[----:B------:R-:W-:Y:S05]  /*d130*/  BSYNC B1 ;  /* 0x0000000000017941 */ /* 0x000fea0003800000 */
.L_x_17758:
        /* <DEDUP_REMOVED lines=16> */
.L_x_17764:
[----:B------:R-:W-:Y:S05]  /*d240*/  BSYNC B2 ;  /* 0x0000000000027941 */ /* 0x000fea0003800000 */
.L_x_17763:
        /* <DEDUP_REMOVED lines=44> */
.L_x_17762:
[----:B------:R-:W-:Y:S05]  /*d510*/  BSYNC B1 ;  /* 0x0000000000017941 */ /* 0x000fea0003800000 */
.L_x_17761:
        /* <DEDUP_REMOVED lines=8> */
.L_x_17757:
        /* <DEDUP_REMOVED lines=12> */
.L_x_17766:
[----:B------:R-:W-:Y:S02]  /*d660*/  MOV R102, R16 ;  /* 0x0000001000667202 */ /* 0x000fe40000000f00 */
.L_x_17767:
[----:B------:R-:W-:Y:S05]  /*d670*/  BSYNC B1 ;  /* 0x0000000000017941 */ /* 0x000fea0003800000 */
.L_x_17765:
        /* <DEDUP_REMOVED lines=16> */
.L_x_17771:
[----:B------:R-:W-:Y:S05]  /*d780*/  BSYNC B2 ;  /* 0x0000000000027941 */ /* 0x000fea0003800000 */
.L_x_17770:
        /* <DEDUP_REMOVED lines=44> */
.L_x_17769:
[----:B------:R-:W-:Y:S05]  /*da50*/  BSYNC B1 ;  /* 0x0000000000017941 */ /* 0x000fea0003800000 */
.L_x_17768:
        /* <DEDUP_REMOVED lines=11> */
.L_x_17772:
        /* <DEDUP_REMOVED lines=12> */
.L_x_17775:
[----:B------:R-:W-:Y:S02]  /*dbd0*/  MOV R102, R16 ;  /* 0x0000001000667202 */ /* 0x000fe40000000f00 */
.L_x_17776:
[----:B------:R-:W-:Y:S05]  /*dbe0*/  BSYNC B1 ;  /* 0x0000000000017941 */ /* 0x000fea0003800000 */
.L_x_17774:
        /* <DEDUP_REMOVED lines=16> */
.L_x_17780:
[----:B------:R-:W-:Y:S05]  /*dcf0*/  BSYNC B2 ;  /* 0x0000000000027941 */ /* 0x000fea0003800000 */
.L_x_17779:
        /* <DEDUP_REMOVED lines=44> */
.L_x_17778:
[----:B------:R-:W-:Y:S05]  /*dfc0*/  BSYNC B1 ;  /* 0x0000000000017941 */ /* 0x000fea0003800000 */
.L_x_17777:
        /* <DEDUP_REMOVED lines=8> */
.L_x_17773:
        /* <DEDUP_REMOVED lines=12> */
.L_x_17782:
[----:B------:R-:W-:Y:S02]  /*e110*/  IMAD.MOV.U32 R102, RZ, RZ, R16 ;  /* 0x000000ffff667224 */ /* 0x000fe400078e0010 */
.L_x_17783:
[----:B------:R-:W-:Y:S05]  /*e120*/  BSYNC B1 ;  /* 0x0000000000017941 */ /* 0x000fea0003800000 */
.L_x_17781:
        /* <DEDUP_REMOVED lines=16> */
.L_x_17787:
[----:B------:R-:W-:Y:S05]  /*e230*/  BSYNC B2 ;  /* 0x0000000000027941 */ /* 0x000fea0003800000 */
.L_x_17786:
        /* <DEDUP_REMOVED lines=44> */
.L_x_17785:
[----:B------:R-:W-:Y:S05]  /*e500*/  BSYNC B1 ;  /* 0x0000000000017941 */ /* 0x000fea0003800000 */
.L_x_17784:
        /* <DEDUP_REMOVED lines=11> */
.L_x_17788:
        /* <DEDUP_REMOVED lines=12> */
.L_x_17791:
[----:B------:R-:W-:Y:S02]  /*e680*/  IMAD.MOV.U32 R102, RZ, RZ, R16 ;  /* 0x000000ffff667224 */ /* 0x000fe400078e0010 */
.L_x_17792:
[----:B------:R-:W-:Y:S05]  /*e690*/  BSYNC B1 ;  /* 0x0000000000017941 */ /* 0x000fea0003800000 */
.L_x_17790:
        /* <DEDUP_REMOVED lines=16> */
.L_x_17796:
[----:B------:R-:W-:Y:S05]  /*e7a0*/  BSYNC B2 ;  /* 0x0000000000027941 */ /* 0x000fea0003800000 */
.L_x_17795:
        /* <DEDUP_REMOVED lines=44> */
.L_x_17794:
[----:B------:R-:W-:Y:S05]  /*ea70*/  BSYNC B1 ;  /* 0x0000000000017941 */ /* 0x000fea0003800000 */
.L_x_17793:
        /* <DEDUP_REMOVED lines=8> */
.L_x_17789:
        /* <DEDUP_REMOVED lines=21> */
[----:B------:R-:W-:-:S05]  /*ec50*/  IMAD R54, R54, 0x1000000, R55 ;  /* 0x0100000036367824 */ /* 0x000fca00078e0237 */
[----:B------:R-:W-:Y:S01]  /*ec60*/  LEA R107, R107, R54, 0x8 ;  /* 0x000000366b6b7211 */ /* 0x000fe200078e40ff */
[----:B------:R-:W-:-:S04]  /*ec70*/  IMAD.WIDE.U32 R54, R108, R105, c[0x0][0x198] ;  /* 0x000066006c367625 */ /* 0x000fc800078e0069 */
[----:B------:R-:W-:-:S05]  /*ec80*/  IMAD.IADD R107, R107, 0x1, R112 ;  /* 0x000000016b6b7824 */ /* 0x000fca00078e0270 */
[----:B------:R0:W-:Y:S02]  /*ec90*/  STG.E [R54.64], R107 ;  /* 0x0000006b36007986 */ /* 0x0001e4000c101906 */
.L_x_17797:
        /* <DEDUP_REMOVED lines=15> */
.L_x_17799:
[----:B-1----:R-:W-:Y:S02]  /*ed90*/  IMAD.MOV.U32 R107, RZ, RZ, R16 ;  /* 0x000000ffff6b7224 */ /* 0x002fe400078e0010 */
.L_x_17800:
[----:B------:R-:W-:Y:S05]  /*eda0*/  BSYNC B1 ;  /* 0x0000000000017941 */ /* 0x000fea0003800000 */
.L_x_17798:
        /* <DEDUP_REMOVED lines=16> */
.L_x_17804:
[----:B------:R-:W-:Y:S05]  /*eeb0*/  BSYNC B2 ;  /* 0x0000000000027941 */ /* 0x000fea0003800000 */
.L_x_17803:
        /* <DEDUP_REMOVED lines=44> */
.L_x_17802:
[----:B------:R-:W-:Y:S05]  /*f180*/  BSYNC B1 ;  /* 0x0000000000017941 */ /* 0x000fea0003800000 */
.L_x_17801:
        /* <DEDUP_REMOVED lines=12> */
.L_x_17805:
        /* <DEDUP_REMOVED lines=12> */
.L_x_17808:
[----:B------:R-:W-:Y:S02]  /*f310*/  IMAD.MOV.U32 R101, RZ, RZ, R16 ;  /* 0x000000ffff657224 */ /* 0x000fe400078e0010 */
.L_x_17809:
[----:B------:R-:W-:Y:S05]  /*f320*/  BSYNC B1 ;  /* 0x0000000000017941 */ /* 0x000fea0003800000 */
.L_x_17807:
        /* <DEDUP_REMOVED lines=16> */
.L_x_17813:
[----:B------:R-:W-:Y:S05]  /*f430*/  BSYNC B2 ;  /* 0x0000000000027941 */ /* 0x000fea0003800000 */
.L_x_17812:
        /* <DEDUP_REMOVED lines=44> */
.L_x_17811:
[----:B------:R-:W-:Y:S05]  /*f700*/  BSYNC B1 ;  /* 0x0000000000017941 */ /* 0x000fea0003800000 */
.L_x_17810:
        /* <DEDUP_REMOVED lines=8> */
.L_x_17806:
        /* <DEDUP_REMOVED lines=12> */
.L_x_17815:
[----:B------:R-:W-:Y:S02]  /*f850*/  IMAD.MOV.U32 R101, RZ, RZ, R16 ;  /* 0x000000ffff657224 */ /* 0x000fe400078e0010 */
.L_x_17816:
[----:B------:R-:W-:Y:S05]  /*f860*/  BSYNC B1 ;  /* 0x0000000000017941 */ /* 0x000fea0003800000 */
.L_x_17814:
        /* <DEDUP_REMOVED lines=16> */
.L_x_17820:
[----:B------:R-:W-:Y:S05]  /*f970*/  BSYNC B2 ;  /* 0x0000000000027941 */ /* 0x000fea0003800000 */
.L_x_17819:
        /* <DEDUP_REMOVED lines=44> */
.L_x_17818:
[----:B------:R-:W-:Y:S05]  /*fc40*/  BSYNC B1 ;  /* 0x0000000000017941 */ /* 0x000fea0003800000 */
.L_x_17817:
        /* <DEDUP_REMOVED lines=11> */
.L_x_17821:
        /* <DEDUP_REMOVED lines=12> */
.L_x_17824:
[----:B------:R-:W-:Y:S02]  /*fdc0*/  IMAD.MOV.U32 R101, RZ, RZ, R16 ;  /* 0x000000ffff657224 */ /* 0x000fe400078e0010 */
.L_x_17825:
[----:B------:R-:W-:Y:S05]  /*fdd0*/  BSYNC B1 ;  /* 0x0000000000017941 */ /* 0x000fea0003800000 */
.L_x_17823:
        /* <DEDUP_REMOVED lines=16> */
.L_x_17829:
[----:B------:R-:W-:Y:S05]  /*fee0*/  BSYNC B2 ;  /* 0x0000000000027941 */ /* 0x000fea0003800000 */
.L_x_17828:
        /* <DEDUP_REMOVED lines=44> */
.L_x_17827:
[----:B------:R-:W-:Y:S05]  /*101b0*/  BSYNC B1 ;  /* 0x0000000000017941 */ /* 0x000fea0003800000 */
.L_x_17826:
        /* <DEDUP_REMOVED lines=8> */
.L_x_17822:
        /* <DEDUP_REMOVED lines=12> */
.L_x_17831:
[----:B------:R-:W-:Y:S02]  /*10300*/  IMAD.MOV.U32 R101, RZ, RZ, R16 ;  /* 0x000000ffff657224 */ /* 0x000fe400078e0010 */
.L_x_17832:
[----:B------:R-:W-:Y:S05]  /*10310*/  BSYNC B1 ;  /* 0x0000000000017941 */ /* 0x000fea0003800000 */
.L_x_17830:
        /* <DEDUP_REMOVED lines=16> */
.L_x_17836:
[----:B------:R-:W-:Y:S05]  /*10420*/  BSYNC B2 ;  /* 0x0000000000027941 */ /* 0x000fea0003800000 */
.L_x_17835:
        /* <DEDUP_REMOVED lines=44> */
.L_x_17834:
[----:B------:R-:W-:Y:S05]  /*106f0*/  BSYNC B1 ;  /* 0x0000000000017941 */ /* 0x000fea0003800000 */
.L_x_17833:
        /* <DEDUP_REMOVED lines=11> */
.L_x_17837:
        /* <DEDUP_REMOVED lines=12> */
.L_x_17840:
[----:B------:R-:W-:Y:S02]  /*10870*/  IMAD.MOV.U32 R101, RZ, RZ, R16 ;  /* 0x000000ffff657224 */ /* 0x000fe400078e0010 */
.L_x_17841:
[----:B------:R-:W-:Y:S05]  /*10880*/  BSYNC B1 ;  /* 0x0000000000017941 */ /* 0x000fea0003800000 */
.L_x_17839:
        /* <DEDUP_REMOVED lines=16> */
.L_x_17845:
[----:B------:R-:W-:Y:S05]  /*10990*/  BSYNC B2 ;  /* 0x0000000000027941 */ /* 0x000fea0003800000 */
.L_x_17844:
        /* <DEDUP_REMOVED lines=44> */
.L_x_17843:
[----:B------:R-:W-:Y:S05]  /*10c60*/  BSYNC B1 ;  /* 0x0000000000017941 */ /* 0x000fea0003800000 */
.L_x_17842:
        /* <DEDUP_REMOVED lines=8> */
.L_x_17838:
        /* <DEDUP_REMOVED lines=12> */
.L_x_17847:
[----:B------:R-:W-:Y:S02]  /*10db0*/  IMAD.MOV.U32 R101, RZ, RZ, R16 ;  /* 0x000000ffff657224 */ /* 0x000fe400078e0010 */
.L_x_17848:
[----:B------:R-:W-:Y:S05]  /*10dc0*/  BSYNC B1 ;  /* 0x0000000000017941 */ /* 0x000fea0003800000 */
.L_x_17846:
        /* <DEDUP_REMOVED lines=16> */
.L_x_17852:
[----:B------:R-:W-:Y:S05]  /*10ed0*/  BSYNC B2 ;  /* 0x0000000000027941 */ /* 0x000fea0003800000 */
.L_x_17851:
        /* <DEDUP_REMOVED lines=44> */
.L_x_17850:
[----:B------:R-:W-:Y:S05]  /*111a0*/  BSYNC B1 ;  /* 0x0000000000017941 */ /* 0x000fea0003800000 */
.L_x_17849:
        /* <DEDUP_REMOVED lines=11> */
.L_x_17853:
        /* <DEDUP_REMOVED lines=12> */
.L_x_17856:
[----:B------:R-:W-:Y:S02]  /*11320*/  IMAD.MOV.U32 R101, RZ, RZ, R16 ;  /* 0x000000ffff657224 */ /* 0x000fe400078e0010 */
.L_x_17857:
[----:B------:R-:W-:Y:S05]  /*11330*/  BSYNC B1 ;  /* 0x0000000000017941 */ /* 0x000fea0003800000 */
.L_x_17855:
        /* <DEDUP_REMOVED lines=16> */
.L_x_17861:
[----:B------:R-:W-:Y:S05]  /*11440*/  BSYNC B2 ;  /* 0x0000000000027941 */ /* 0x000fea0003800000 */
.L_x_17860:
        /* <DEDUP_REMOVED lines=44> */
.L_x_17859:
[----:B------:R-:W-:Y:S05]  /*11710*/  BSYNC B1 ;  /* 0x0000000000017941 */ /* 0x000fea0003800000 */
.L_x_17858:
        /* <DEDUP_REMOVED lines=8> */
.L_x_17854:
[----:B------:R-:W-:Y:S01]  /*117a0*/  FADD.FTZ R98, RZ, R40 ;  /* 0x00000028ff627221 */ /* 0x000fe20000010000 */
[----:B------:R-:W-:Y:S02]  /*117b0*/  ISETP.NE.AND P0, PT, R97, RZ, PT ;  /* 0x000000ff6100720c */ /* 0x000fe40003f05270 */
        /* <DEDUP_REMOVED lines=17> */
[----:B------:R-:W-:Y:S01]  /*118d0*/  FADD.FTZ R97, R98, R31 ;  /* 0x0000001f62617221 */ /* 0x000fe20000010000 */
[----:B------:R-:W-:-:S03]  /*118e0*/  SEL R98, RZ, 0x10000, P3 ;  /* 0x00010000ff627807 */ /* 0x000fc60001800000 */
[----:B------:R-:W-:Y:S01]  /*118f0*/  FADD.FTZ R102, R97, R24 ;  /* 0x0000001861667221 */ /* 0x000fe20000010000 */
[----:B------:R-:W-:-:S03]  /*11900*/  SEL R97, RZ, 0x100, P2 ;  /* 0x00000100ff617807 */ /* 0x000fc60001000000 */
[----:B------:R-:W-:Y:S01]  /*11910*/  FADD.FTZ R101, R102, R25 ;  /* 0x0000001966657221 */ /* 0x000fe20000010000 */
[----:B------:R-:W-:Y:S01]  /*11920*/  IADD3 R95, R97, R95, R98 ;  /* 0x0000005f615f7210 */ /* 0x000fe20007ffe062 */
[----:B------:R-:W-:-:S04]  /*11930*/  IMAD.WIDE.U32 R102, R110, R99, c[0x0][0x188] ;  /* 0x000062006e667625 */ /* 0x000fc800078e0063 */
[----:B------:R-:W-:Y:S01]  /*11940*/  IMAD.IADD R95, R95, 0x1, R112 ;  /* 0x000000015f5f7824 */ /* 0x000fe200078e0270 */
[----:B------:R0:W-:Y:S01]  /*11950*/  STG.E.128 [R102.64], R52 ;  /* 0x0000003466007986 */ /* 0x0001e2000c101d06 */
[----:B------:R-:W-:-:S04]  /*11960*/  IMAD.WIDE.U32 R98, R110, R105, c[0x0][0x190] ;  /* 0x000064006e627625 */ /* 0x000fc800078e0069 */
[----:B------:R-:W-:Y:S01]  /*11970*/  FADD.FTZ R114, R101, R26 ;  /* 0x0000001a65727221 */ /* 0x000fe20000010000 */
[----:B------:R0:W-:Y:S03]  /*11980*/  STG.E [R98.64], R95 ;  /* 0x0000005f62007986 */ /* 0x0001e6000c101906 */
[----:B------:R-:W-:-:S04]  /*11990*/  FADD.FTZ R97, R114, R27 ;  /* 0x0000001b72617221 */ /* 0x000fc80000010000 */
[----:B------:R-:W-:-:S04]  /*119a0*/  FADD.FTZ R112, R97, R52 ;  /* 0x0000003461707221 */ /* 0x000fc80000010000 */
[----:B------:R-:W-:-:S04]  /*119b0*/  FADD.FTZ R97, R112, R53 ;  /* 0x0000003570617221 */ /* 0x000fc80000010000 */
[----:B------:R-:W-:Y:S01]  /*119c0*/  FADD.FTZ R100, R97, R54 ;  /* 0x0000003661647221 */ /* 0x000fe20000010000 */
[----:B------:R-:W-:Y:S05]  /*119d0*/  @!P0 BRA `(.L_x_17862) ;  /* 0x000000a000008947 */ /* 0x000fea0003800000 */
[----:B0-----:R-:W-:Y:S01]  /*119e0*/  IMAD.U32 R97, R76, 0x10000, RZ ;  /* 0x000100004c617824 */ /* 0x001fe200078e00ff */
[----:B------:R-:W-:Y:S02]  /*119f0*/  LOP3.LUT R95, R77, 0xffff, RZ, 0xc0, !PT ;  /* 0x0000ffff4d5f7812 */ /* 0x000fe400078ec0ff */
[----:B------:R-:W-:Y:S02]  /*11a00*/  LOP3.LUT R102, R74, 0xff, RZ, 0xc0, !PT ;  /* 0x000000ff4a667812 */ /* 0x000fe400078ec0ff */
[----:B------:R-:W-:Y:S02]  /*11a10*/  LOP3.LUT R98, R97, 0xff0000, RZ, 0xc0, !PT ;  /* 0x00ff000061627812 */ /* 0x000fe400078ec0ff */
[----:B------:R-:W-:Y:S02]  /*11a20*/  LOP3.LUT R112, R72, 0xff, RZ, 0xc0, !PT ;  /* 0x000000ff48707812 */ /* 0x000fe400078ec0ff */
[----:B------:R-:W-:Y:S01]  /*11a30*/  LEA R95, R95, R98, 0x18 ;  /* 0x000000625f5f7211 */ /* 0x000fe200078ec0ff */
[----:B------:R-:W-:-:S04]  /*11a40*/  IMAD.WIDE.U32 R98, R110, R105, c[0x0][0x198] ;  /* 0x000066006e627625 */ /* 0x000fc800078e0069 */
[----:B------:R-:W-:-:S04]  /*11a50*/  IMAD R95, R102, 0x100, R95 ;  /* 0x00000100665f7824 */ /* 0x000fc800078e025f */
[----:B------:R-:W-:-:S05]  /*11a60*/  IMAD.IADD R95, R95, 0x1, R112 ;  /* 0x000000015f5f7824 */ /* 0x000fca00078e0270 */
[----:B------:R0:W-:Y:S02]  /*11a70*/  STG.E [R98.64], R95 ;  /* 0x0000005f62007986 */ /* 0x0001e4000c101906 */
.L_x_17862:
[----:B0-----:R-:W-:Y:S01]  /*11a80*/  FADD.FTZ R97, R100, R55 ;  /* 0x0000003764617221 */ /* 0x001fe20000010000 */
[----:B------:R-:W-:Y:S05]  /*11a90*/  BRA.DIV ~URZ, `(.L_x_17863) ;  /* 0x00000b527f007947 */ /* 0x000fea000b800000 */
[----:B------:R0:W1:Y:S02]  /*11aa0*/  SHFL.BFLY PT, R95, R97, 0x1, 0x1f ;  /* 0x0c201f00615f7f89 */ /* 0x00006400000e0000 */
.L_x_17867:
        /* <DEDUP_REMOVED lines=68> */
.L_x_17868:
[----:B-1----:R-:W-:Y:S01]  /*11ef0*/  FADD.FTZ R102, R102, R97 ;  /* 0x0000006166667221 */ /* 0x002fe20000010000 */
[----:B0-----:R-:W-:Y:S01]  /*11f00*/  MOV R97, c[0x0][0x1e0] ;  /* 0x0000780000617a02 */ /* 0x001fe20000000f00 */
[----:B------:R-:W-:Y:S01]  /*11f10*/  FMUL.FTZ R95, R103, R103 ;  /* 0x00000067675f7220 */ /* 0x000fe20000410000 */
[----:B------:R-:W-:Y:S01]  /*11f20*/  ISETP.NE.AND P0, PT, RZ, UR8, PT ;  /* 0x00000008ff007c0c */ /* 0x000fe2000bf05270 */
[----:B------:R-:W-:Y:S02]  /*11f30*/  IMAD R99, R93, c[0x0][0x168], RZ ;  /* 0x00005a005d637a24 */ /* 0x000fe400078e02ff */
[----:B------:R-:W-:Y:S01]  /*11f40*/  FFMA.FTZ R97, R102, R97, c[0x0][0x228] ;  /* 0x00008a0066617623 */ /* 0x000fe20000010061 */
[----:B------:R-:W-:Y:S01]  /*11f50*/  FSEL R112, R95, RZ, P0 ;  /* 0x000000ff5f707208 */ /* 0x000fe20000000000 */
[----:B------:R-:W0:Y:S01]  /*11f60*/  S2R R102, SR_TID.X ;  /* 0x0000000000667919 */ /* 0x000e220000002100 */
[----:B------:R-:W-:Y:S01]  /*11f70*/  FSEL R95, R103, RZ, !P0 ;  /* 0x000000ff675f7208 */ /* 0x000fe20004000000 */
[----:B------:R-:W-:Y:S01]  /*11f80*/  IMAD.MOV.U32 R98, RZ, RZ, 0x4 ;  /* 0x00000004ff627424 */ /* 0x000fe200078e00ff */
[----:B------:R-:W-:Y:S01]  /*11f90*/  SHF.R.S32.HI R114, RZ, 0x1f, R99 ;  /* 0x0000001fff727819 */ /* 0x000fe20000011463 */
[----:B------:R-:W-:-:S02]  /*11fa0*/  FADD.FTZ R112, R97, R112 ;  /* 0x0000007061707221 */ /* 0x000fc40000010000 */
[----:B------:R-:W-:Y:S01]  /*11fb0*/  FADD.FTZ R118, -R95, R43 ;  /* 0x0000002b5f767221 */ /* 0x000fe20000010100 */
[----:B------:R-:W-:Y:S01]  /*11fc0*/  LEA.HI R97, R114, R99, RZ, 0x2 ;  /* 0x0000006372617211 */ /* 0x000fe200078f10ff */
[----:B------:R-:W1:Y:S01]  /*11fd0*/  MUFU.RSQ R43, R112 ;  /* 0x00000070002b7308 */ /* 0x000e620000001400 */
[----:B------:R-:W-:-:S04]  /*11fe0*/  @!P1 IMAD.WIDE R100, R93, R98, c[0x0][0x1a0] ;  /* 0x000068005d649625 */ /* 0x000fc800078e0262 */
[C---:B------:R-:W-:Y:S01]  /*11ff0*/  FADD.FTZ R99, -R95.reuse, R38 ;  /* 0x000000265f637221 */ /* 0x040fe20000010100 */
[----:B------:R2:W-:Y:S01]  /*12000*/  @!P1 STG.E [R100.64], R103 ;  /* 0x0000006764009986 */ /* 0x0005e2000c101906 */
[C---:B------:R-:W-:Y:S02]  /*12010*/  FADD.FTZ R38, -R95.reuse, R26 ;  /* 0x0000001a5f267221 */ /* 0x040fe40000010100 */
[C---:B------:R-:W-:Y:S02]  /*12020*/  FADD.FTZ R114, -R95.reuse, R41 ;  /* 0x000000295f727221 */ /* 0x040fe40000010100 */
[C---:B------:R-:W-:Y:S02]  /*12030*/  FADD.FTZ R41, -R95.reuse, R37 ;  /* 0x000000255f297221 */ /* 0x040fe40000010100 */
[C---:B------:R-:W-:Y:S02]  /*12040*/  FADD.FTZ R37, -R95.reuse, R34 ;  /* 0x000000225f257221 */ /* 0x040fe40000010100 */
[C---:B------:R-:W-:Y:S01]  /*12050*/  FADD.FTZ R40, -R95.reuse, R40 ;  /* 0x000000285f287221 */ /* 0x040fe20000010100 */
[----:B0-----:R-:W-:Y:S01]  /*12060*/  LOP3.LUT R26, R102, 0x1f, RZ, 0xc0, !PT ;  /* 0x0000001f661a7812 */ /* 0x001fe200078ec0ff */
[----:B------:R-:W-:-:S02]  /*12070*/  FADD.FTZ R116, -R95, R42 ;  /* 0x0000002a5f747221 */ /* 0x000fc40000010100 */
[----:B--2---:R-:W-:Y:S01]  /*12080*/  FADD.FTZ R103, -R95, R39 ;  /* 0x000000275f677221 */ /* 0x004fe20000010100 */
[----:B------:R-:W-:Y:S01]  /*12090*/  LEA.HI.SX32 R97, R97, R26, 0x1e ;  /* 0x0000001a61617211 */ /* 0x000fe200078ff2ff */
[C---:B------:R-:W-:Y:S02]  /*120a0*/  FADD.FTZ R39, -R95.reuse, R28 ;  /* 0x0000001c5f277221 */ /* 0x040fe40000010100 */
[C---:B------:R-:W-:Y:S02]  /*120b0*/  FADD.FTZ R28, -R95.reuse, R25 ;  /* 0x000000195f1c7221 */ /* 0x040fe40000010100 */
[C---:B------:R-:W-:Y:S02]  /*120c0*/  FADD.FTZ R120, -R95.reuse, R36 ;  /* 0x000000245f787221 */ /* 0x040fe40000010100 */
[C---:B------:R-:W-:Y:S02]  /*120d0*/  FADD.FTZ R124, -R95.reuse, R30 ;  /* 0x0000001e5f7c7221 */ /* 0x040fe40000010100 */
[----:B------:R-:W-:-:S02]  /*120e0*/  FADD.FTZ R36, -R95, R32 ;  /* 0x000000205f247221 */ /* 0x000fc40000010100 */
[C---:B------:R-:W-:Y:S02]  /*120f0*/  FADD.FTZ R100, -R95.reuse, R33 ;  /* 0x000000215f647221 */ /* 0x040fe40000010100 */
[----:B------:R-:W-:Y:S02]  /*12100*/  FADD.FTZ R122, -R95, R29 ;  /* 0x0000001d5f7a7221 */ /* 0x000fe40000010100 */
[----:B-1----:R-:W-:Y:S02]  /*12110*/  FMUL.FTZ R30, R43, R37 ;  /* 0x000000252b1e7220 */ /* 0x002fe40000410000 */
[C---:B------:R-:W-:Y:S02]  /*12120*/  FADD.FTZ R35, -R95.reuse, R35 ;  /* 0x000000235f237221 */ /* 0x040fe40000010100 */
[C---:B------:R-:W-:Y:S02]  /*12130*/  FADD.FTZ R29, -R95.reuse, R31 ;  /* 0x0000001f5f1d7221 */ /* 0x040fe40000010100 */
[----:B------:R-:W-:-:S02]  /*12140*/  FADD.FTZ R33, -R95, R24 ;  /* 0x000000185f217221 */ /* 0x000fc40000010100 */
[C---:B------:R-:W-:Y:S02]  /*12150*/  FADD.FTZ R32, -R95.reuse, R27 ;  /* 0x0000001b5f207221 */ /* 0x040fe40000010100 */
[----:B------:R-:W-:Y:S02]  /*12160*/  FADD.FTZ R34, -R95, R52 ;  /* 0x000000345f227221 */ /* 0x000fe40000010100 */
[----:B------:R-:W-:Y:S01]  /*12170*/  FMUL.FTZ R37, R43, R28 ;  /* 0x0000001c2b257220 */ /* 0x000fe20000410000 */
[----:B------:R-:W-:Y:S01]  /*12180*/  LEA R28, P0, R97, c[0x0][0x208], 0x4 ;  /* 0x00008200611c7a11 */ /* 0x000fe200078020ff */
[C---:B------:R-:W-:Y:S02]  /*12190*/  FMUL.FTZ R105, R43.reuse, R40 ;  /* 0x000000282b697220 */ /* 0x040fe40000410000 */
[C---:B------:R-:W-:Y:S02]  /*121a0*/  FMUL.FTZ R114, R43.reuse, R114 ;  /* 0x000000722b727220 */ /* 0x040fe40000410000 */
[----:B------:R-:W-:-:S02]  /*121b0*/  FMUL.FTZ R116, R43, R116 ;  /* 0x000000742b747220 */ /* 0x000fc40000410000 */
[----:B------:R-:W-:Y:S02]  /*121c0*/  FMUL.FTZ R118, R43, R118 ;  /* 0x000000762b767220 */ /* 0x000fe40000410000 */
[C---:B------:R-:W-:Y:S02]  /*121d0*/  FADD.FTZ R42, -R95.reuse, R53 ;  /* 0x000000355f2a7221 */ /* 0x040fe40000010100 */
[C---:B------:R-:W-:Y:S02]  /*121e0*/  FADD.FTZ R102, -R95.reuse, R54 ;  /* 0x000000365f667221 */ /* 0x040fe40000010100 */
[----:B------:R-:W-:Y:S02]  /*121f0*/  FADD.FTZ R112, -R95, R55 ;  /* 0x000000375f707221 */ /* 0x000fe40000010100 */
[C---:B------:R-:W-:Y:S02]  /*12200*/  FMUL.FTZ R26, R43.reuse, R99 ;  /* 0x000000632b1a7220 */ /* 0x040fe40000410000 */
[----:B------:R-:W-:-:S02]  /*12210*/  FMUL.FTZ R95, R43, R36 ;  /* 0x000000242b5f7220 */ /* 0x000fc40000410000 */
[C---:B------:R-:W-:Y:S02]  /*12220*/  FMUL.FTZ R99, R43.reuse, R100 ;  /* 0x000000642b637220 */ /* 0x040fe40000410000 */
[----:B------:R-:W-:Y:S02]  /*12230*/  FMUL.FTZ R52, R43, R39 ;  /* 0x000000272b347220 */ /* 0x000fe40000410000 */
[----:B------:R-:W-:-:S04]  /*12240*/  @!P1 IMAD.WIDE R24, R93, R98, c[0x0][0x1a8] ;  /* 0x00006a005d189625 */ /* 0x000fc800078e0262 */
[C---:B------:R-:W-:Y:S01]  /*12250*/  FMUL.FTZ R100, R43.reuse, R35 ;  /* 0x000000232b647220 */ /* 0x040fe20000410000 */
[----:B------:R0:W-:Y:S01]  /*12260*/  @!P1 STG.E [R24.64], R43 ;  /* 0x0000002b18009986 */ /* 0x0001e2000c101906 */
[----:B------:R-:W-:Y:S01]  /*12270*/  FMUL.FTZ R55, R43, R29 ;  /* 0x0000001d2b377220 */ /* 0x000fe20000410000 */
[----:B------:R-:W-:Y:S01]  /*12280*/  LEA.HI.X R29, R97, c[0x0][0x20c], RZ, 0x4, P0 ;  /* 0x00008300611d7a11 */ /* 0x000fe200000f24ff */
[C---:B------:R-:W-:Y:S02]  /*12290*/  FMUL.FTZ R36, R43.reuse, R33 ;  /* 0x000000212b247220 */ /* 0x040fe40000410000 */
[C---:B------:R-:W-:Y:S02]  /*122a0*/  FMUL.FTZ R39, R43.reuse, R32 ;  /* 0x000000202b277220 */ /* 0x040fe40000410000 */
[----:B------:R-:W-:Y:S02]  /*122b0*/  FMUL.FTZ R40, R43, R34 ;  /* 0x000000222b287220 */ /* 0x000fe40000410000 */
[----:B------:R-:W-:-:S02]  /*122c0*/  FFMA.FTZ R35, R88, R118, R11 ;  /* 0x0000007658237223 */ /* 0x000fc4000001000b */
[----:B------:R-:W-:Y:S02]  /*122d0*/  FFMA.FTZ R34, R85, R116, R64 ;  /* 0x0000007455227223 */ /* 0x000fe40000010040 */
[----:B------:R-:W-:Y:S02]  /*122e0*/  FFMA.FTZ R33, R87, R114, R12 ;  /* 0x0000007257217223 */ /* 0x000fe4000001000c */
[----:B------:R-:W-:Y:S02]  /*122f0*/  FFMA.FTZ R32, R90, R105, R65 ;  /* 0x000000695a207223 */ /* 0x000fe40000010041 */
[----:B------:R-:W-:Y:S02]  /*12300*/  IMAD.MOV.U32 R111, RZ, RZ, 0x10 ;  /* 0x00000010ff6f7424 */ /* 0x000fe400078e00ff */
        /* <DEDUP_REMOVED lines=9> */
[----:B0-----:R-:W-:Y:S02]  /*123a0*/  FMUL.FTZ R43, R43, R112 ;  /* 0x000000702b2b7220 */ /* 0x001fe40000410000 */
        /* <DEDUP_REMOVED lines=9> */
[----:B-1----:R-:W-:Y:S02]  /*12440*/  FFMA.FTZ R29, R79, R99, R8 ;  /* 0x000000634f1d7223 */ /* 0x002fe40000010008 */
        /* <DEDUP_REMOVED lines=22> */
[----:B0-----:R-:W-:Y:S01]  /*125b0*/  @P0 CALL.REL.NOINC `(.L_x_17865) ;  /* 0x0000001000000944 */ /* 0x001fe20003c00000 */
[----:B------:R-:W-:Y:S05]  /*125c0*/  BRA `(.L_x_17866) ;  /* 0xfffee61000007947 */ /* 0x000fea000383ffff */
.L_x_17865:
[----:B------:R-:W-:Y:S05]  /*125d0*/  BSYNC B0 ;  /* 0x0000000000007941 */ /* 0x000fea0003800000 */
.L_x_17472:
[----:B------:R-:W-:Y:S05]  /*125e0*/  EXIT ;  /* 0x000000000000794d */ /* 0x000fea0003800000 */
.L_x_17863:
[----:B------:R-:W-:Y:S01]  /*125f0*/  IMAD.MOV.U32 R100, RZ, RZ, 0x1 ;  /* 0x00000001ff647424 */ /* 0x000fe200078e00ff */
[----:B------:R-:W-:Y:S01]  /*12600*/  MOV R102, 0xffffffff ;  /* 0xffffffff00667802 */ /* 0x000fe20000000f00 */
[----:B------:R-:W-:Y:S01]  /*12610*/  IMAD.MOV.U32 R95, RZ, RZ, 0x1f ;  /* 0x0000001fff5f7424 */ /* 0x000fe200078e00ff */
[----:B------:R-:W-:Y:S02]  /*12620*/  MOV R98, 0x12640 ;  /* 0x0001264000627802 */ /* 0x000fe40000000f00 */
[----:B------:R-:W-:Y:S05]  /*12630*/  CALL.REL.NOINC `($__internal_71_$__cuda_sm70_shflsync_bfly_p) ;  /* 0x000006a000007944 */ /* 0x000fea0003c00000 */
[----:B01----:R-:W-:Y:S05]  /*12640*/  BRA `(.L_x_17867) ;  /* 0xfffff46000007947 */ /* 0x003fea000383ffff */
.L_x_17864:
[----:B0-----:R-:W-:Y:S01]  /*12650*/  IMAD.MOV.U32 R97, RZ, RZ, R112 ;  /* 0x000000ffff617224 */ /* 0x001fe200078e0070 */
[----:B------:R-:W-:Y:S01]  /*12660*/  MOV R102, 0xffffffff ;  /* 0xffffffff00667802 */ /* 0x000fe20000000f00 */
[----:B------:R-:W-:Y:S01]  /*12670*/  IMAD.MOV.U32 R100, RZ, RZ, 0x2 ;  /* 0x00000002ff647424 */ /* 0x000fe200078e00ff */
[----:B------:R-:W-:Y:S01]  /*12680*/  MOV R98, 0x126b0 ;  /* 0x000126b000627802 */ /* 0x000fe20000000f00 */
[----:B------:R-:W-:Y:S02]  /*12690*/  IMAD.MOV.U32 R95, RZ, RZ, 0x1f ;  /* 0x0000001fff5f7424 */ /* 0x000fe400078e00ff */
[----:B------:R-:W-:Y:S05]  /*126a0*/  CALL.REL.NOINC `($__internal_71_$__cuda_sm70_shflsync_bfly_p) ;  /* 0x0000063000007944 */ /* 0x000fea0003c00000 */
[----:B01----:R-:W-:Y:S01]  /*126b0*/  FADD.FTZ R97, R112, R95 ;  /* 0x0000005f70617221 */ /* 0x003fe20000010000 */
[----:B------:R-:W-:Y:S01]  /*126c0*/  MOV R98, 0x12710 ;  /* 0x0001271000627802 */ /* 0x000fe20000000f00 */
[----:B------:R-:W-:Y:S02]  /*126d0*/  IMAD.MOV.U32 R100, RZ, RZ, 0x4 ;  /* 0x00000004ff647424 */ /* 0x000fe400078e00ff */
[----:B------:R-:W-:-:S02]  /*126e0*/  IMAD.MOV.U32 R95, RZ, RZ, 0x1f ;  /* 0x0000001fff5f7424 */ /* 0x000fc400078e00ff */
[----:B------:R-:W-:Y:S02]  /*126f0*/  IMAD.MOV.U32 R102, RZ, RZ, -0x1 ;  /* 0xffffffffff667424 */ /* 0x000fe400078e00ff */
[----:B------:R-:W-:Y:S05]  /*12700*/  CALL.REL.NOINC `($__internal_71_$__cuda_sm70_shflsync_bfly_p) ;  /* 0x000005d000007944 */ /* 0x000fea0003c00000 */
[----:B0-----:R-:W-:Y:S01]  /*12710*/  HFMA2.MMA R100, -RZ, RZ, 0, 4.76837158203125e-07 ;  /* 0x00000008ff647435 */ /* 0x001fe200000001ff */
[----:B-1----:R-:W-:Y:S01]  /*12720*/  FADD.FTZ R97, R97, R95 ;  /* 0x0000005f61617221 */ /* 0x002fe20000010000 */
[----:B------:R-:W-:Y:S01]  /*12730*/  MOV R98, 0x12770 ;  /* 0x0001277000627802 */ /* 0x000fe20000000f00 */
[----:B------:R-:W-:Y:S02]  /*12740*/  IMAD.MOV.U32 R95, RZ, RZ, 0x1f ;  /* 0x0000001fff5f7424 */ /* 0x000fe400078e00ff */
[----:B------:R-:W-:Y:S02]  /*12750*/  IMAD.MOV.U32 R102, RZ, RZ, -0x1 ;  /* 0xffffffffff667424 */ /* 0x000fe400078e00ff */
[----:B------:R-:W-:Y:S05]  /*12760*/  CALL.REL.NOINC `($__internal_71_$__cuda_sm70_shflsync_bfly_p) ;  /* 0x0000057000007944 */ /* 0x000fea0003c00000 */
[----:B01----:R-:W-:Y:S01]  /*12770*/  FADD.FTZ R97, R97, R95 ;  /* 0x0000005f61617221 */ /* 0x003fe20000010000 */
[----:B------:R-:W-:Y:S01]  /*12780*/  MOV R95, 0x1f ;  /* 0x0000001f005f7802 */ /* 0x000fe20000000f00 */
[----:B------:R-:W-:Y:S01]  /*12790*/  IMAD.MOV.U32 R100, RZ, RZ, 0x10 ;  /* 0x00000010ff647424 */ /* 0x000fe200078e00ff */
[----:B------:R-:W-:Y:S01]  /*127a0*/  MOV R98, 0x127d0 ;  /* 0x000127d000627802 */ /* 0x000fe20000000f00 */
[----:B------:R-:W-:Y:S02]  /*127b0*/  IMAD.MOV.U32 R102, RZ, RZ, -0x1 ;  /* 0xffffffffff667424 */ /* 0x000fe400078e00ff */
[----:B------:R-:W-:Y:S05]  /*127c0*/  CALL.REL.NOINC `($__internal_71_$__cuda_sm70_shflsync_bfly_p) ;  /* 0x0000051000007944 */ /* 0x000fea0003c00000 */
        /* <DEDUP_REMOVED lines=54> */
[----:B------:R-:W-:Y:S05]  /*12b30*/  CALL.REL.NOINC `($__internal_71_$__cuda_sm70_shflsync_bfly_p) ;  /* 0x000001a000007944 */ /* 0x000fea0003c00000 */
[----:B01----:R-:W-:Y:S01]  /*12b40*/  FADD.FTZ R97, R97, R95 ;  /* 0x0000005f61617221 */ /* 0x003fe20000010000 */
[----:B------:R-:W-:Y:S01]  /*12b50*/  MOV R98, 0x12ba0 ;  /* 0x00012ba000627802 */ /* 0x000fe20000000f00 */
[----:B------:R-:W-:Y:S02]  /*12b60*/  IMAD.MOV.U32 R100, RZ, RZ, 0x2 ;  /* 0x00000002ff647424 */ /* 0x000fe400078e00ff */
[----:B------:R-:W-:Y:S02]  /*12b70*/  IMAD.MOV.U32 R95, RZ, RZ, 0x1f ;  /* 0x0000001fff5f7424 */ /* 0x000fe400078e00ff */
[----:B------:R-:W-:Y:S02]  /*12b80*/  IMAD.MOV.U32 R102, RZ, RZ, -0x1 ;  /* 0xffffffffff667424 */ /* 0x000fe400078e00ff */
[----:B------:R-:W-:Y:S05]  /*12b90*/  CALL.REL.NOINC `($__internal_71_$__cuda_sm70_shflsync_bfly_p) ;  /* 0x0000014000007944 */ /* 0x000fea0003c00000 */
[----:B0-----:R-:W-:Y:S01]  /*12ba0*/  HFMA2.MMA R100, -RZ, RZ, 0, 2.384185791015625e-07 ;  /* 0x00000004ff647435 */ /* 0x001fe200000001ff */
[----:B-1----:R-:W-:Y:S01]  /*12bb0*/  FADD.FTZ R97, R97, R95 ;  /* 0x0000005f61617221 */ /* 0x002fe20000010000 */
[----:B------:R-:W-:Y:S01]  /*12bc0*/  MOV R98, 0x12c00 ;  /* 0x00012c0000627802 */ /* 0x000fe20000000f00 */
[----:B------:R-:W-:-:S02]  /*12bd0*/  IMAD.MOV.U32 R95, RZ, RZ, 0x1f ;  /* 0x0000001fff5f7424 */ /* 0x000fc400078e00ff */
        /* <DEDUP_REMOVED lines=8> */
[----:B01----:R-:W-:Y:S01]  /*12c60*/  FADD.FTZ R97, R97, R95 ;  /* 0x0000005f61617221 */ /* 0x003fe20000010000 */
[----:B------:R-:W-:Y:S01]  /*12c70*/  MOV R102, 0xffffffff ;  /* 0xffffffff00667802 */ /* 0x000fe20000000f00 */
[----:B------:R-:W-:Y:S01]  /*12c80*/  IMAD.MOV.U32 R100, RZ, RZ, 0x10 ;  /* 0x00000010ff647424 */ /* 0x000fe200078e00ff */
[----:B------:R-:W-:Y:S01]  /*12c90*/  MOV R98, 0x12cc0 ;  /* 0x00012cc000627802 */ /* 0x000fe20000000f00 */
[----:B------:R-:W-:Y:S02]  /*12ca0*/  IMAD.MOV.U32 R95, RZ, RZ, 0x1f ;  /* 0x0000001fff5f7424 */ /* 0x000fe400078e00ff */
[----:B------:R-:W-:Y:S05]  /*12cb0*/  CALL.REL.NOINC `($__internal_71_$__cuda_sm70_shflsync_bfly_p) ;  /* 0x0000002000007944 */ /* 0x000fea0003c00000 */
[----:B01----:R-:W-:Y:S01]  /*12cc0*/  IMAD.MOV.U32 R102, RZ, RZ, R95 ;  /* 0x000000ffff667224 */ /* 0x003fe200078e005f */
[----:B------:R-:W-:Y:S05]  /*12cd0*/  BRA `(.L_x_17868) ;  /* 0xfffff21000007947 */ /* 0x000fea000383ffff */
        .weak           $__internal_71_$__cuda_sm70_shflsync_bfly_p
        .type           $__internal_71_$__cuda_sm70_shflsync_bfly_p,@function
        .size           $__internal_71_$__cuda_sm70_shflsync_bfly_p,(.L_x_20087 - $__internal_71_$__cuda_sm70_shflsync_bfly_p)
$__internal_71_$__cuda_sm70_shflsync_bfly_p:
[----:B------:R-:W-:Y:S01]  /*12ce0*/  IMAD.MOV.U32 R99, RZ, RZ, 0x0 ;  /* 0x00000000ff637424 */ /* 0x000fe200078e00ff */
[----:B------:R-:W-:Y:S04]  /*12cf0*/  WARPSYNC R102 ;  /* 0x0000006600007348 */ /* 0x000fe80003800000 */
[----:B------:R0:W1:Y:S01]  /*12d00*/  SHFL.BFLY PT, R95, R97, R100, R95 ;  /* 0x0c000064615f7389 */ /* 0x00006200000e005f */
[----:B------:R-:W-:Y:S05]  /*12d10*/  RET.REL.NODEC R98 `(_ZN10layer_norm31ln_parallel_residual_fwd_kernelINS_13Kernel_traitsI6__halfffffjLj768ELj1ELj4ELj1ELj16ENS_18Kernel_traits_baseILj768ES2_ffffjLj128EEEEELb1ELb1ELb1EEEvNS_9FwdParamsE) ;  /* 0xfffed2e062007950 */ /* 0x000fea0003c3ffff */
.L_x_17869:
        /* <DEDUP_REMOVED lines=14> */
.L_x_20087:


//--------------------- .text._ZN10layer_norm31ln_parallel_residual_fwd_kernelINS_13Kernel_traitsIfffffjLj768ELj1ELj4ELj1ELj16ENS_18Kernel_traits_baseILj768EfffffjLj128EEEEELb0ELb0ELb0EEEvNS_9FwdParamsE --------------------------
	.section	.text._ZN10layer_norm31ln_parallel_residual_fwd_kernelINS_13Kernel_traitsIfffffjLj768ELj1ELj4ELj1ELj16ENS_18Kernel_traits_baseILj768EfffffjLj128EEEEELb0ELb0ELb0EEEvNS_9FwdParamsE,"ax",@progbits
	.sectioninfo	@"SHI_REGISTERS=154"
	.align	128
        .global         _ZN10layer_norm31ln_parallel_residual_fwd_kernelINS_13Kernel_traitsIfffffjLj768ELj1ELj4ELj1ELj16ENS_18Kernel_traits_baseILj768EfffffjLj128EEEEELb0ELb0ELb0EEEvNS_9FwdParamsE
        .type           _ZN10layer_norm31ln_parallel_residual_fwd_kernelINS_13Kernel_traitsIfffffjLj768ELj1ELj4ELj1ELj16ENS_18Kernel_traits_baseILj768EfffffjLj128EEEEELb0ELb0ELb0EEEvNS_9FwdParamsE,@function
        .size           _ZN10layer_norm31ln_parallel_residual_fwd_kernelINS_13Kernel_traitsIfffffjLj768ELj1ELj4ELj1ELj16ENS_18Kernel_traits_baseILj768EfffffjLj128EEEEELb0ELb0ELb0EEEvNS_9FwdParamsE,(.L_x_20088 - _ZN10layer_norm31ln_parallel_residual_fwd_kernelINS_13Kernel_traitsIfffffjLj768ELj1ELj4ELj1ELj16ENS_18Kernel_traits_baseILj768EfffffjLj128EEEEELb0ELb0ELb0EEEvNS_9FwdParamsE)
        .other          _ZN10layer_norm31ln_parallel_residual_fwd_kernelINS_13Kernel_traitsIfffffjLj768ELj1ELj4ELj1ELj16ENS_18Kernel_traits_baseILj768EfffffjLj128EEEEELb0ELb0ELb0EEEvNS_9FwdParamsE,@"STO_CUDA_ENTRY STV_DEFAULT"
_ZN10layer_norm31ln_parallel_residual_fwd_kernelINS_13Kernel_traitsIfffffjLj768ELj1ELj4ELj1ELj16ENS_18Kernel_traits_baseILj768EfffffjLj128EEEEELb0ELb0ELb0EEEvNS_9FwdParamsE:
.text._ZN10layer_norm31ln_parallel_residual_fwd_kernelINS_13Kernel_traitsIfffffjLj768ELj1ELj4ELj1ELj16ENS_18Kernel_traits_baseILj768EfffffjLj128EEEEELb0ELb0ELb0EEEvNS_9FwdParamsE:
        /* <DEDUP_REMOVED lines=14> */
[----:B------:R-:W-:Y:S02]  /*00e0*/  ISETP.GE.U32.AND P4, PT, R0, 0x80, PT ;  /* 0x000000800000780c */ /* 0x000fe40003f86070 */
[----:B------:R-:W-:Y:S02]  /*00f0*/  P2R R3, PR, RZ, 0x40 ;  /* 0x00000040ff037803 */ /* 0x000fe40000000000 */
[----:B------:R-:W-:-:S02]  /*0100*/  P2R R3, PR, RZ, 0x20 ;  /* 0x00000020ff037803 */ /* 0x000fc40000000000 */
[----:B------:R-:W-:Y:S01]  /*0110*/  P2R R3, PR, RZ, 0x10 ;  /* 0x00000010ff037803 */ /* 0x000fe20000000000 */
[----:B------:R-:W-:Y:S05]  /*0120*/  @!P1 BRA `(.L_x_17871) ;  /* 0x0000017000009947 */ /* 0x000fea0003800000 */
[----:B-1----:R-:W-:Y:S01]  /*0130*/  ISETP.NE.U32.AND P0, PT, RZ, c[0x0][0x218], PT ;  /* 0x00008600ff007a0c */ /* 0x002fe20003f05070 */
[----:B------:R-:W-:Y:S01]  /*0140*/  HFMA2.MMA R89, -RZ, RZ, 0, 9.5367431640625e-07 ;  /* 0x00000010ff597435 */ /* 0x000fe200000001ff */
[----:B------:R-:W-:Y:S01]  /*0150*/  ISETP.NE.U32.AND P2, PT, RZ, c[0x0][0x220], PT ;  /* 0x00008800ff007a0c */ /* 0x000fe20003f45070 */
[----:B------:R-:W-:Y:S01]  /*0160*/  CS2R R98, SRZ ;  /* 0x0000000000627805 */ /* 0x000fe2000001ff00 */
[----:B------:R-:W-:Y:S01]  /*0170*/  ISETP.NE.AND.EX P0, PT, RZ, c[0x0][0x21c], PT, P0 ;  /* 0x00008700ff007a0c */ /* 0x000fe20003f05300 */
[----:B------:R-:W-:Y:S01]  /*0180*/  CS2R R96, SRZ ;  /* 0x0000000000607805 */ /* 0x000fe2000001ff00 */
[----:B------:R-:W-:Y:S01]  /*0190*/  ISETP.NE.AND.EX P2, PT, RZ, c[0x0][0x224], PT, P2 ;  /* 0x00008900ff007a0c */ /* 0x000fe20003f45320 */
[----:B------:R-:W-:Y:S01]  /*01a0*/  CS2R R94, SRZ ;  /* 0x00000000005e7805 */ /* 0x000fe2000001ff00 */
[C---:B------:R-:W-:Y:S01]  /*01b0*/  SHF.L.U32 R6, R8.reuse, 0x4, RZ ;  /* 0x0000000408067819 */ /* 0x040fe200000006ff */
[----:B------:R-:W-:Y:S01]  /*01c0*/  CS2R R92, SRZ ;  /* 0x00000000005c7805 */ /* 0x000fe2000001ff00 */
[C---:B------:R-:W-:Y:S01]  /*01d0*/  SHF.L.U64.HI R3, R8.reuse, 0x4, RZ ;  /* 0x0000000408037819 */ /* 0x040fe200000102ff */
[----:B------:R-:W-:-:S06]  /*01e0*/  IMAD.WIDE.U32 R88, R8, R89, c[0x0][0x1b0] ;  /* 0x00006c0008587625 */ /* 0x000fcc00078e0059 */
[C---:B------:R-:W-:Y:S01]  /*01f0*/  @P0 LEA R4, P3, R8.reuse, c[0x0][0x218], 0x4 ;  /* 0x0000860008040a11 */ /* 0x040fe200078620ff */
[----:B------:R-:W5:Y:S03]  /*0200*/  LDG.E.128 R88, [R88.64] ;  /* 0x0000000458587981 */ /* 0x000f66000c1e1d00 */
[----:B------:R-:W-:Y:S02]  /*0210*/  @P0 LEA.HI.X R5, R8, c[0x0][0x21c], RZ, 0x4, P3 ;  /* 0x0000870008050a11 */ /* 0x000fe400018f24ff */
[----:B------:R-:W-:-:S03]  /*0220*/  IADD3 R84, P3, R6, c[0x0][0x1b8], RZ ;  /* 0x00006e0006547a10 */ /* 0x000fc60007f7e0ff */
[----:B------:R0:W5:Y:S01]  /*0230*/  @P0 LDG.E.128 R96, [R4.64] ;  /* 0x0000000404600981 */ /* 0x000162000c1e1d00 */
[----:B------:R-:W-:Y:S02]  /*0240*/  IADD3.X R85, R3, c[0x0][0x1bc], RZ, P3, !PT ;  /* 0x00006f0003557a10 */ /* 0x000fe40001ffe4ff */
[----:B------:R-:W-:-:S04]  /*0250*/  @P2 IADD3 R6, P3, R6, c[0x0][0x220], RZ ;  /* 0x0000880006062a10 */ /* 0x000fc80007f7e0ff */
[----:B------:R-:W-:Y:S01]  /*0260*/  @P2 IADD3.X R7, R3, c[0x0][0x224], RZ, P3, !PT ;  /* 0x0000890003072a10 */ /* 0x000fe20001ffe4ff */
[----:B------:R-:W5:Y:S04]  /*0270*/  LDG.E.128 R84, [R84.64] ;  /* 0x0000000454547981 */ /* 0x000f68000c1e1d00 */
[----:B------:R0:W5:Y:S01]  /*0280*/  @P2 LDG.E.128 R92, [R6.64] ;  /* 0x00000004065c2981 */ /* 0x000162000c1e1d00 */
[----:B------:R-:W-:-:S03]  /*0290*/  LOP3.LUT R8, R8, 0x20, RZ, 0xfc, !PT ;  /* 0x0000002008087812 */ /* 0x000fc600078efcff */
.L_x_17871:
[----:B-1----:R-:W-:Y:S05]  /*02a0*/  BSYNC B0 ;  /* 0x0000000000007941 */ /* 0x002fea0003800000 */
.L_x_17870:
        /* <DEDUP_REMOVED lines=10> */
[----:B0-----:R-:W-:-:S02]  /*0350*/  SHF.L.U32 R6, R8, 0x4, RZ ;  /* 0x0000000408067819 */ /* 0x001fc400000006ff */
[----:B------:R-:W-:Y:S02]  /*0360*/  SHF.L.U64.HI R3, R8, 0x4, RZ ;  /* 0x0000000408037819 */ /* 0x000fe400000102ff */
[----:B------:R-:W-:-:S05]  /*0370*/  MOV R73, 0x10 ;  /* 0x0000001000497802 */ /* 0x000fca0000000f00 */
[C---:B------:R-:W-:Y:S01]  /*0380*/  @P0 LEA R4, P3, R8.reuse, c[0x0][0x218], 0x4 ;  /* 0x0000860008040a11 */ /* 0x040fe200078620ff */
[----:B------:R-:W-:-:S03]  /*0390*/  IMAD.WIDE.U32 R72, R8, R73, c[0x0][0x1b0] ;  /* 0x00006c0008487625 */ /* 0x000fc600078e0049 */
[----:B------:R-:W-:Y:S02]  /*03a0*/  @P0 LEA.HI.X R5, R8, c[0x0][0x21c], RZ, 0x4, P3 ;  /* 0x0000870008050a11 */ /* 0x000fe400018f24ff */
[C---:B------:R-:W-:Y:S01]  /*03b0*/  IADD3 R68, P3, R6.reuse, c[0x0][0x1b8], RZ ;  /* 0x00006e0006447a10 */ /* 0x040fe20007f7e0ff */
[----:B------:R-:W5:Y:S03]  /*03c0*/  LDG.E.128 R72, [R72.64] ;  /* 0x0000000448487981 */ /* 0x000f66000c1e1d00 */
[----:B------:R-:W-:Y:S01]  /*03d0*/  IADD3.X R69, R3, c[0x0][0x1bc], RZ, P3, !PT ;  /* 0x00006f0003457a10 */ /* 0x000fe20001ffe4ff */
[----:B------:R0:W5:Y:S01]  /*03e0*/  @P0 LDG.E.128 R80, [R4.64] ;  /* 0x0000000404500981 */ /* 0x000162000c1e1d00 */
[----:B------:R-:W-:-:S04]  /*03f0*/  @P2 IADD3 R6, P3, R6, c[0x0][0x220], RZ ;  /* 0x0000880006062a10 */ /* 0x000fc80007f7e0ff */
[----:B------:R-:W-:Y:S01]  /*0400*/  @P2 IADD3.X R7, R3, c[0x0][0x224], RZ, P3, !PT ;  /* 0x0000890003072a10 */ /* 0x000fe20001ffe4ff */
[----:B------:R-:W5:Y:S04]  /*0410*/  LDG.E.128 R68, [R68.64] ;  /* 0x0000000444447981 */ /* 0x000f68000c1e1d00 */
[----:B------:R0:W5:Y:S01]  /*0420*/  @P2 LDG.E.128 R76, [R6.64] ;  /* 0x00000004064c2981 */ /* 0x000162000c1e1d00 */
[----:B------:R-:W-:-:S03]  /*0430*/  IADD3 R8, R8, 0x20, RZ ;  /* 0x0000002008087810 */ /* 0x000fc60007ffe0ff */
.L_x_17873:
[----:B------:R-:W-:Y:S05]  /*0440*/  BSYNC B0 ;  /* 0x0000000000007941 */ /* 0x000fea0003800000 */
.L_x_17872:
[----:B------:R-:W-:Y:S01]  /*0450*/  BSSY B0, `(.L_x_17874) ;  /* 0x0000019000007945 */ /* 0x000fe20003800000 */
[----:B------:R-:W-:Y:S05]  /*0460*/  @!P5 BRA `(.L_x_17875) ;  /* 0x000001700000d947 */ /* 0x000fea0003800000 */
[----:B------:R-:W-:Y:S01]  /*0470*/  ISETP.NE.U32.AND P0, PT, RZ, c[0x0][0x218], PT ;  /* 0x00008600ff007a0c */ /* 0x000fe20003f05070 */
[----:B------:R-:W-:Y:S01]  /*0480*/  HFMA2.MMA R57, -RZ, RZ, 0, 9.5367431640625e-07 ;  /* 0x00000010ff397435 */ /* 0x000fe200000001ff */
[----:B------:R-:W-:Y:S01]  /*0490*/  ISETP.NE.U32.AND P2, PT, RZ, c[0x0][0x220], PT ;  /* 0x00008800ff007a0c */ /* 0x000fe20003f45070 */
[----:B------:R-:W-:Y:S01]  /*04a0*/  CS2R R66, SRZ ;  /* 0x0000000000427805 */ /* 0x000fe2000001ff00 */
[----:B------:R-:W-:Y:S01]  /*04b0*/  ISETP.NE.AND.EX P0, PT, RZ, c[0x0][0x21c], PT, P0 ;  /* 0x00008700ff007a0c */ /* 0x000fe20003f05300 */
[----:B------:R-:W-:Y:S01]  /*04c0*/  CS2R R64, SRZ ;  /* 0x0000000000407805 */ /* 0x000fe2000001ff00 */
[----:B------:R-:W-:Y:S01]  /*04d0*/  ISETP.NE.AND.EX P2, PT, RZ, c[0x0][0x224], PT, P2 ;  /* 0x00008900ff007a0c */ /* 0x000fe20003f45320 */
[----:B------:R-:W-:Y:S01]  /*04e0*/  CS2R R62, SRZ ;  /* 0x00000000003e7805 */ /* 0x000fe2000001ff00 */
[C---:B0-----:R-:W-:Y:S01]  /*04f0*/  SHF.L.U32 R6, R8.reuse, 0x4, RZ ;  /* 0x0000000408067819 */ /* 0x041fe200000006ff */
        /* <DEDUP_REMOVED lines=13> */
[----:B------:R-:W-:-:S03]  /*05d0*/  IADD3 R8, R8, 0x20, RZ ;  /* 0x0000002008087810 */ /* 0x000fc60007ffe0ff */
.L_x_17875:
[----:B------:R-:W-:Y:S05]  /*05e0*/  BSYNC B0 ;  /* 0x0000000000007941 */ /* 0x000fea0003800000 */
.L_x_17874:
[----:B------:R-:W-:Y:S01]  /*05f0*/  BSSY B0, `(.L_x_17876) ;  /* 0x0000019000007945 */ /* 0x000fe20003800000 */
[----:B------:R-:W-:Y:S05]  /*0600*/  @!P4 BRA `(.L_x_17877) ;  /* 0x000001700000c947 */ /* 0x000fea0003800000 */
[----:B------:R-:W-:Y:S01]  /*0610*/  ISETP.NE.U32.AND P0, PT, RZ, c[0x0][0x218], PT ;  /* 0x00008600ff007a0c */ /* 0x000fe20003f05070 */
[C---:B0-----:R-:W-:Y:S01]  /*0620*/  IMAD.SHL.U32 R6, R8.reuse, 0x10, RZ ;  /* 0x0000001008067824 */ /* 0x041fe200078e00ff */
[----:B------:R-:W-:Y:S01]  /*0630*/  ISETP.NE.U32.AND P2, PT, RZ, c[0x0][0x220], PT ;  /* 0x00008800ff007a0c */ /* 0x000fe20003f45070 */
[----:B------:R-:W-:Y:S01]  /*0640*/  CS2R R50, SRZ ;  /* 0x0000000000327805 */ /* 0x000fe2000001ff00 */
[----:B------:R-:W-:Y:S01]  /*0650*/  ISETP.NE.AND.EX P0, PT, RZ, c[0x0][0x21c], PT, P0 ;  /* 0x00008700ff007a0c */ /* 0x000fe20003f05300 */
[----:B------:R-:W-:Y:S01]  /*0660*/  CS2R R48, SRZ ;  /* 0x0000000000307805 */ /* 0x000fe2000001ff00 */
[----:B------:R-:W-:Y:S01]  /*0670*/  ISETP.NE.AND.EX P2, PT, RZ, c[0x0][0x224], PT, P2 ;  /* 0x00008900ff007a0c */ /* 0x000fe20003f45320 */
[----:B------:R-:W-:Y:S01]  /*0680*/  CS2R R46, SRZ ;  /* 0x00000000002e7805 */ /* 0x000fe2000001ff00 */
[----:B------:R-:W-:Y:S01]  /*0690*/  SHF.L.U64.HI R3, R8, 0x4, RZ ;  /* 0x0000000408037819 */ /* 0x000fe200000102ff */
[----:B------:R-:W-:Y:S01]  /*06a0*/  CS2R R44, SRZ ;  /* 0x00000000002c7805 */ /* 0x000fe2000001ff00 */
[----:B------:R-:W-:-:S05]  /*06b0*/  MOV R41, 0x10 ;  /* 0x0000001000297802 */ /* 0x000fca0000000f00 */
[C---:B------:R-:W-:Y:S02]  /*06c0*/  IMAD.WIDE.U32 R40, R8.reuse, R41, c[0x0][0x1b0] ;  /* 0x00006c0008287625 */ /* 0x040fe400078e0029 */
[----:B------:R-:W-:-:S04]  /*06d0*/  @P0 LEA R4, P3, R8, c[0x0][0x218], 0x4 ;  /* 0x0000860008040a11 */ /* 0x000fc800078620ff */
[----:B------:R-:W-:Y:S01]  /*06e0*/  @P0 LEA.HI.X R5, R8, c[0x0][0x21c], RZ, 0x4, P3 ;  /* 0x0000870008050a11 */ /* 0x000fe200018f24ff */
[----:B------:R-:W5:Y:S01]  /*06f0*/  LDG.E.128 R40, [R40.64] ;  /* 0x0000000428287981 */ /* 0x000f62000c1e1d00 */
        /* <DEDUP_REMOVED lines=8> */
.L_x_17877:
[----:B------:R-:W-:Y:S05]  /*0780*/  BSYNC B0 ;  /* 0x0000000000007941 */ /* 0x000fea0003800000 */
.L_x_17876:
[----:B------:R-:W-:Y:S01]  /*0790*/  ISETP.GE.U32.AND P0, PT, R0, 0xa0, PT ;  /* 0x000000a00000780c */ /* 0x000fe20003f06070 */
[----:B------:R-:W-:Y:S03]  /*07a0*/  BSSY B0, `(.L_x_17878) ;  /* 0x000001a000007945 */ /* 0x000fe60003800000 */
[----:B------:R-:W-:-:S09]  /*07b0*/  P2R R3, PR, RZ, 0x1 ;  /* 0x00000001ff037803 */ /* 0x000fd20000000000 */
[----:B------:R-:W-:Y:S05]  /*07c0*/  @!P0 BRA `(.L_x_17879) ;  /* 0x0000017000008947 */ /* 0x000fea0003800000 */
[----:B------:R-:W-:Y:S01]  /*07d0*/  ISETP.NE.U32.AND P0, PT, RZ, c[0x0][0x218], PT ;  /* 0x00008600ff007a0c */ /* 0x000fe20003f05070 */
[----:B------:R-:W-:Y:S01]  /*07e0*/  CS2R R34, SRZ ;  /* 0x0000000000227805 */ /* 0x000fe2000001ff00 */
[----:B------:R-:W-:Y:S01]  /*07f0*/  CS2R R32, SRZ ;  /* 0x0000000000207805 */ /* 0x000fe2000001ff00 */
[----:B0-----:R-:W-:Y:S02]  /*0800*/  SHF.L.U32 R6, R8, 0x4, RZ ;  /* 0x0000000408067819 */ /* 0x001fe400000006ff */
[----:B------:R-:W-:-:S13]  /*0810*/  ISETP.NE.AND.EX P0, PT, RZ, c[0x0][0x21c], PT, P0 ;  /* 0x00008700ff007a0c */ /* 0x000fda0003f05300 */
[----:B------:R-:W-:-:S04]  /*0820*/  @P0 LEA R4, P2, R8, c[0x0][0x218], 0x4 ;  /* 0x0000860008040a11 */ /* 0x000fc800078420ff */
[C---:B------:R-:W-:Y:S02]  /*0830*/  @P0 LEA.HI.X R5, R8.reuse, c[0x0][0x21c], RZ, 0x4, P2 ;  /* 0x0000870008050a11 */ /* 0x040fe400010f24ff */
[----:B------:R-:W-:Y:S01]  /*0840*/  ISETP.NE.U32.AND P2, PT, RZ, c[0x0][0x220], PT ;  /* 0x00008800ff007a0c */ /* 0x000fe20003f45070 */
[----:B------:R-:W-:Y:S01]  /*0850*/  HFMA2.MMA R25, -RZ, RZ, 0, 9.5367431640625e-07 ;  /* 0x00000010ff197435 */ /* 0x000fe200000001ff */
[----:B------:R-:W-:Y:S01]  /*0860*/  SHF.L.U64.HI R3, R8, 0x4, RZ ;  /* 0x0000000408037819 */ /* 0x000fe200000102ff */
[----:B------:R0:W5:Y:S01]  /*0870*/  @P0 LDG.E.128 R32, [R4.64] ;  /* 0x0000000404200981 */ /* 0x000162000c1e1d00 */
[----:B------:R-:W-:Y:S02]  /*0880*/  ISETP.NE.AND.EX P2, PT, RZ, c[0x0][0x224], PT, P2 ;  /* 0x00008900ff007a0c */ /* 0x000fe40003f45320 */
[----:B------:R-:W-:-:S04]  /*0890*/  IADD3 R20, P0, R6, c[0x0][0x1b8], RZ ;  /* 0x00006e0006147a10 */ /* 0x000fc80007f1e0ff */
[----:B------:R-:W-:Y:S01]  /*08a0*/  IADD3.X R21, R3, c[0x0][0x1bc], RZ, P0, !PT ;  /* 0x00006f0003157a10 */ /* 0x000fe200007fe4ff */
[----:B------:R-:W-:Y:S01]  /*08b0*/  CS2R R30, SRZ ;  /* 0x00000000001e7805 */ /* 0x000fe2000001ff00 */
[----:B------:R-:W-:Y:S01]  /*08c0*/  CS2R R28, SRZ ;  /* 0x00000000001c7805 */ /* 0x000fe2000001ff00 */
[----:B------:R-:W-:-:S03]  /*08d0*/  IMAD.WIDE.U32 R24, R8, R25, c[0x0][0x1b0] ;  /* 0x00006c0008187625 */ /* 0x000fc600078e0019 */
[----:B------:R-:W5:Y:S01]  /*08e0*/  LDG.E.128 R20, [R20.64] ;  /* 0x0000000414147981 */ /* 0x000f62000c1e1d00 */
[----:B------:R-:W-:-:S03]  /*08f0*/  @P2 IADD3 R6, P0, R6, c[0x0][0x220], RZ ;  /* 0x0000880006062a10 */ /* 0x000fc60007f1e0ff */
[----:B------:R-:W5:Y:S01]  /*0900*/  LDG.E.128 R24, [R24.64] ;  /* 0x0000000418187981 */ /* 0x000f62000c1e1d00 */
[----:B------:R-:W-:-:S05]  /*0910*/  @P2 IADD3.X R7, R3, c[0x0][0x224], RZ, P0, !PT ;  /* 0x0000890003072a10 */ /* 0x000fca00007fe4ff */
[----:B------:R0:W5:Y:S01]  /*0920*/  @P2 LDG.E.128 R28, [R6.64] ;  /* 0x00000004061c2981 */ /* 0x000162000c1e1d00 */
[----:B------:R-:W-:-:S03]  /*0930*/  IADD3 R8, R8, 0x20, RZ ;  /* 0x0000002008087810 */ /* 0x000fc60007ffe0ff */
.L_x_17879:
[----:B------:R-:W-:Y:S05]  /*0940*/  BSYNC B0 ;  /* 0x0000000000007941 */ /* 0x000fea0003800000 */
.L_x_17878:
[----:B------:R-:W-:Y:S01]  /*0950*/  ISETP.GE.U32.AND P0, PT, R0, 0xc0, PT ;  /* 0x000000c00000780c */ /* 0x000fe20003f06070 */
[----:B------:R-:W-:Y:S01]  /*0960*/  BSSY B0, `(.L_x_17880) ;  /* 0x000001b000007945 */ /* 0x000fe20003800000 */
[----:B------:R-:W-:Y:S02]  /*0970*/  MOV R104, c[0x0][0x180] ;  /* 0x0000600000687a02 */ /* 0x000fe40000000f00 */
[----:B------:R-:W-:Y:S02]  /*0980*/  SHF.R.U32.HI R3, RZ, 0x5, R9 ;  /* 0x00000005ff037819 */ /* 0x000fe40000011609 */
[----:B0-----:R-:W-:-:S07]  /*0990*/  P2R R4, PR, RZ, 0x1 ;  /* 0x00000001ff047803 */ /* 0x001fce0000000000 */
[----:B------:R-:W-:Y:S05]  /*09a0*/  @!P0 BRA `(.L_x_17881) ;  /* 0x0000016000008947 */ /* 0x000fea0003800000 */
[----:B------:R-:W-:Y:S01]  /*09b0*/  SHF.L.U32 R102, R8, 0x4, RZ ;  /* 0x0000000408667819 */ /* 0x000fe200000006ff */
[----:B------:R-:W-:Y:S01]  /*09c0*/  CS2R R18, SRZ ;  /* 0x0000000000127805 */ /* 0x000fe2000001ff00 */
[----:B------:R-:W-:Y:S01]  /*09d0*/  SHF.R.U32.HI R6, RZ, 0x1c, R8 ;  /* 0x0000001cff067819 */ /* 0x000fe20000011608 */
[----:B------:R-:W-:Y:S01]  /*09e0*/  CS2R R16, SRZ ;  /* 0x0000000000107805 */ /* 0x000fe2000001ff00 */
[----:B------:R-:W-:-:S04]  /*09f0*/  IADD3 R4, P0, R102, c[0x0][0x1b8], RZ ;  /* 0x00006e0066047a10 */ /* 0x000fc80007f1e0ff */
[----:B------:R-:W-:Y:S02]  /*0a00*/  IADD3.X R5, R6, c[0x0][0x1bc], RZ, P0, !PT ;  /* 0x00006f0006057a10 */ /* 0x000fe400007fe4ff */
[----:B------:R-:W-:-:S04]  /*0a10*/  ISETP.NE.U32.AND P0, PT, RZ, c[0x0][0x220], PT ;  /* 0x00008800ff007a0c */ /* 0x000fc80003f05070 */
[----:B------:R-:W-:-:S13]  /*0a20*/  ISETP.NE.AND.EX P0, PT, RZ, c[0x0][0x224], PT, P0 ;  /* 0x00008900ff007a0c */ /* 0x000fda0003f05300 */
[----:B------:R-:W-:-:S04]  /*0a30*/  @P0 IADD3 R102, P2, R102, c[0x0][0x220], RZ ;  /* 0x0000880066660a10 */ /* 0x000fc80007f5e0ff */
[----:B------:R-:W-:Y:S02]  /*0a40*/  @P0 IADD3.X R103, R6, c[0x0][0x224], RZ, P2, !PT ;  /* 0x0000890006670a10 */ /* 0x000fe400017fe4ff */
[----:B------:R-:W-:Y:S01]  /*0a50*/  ISETP.NE.U32.AND P2, PT, RZ, c[0x0][0x218], PT ;  /* 0x00008600ff007a0c */ /* 0x000fe20003f45070 */
[----:B------:R-:W-:Y:S01]  /*0a60*/  HFMA2.MMA R9, -RZ, RZ, 0, 9.5367431640625e-07 ;  /* 0x00000010ff097435 */ /* 0x000fe200000001ff */
[----:B------:R-:W-:Y:S01]  /*0a70*/  CS2R R14, SRZ ;  /* 0x00000000000e7805 */ /* 0x000fe2000001ff00 */
[----:B------:R-:W-:Y:S01]  /*0a80*/  CS2R R12, SRZ ;  /* 0x00000000000c7805 */ /* 0x000fe2000001ff00 */
[----:B------:R-:W-:Y:S01]  /*0a90*/  ISETP.NE.AND.EX P2, PT, RZ, c[0x0][0x21c], PT, P2 ;  /* 0x00008700ff007a0c */ /* 0x000fe20003f45320 */
[----:B------:R-:W5:Y:S04]  /*0aa0*/  LDG.E.128 R4, [R4.64] ;  /* 0x0000000404047981 */ /* 0x000f68000c1e1d00 */
[----:B------:R0:W5:Y:S08]  /*0ab0*/  @P0 LDG.E.128 R12, [R102.64] ;  /* 0x00000004660c0981 */ /* 0x000170000c1e1d00 */
[----:B------:R-:W-:-:S04]  /*0ac0*/  @P2 LEA R100, P3, R8, c[0x0][0x218], 0x4 ;  /* 0x0000860008642a11 */ /* 0x000fc800078620ff */
[C---:B------:R-:W-:Y:S01]  /*0ad0*/  @P2 LEA.HI.X R101, R8.reuse, c[0x0][0x21c], RZ, 0x4, P3 ;  /* 0x0000870008652a11 */ /* 0x040fe200018f24ff */
[----:B------:R-:W-:-:S04]  /*0ae0*/  IMAD.WIDE.U32 R8, R8, R9, c[0x0][0x1b0] ;  /* 0x00006c0008087625 */ /* 0x000fc800078e0009 */
[----:B------:R0:W5:Y:S04]  /*0af0*/  @P2 LDG.E.128 R16, [R100.64] ;  /* 0x0000000464102981 */ /* 0x000168000c1e1d00 */
[----:B------:R-:W5:Y:S02]  /*0b00*/  LDG.E.128 R8, [R8.64] ;  /* 0x0000000408087981 */ /* 0x000f64000c1e1d00 */
.L_x_17881:
[----:B------:R-:W-:Y:S05]  /*0b10*/  BSYNC B0 ;  /* 0x0000000000007941 */ /* 0x000fea0003800000 */
.L_x_17880:
[----:B------:R-:W-:Y:S01]  /*0b20*/  IMAD R2, R2, 0x4, R3 ;  /* 0x0000000402027824 */ /* 0x000fe200078e0203 */
[----:B------:R-:W-:Y:S02]  /*0b30*/  LOP3.LUT P0, RZ, R104, c[0x0][0x178], RZ, 0xfc, !PT ;  /* 0x00005e0068ff7a12 */ /* 0x000fe4000780fcff */
[----:B0-----:R-:W-:Y:S02]  /*0b40*/  MOV R100, c[0x0][0x184] ;  /* 0x0000610000647a02 */ /* 0x001fe40000000f00 */
[----:B------:R-:W-:Y:S02]  /*0b50*/  ISETP.GE.AND P2, PT, R2, c[0x0][0x164], PT ;  /* 0x0000590002007a0c */ /* 0x000fe40003f46270 */
[----:B------:R-:W-:-:S11]  /*0b60*/  LOP3.LUT P0, RZ, R100, c[0x0][0x17c], RZ, 0xfc, P0 ;  /* 0x00005f0064ff7a12 */ /* 0x000fd6000000fcff */
[----:B------:R-:W-:Y:S05]  /*0b70*/  @P2 EXIT ;  /* 0x000000000000294d */ /* 0x000fea0003800000 */
[----:B------:R-:W-:Y:S02]  /*0b80*/  ULDC.U8 UR6, c[0x0][0x1f0] ;  /* 0x00007c0000067ab9 */ /* 0x000fe40000000000 */
.L_x_18005:
        /* <DEDUP_REMOVED lines=30> */
.L_x_17885:
[----:B-----5:R-:W-:Y:S01]  /*0d70*/  FADD.FTZ R104, R108, R104 ;  /* 0x000000686c687221 */ /* 0x020fe20000010000 */
[----:B------:R-:W-:Y:S05]  /*0d80*/  BRA `(.L_x_17886) ;  /* 0x0000002000007947 */ /* 0x000fea0003800000 */
.L_x_17884:
[----:B0----5:R-:W-:-:S04]  /*0d90*/  FADD.FTZ R104, R100, R104 ;  /* 0x0000006864687221 */ /* 0x021fc80000010000 */
[----:B------:R-:W-:-:S05]  /*0da0*/  @P2 FADD.FTZ R104, R108, R104 ;  /* 0x000000686c682221 */ /* 0x000fca0000010000 */
.L_x_17886:
[----:B-----5:R-:W-:Y:S02]  /*0db0*/  MOV R112, R104 ;  /* 0x0000006800707202 */ /* 0x020fe40000000f00 */
.L_x_17887:
[----:B------:R-:W-:Y:S05]  /*0dc0*/  @P3 BRA `(.L_x_17888) ;  /* 0x0000007000003947 */ /* 0x000fea0003800000 */
[----:B------:R-:W-:-:S04]  /*0dd0*/  ISETP.NE.U32.AND P4, PT, RZ, c[0x0][0x180], PT ;  /* 0x00006000ff007a0c */ /* 0x000fc80003f85070 */
[----:B------:R-:W-:-:S13]  /*0de0*/  ISETP.NE.AND.EX P4, PT, RZ, c[0x0][0x184], PT, P4 ;  /* 0x00006100ff007a0c */ /* 0x000fda0003f85340 */
[----:B------:R-:W-:Y:S05]  /*0df0*/  @P4 BRA `(.L_x_17889) ;  /* 0x0000002000004947 */ /* 0x000fea0003800000 */
[----:B------:R-:W-:Y:S05]  /*0e00*/  @P0 BRA `(.L_x_17890) ;  /* 0x0000005000000947 */ /* 0x000fea0003800000 */
[----:B------:R-:W-:Y:S05]  /*0e10*/  BRA `(.L_x_17891) ;  /* 0x0000005000007947 */ /* 0x000fea0003800000 */
.L_x_17889:
[----:B-----5:R-:W-:Y:S01]  /*0e20*/  FADD.FTZ R105, R109, R105 ;  /* 0x000000696d697221 */ /* 0x020fe20000010000 */
[----:B------:R-:W-:Y:S05]  /*0e30*/  BRA `(.L_x_17890) ;  /* 0x0000002000007947 */ /* 0x000fea0003800000 */
.L_x_17888:
[----:B-----5:R-:W-:-:S04]  /*0e40*/  FADD.FTZ R105, R101, R105 ;  /* 0x0000006965697221 */ /* 0x020fc80000010000 */
[----:B------:R-:W-:-:S05]  /*0e50*/  @P2 FADD.FTZ R105, R109, R105 ;  /* 0x000000696d692221 */ /* 0x000fca0000010000 */
.L_x_17890:
[----:B-----5:R-:W-:Y:S02]  /*0e60*/  MOV R113, R105 ;  /* 0x0000006900717202 */ /* 0x020fe40000000f00 */
.L_x_17891:
[----:B------:R-:W-:Y:S05]  /*0e70*/  @P3 BRA `(.L_x_17892) ;  /* 0x0000007000003947 */ /* 0x000fea0003800000 */
[----:B------:R-:W-:-:S04]  /*0e80*/  ISETP.NE.U32.AND P4, PT, RZ, c[0x0][0x180], PT ;  /* 0x00006000ff007a0c */ /* 0x000fc80003f85070 */
[----:B------:R-:W-:-:S13]  /*0e90*/  ISETP.NE.AND.EX P4, PT, RZ, c[0x0][0x184], PT, P4 ;  /* 0x00006100ff007a0c */ /* 0x000fda0003f85340 */
[----:B------:R-:W-:Y:S05]  /*0ea0*/  @P4 BRA `(.L_x_17893) ;  /* 0x0000002000004947 */ /* 0x000fea0003800000 */
[----:B------:R-:W-:Y:S05]  /*0eb0*/  @P0 BRA `(.L_x_17894) ;  /* 0x0000005000000947 */ /* 0x000fea0003800000 */
[----:B------:R-:W-:Y:S05]  /*0ec0*/  BRA `(.L_x_17895) ;  /* 0x0000005000007947 */ /* 0x000fea0003800000 */
.L_x_17893:
[----:B-----5:R-:W-:Y:S01]  /*0ed0*/  FADD.FTZ R106, R110, R106 ;  /* 0x0000006a6e6a7221 */ /* 0x020fe20000010000 */
[----:B------:R-:W-:Y:S05]  /*0ee0*/  BRA `(.L_x_17894) ;  /* 0x0000002000007947 */ /* 0x000fea0003800000 */
.L_x_17892:
[----:B-----5:R-:W-:-:S04]  /*0ef0*/  FADD.FTZ R106, R102, R106 ;  /* 0x0000006a666a7221 */ /* 0x020fc80000010000 */
[----:B------:R-:W-:-:S05]  /*0f00*/  @P2 FADD.FTZ R106, R110, R106 ;  /* 0x0000006a6e6a2221 */ /* 0x000fca0000010000 */
.L_x_17894:
[----:B-----5:R-:W-:Y:S02]  /*0f10*/  MOV R114, R106 ;  /* 0x0000006a00727202 */ /* 0x020fe40000000f00 */
.L_x_17895:
[----:B------:R-:W-:Y:S05]  /*0f20*/  @P3 BRA `(.L_x_17896) ;  /* 0x0000007000003947 */ /* 0x000fea0003800000 */
[----:B------:R-:W-:-:S04]  /*0f30*/  ISETP.NE.U32.AND P2, PT, RZ, c[0x0][0x180], PT ;  /* 0x00006000ff007a0c */ /* 0x000fc80003f45070 */
[----:B------:R-:W-:-:S13]  /*0f40*/  ISETP.NE.AND.EX P2, PT, RZ, c[0x0][0x184], PT, P2 ;  /* 0x00006100ff007a0c */ /* 0x000fda0003f45320 */
[----:B------:R-:W-:Y:S05]  /*0f50*/  @P2 BRA `(.L_x_17897) ;  /* 0x0000002000002947 */ /* 0x000fea0003800000 */
[----:B------:R-:W-:Y:S05]  /*0f60*/  @P0 BRA `(.L_x_17898) ;  /* 0x0000005000000947 */ /* 0x000fea0003800000 */
[----:B------:R-:W-:Y:S05]  /*0f70*/  BRA `(.L_x_17899) ;  /* 0x0000005000007947 */ /* 0x000fea0003800000 */
.L_x_17897:
[----:B-----5:R-:W-:Y:S01]  /*0f80*/  FADD.FTZ R107, R111, R107 ;  /* 0x0000006b6f6b7221 */ /* 0x020fe20000010000 */
[----:B------:R-:W-:Y:S05]  /*0f90*/  BRA `(.L_x_17898) ;  /* 0x0000002000007947 */ /* 0x000fea0003800000 */
.L_x_17896:
[----:B-----5:R-:W-:-:S04]  /*0fa0*/  FADD.FTZ R107, R103, R107 ;  /* 0x0000006b676b7221 */ /* 0x020fc80000010000 */
[----:B------:R-:W-:-:S05]  /*0fb0*/  @P2 FADD.FTZ R107, R111, R107 ;  /* 0x0000006b6f6b2221 */ /* 0x000fca0000010000 */
.L_x_17898:
[----:B-----5:R-:W-:Y:S02]  /*0fc0*/  MOV R115, R107 ;  /* 0x0000006b00737202 */ /* 0x020fe40000000f00 */
.L_x_17899:
[C---:B------:R-:W-:Y:S02]  /*0fd0*/  @P0 LEA R138, P2, R3.reuse, c[0x0][0x188], 0x4 ;  /* 0x00006200038a0a11 */ /* 0x040fe400078420ff */
[C---:B------:R-:W-:Y:S02]  /*0fe0*/  IADD3 R137, R3.reuse, 0x20, RZ ;  /* 0x0000002003897810 */ /* 0x040fe40007ffe0ff */
[----:B------:R-:W-:-:S05]  /*0ff0*/  @P0 LEA.HI.X R139, R3, c[0x0][0x18c], RZ, 0x4, P2 ;  /* 0x00006300038b0a11 */ /* 0x000fca00010f24ff */
[----:B------:R0:W-:Y:S04]  /*1000*/  @P0 STG.E.128 [R138.64], R112 ;  /* 0x000000708a000986 */ /* 0x0001e8000c101d04 */
.L_x_17883:
[----:B------:R-:W-:Y:S05]  /*1010*/  BSYNC B0 ;  /* 0x0000000000007941 */ /* 0x000fea0003800000 */
.L_x_17882:
[----:B------:R-:W-:Y:S01]  /*1020*/  ISETP.GE.U32.AND P2, PT, R0, 0x40, PT ;  /* 0x000000400000780c */ /* 0x000fe20003f46070 */
[----:B------:R-:W-:-:S12]  /*1030*/  BSSY B0, `(.L_x_17900) ;  /* 0x0000041000007945 */ /* 0x000fd80003800000 */
[----:B------:R-:W-:Y:S05]  /*1040*/  @!P2 BRA `(.L_x_17901) ;  /* 0x000003f00000a947 */ /* 0x000fea0003800000 */
[----:B------:R-:W-:-:S04]  /*1050*/  ISETP.NE.U32.AND P3, PT, RZ, c[0x0][0x178], PT ;  /* 0x00005e00ff007a0c */ /* 0x000fc80003f65070 */
[----:B------:R-:W-:-:S13]  /*1060*/  ISETP.NE.AND.EX P3, PT, RZ, c[0x0][0x17c], PT, P3 ;  /* 0x00005f00ff007a0c */ /* 0x000fda0003f65330 */
[----:B0-----:R-:W-:-:S04]  /*1070*/  @P3 LEA R138, P2, R137, c[0x0][0x178], 0x4 ;  /* 0x00005e00898a3a11 */ /* 0x001fc800078420ff */
[----:B------:R-:W-:Y:S02]  /*1080*/  @P3 LEA.HI.X R139, R137, c[0x0][0x17c], RZ, 0x4, P2 ;  /* 0x00005f00898b3a11 */ /* 0x000fe400010f24ff */
[----:B------:R-:W-:Y:S01]  /*1090*/  ISETP.NE.U32.AND P2, PT, RZ, c[0x0][0x180], PT ;  /* 0x00006000ff007a0c */ /* 0x000fe20003f45070 */
[----:B------:R-:W-:Y:S02]  /*10a0*/  HFMA2.MMA R116, -RZ, RZ, 0, 9.5367431640625e-07 ;  /* 0x00000010ff747435 */ /* 0x000fe400000001ff */
[----:B-----5:R0:W5:Y:S01]  /*10b0*/  @P3 LDG.E.128 R100, [R138.64] ;  /* 0x000000048a643981 */ /* 0x020162000c1e1d00 */
        /* <DEDUP_REMOVED lines=14> */
.L_x_17903:
[----:B-----5:R-:W-:Y:S01]  /*11a0*/  FADD.FTZ R116, R108, R116 ;  /* 0x000000746c747221 */ /* 0x020fe20000010000 */
[----:B------:R-:W-:Y:S05]  /*11b0*/  BRA `(.L_x_17904) ;  /* 0x0000002000007947 */ /* 0x000fea0003800000 */
.L_x_17902:
[----:B0----5:R-:W-:-:S04]  /*11c0*/  FADD.FTZ R116, R100, R116 ;  /* 0x0000007464747221 */ /* 0x021fc80000010000 */
[----:B------:R-:W-:-:S04]  /*11d0*/  @P2 FADD.FTZ R116, R108, R116 ;  /* 0x000000746c742221 */ /* 0x000fc80000010000 */
.L_x_17904:
[----:B-----5:R-:W-:-:S03]  /*11e0*/  IMAD.MOV.U32 R112, RZ, RZ, R116 ;  /* 0x000000ffff707224 */ /* 0x020fc600078e0074 */
.L_x_17905:
[----:B------:R-:W-:Y:S05]  /*11f0*/  @P3 BRA `(.L_x_17906) ;  /* 0x0000007000003947 */ /* 0x000fea0003800000 */
[----:B------:R-:W-:-:S04]  /*1200*/  ISETP.NE.U32.AND P4, PT, RZ, c[0x0][0x180], PT ;  /* 0x00006000ff007a0c */ /* 0x000fc80003f85070 */
[----:B------:R-:W-:-:S13]  /*1210*/  ISETP.NE.AND.EX P4, PT, RZ, c[0x0][0x184], PT, P4 ;  /* 0x00006100ff007a0c */ /* 0x000fda0003f85340 */
[----:B------:R-:W-:Y:S05]  /*1220*/  @P4 BRA `(.L_x_17907) ;  /* 0x0000002000004947 */ /* 0x000fea0003800000 */
[----:B------:R-:W-:Y:S05]  /*1230*/  @P0 BRA `(.L_x_17908) ;  /* 0x0000005000000947 */ /* 0x000fea0003800000 */
[----:B------:R-:W-:Y:S05]  /*1240*/  BRA `(.L_x_17909) ;  /* 0x0000005000007947 */ /* 0x000fea0003800000 */
.L_x_17907:
[----:B-----5:R-:W-:Y:S01]  /*1250*/  FADD.FTZ R117, R109, R117 ;  /* 0x000000756d757221 */ /* 0x020fe20000010000 */
[----:B------:R-:W-:Y:S05]  /*1260*/  BRA `(.L_x_17908) ;  /* 0x0000002000007947 */ /* 0x000fea0003800000 */
.L_x_17906:
[----:B-----5:R-:W-:-:S04]  /*1270*/  FADD.FTZ R117, R101, R117 ;  /* 0x0000007565757221 */ /* 0x020fc80000010000 */
[----:B------:R-:W-:-:S05]  /*1280*/  @P2 FADD.FTZ R117, R109, R117 ;  /* 0x000000756d752221 */ /* 0x000fca0000010000 */
.L_x_17908:
[----:B-----5:R-:W-:Y:S02]  /*1290*/  MOV R113, R117 ;  /* 0x0000007500717202 */ /* 0x020fe40000000f00 */
.L_x_17909:
[----:B------:R-:W-:Y:S05]  /*12a0*/  @P3 BRA `(.L_x_17910) ;  /* 0x0000007000003947 */ /* 0x000fea0003800000 */
[----:B------:R-:W-:-:S04]  /*12b0*/  ISETP.NE.U32.AND P4, PT, RZ, c[0x0][0x180], PT ;  /* 0x00006000ff007a0c */ /* 0x000fc80003f85070 */
[----:B------:R-:W-:-:S13]  /*12c0*/  ISETP.NE.AND.EX P4, PT, RZ, c[0x0][0x184], PT, P4 ;  /* 0x00006100ff007a0c */ /* 0x000fda0003f85340 */
[----:B------:R-:W-:Y:S05]  /*12d0*/  @P4 BRA `(.L_x_17911) ;  /* 0x0000002000004947 */ /* 0x000fea0003800000 */
[----:B------:R-:W-:Y:S05]  /*12e0*/  @P0 BRA `(.L_x_17912) ;  /* 0x0000005000000947 */ /* 0x000fea0003800000 */
[----:B------:R-:W-:Y:S05]  /*12f0*/  BRA `(.L_x_17913) ;  /* 0x0000005000007947 */ /* 0x000fea0003800000 */
.L_x_17911:
[----:B-----5:R-:W-:Y:S01]  /*1300*/  FADD.FTZ R118, R110, R118 ;  /* 0x000000766e767221 */ /* 0x020fe20000010000 */
[----:B------:R-:W-:Y:S05]  /*1310*/  BRA `(.L_x_17912) ;  /* 0x0000002000007947 */ /* 0x000fea0003800000 */
.L_x_17910:
[----:B-----5:R-:W-:-:S04]  /*1320*/  FADD.FTZ R118, R102, R118 ;  /* 0x0000007666767221 */ /* 0x020fc80000010000 */
[----:B------:R-:W-:-:S05]  /*1330*/  @P2 FADD.FTZ R118, R110, R118 ;  /* 0x000000766e762221 */ /* 0x000fca0000010000 */
.L_x_17912:
[----:B-----5:R-:W-:Y:S02]  /*1340*/  MOV R114, R118 ;  /* 0x0000007600727202 */ /* 0x020fe40000000f00 */
.L_x_17913:
[----:B------:R-:W-:Y:S05]  /*1350*/  @P3 BRA `(.L_x_17914) ;  /* 0x0000007000003947 */ /* 0x000fea0003800000 */
[----:B------:R-:W-:-:S04]  /*1360*/  ISETP.NE.U32.AND P2, PT, RZ, c[0x0][0x180], PT ;  /* 0x00006000ff007a0c */ /* 0x000fc80003f45070 */
[----:B------:R-:W-:-:S13]  /*1370*/  ISETP.NE.AND.EX P2, PT, RZ, c[0x0][0x184], PT, P2 ;  /* 0x00006100ff007a0c */ /* 0x000fda0003f45320 */
[----:B------:R-:W-:Y:S05]  /*1380*/  @P2 BRA `(.L_x_17915) ;  /* 0x0000002000002947 */ /* 0x000fea0003800000 */
[----:B------:R-:W-:Y:S05]  /*1390*/  @P0 BRA `(.L_x_17916) ;  /* 0x0000005000000947 */ /* 0x000fea0003800000 */
[----:B------:R-:W-:Y:S05]  /*13a0*/  BRA `(.L_x_17917) ;  /* 0x0000005000007947 */ /* 0x000fea0003800000 */
.L_x_17915:
[----:B-----5:R-:W-:Y:S01]  /*13b0*/  FADD.FTZ R119, R111, R119 ;  /* 0x000000776f777221 */ /* 0x020fe20000010000 */
[----:B------:R-:W-:Y:S05]  /*13c0*/  BRA `(.L_x_17916) ;  /* 0x0000002000007947 */ /* 0x000fea0003800000 */
.L_x_17914:
[----:B-----5:R-:W-:-:S04]  /*13d0*/  FADD.FTZ R119, R103, R119 ;  /* 0x0000007767777221 */ /* 0x020fc80000010000 */
[----:B------:R-:W-:-:S05]  /*13e0*/  @P2 FADD.FTZ R119, R111, R119 ;  /* 0x000000776f772221 */ /* 0x000fca0000010000 */
.L_x_17916:
[----:B-----5:R-:W-:Y:S02]  /*13f0*/  MOV R115, R119 ;  /* 0x0000007700737202 */ /* 0x020fe40000000f00 */
.L_x_17917:
[----:B------:R-:W-:-:S04]  /*1400*/  @P0 LEA R138, P2, R137, c[0x0][0x188], 0x4 ;  /* 0x00006200898a0a11 */ /* 0x000fc800078420ff */
[C---:B------:R-:W-:Y:S02]  /*1410*/  @P0 LEA.HI.X R139, R137.reuse, c[0x0][0x18c], RZ, 0x4, P2 ;  /* 0x00006300898b0a11 */ /* 0x040fe400010f24ff */
[----:B------:R-:W-:-:S03]  /*1420*/  IADD3 R137, R137, 0x20, RZ ;  /* 0x0000002089897810 */ /* 0x000fc60007ffe0ff */
[----:B------:R0:W-:Y:S04]  /*1430*/  @P0 STG.E.128 [R138.64], R112 ;  /* 0x000000708a000986 */ /* 0x0001e8000c101d04 */
.L_x_17901:
[----:B------:R-:W-:Y:S05]  /*1440*/  BSYNC B0 ;  /* 0x0000000000007941 */ /* 0x000fea0003800000 */
.L_x_17900:
        /* <DEDUP_REMOVED lines=24> */
.L_x_17921:
[----:B-----5:R-:W-:Y:S01]  /*15d0*/  FADD.FTZ R120, R108, R120 ;  /* 0x000000786c787221 */ /* 0x020fe20000010000 */
[----:B------:R-:W-:Y:S05]  /*15e0*/  BRA `(.L_x_17922) ;  /* 0x0000002000007947 */ /* 0x000fea0003800000 */
.L_x_17920:
[----:B0----5:R-:W-:-:S04]  /*15f0*/  FADD.FTZ R120, R100, R120 ;  /* 0x0000007864787221 */ /* 0x021fc80000010000 */
[----:B------:R-:W-:-:S05]  /*1600*/  @P2 FADD.FTZ R120, R108, R120 ;  /* 0x000000786c782221 */ /* 0x000fca0000010000 */
.L_x_17922:
[----:B-----5:R-:W-:Y:S02]  /*1610*/  MOV R112, R120 ;  /* 0x0000007800707202 */ /* 0x020fe40000000f00 */
.L_x_17923:
[----:B------:R-:W-:Y:S05]  /*1620*/  @P3 BRA `(.L_x_17924) ;  /* 0x0000007000003947 */ /* 0x000fea0003800000 */
[----:B------:R-:W-:-:S04]  /*1630*/  ISETP.NE.U32.AND P4, PT, RZ, c[0x0][0x180], PT ;  /* 0x00006000ff007a0c */ /* 0x000fc80003f85070 */
[----:B------:R-:W-:-:S13]  /*1640*/  ISETP.NE.AND.EX P4, PT, RZ, c[0x0][0x184], PT, P4 ;  /* 0x00006100ff007a0c */ /* 0x000fda0003f85340 */
[----:B------:R-:W-:Y:S05]  /*1650*/  @P4 BRA `(.L_x_17925) ;  /* 0x0000002000004947 */ /* 0x000fea0003800000 */
[----:B------:R-:W-:Y:S05]  /*1660*/  @P0 BRA `(.L_x_17926) ;  /* 0x0000005000000947 */ /* 0x000fea0003800000 */
[----:B------:R-:W-:Y:S05]  /*1670*/  BRA `(.L_x_17927) ;  /* 0x0000005000007947 */ /* 0x000fea0003800000 */
.L_x_17925:
[----:B-----5:R-:W-:Y:S01]  /*1680*/  FADD.FTZ R121, R109, R121 ;  /* 0x000000796d797221 */ /* 0x020fe20000010000 */
[----:B------:R-:W-:Y:S05]  /*1690*/  BRA `(.L_x_17926) ;  /* 0x0000002000007947 */ /* 0x000fea0003800000 */
.L_x_17924:
[----:B-----5:R-:W-:-:S04]  /*16a0*/  FADD.FTZ R121, R101, R121 ;  /* 0x0000007965797221 */ /* 0x020fc80000010000 */
[----:B------:R-:W-:-:S05]  /*16b0*/  @P2 FADD.FTZ R121, R109, R121 ;  /* 0x000000796d792221 */ /* 0x000fca0000010000 */
.L_x_17926:
[----:B-----5:R-:W-:Y:S02]  /*16c0*/  MOV R113, R121 ;  /* 0x0000007900717202 */ /* 0x020fe40000000f00 */
.L_x_17927:
[----:B------:R-:W-:Y:S05]  /*16d0*/  @P3 BRA `(.L_x_17928) ;  /* 0x0000007000003947 */ /* 0x000fea0003800000 */
[----:B------:R-:W-:-:S04]  /*16e0*/  ISETP.NE.U32.AND P4, PT, RZ, c[0x0][0x180], PT ;  /* 0x00006000ff007a0c */ /* 0x000fc80003f85070 */
[----:B------:R-:W-:-:S13]  /*16f0*/  ISETP.NE.AND.EX P4, PT, RZ, c[0x0][0x184], PT, P4 ;  /* 0x00006100ff007a0c */ /* 0x000fda0003f85340 */
[----:B------:R-:W-:Y:S05]  /*1700*/  @P4 BRA `(.L_x_17929) ;  /* 0x0000002000004947 */ /* 0x000fea0003800000 */
[----:B------:R-:W-:Y:S05]  /*1710*/  @P0 BRA `(.L_x_17930) ;  /* 0x0000005000000947 */ /* 0x000fea0003800000 */
[----:B------:R-:W-:Y:S05]  /*1720*/  BRA `(.L_x_17931) ;  /* 0x0000005000007947 */ /* 0x000fea0003800000 */
.L_x_17929:
[----:B-----5:R-:W-:Y:S01]  /*1730*/  FADD.FTZ R122, R110, R122 ;  /* 0x0000007a6e7a7221 */ /* 0x020fe20000010000 */
[----:B------:R-:W-:Y:S05]  /*1740*/  BRA `(.L_x_17930) ;  /* 0x0000002000007947 */ /* 0x000fea0003800000 */
.L_x_17928:
[----:B-----5:R-:W-:-:S04]  /*1750*/  FADD.FTZ R122, R102, R122 ;  /* 0x0000007a667a7221 */ /* 0x020fc80000010000 */
[----:B------:R-:W-:-:S05]  /*1760*/  @P2 FADD.FTZ R122, R110, R122 ;  /* 0x0000007a6e7a2221 */ /* 0x000fca0000010000 */
.L_x_17930:
[----:B-----5:R-:W-:Y:S02]  /*1770*/  MOV R114, R122 ;  /* 0x0000007a00727202 */ /* 0x020fe40000000f00 */
.L_x_17931:
[----:B------:R-:W-:Y:S05]  /*1780*/  @P3 BRA `(.L_x_17932) ;  /* 0x0000007000003947 */ /* 0x000fea0003800000 */
[----:B------:R-:W-:-:S04]  /*1790*/  ISETP.NE.U32.AND P2, PT, RZ, c[0x0][0x180], PT ;  /* 0x00006000ff007a0c */ /* 0x000fc80003f45070 */
[----:B------:R-:W-:-:S13]  /*17a0*/  ISETP.NE.AND.EX P2, PT, RZ, c[0x0][0x184], PT, P2 ;  /* 0x00006100ff007a0c */ /* 0x000fda0003f45320 */
[----:B------:R-:W-:Y:S05]  /*17b0*/  @P2 BRA `(.L_x_17933) ;  /* 0x0000002000002947 */ /* 0x000fea0003800000 */
[----:B------:R-:W-:Y:S05]  /*17c0*/  @P0 BRA `(.L_x_17934) ;  /* 0x0000005000000947 */ /* 0x000fea0003800000 */
[----:B------:R-:W-:Y:S05]  /*17d0*/  BRA `(.L_x_17935) ;  /* 0x0000005000007947 */ /* 0x000fea0003800000 */
.L_x_17933:
[----:B-----5:R-:W-:Y:S01]  /*17e0*/  FADD.FTZ R123, R111, R123 ;  /* 0x0000007b6f7b7221 */ /* 0x020fe20000010000 */
[----:B------:R-:W-:Y:S05]  /*17f0*/  BRA `(.L_x_17934) ;  /* 0x0000002000007947 */ /* 0x000fea0003800000 */
.L_x_17932:
[----:B-----5:R-:W-:-:S04]  /*1800*/  FADD.FTZ R123, R103, R123 ;  /* 0x0000007b677b7221 */ /* 0x020fc80000010000 */
[----:B------:R-:W-:-:S04]  /*1810*/  @P2 FADD.FTZ R123, R111, R123 ;  /* 0x0000007b6f7b2221 */ /* 0x000fc80000010000 */
.L_x_17934:
[----:B-----5:R-:W-:-:S03]  /*1820*/  IMAD.MOV.U32 R115, RZ, RZ, R123 ;  /* 0x000000ffff737224 */ /* 0x020fc600078e007b */
.L_x_17935:
[----:B------:R-:W-:-:S04]  /*1830*/  @P0 LEA R138, P2, R137, c[0x0][0x188], 0x4 ;  /* 0x00006200898a0a11 */ /* 0x000fc800078420ff */
[C---:B------:R-:W-:Y:S02]  /*1840*/  @P0 LEA.HI.X R139, R137.reuse, c[0x0][0x18c], RZ, 0x4, P2 ;  /* 0x00006300898b0a11 */ /* 0x040fe400010f24ff */
[----:B------:R-:W-:-:S03]  /*1850*/  IADD3 R137, R137, 0x20, RZ ;  /* 0x0000002089897810 */ /* 0x000fc60007ffe0ff */
[----:B------:R0:W-:Y:S04]  /*1860*/  @P0 STG.E.128 [R138.64], R112 ;  /* 0x000000708a000986 */ /* 0x0001e8000c101d04 */
.L_x_17919:
[----:B------:R-:W-:Y:S05]  /*1870*/  BSYNC B0 ;  /* 0x0000000000007941 */ /* 0x000fea0003800000 */
.L_x_17918:
        /* <DEDUP_REMOVED lines=24> */
.L_x_17939:
[----:B-----5:R-:W-:Y:S01]  /*1a00*/  FADD.FTZ R124, R108, R124 ;  /* 0x0000007c6c7c7221 */ /* 0x020fe20000010000 */
[----:B------:R-:W-:Y:S05]  /*1a10*/  BRA `(.L_x_17940) ;  /* 0x0000002000007947 */ /* 0x000fea0003800000 */
.L_x_17938:
[----:B0----5:R-:W-:-:S04]  /*1a20*/  FADD.FTZ R124, R100, R124 ;  /* 0x0000007c647c7221 */ /* 0x021fc80000010000 */
[----:B------:R-:W-:-:S05]  /*1a30*/  @P2 FADD.FTZ R124, R108, R124 ;  /* 0x0000007c6c7c2221 */ /* 0x000fca0000010000 */
.L_x_17940:
[----:B-----5:R-:W-:Y:S02]  /*1a40*/  MOV R112, R124 ;  /* 0x0000007c00707202 */ /* 0x020fe40000000f00 */
.L_x_17941:
[----:B------:R-:W-:Y:S05]  /*1a50*/  @P3 BRA `(.L_x_17942) ;  /* 0x0000007000003947 */ /* 0x000fea0003800000 */
[----:B------:R-:W-:-:S04]  /*1a60*/  ISETP.NE.U32.AND P4, PT, RZ, c[0x0][0x180], PT ;  /* 0x00006000ff007a0c */ /* 0x000fc80003f85070 */
[----:B------:R-:W-:-:S13]  /*1a70*/  ISETP.NE.AND.EX P4, PT, RZ, c[0x0][0x184], PT, P4 ;  /* 0x00006100ff007a0c */ /* 0x000fda0003f85340 */
[----:B------:R-:W-:Y:S05]  /*1a80*/  @P4 BRA `(.L_x_17943) ;  /* 0x0000002000004947 */ /* 0x000fea0003800000 */
[----:B------:R-:W-:Y:S05]  /*1a90*/  @P0 BRA `(.L_x_17944) ;  /* 0x0000005000000947 */ /* 0x000fea0003800000 */
[----:B------:R-:W-:Y:S05]  /*1aa0*/  BRA `(.L_x_17945) ;  /* 0x0000005000007947 */ /* 0x000fea0003800000 */
.L_x_17943:
[----:B-----5:R-:W-:Y:S01]  /*1ab0*/  FADD.FTZ R125, R109, R125 ;  /* 0x0000007d6d7d7221 */ /* 0x020fe20000010000 */
[----:B------:R-:W-:Y:S05]  /*1ac0*/  BRA `(.L_x_17944) ;  /* 0x0000002000007947 */ /* 0x000fea0003800000 */
.L_x_17942:
[----:B-----5:R-:W-:-:S04]  /*1ad0*/  FADD.FTZ R125, R101, R125 ;  /* 0x0000007d657d7221 */ /* 0x020fc80000010000 */
[----:B------:R-:W-:-:S05]  /*1ae0*/  @P2 FADD.FTZ R125, R109, R125 ;  /* 0x0000007d6d7d2221 */ /* 0x000fca0000010000 */
.L_x_17944:
[----:B-----5:R-:W-:Y:S02]  /*1af0*/  MOV R113, R125 ;  /* 0x0000007d00717202 */ /* 0x020fe40000000f00 */
.L_x_17945:
[----:B------:R-:W-:Y:S05]  /*1b00*/  @P3 BRA `(.L_x_17946) ;  /* 0x0000007000003947 */ /* 0x000fea0003800000 */
[----:B------:R-:W-:-:S04]  /*1b10*/  ISETP.NE.U32.AND P4, PT, RZ, c[0x0][0x180], PT ;  /* 0x00006000ff007a0c */ /* 0x000fc80003f85070 */
[----:B------:R-:W-:-:S13]  /*1b20*/  ISETP.NE.AND.EX P4, PT, RZ, c[0x0][0x184], PT, P4 ;  /* 0x00006100ff007a0c */ /* 0x000fda0003f85340 */
[----:B------:R-:W-:Y:S05]  /*1b30*/  @P4 BRA `(.L_x_17947) ;  /* 0x0000002000004947 */ /* 0x000fea0003800000 */
[----:B------:R-:W-:Y:S05]  /*1b40*/  @P0 BRA `(.L_x_17948) ;  /* 0x0000005000000947 */ /* 0x000fea0003800000 */
[----:B------:R-:W-:Y:S05]  /*1b50*/  BRA `(.L_x_17949) ;  /* 0x0000005000007947 */ /* 0x000fea0003800000 */
.L_x_17947:
[----:B-----5:R-:W-:Y:S01]  /*1b60*/  FADD.FTZ R126, R110, R126 ;  /* 0x0000007e6e7e7221 */ /* 0x020fe20000010000 */
[----:B------:R-:W-:Y:S05]  /*1b70*/  BRA `(.L_x_17948) ;  /* 0x0000002000007947 */ /* 0x000fea0003800000 */
.L_x_17946:
[----:B-----5:R-:W-:-:S04]  /*1b80*/  FADD.FTZ R126, R102, R126 ;  /* 0x0000007e667e7221 */ /* 0x020fc80000010000 */
[----:B------:R-:W-:-:S05]  /*1b90*/  @P2 FADD.FTZ R126, R110, R126 ;  /* 0x0000007e6e7e2221 */ /* 0x000fca0000010000 */
.L_x_17948:
[----:B-----5:R-:W-:Y:S02]  /*1ba0*/  MOV R114, R126 ;  /* 0x0000007e00727202 */ /* 0x020fe40000000f00 */
.L_x_17949:
[----:B------:R-:W-:Y:S05]  /*1bb0*/  @P3 BRA `(.L_x_17950) ;  /* 0x0000007000003947 */ /* 0x000fea0003800000 */
[----:B------:R-:W-:-:S04]  /*1bc0*/  ISETP.NE.U32.AND P2, PT, RZ, c[0x0][0x180], PT ;  /* 0x00006000ff007a0c */ /* 0x000fc80003f45070 */
[----:B------:R-:W-:-:S13]  /*1bd0*/  ISETP.NE.AND.EX P2, PT, RZ, c[0x0][0x184], PT, P2 ;  /* 0x00006100ff007a0c */ /* 0x000fda0003f45320 */
[----:B------:R-:W-:Y:S05]  /*1be0*/  @P2 BRA `(.L_x_17951) ;  /* 0x0000002000002947 */ /* 0x000fea0003800000 */
[----:B------:R-:W-:Y:S05]  /*1bf0*/  @P0 BRA `(.L_x_17952) ;  /* 0x0000005000000947 */ /* 0x000fea0003800000 */
[----:B------:R-:W-:Y:S05]  /*1c00*/  BRA `(.L_x_17953) ;  /* 0x0000005000007947 */ /* 0x000fea0003800000 */
.L_x_17951:
[----:B-----5:R-:W-:Y:S01]  /*1c10*/  FADD.FTZ R127, R111, R127 ;  /* 0x0000007f6f7f7221 */ /* 0x020fe20000010000 */
[----:B------:R-:W-:Y:S05]  /*1c20*/  BRA `(.L_x_17952) ;  /* 0x0000002000007947 */ /* 0x000fea0003800000 */
.L_x_17950:
[----:B-----5:R-:W-:-:S04]  /*1c30*/  FADD.FTZ R127, R103, R127 ;  /* 0x0000007f677f7221 */ /* 0x020fc80000010000 */
[----:B------:R-:W-:-:S05]  /*1c40*/  @P2 FADD.FTZ R127, R111, R127 ;  /* 0x0000007f6f7f2221 */ /* 0x000fca0000010000 */
.L_x_17952:
[----:B-----5:R-:W-:Y:S02]  /*1c50*/  MOV R115, R127 ;  /* 0x0000007f00737202 */ /* 0x020fe40000000f00 */
.L_x_17953:
[----:B------:R-:W-:-:S04]  /*1c60*/  @P0 LEA R138, P2, R137, c[0x0][0x188], 0x4 ;  /* 0x00006200898a0a11 */ /* 0x000fc800078420ff */
[C---:B------:R-:W-:Y:S02]  /*1c70*/  @P0 LEA.HI.X R139, R137.reuse, c[0x0][0x18c], RZ, 0x4, P2 ;  /* 0x00006300898b0a11 */ /* 0x040fe400010f24ff */
[----:B------:R-:W-:-:S03]  /*1c80*/  IADD3 R137, R137, 0x20, RZ ;  /* 0x0000002089897810 */ /* 0x000fc60007ffe0ff */
[----:B------:R0:W-:Y:S04]  /*1c90*/  @P0 STG.E.128 [R138.64], R112 ;  /* 0x000000708a000986 */ /* 0x0001e8000c101d04 */
.L_x_17937:
[----:B------:R-:W-:Y:S05]  /*1ca0*/  BSYNC B0 ;  /* 0x0000000000007941 */ /* 0x000fea0003800000 */
.L_x_17936:
        /* <DEDUP_REMOVED lines=24> */
.L_x_17957:
[----:B-----5:R-:W-:Y:S01]  /*1e30*/  FADD.FTZ R128, R108, R128 ;  /* 0x000000806c807221 */ /* 0x020fe20000010000 */
[----:B------:R-:W-:Y:S05]  /*1e40*/  BRA `(.L_x_17958) ;  /* 0x0000002000007947 */ /* 0x000fea0003800000 */
.L_x_17956:
[----:B0----5:R-:W-:-:S04]  /*1e50*/  FADD.FTZ R128, R100, R128 ;  /* 0x0000008064807221 */ /* 0x021fc80000010000 */
[----:B------:R-:W-:-:S05]  /*1e60*/  @P2 FADD.FTZ R128, R108, R128 ;  /* 0x000000806c802221 */ /* 0x000fca0000010000 */
.L_x_17958:
[----:B-----5:R-:W-:Y:S02]  /*1e70*/  MOV R112, R128 ;  /* 0x0000008000707202 */ /* 0x020fe40000000f00 */
.L_x_17959:
[----:B------:R-:W-:Y:S05]  /*1e80*/  @P3 BRA `(.L_x_17960) ;  /* 0x0000007000003947 */ /* 0x000fea0003800000 */
[----:B------:R-:W-:-:S04]  /*1e90*/  ISETP.NE.U32.AND P4, PT, RZ, c[0x0][0x180], PT ;  /* 0x00006000ff007a0c */ /* 0x000fc80003f85070 */
[----:B------:R-:W-:-:S13]  /*1ea0*/  ISETP.NE.AND.EX P4, PT, RZ, c[0x0][0x184], PT, P4 ;  /* 0x00006100ff007a0c */ /* 0x000fda0003f85340 */
[----:B------:R-:W-:Y:S05]  /*1eb0*/  @P4 BRA `(.L_x_17961) ;  /* 0x0000002000004947 */ /* 0x000fea0003800000 */
[----:B------:R-:W-:Y:S05]  /*1ec0*/  @P0 BRA `(.L_x_17962) ;  /* 0x0000005000000947 */ /* 0x000fea0003800000 */
[----:B------:R-:W-:Y:S05]  /*1ed0*/  BRA `(.L_x_17963) ;  /* 0x0000005000007947 */ /* 0x000fea0003800000 */
.L_x_17961:
[----:B-----5:R-:W-:Y:S01]  /*1ee0*/  FADD.FTZ R129, R109, R129 ;  /* 0x000000816d817221 */ /* 0x020fe20000010000 */
[----:B------:R-:W-:Y:S05]  /*1ef0*/  BRA `(.L_x_17962) ;  /* 0x0000002000007947 */ /* 0x000fea0003800000 */
.L_x_17960:
[----:B-----5:R-:W-:-:S04]  /*1f00*/  FADD.FTZ R129, R101, R129 ;  /* 0x0000008165817221 */ /* 0x020fc80000010000 */
[----:B------:R-:W-:-:S04]  /*1f10*/  @P2 FADD.FTZ R129, R109, R129 ;  /* 0x000000816d812221 */ /* 0x000fc80000010000 */
.L_x_17962:
[----:B-----5:R-:W-:-:S03]  /*1f20*/  IMAD.MOV.U32 R113, RZ, RZ, R129 ;  /* 0x000000ffff717224 */ /* 0x020fc600078e0081 */
.L_x_17963:
[----:B------:R-:W-:Y:S05]  /*1f30*/  @P3 BRA `(.L_x_17964) ;  /* 0x0000007000003947 */ /* 0x000fea0003800000 */
[----:B------:R-:W-:-:S04]  /*1f40*/  ISETP.NE.U32.AND P4, PT, RZ, c[0x0][0x180], PT ;  /* 0x00006000ff007a0c */ /* 0x000fc80003f85070 */
[----:B------:R-:W-:-:S13]  /*1f50*/  ISETP.NE.AND.EX P4, PT, RZ, c[0x0][0x184], PT, P4 ;  /* 0x00006100ff007a0c */ /* 0x000fda0003f85340 */
[----:B------:R-:W-:Y:S05]  /*1f60*/  @P4 BRA `(.L_x_17965) ;  /* 0x0000002000004947 */ /* 0x000fea0003800000 */
[----:B------:R-:W-:Y:S05]  /*1f70*/  @P0 BRA `(.L_x_17966) ;  /* 0x0000005000000947 */ /* 0x000fea0003800000 */
[----:B------:R-:W-:Y:S05]  /*1f80*/  BRA `(.L_x_17967) ;  /* 0x0000005000007947 */ /* 0x000fea0003800000 */
.L_x_17965:
[----:B-----5:R-:W-:Y:S01]  /*1f90*/  FADD.FTZ R130, R110, R130 ;  /* 0x000000826e827221 */ /* 0x020fe20000010000 */
[----:B------:R-:W-:Y:S05]  /*1fa0*/  BRA `(.L_x_17966) ;  /* 0x0000002000007947 */ /* 0x000fea0003800000 */
.L_x_17964:
[----:B-----5:R-:W-:-:S04]  /*1fb0*/  FADD.FTZ R130, R102, R130 ;  /* 0x0000008266827221 */ /* 0x020fc80000010000 */
[----:B------:R-:W-:-:S05]  /*1fc0*/  @P2 FADD.FTZ R130, R110, R130 ;  /* 0x000000826e822221 */ /* 0x000fca0000010000 */
.L_x_17966:
[----:B-----5:R-:W-:Y:S02]  /*1fd0*/  MOV R114, R130 ;  /* 0x0000008200727202 */ /* 0x020fe40000000f00 */
.L_x_17967:
[----:B------:R-:W-:Y:S05]  /*1fe0*/  @P3 BRA `(.L_x_17968) ;  /* 0x0000007000003947 */ /* 0x000fea0003800000 */
[----:B------:R-:W-:-:S04]  /*1ff0*/  ISETP.NE.U32.AND P2, PT, RZ, c[0x0][0x180], PT ;  /* 0x00006000ff007a0c */ /* 0x000fc80003f45070 */
[----:B------:R-:W-:-:S13]  /*2000*/  ISETP.NE.AND.EX P2, PT, RZ, c[0x0][0x184], PT, P2 ;  /* 0x00006100ff007a0c */ /* 0x000fda0003f45320 */
[----:B------:R-:W-:Y:S05]  /*2010*/  @P2 BRA `(.L_x_17969) ;  /* 0x0000002000002947 */ /* 0x000fea0003800000 */
[----:B------:R-:W-:Y:S05]  /*2020*/  @P0 BRA `(.L_x_17970) ;  /* 0x0000005000000947 */ /* 0x000fea0003800000 */
[----:B------:R-:W-:Y:S05]  /*2030*/  BRA `(.L_x_17971) ;  /* 0x0000005000007947 */ /* 0x000fea0003800000 */
.L_x_17969:
[----:B-----5:R-:W-:Y:S01]  /*2040*/  FADD.FTZ R131, R111, R131 ;  /* 0x000000836f837221 */ /* 0x020fe20000010000 */
[----:B------:R-:W-:Y:S05]  /*2050*/  BRA `(.L_x_17970) ;  /* 0x0000002000007947 */ /* 0x000fea0003800000 */
.L_x_17968:
[----:B-----5:R-:W-:-:S04]  /*2060*/  FADD.FTZ R131, R103, R131 ;  /* 0x0000008367837221 */ /* 0x020fc80000010000 */
[----:B------:R-:W-:-:S05]  /*2070*/  @P2 FADD.FTZ R131, R111, R131 ;  /* 0x000000836f832221 */ /* 0x000fca0000010000 */
.L_x_17970:
[----:B-----5:R-:W-:Y:S02]  /*2080*/  MOV R115, R131 ;  /* 0x0000008300737202 */ /* 0x020fe40000000f00 */
.L_x_17971:
[----:B------:R-:W-:-:S04]  /*2090*/  @P0 LEA R138, P2, R137, c[0x0][0x188], 0x4 ;  /* 0x00006200898a0a11 */ /* 0x000fc800078420ff */
[C---:B------:R-:W-:Y:S02]  /*20a0*/  @P0 LEA.HI.X R139, R137.reuse, c[0x0][0x18c], RZ, 0x4, P2 ;  /* 0x00006300898b0a11 */ /* 0x040fe400010f24ff */
[----:B------:R-:W-:-:S03]  /*20b0*/  IADD3 R137, R137, 0x20, RZ ;  /* 0x0000002089897810 */ /* 0x000fc60007ffe0ff */
[----:B------:R0:W-:Y:S04]  /*20c0*/  @P0 STG.E.128 [R138.64], R112 ;  /* 0x000000708a000986 */ /* 0x0001e8000c101d04 */
.L_x_17955:
[----:B------:R-:W-:Y:S05]  /*20d0*/  BSYNC B0 ;  /* 0x0000000000007941 */ /* 0x000fea0003800000 */
.L_x_17954:
        /* <DEDUP_REMOVED lines=24> */
.L_x_17975:
[----:B-----5:R-:W-:Y:S01]  /*2260*/  FADD.FTZ R132, R108, R132 ;  /* 0x000000846c847221 */ /* 0x020fe20000010000 */
[----:B------:R-:W-:Y:S05]  /*2270*/  BRA `(.L_x_17976) ;  /* 0x0000002000007947 */ /* 0x000fea0003800000 */
.L_x_17974:
[----:B0----5:R-:W-:-:S04]  /*2280*/  FADD.FTZ R132, R100, R132 ;  /* 0x0000008464847221 */ /* 0x021fc80000010000 */
[----:B------:R-:W-:-:S05]  /*2290*/  @P2 FADD.FTZ R132, R108, R132 ;  /* 0x000000846c842221 */ /* 0x000fca0000010000 */
.L_x_17976:
[----:B-----5:R-:W-:Y:S02]  /*22a0*/  MOV R112, R132 ;  /* 0x0000008400707202 */ /* 0x020fe40000000f00 */
.L_x_17977:
[----:B------:R-:W-:Y:S05]  /*22b0*/  @P3 BRA `(.L_x_17978) ;  /* 0x0000007000003947 */ /* 0x000fea0003800000 */
[----:B------:R-:W-:-:S04]  /*22c0*/  ISETP.NE.U32.AND P4, PT, RZ, c[0x0][0x180], PT ;  /* 0x00006000ff007a0c */ /* 0x000fc80003f85070 */
[----:B------:R-:W-:-:S13]  /*22d0*/  ISETP.NE.AND.EX P4, PT, RZ, c[0x0][0x184], PT, P4 ;  /* 0x00006100ff007a0c */ /* 0x000fda0003f85340 */
[----:B------:R-:W-:Y:S05]  /*22e0*/  @P4 BRA `(.L_x_17979) ;  /* 0x0000002000004947 */ /* 0x000fea0003800000 */
[----:B------:R-:W-:Y:S05]  /*22f0*/  @P0 BRA `(.L_x_17980) ;  /* 0x0000005000000947 */ /* 0x000fea0003800000 */
[----:B------:R-:W-:Y:S05]  /*2300*/  BRA `(.L_x_17981) ;  /* 0x0000005000007947 */ /* 0x000fea0003800000 */
.L_x_17979:
[----:B-----5:R-:W-:Y:S01]  /*2310*/  FADD.FTZ R133, R109, R133 ;  /* 0x000000856d857221 */ /* 0x020fe20000010000 */
[----:B------:R-:W-:Y:S05]  /*2320*/  BRA `(.L_x_17980) ;  /* 0x0000002000007947 */ /* 0x000fea0003800000 */
.L_x_17978:
[----:B-----5:R-:W-:-:S04]  /*2330*/  FADD.FTZ R133, R101, R133 ;  /* 0x0000008565857221 */ /* 0x020fc80000010000 */
[----:B------:R-:W-:-:S05]  /*2340*/  @P2 FADD.FTZ R133, R109, R133 ;  /* 0x000000856d852221 */ /* 0x000fca0000010000 */
.L_x_17980:
[----:B-----5:R-:W-:Y:S02]  /*2350*/  MOV R113, R133 ;  /* 0x0000008500717202 */ /* 0x020fe40000000f00 */
.L_x_17981:
[----:B------:R-:W-:Y:S05]  /*2360*/  @P3 BRA `(.L_x_17982) ;  /* 0x0000007000003947 */ /* 0x000fea0003800000 */
[----:B------:R-:W-:-:S04]  /*2370*/  ISETP.NE.U32.AND P4, PT, RZ, c[0x0][0x180], PT ;  /* 0x00006000ff007a0c */ /* 0x000fc80003f85070 */
[----:B------:R-:W-:-:S13]  /*2380*/  ISETP.NE.AND.EX P4, PT, RZ, c[0x0][0x184], PT, P4 ;  /* 0x00006100ff007a0c */ /* 0x000fda0003f85340 */
[----:B------:R-:W-:Y:S05]  /*2390*/  @P4 BRA `(.L_x_17983) ;  /* 0x0000002000004947 */ /* 0x000fea0003800000 */
[----:B------:R-:W-:Y:S05]  /*23a0*/  @P0 BRA `(.L_x_17984) ;  /* 0x0000005000000947 */ /* 0x000fea0003800000 */
[----:B------:R-:W-:Y:S05]  /*23b0*/  BRA `(.L_x_17985) ;  /* 0x0000005000007947 */ /* 0x000fea0003800000 */
.L_x_17983:
[----:B-----5:R-:W-:Y:S01]  /*23c0*/  FADD.FTZ R134, R110, R134 ;  /* 0x000000866e867221 */ /* 0x020fe20000010000 */
[----:B------:R-:W-:Y:S05]  /*23d0*/  BRA `(.L_x_17984) ;  /* 0x0000002000007947 */ /* 0x000fea0003800000 */
.L_x_17982:
[----:B-----5:R-:W-:-:S04]  /*23e0*/  FADD.FTZ R134, R102, R134 ;  /* 0x0000008666867221 */ /* 0x020fc80000010000 */
[----:B------:R-:W-:-:S05]  /*23f0*/  @P2 FADD.FTZ R134, R110, R134 ;  /* 0x000000866e862221 */ /* 0x000fca0000010000 */
.L_x_17984:
[----:B-----5:R-:W-:Y:S02]  /*2400*/  MOV R114, R134 ;  /* 0x0000008600727202 */ /* 0x020fe40000000f00 */
.L_x_17985:
[----:B------:R-:W-:Y:S05]  /*2410*/  @P3 BRA `(.L_x_17986) ;  /* 0x0000007000003947 */ /* 0x000fea0003800000 */
[----:B------:R-:W-:-:S04]  /*2420*/  ISETP.NE.U32.AND P2, PT, RZ, c[0x0][0x180], PT ;  /* 0x00006000ff007a0c */ /* 0x000fc80003f45070 */
[----:B------:R-:W-:-:S13]  /*2430*/  ISETP.NE.AND.EX P2, PT, RZ, c[0x0][0x184], PT, P2 ;  /* 0x00006100ff007a0c */ /* 0x000fda0003f45320 */
[----:B------:R-:W-:Y:S05]  /*2440*/  @P2 BRA `(.L_x_17987) ;  /* 0x0000002000002947 */ /* 0x000fea0003800000 */
[----:B------:R-:W-:Y:S05]  /*2450*/  @P0 BRA `(.L_x_17988) ;  /* 0x0000005000000947 */ /* 0x000fea0003800000 */
[----:B------:R-:W-:Y:S05]  /*2460*/  BRA `(.L_x_17989) ;  /* 0x0000005000007947 */ /* 0x000fea0003800000 */
.L_x_17987:
[----:B-----5:R-:W-:Y:S01]  /*2470*/  FADD.FTZ R135, R111, R135 ;  /* 0x000000876f877221 */ /* 0x020fe20000010000 */
[----:B------:R-:W-:Y:S05]  /*2480*/  BRA `(.L_x_17988) ;  /* 0x0000002000007947 */ /* 0x000fea0003800000 */
.L_x_17986:
[----:B-----5:R-:W-:-:S04]  /*2490*/  FADD.FTZ R135, R103, R135 ;  /* 0x0000008767877221 */ /* 0x020fc80000010000 */
[----:B------:R-:W-:-:S05]  /*24a0*/  @P2 FADD.FTZ R135, R111, R135 ;  /* 0x000000876f872221 */ /* 0x000fca0000010000 */
.L_x_17988:
[----:B-----5:R-:W-:Y:S02]  /*24b0*/  MOV R115, R135 ;  /* 0x0000008700737202 */ /* 0x020fe40000000f00 */
.L_x_17989:
[----:B------:R-:W-:-:S04]  /*24c0*/  @P0 LEA R138, P2, R137, c[0x0][0x188], 0x4 ;  /* 0x00006200898a0a11 */ /* 0x000fc800078420ff */
[----:B------:R-:W-:-:S05]  /*24d0*/  @P0 LEA.HI.X R139, R137, c[0x0][0x18c], RZ, 0x4, P2 ;  /* 0x00006300898b0a11 */ /* 0x000fca00010f24ff */
[----:B------:R0:W-:Y:S04]  /*24e0*/  @P0 STG.E.128 [R138.64], R112 ;  /* 0x000000708a000986 */ /* 0x0001e8000c101d04 */
.L_x_17973:
[----:B------:R-:W-:Y:S05]  /*24f0*/  BSYNC B0 ;  /* 0x0000000000007941 */ /* 0x000fea0003800000 */
.L_x_17972:
        /* <DEDUP_REMOVED lines=34> */
.L_x_18006:
[----:B-1----:R-:W-:Y:S01]  /*2720*/  FADD.FTZ R142, R137, R136 ;  /* 0x00000088898e7221 */ /* 0x002fe20000010000 */
[----:B------:R-:W-:Y:S05]  /*2730*/  BRA.DIV ~URZ, `(.L_x_17991) ;  /* 0x00000fd27f007947 */ /* 0x000fea000b800000 */
[----:B------:R-:W1:Y:S01]  /*2740*/  SHFL.BFLY PT, R136, R142, 0x2, 0x1f ;  /* 0x0c401f008e887f89 */ /* 0x000e6200000e0000 */
[----:B------:R-:W-:Y:S02]  /*2750*/  P2R R144, PR, RZ, 0x1 ;  /* 0x00000001ff907803 */ /* 0x000fe40000000000 */
[----:B------:R-:W-:Y:S01]  /*2760*/  ISETP.GT.U32.AND P0, PT, R0, 0x3f, PT ;  /* 0x0000003f0000780c */ /* 0x000fe20003f04070 */
[----:B-1----:R-:W-:-:S05]  /*2770*/  FADD.FTZ R136, R142, R136 ;  /* 0x000000888e887221 */ /* 0x002fca0000010000 */
[----:B0-----:R-:W0:Y:S02]  /*2780*/  SHFL.BFLY PT, R137, R136, 0x4, 0x1f ;  /* 0x0c801f0088897f89 */ /* 0x001e2400000e0000 */
        /* <DEDUP_REMOVED lines=15> */
[----:B------:R-:W-:-:S03]  /*2880*/  FADD.FTZ R142, R118, -R138 ;  /* 0x8000008a768e7221 */ /* 0x000fc60000010000 */
[----:B------:R-:W-:Y:S01]  /*2890*/  FSEL R136, R140, RZ, P1 ;  /* 0x000000ff8c887208 */ /* 0x000fe20000800000 */
[----:B------:R-:W-:-:S04]  /*28a0*/  FADD.FTZ R140, R117, -R138 ;  /* 0x8000008a758c7221 */ /* 0x000fc80000010000 */
[----:B------:R-:W-:-:S04]  /*28b0*/  FFMA.FTZ R137, R137, R137, R136 ;  /* 0x0000008989897223 */ /* 0x000fc80000010088 */
[----:B------:R-:W-:Y:S02]  /*28c0*/  FFMA.FTZ R137, R140, R140, R137 ;  /* 0x0000008c8c897223 */ /* 0x000fe40000010089 */
[--C-:B------:R-:W-:Y:S02]  /*28d0*/  FADD.FTZ R140, R119, -R138.reuse ;  /* 0x8000008a778c7221 */ /* 0x100fe40000010000 */
[----:B------:R-:W-:Y:S02]  /*28e0*/  FFMA.FTZ R137, R142, R142, R137 ;  /* 0x0000008e8e897223 */ /* 0x000fe40000010089 */
[--C-:B------:R-:W-:Y:S02]  /*28f0*/  FADD.FTZ R142, R122, -R138.reuse ;  /* 0x8000008a7a8e7221 */ /* 0x100fe40000010000 */
[----:B------:R-:W-:Y:S01]  /*2900*/  @P0 FFMA.FTZ R136, R140, R140, R137 ;  /* 0x0000008c8c880223 */ /* 0x000fe20000010089 */
[----:B------:R-:W-:Y:S01]  /*2910*/  ISETP.NE.AND P0, PT, R144, RZ, PT ;  /* 0x000000ff9000720c */ /* 0x000fe20003f05270 */
[----:B------:R-:W-:-:S02]  /*2920*/  FADD.FTZ R137, R120, -R138 ;  /* 0x8000008a78897221 */ /* 0x000fc40000010000 */
[----:B------:R-:W-:Y:S02]  /*2930*/  FADD.FTZ R140, R121, -R138 ;  /* 0x8000008a798c7221 */ /* 0x000fe40000010000 */
[----:B------:R-:W-:-:S04]  /*2940*/  FFMA.FTZ R137, R137, R137, R136 ;  /* 0x0000008989897223 */ /* 0x000fc80000010088 */
[----:B------:R-:W-:Y:S02]  /*2950*/  FFMA.FTZ R137, R140, R140, R137 ;  /* 0x0000008c8c897223 */ /* 0x000fe40000010089 */
[--C-:B------:R-:W-:Y:S02]  /*2960*/  FADD.FTZ R140, R123, -R138.reuse ;  /* 0x8000008a7b8c7221 */ /* 0x100fe40000010000 */
[----:B------:R-:W-:Y:S02]  /*2970*/  FFMA.FTZ R137, R142, R142, R137 ;  /* 0x0000008e8e897223 */ /* 0x000fe40000010089 */
[--C-:B------:R-:W-:Y:S02]  /*2980*/  FADD.FTZ R142, R126, -R138.reuse ;  /* 0x8000008a7e8e7221 */ /* 0x100fe40000010000 */
[----:B------:R-:W-:Y:S02]  /*2990*/  @P2 FFMA.FTZ R136, R140, R140, R137 ;  /* 0x0000008c8c882223 */ /* 0x000fe40000010089 */
        /* <DEDUP_REMOVED lines=32> */
.L_x_18007:
[----:B------:R-:W-:Y:S01]  /*2ba0*/  FMUL.FTZ R136, R138, R138 ;  /* 0x0000008a8a887220 */ /* 0x000fe20000410000 */
[----:B------:R-:W-:Y:S01]  /*2bb0*/  ISETP.NE.AND P2, PT, RZ, UR6, PT ;  /* 0x00000006ff007c0c */ /* 0x000fe2000bf45270 */
[----:B-1----:R-:W-:Y:S01]  /*2bc0*/  FADD.FTZ R141, R141, R142 ;  /* 0x0000008e8d8d7221 */ /* 0x002fe20000010000 */
[----:B------:R-:W-:Y:S01]  /*2bd0*/  @!P6 MOV R143, 0x4 ;  /* 0x00000004008fe802 */ /* 0x000fe20000000f00 */
[----:B------:R-:W-:Y:S01]  /*2be0*/  BSSY B0, `(.L_x_17992) ;  /* 0x0000023000007945 */ /* 0x000fe20003800000 */
[----:B------:R-:W-:Y:S02]  /*2bf0*/  FSEL R139, R136, RZ, P2 ;  /* 0x000000ff888b7208 */ /* 0x000fe40001000000 */
[----:B------:R-:W-:Y:S01]  /*2c00*/  MOV R136, c[0x0][0x1e0] ;  /* 0x0000780000887a02 */ /* 0x000fe20000000f00 */
[----:B0-----:R-:W-:Y:S01]  /*2c10*/  @!P6 IMAD.WIDE R142, R2, R143, c[0x0][0x1a8] ;  /* 0x00006a00028ee625 */ /* 0x001fe200078e028f */
[----:B------:R-:W-:-:S03]  /*2c20*/  FSEL R137, R138, RZ, !P2 ;  /* 0x000000ff8a897208 */ /* 0x000fc60005000000 */
[----:B------:R-:W-:Y:S02]  /*2c30*/  FFMA.FTZ R136, R141, R136, c[0x0][0x228] ;  /* 0x00008a008d887623 */ /* 0x000fe40000010088 */
[----:B------:R-:W-:Y:S02]  /*2c40*/  @!P6 IMAD.MOV.U32 R141, RZ, RZ, 0x4 ;  /* 0x00000004ff8de424 */ /* 0x000fe400078e00ff */
[----:B------:R-:W-:Y:S02]  /*2c50*/  FADD.FTZ R136, R136, R139 ;  /* 0x0000008b88887221 */ /* 0x000fe40000010000 */
[----:B------:R-:W-:-:S04]  /*2c60*/  @!P6 IMAD.WIDE R140, R2, R141, c[0x0][0x1a0] ;  /* 0x00006800028ce625 */ /* 0x000fc800078e028d */
[----:B------:R-:W0:Y:S01]  /*2c70*/  MUFU.RSQ R136, R136 ;  /* 0x0000008800887308 */ /* 0x000e220000001400 */
[----:B------:R1:W-:Y:S04]  /*2c80*/  @!P6 STG.E [R140.64], R138 ;  /* 0x0000008a8c00e986 */ /* 0x0003e8000c101904 */
[----:B0-----:R1:W-:Y:S01]  /*2c90*/  @!P6 STG.E [R142.64], R136 ;  /* 0x000000888e00e986 */ /* 0x0013e2000c101904 */
[----:B------:R-:W-:Y:S05]  /*2ca0*/  @!P1 BRA `(.L_x_17993) ;  /* 0x0000016000009947 */ /* 0x000fea0003800000 */
[--C-:B-1----:R-:W-:Y:S01]  /*2cb0*/  FADD.FTZ R141, R105, -R137.reuse ;  /* 0x80000089698d7221 */ /* 0x102fe20000010000 */
[----:B------:R-:W-:Y:S01]  /*2cc0*/  HFMA2.MMA R148, -RZ, RZ, 0, 9.5367431640625e-07 ;  /* 0x00000010ff947435 */ /* 0x000fe200000001ff */
[--C-:B------:R-:W-:Y:S02]  /*2cd0*/  FADD.FTZ R145, R107, -R137.reuse ;  /* 0x800000896b917221 */ /* 0x100fe40000010000 */
        /* <DEDUP_REMOVED lines=8> */
[-C--:B------:R-:W-:Y:S02]  /*2d60*/  FFMA.FTZ R142, R90, R141.reuse, R98 ;  /* 0x0000008d5a8e7223 */ /* 0x080fe40000010062 */
[----:B------:R-:W-:Y:S02]  /*2d70*/  FFMA.FTZ R146, R86, R141, R94 ;  /* 0x0000008d56927223 */ /* 0x000fe4000001005e */
[-C--:B------:R-:W-:Y:S02]  /*2d80*/  FFMA.FTZ R141, R89, R140.reuse, R97 ;  /* 0x0000008c598d7223 */ /* 0x080fe40000010061 */
[----:B------:R-:W-:Y:S02]  /*2d90*/  FFMA.FTZ R145, R85, R140, R93 ;  /* 0x0000008c55917223 */ /* 0x000fe4000001005d */
[----:B------:R-:W-:-:S04]  /*2da0*/  IMAD.WIDE.U32 R138, R3, R148, c[0x0][0x208] ;  /* 0x00008200038a7625 */ /* 0x000fc800078e0094 */
[-C--:B------:R-:W-:Y:S02]  /*2db0*/  FFMA.FTZ R140, R88, R151.reuse, R96 ;  /* 0x00000097588c7223 */ /* 0x080fe40000010060 */
[C---:B------:R-:W-:Y:S01]  /*2dc0*/  IMAD.WIDE.U32 R148, R3.reuse, R148, c[0x0][0x210] ;  /* 0x0000840003947625 */ /* 0x040fe200078e0094 */
[----:B------:R-:W-:Y:S02]  /*2dd0*/  IADD3 R3, R3, 0x20, RZ ;  /* 0x0000002003037810 */ /* 0x000fe40007ffe0ff */
[----:B------:R0:W-:Y:S01]  /*2de0*/  STG.E.128 [R138.64], R140 ;  /* 0x0000008c8a007986 */ /* 0x0001e2000c101d04 */
[----:B------:R-:W-:-:S05]  /*2df0*/  FFMA.FTZ R144, R84, R151, R92 ;  /* 0x0000009754907223 */ /* 0x000fca000001005c */
[----:B------:R0:W-:Y:S02]  /*2e00*/  STG.E.128 [R148.64], R144 ;  /* 0x0000009094007986 */ /* 0x0001e4000c101d04 */
.L_x_17993:
[----:B------:R-:W-:Y:S05]  /*2e10*/  BSYNC B0 ;  /* 0x0000000000007941 */ /* 0x000fea0003800000 */
.L_x_17992:
        /* <DEDUP_REMOVED lines=14> */
[-C--:B------:R-:W-:Y:S02]  /*2f00*/  FFMA.FTZ R142, R74, R141.reuse, R82 ;  /* 0x0000008d4a8e7223 */ /* 0x080fe40000010052 */
[----:B------:R-:W-:-:S02]  /*2f10*/  FFMA.FTZ R146, R70, R141, R78 ;  /* 0x0000008d46927223 */ /* 0x000fc4000001004e */
        /* <DEDUP_REMOVED lines=9> */
.L_x_17995:
[----:B------:R-:W-:Y:S05]  /*2fb0*/  BSYNC B0 ;  /* 0x0000000000007941 */ /* 0x000fea0003800000 */
.L_x_17994:
[----:B------:R-:W-:Y:S01]  /*2fc0*/  ISETP.GE.U32.AND P2, PT, R0, 0x60, PT ;  /* 0x000000600000780c */ /* 0x000fe20003f46070 */
[----:B------:R-:W-:-:S12]  /*2fd0*/  BSSY B0, `(.L_x_17996) ;  /* 0x0000018000007945 */ /* 0x000fd80003800000 */
[----:B------:R-:W-:Y:S05]  /*2fe0*/  @!P2 BRA `(.L_x_17997) ;  /* 0x000001600000a947 */ /* 0x000fea0003800000 */
[--C-:B01----:R-:W-:Y:S01]  /*2ff0*/  FADD.FTZ R141, R121, -R137.reuse ;  /* 0x80000089798d7221 */ /* 0x103fe20000010000 */
[----:B------:R-:W-:Y:S01]  /*3000*/  HFMA2.MMA R148, -RZ, RZ, 0, 9.5367431640625e-07 ;  /* 0x00000010ff947435 */ /* 0x000fe200000001ff */
        /* <DEDUP_REMOVED lines=20> */
.L_x_17997:
[----:B------:R-:W-:Y:S05]  /*3150*/  BSYNC B0 ;  /* 0x0000000000007941 */ /* 0x000fea0003800000 */
.L_x_17996:
        /* <DEDUP_REMOVED lines=25> */
.L_x_17999:
[----:B------:R-:W-:Y:S05]  /*32f0*/  BSYNC B0 ;  /* 0x0000000000007941 */ /* 0x000fea0003800000 */
.L_x_17998:
        /* <DEDUP_REMOVED lines=25> */
.L_x_18001:
[----:B------:R-:W-:Y:S05]  /*3490*/  BSYNC B0 ;  /* 0x0000000000007941 */ /* 0x000fea0003800000 */
.L_x_18000:
        /* <DEDUP_REMOVED lines=19> */
[----:B------:R-:W-:Y:S02]  /*35d0*/  FFMA.FTZ R140, R8, R149, R16 ;  /* 0x00000095088c7223 */ /* 0x000fe40000010010 */
[----:B------:R-:W-:-:S03]  /*35e0*/  IMAD.WIDE.U32 R146, R3, R146, c[0x0][0x210] ;  /* 0x0000840003927625 */ /* 0x000fc600078e0092 */
[----:B------:R0:W-:Y:S01]  /*35f0*/  STG.E.128 [R144.64], R140 ;  /* 0x0000008c90007986 */ /* 0x0001e2000c101d04 */
[----:B------:R-:W-:-:S05]  /*3600*/  FFMA.FTZ R136, R4, R149, R12 ;  /* 0x0000009504887223 */ /* 0x000fca000001000c */
[----:B------:R0:W-:Y:S02]  /*3610*/  STG.E.128 [R146.64], R136 ;  /* 0x0000008892007986 */ /* 0x0001e4000c101d04 */
.L_x_18003:
[----:B------:R-:W-:Y:S05]  /*3620*/  BSYNC B0 ;  /* 0x0000000000007941 */ /* 0x000fea0003800000 */
.L_x_18002:
[----:B------:R-:W-:-:S10]  /*3630*/  HFMA2.MMA R3, -RZ, RZ, 0, 2.384185791015625e-07 ;  /* 0x00000004ff037435 */ /* 0x000fd400000001ff */
[----:B------:R-:W-:-:S05]  /*3640*/  IMAD R2, R3, c[0x0][0x160], R2 ;  /* 0x0000580003027a24 */ /* 0x000fca00078e0202 */
[----:B------:R-:W-:-:S13]  /*3650*/  ISETP.GE.AND P2, PT, R2, c[0x0][0x164], PT ;  /* 0x0000590002007a0c */ /* 0x000fda0003f46270 */
[----:B01----:R-:W-:Y:S01]  /*3660*/  @P2 CALL.REL.NOINC `(.L_x_18004) ;  /* 0x0000001000002944 */ /* 0x003fe20003c00000 */
[----:B------:R-:W-:Y:S05]  /*3670*/  BRA `(.L_x_18005) ;  /* 0xffffd51000007947 */ /* 0x000fea000383ffff */
.L_x_18004:
[----:B------:R-:W-:Y:S05]  /*3680*/  EXIT ;  /* 0x000000000000794d */ /* 0x000fea0003800000 */
.L_x_17990:
[----:B------:R-:W-:Y:S01]  /*3690*/  HFMA2.MMA R143, -RZ, RZ, 0, 1.847743988037109375e-06 ;  /* 0x0000001fff8f7435 */ /* 0x000fe200000001ff */
[----:B------:R-:W-:Y:S01]  /*36a0*/  IMAD.MOV.U32 R136, RZ, RZ, R137 ;  /* 0x000000ffff887224 */ /* 0x000fe200078e0089 */
[----:B------:R-:W-:Y:S02]  /*36b0*/  MOV R139, 0x1 ;  /* 0x00000001008b7802 */ /* 0x000fe40000000f00 */
[----:B------:R-:W-:Y:S02]  /*36c0*/  MOV R144, 0xffffffff ;  /* 0xffffffff00907802 */ /* 0x000fe40000000f00 */
[----:B------:R-:W-:Y:S02]  /*36d0*/  MOV R140, 0x36f0 ;  /* 0x000036f0008c7802 */ /* 0x000fe40000000f00 */
[----:B------:R-:W-:Y:S05]  /*36e0*/  CALL.REL.NOINC `($__internal_72_$__cuda_sm70_shflsync_bfly_p) ;  /* 0x0000070000007944 */ /* 0x000fea0003c00000 */
[----:B01----:R-:W-:Y:S01]  /*36f0*/  MOV R136, R139 ;  /* 0x0000008b00887202 */ /* 0x003fe20000000f00 */
[----:B------:R-:W-:Y:S05]  /*3700*/  BRA `(.L_x_18006) ;  /* 0xfffff01000007947 */ /* 0x000fea000383ffff */
.L_x_17991:
[----:B------:R-:W-:Y:S01]  /*3710*/  HFMA2.MMA R139, -RZ, RZ, 0, 1.1920928955078125e-07 ;  /* 0x00000002ff8b7435 */ /* 0x000fe200000001ff */
[----:B------:R-:W-:Y:S02]  /*3720*/  MOV R136, R142 ;  /* 0x0000008e00887202 */ /* 0x000fe40000000f00 */
[----:B------:R-:W-:-:S02]  /*3730*/  MOV R143, 0x1f ;  /* 0x0000001f008f7802 */ /* 0x000fc40000000f00 */
[----:B------:R-:W-:Y:S02]  /*3740*/  MOV R144, 0xffffffff ;  /* 0xffffffff00907802 */ /* 0x000fe40000000f00 */
[----:B------:R-:W-:Y:S02]  /*3750*/  MOV R140, 0x3770 ;  /* 0x00003770008c7802 */ /* 0x000fe40000000f00 */
[----:B0-----:R-:W-:Y:S05]  /*3760*/  CALL.REL.NOINC `($__internal_72_$__cuda_sm70_shflsync_bfly_p) ;  /* 0x0000068000007944 */ /* 0x001fea0003c00000 */
[----:B0-----:R-:W-:Y:S01]  /*3770*/  HFMA2.MMA R143, -RZ, RZ, 0, 1.847743988037109375e-06 ;  /* 0x0000001fff8f7435 */ /* 0x001fe200000001ff */
[----:B-1----:R-:W-:Y:S01]  /*3780*/  FADD.FTZ R136, R142, R139 ;  /* 0x0000008b8e887221 */ /* 0x002fe20000010000 */
[----:B------:R-:W-:Y:S01]  /*3790*/  MOV R144, 0xffffffff ;  /* 0xffffffff00907802 */ /* 0x000fe20000000f00 */
[----:B------:R-:W-:Y:S01]  /*37a0*/  IMAD.MOV.U32 R139, RZ, RZ, 0x4 ;  /* 0x00000004ff8b7424 */ /* 0x000fe200078e00ff */
[----:B------:R-:W-:Y:S02]  /*37b0*/  MOV R140, 0x37d0 ;  /* 0x000037d0008c7802 */ /* 0x000fe40000000f00 */
[----:B------:R-:W-:Y:S05]  /*37c0*/  CALL.REL.NOINC `($__internal_72_$__cuda_sm70_shflsync_bfly_p) ;  /* 0x0000062000007944 */ /* 0x000fea0003c00000 */
[----:B01----:R-:W-:Y:S01]  /*37d0*/  FADD.FTZ R136, R136, R139 ;  /* 0x0000008b88887221 */ /* 0x003fe20000010000 */
[----:B------:R-:W-:Y:S01]  /*37e0*/  HFMA2.MMA R139, -RZ, RZ, 0, 4.76837158203125e-07 ;  /* 0x00000008ff8b7435 */ /* 0x000fe200000001ff */
[----:B------:R-:W-:Y:S02]  /*37f0*/  MOV R143, 0x1f ;  /* 0x0000001f008f7802 */ /* 0x000fe40000000f00 */
[----:B------:R-:W-:-:S02]  /*3800*/  MOV R144, 0xffffffff ;  /* 0xffffffff00907802 */ /* 0x000fc40000000f00 */
[----:B------:R-:W-:Y:S02]  /*3810*/  MOV R140, 0x3830 ;  /* 0x00003830008c7802 */ /* 0x000fe40000000f00 */
[----:B------:R-:W-:Y:S05]  /*3820*/  CALL.REL.NOINC `($__internal_72_$__cuda_sm70_shflsync_bfly_p) ;  /* 0x000005c000007944 */ /* 0x000fea0003c00000 */
[----:B01----:R-:W-:Y:S01]  /*3830*/  FADD.FTZ R136, R136, R139 ;  /* 0x0000008b88887221 */ /* 0x003fe20000010000 */
[----:B------:R-:W-:Y:S01]  /*3840*/  HFMA2.MMA R139, -RZ, RZ, 0, 9.5367431640625e-07 ;  /* 0x00000010ff8b7435 */ /* 0x000fe200000001ff */
[----:B------:R-:W-:Y:S02]  /*3850*/  MOV R143, 0x1f ;  /* 0x0000001f008f7802 */ /* 0x000fe40000000f00 */
[----:B------:R-:W-:Y:S02]  /*3860*/  MOV R144, 0xffffffff ;  /* 0xffffffff00907802 */ /* 0x000fe40000000f00 */
[----:B------:R-:W-:Y:S02]  /*3870*/  MOV R140, 0x3890 ;  /* 0x00003890008c7802 */ /* 0x000fe40000000f00 */
[----:B------:R-:W-:Y:S05]  /*3880*/  CALL.REL.NOINC `($__internal_72_$__cuda_sm70_shflsync_bfly_p) ;  /* 0x0000056000007944 */ /* 0x000fea0003c00000 */
[----:B-1----:R-:W-:Y:S01]  /*3890*/  FADD.FTZ R138, R136, R139 ;  /* 0x0000008b888a7221 */ /* 0x002fe20000010000 */
[----:B------:R-:W-:Y:S01]  /*38a0*/  P2R R141, PR, RZ, 0x1 ;  /* 0x00000001ff8d7803 */ /* 0x000fe20000000000 */
[----:B0-----:R-:W-:Y:S01]  /*38b0*/  HFMA2.MMA R143, -RZ, RZ, 0, 1.847743988037109375e-06 ;  /* 0x0000001fff8f7435 */ /* 0x001fe200000001ff */
[----:B------:R-:W-:Y:S01]  /*38c0*/  ISETP.GT.U32.AND P0, PT, R0, 0x3f, PT ;  /* 0x0000003f0000780c */ /* 0x000fe20003f04070 */
[----:B------:R-:W-:Y:S01]  /*38d0*/  FMUL.FTZ R138, R138, c[0x0][0x1e0] ;  /* 0x000078008a8a7a20 */ /* 0x000fe20000410000 */
[----:B------:R-:W-:-:S03]  /*38e0*/  MOV R144, 0xffffffff ;  /* 0xffffffff00907802 */ /* 0x000fc60000000f00 */
        /* <DEDUP_REMOVED lines=11> */
[----:B------:R-:W-:Y:S01]  /*39a0*/  FSEL R136, R136, RZ, P1 ;  /* 0x000000ff88887208 */ /* 0x000fe20000800000 */
[----:B------:R-:W-:-:S04]  /*39b0*/  IMAD.MOV.U32 R139, RZ, RZ, 0x1 ;  /* 0x00000001ff8b7424 */ /* 0x000fc800078e00ff */
        /* <DEDUP_REMOVED lines=39> */
[----:B------:R-:W-:Y:S05]  /*3c30*/  CALL.REL.NOINC `($__internal_72_$__cuda_sm70_shflsync_bfly_p) ;  /* 0x000001b000007944 */ /* 0x000fea0003c00000 */
[----:B01----:R-:W-:Y:S01]  /*3c40*/  FADD.FTZ R136, R136, R139 ;  /* 0x0000008b88887221 */ /* 0x003fe20000010000 */
[----:B------:R-:W-:Y:S01]  /*3c50*/  HFMA2.MMA R139, -RZ, RZ, 0, 1.1920928955078125e-07 ;  /* 0x00000002ff8b7435 */ /* 0x000fe200000001ff */
[----:B------:R-:W-:Y:S02]  /*3c60*/  MOV R143, 0x1f ;  /* 0x0000001f008f7802 */ /* 0x000fe40000000f00 */
[----:B------:R-:W-:Y:S02]  /*3c70*/  MOV R144, 0xffffffff ;  /* 0xffffffff00907802 */ /* 0x000fe40000000f00 */
[----:B------:R-:W-:Y:S02]  /*3c80*/  MOV R140, 0x3ca0 ;  /* 0x00003ca0008c7802 */ /* 0x000fe40000000f00 */
[----:B------:R-:W-:Y:S05]  /*3c90*/  CALL.REL.NOINC `($__internal_72_$__cuda_sm70_shflsync_bfly_p) ;  /* 0x0000015000007944 */ /* 0x000fea0003c00000 */
[----:B01----:R-:W-:Y:S01]  /*3ca0*/  FADD.FTZ R136, R136, R139 ;  /* 0x0000008b88887221 */ /* 0x003fe20000010000 */
[----:B------:R-:W-:Y:S01]  /*3cb0*/  HFMA2.MMA R139, -RZ, RZ, 0, 2.384185791015625e-07 ;  /* 0x00000004ff8b7435 */ /* 0x000fe200000001ff */
[----:B------:R-:W-:Y:S02]  /*3cc0*/  MOV R143, 0x1f ;  /* 0x0000001f008f7802 */ /* 0x000fe40000000f00 */
[----:B------:R-:W-:-:S02]  /*3cd0*/  MOV R144, 0xffffffff ;  /* 0xffffffff00907802 */ /* 0x000fc40000000f00 */
[----:B------:R-:W-:Y:S02]  /*3ce0*/  MOV R140, 0x3d00 ;  /* 0x00003d00008c7802 */ /* 0x000fe40000000f00 */
[----:B------:R-:W-:Y:S05]  /*3cf0*/  CALL.REL.NOINC `($__internal_72_$__cuda_sm70_shflsync_bfly_p) ;  /* 0x000000f000007944 */ /* 0x000fea0003c00000 */
[----:B0-----:R-:W-:Y:S01]  /*3d00*/  HFMA2.MMA R143, -RZ, RZ, 0, 1.847743988037109375e-06 ;  /* 0x0000001fff8f7435 */ /* 0x001fe200000001ff */
[----:B-1----:R-:W-:Y:S01]  /*3d10*/  FADD.FTZ R136, R136, R139 ;  /* 0x0000008b88887221 */ /* 0x002fe20000010000 */
[----:B------:R-:W-:Y:S01]  /*3d20*/  MOV R144, 0xffffffff ;  /* 0xffffffff00907802 */ /* 0x000fe20000000f00 */
[----:B------:R-:W-:Y:S01]  /*3d30*/  IMAD.MOV.U32 R139, RZ, RZ, 0x8 ;  /* 0x00000008ff8b7424 */ /* 0x000fe200078e00ff */
[----:B------:R-:W-:Y:S02]  /*3d40*/  MOV R140, 0x3d60 ;  /* 0x00003d60008c7802 */ /* 0x000fe40000000f00 */
[----:B------:R-:W-:Y:S05]  /*3d50*/  CALL.REL.NOINC `($__internal_72_$__cuda_sm70_shflsync_bfly_p) ;  /* 0x0000009000007944 */ /* 0x000fea0003c00000 */
[----:B-1----:R-:W-:Y:S01]  /*3d60*/  FADD.FTZ R142, R136, R139 ;  /* 0x0000008b888e7221 */ /* 0x002fe20000010000 */
[----:B------:R-:W-:Y:S01]  /*3d70*/  HFMA2.MMA R139, -RZ, RZ, 0, 9.5367431640625e-07 ;  /* 0x00000010ff8b7435 */ /* 0x000fe200000001ff */
[----:B0-----:R-:W-:Y:S02]  /*3d80*/  MOV R143, 0x1f ;  /* 0x0000001f008f7802 */ /* 0x001fe40000000f00 */
[----:B------:R-:W-:Y:S02]  /*3d90*/  MOV R144, 0xffffffff ;  /* 0xffffffff00907802 */ /* 0x000fe40000000f00 */
[----:B------:R-:W-:-:S02]  /*3da0*/  MOV R136, R142 ;  /* 0x0000008e00887202 */ /* 0x000fc40000000f00 */
[----:B------:R-:W-:Y:S02]  /*3db0*/  MOV R140, 0x3dd0 ;  /* 0x00003dd0008c7802 */ /* 0x000fe40000000f00 */
[----:B------:R-:W-:Y:S05]  /*3dc0*/  CALL.REL.NOINC `($__internal_72_$__cuda_sm70_shflsync_bfly_p) ;  /* 0x0000002000007944 */ /* 0x000fea0003c00000 */
[----:B-1----:R-:W-:Y:S01]  /*3dd0*/  MOV R141, R139 ;  /* 0x0000008b008d7202 */ /* 0x002fe20000000f00 */
[----:B0-----:R-:W-:Y:S05]  /*3de0*/  BRA `(.L_x_18007) ;  /* 0xffffedb000007947 */ /* 0x001fea000383ffff */
        .weak           $__internal_72_$__cuda_sm70_shflsync_bfly_p
        .type           $__internal_72_$__cuda_sm70_shflsync_bfly_p,@function
        .size           $__internal_72_$__cuda_sm70_shflsync_bfly_p,(.L_x_20088 - $__internal_72_$__cuda_sm70_shflsync_bfly_p)
$__internal_72_$__cuda_sm70_shflsync_bfly_p:
[----:B------:R-:W-:Y:S01]  /*3df0*/  HFMA2.MMA R141, -RZ, RZ, 0, 0 ;  /* 0x00000000ff8d7435 */ /* 0x000fe200000001ff */
[----:B------:R-:W-:Y:S04]  /*3e00*/  WARPSYNC R144 ;  /* 0x0000009000007348 */ /* 0x000fe80003800000 */
[----:B------:R0:W1:Y:S01]  /*3e10*/  SHFL.BFLY PT, R139, R136, R139, R143 ;  /* 0x0c00008b888b7389 */ /* 0x00006200000e008f */
[----:B------:R-:W-:Y:S05]  /*3e20*/  RET.REL.NODEC R140 `(_ZN10layer_norm31ln_parallel_residual_fwd_kernelINS_13Kernel_traitsIfffffjLj768ELj1ELj4ELj1ELj16ENS_18Kernel_traits_baseILj768EfffffjLj128EEEEELb0ELb0ELb0EEEvNS_9FwdParamsE) ;  /* 0xffffc1d08c007950 */ /* 0x000fea0003c3ffff */
.L_x_18008:
        /* <DEDUP_REMOVED lines=13> */
.L_x_20088:


//--------------------- .text._ZN10layer_norm31ln_parallel_residual_fwd_kernelINS_13Kernel_traitsIfffffjLj768ELj1ELj4ELj1ELj16ENS_18Kernel_traits_baseILj768EfffffjLj128EEEEELb0ELb0ELb1EEEvNS_9FwdParamsE --------------------------
	.section	.text._ZN10layer_norm31ln_parallel_residual_fwd_kernelINS_13Kernel_traitsIfffffjLj768ELj1ELj4ELj1ELj16ENS_18Kernel_traits_baseILj768EfffffjLj128EEEEELb0ELb0ELb1EEEvNS_9FwdParamsE,"ax",@progbits
	.sectioninfo	@"SHI_REGISTERS=162"
	.align	128
        .global         _ZN10layer_norm31ln_parallel_residual_fwd_kernelINS_13Kernel_traitsIfffffjLj768ELj1ELj4ELj1ELj16ENS_18Kernel_traits_baseILj768EfffffjLj128EEEEELb0ELb0ELb1EEEvNS_9FwdParamsE
        .type           _ZN10layer_norm31ln_parallel_residual_fwd_kernelINS_13Kernel_traitsIfffffjLj768ELj1ELj4ELj1ELj16ENS_18Kernel_traits_baseILj768EfffffjLj128EEEEELb0ELb0ELb1EEEvNS_9FwdParamsE,@function
        .size           _ZN10layer_norm31ln_parallel_residual_fwd_kernelINS_13Kernel_traitsIfffffjLj768ELj1ELj4ELj1ELj16ENS_18Kernel_traits_baseILj768EfffffjLj128EEEEELb0ELb0ELb1EEEvNS_9FwdParamsE,(.L_x_20089 - _ZN10layer_norm31ln_parallel_residual_fwd_kernelINS_13Kernel_traitsIfffffjLj768ELj1ELj4ELj1ELj16ENS_18Kernel_traits_baseILj768EfffffjLj128EEEEELb0ELb0ELb1EEEvNS_9FwdParamsE)
        .other          _ZN10layer_norm31ln_parallel_residual_fwd_kernelINS_13Kernel_traitsIfffffjLj768ELj1ELj4ELj1ELj16ENS_18Kernel_traits_baseILj768EfffffjLj128EEEEELb0ELb0ELb1EEEvNS_9FwdParamsE,@"STO_CUDA_ENTRY STV_DEFAULT"
_ZN10layer_norm31ln_parallel_residual_fwd_kernelINS_13Kernel_traitsIfffffjLj768ELj1ELj4ELj1ELj16ENS_18Kernel_traits_baseILj768EfffffjLj128EEEEELb0ELb0ELb1EEEvNS_9FwdParamsE:
.text._ZN10layer_norm31ln_parallel_residual_fwd_kernelINS_13Kernel_traitsIfffffjLj768ELj1ELj4ELj1ELj16ENS_18Kernel_traits_baseILj768EfffffjLj128EEEEELb0ELb0ELb1EEEvNS_9FwdParamsE:
        /* <DEDUP_REMOVED lines=37> */
[----:B------:R-:W-:Y:S01]  /*0250*/  IADD3 R6, P1, R4, c[0x0][0x220], RZ ;  /* 0x0000880004067a10 */ /* 0x000fe20007f3e0ff */
        /* <DEDUP_REMOVED lines=11> */
[----:B0-----:R-:W-:Y:S01]  /*0310*/  IADD3 R2, P2, R5, c[0x0][0x1b0], RZ ;  /* 0x00006c0005027a10 */ /* 0x001fe20007f5e0ff */
        /* <DEDUP_REMOVED lines=16> */
[----:B0-----:R-:W-:-:S03]  /*0420*/  MOV R6, c[0x0][0x180] ;  /* 0x0000600000067a02 */ /* 0x001fc60000000f00 */
[----:B------:R0:W5:Y:S01]  /*0430*/  LDG.E.128 R68, [R2.64] ;  /* 0x0000000402447981 */ /* 0x000162000c1e1d00 */
[----:B------:R-:W-:Y:S02]  /*0440*/  LOP3.LUT P0, RZ, R6, c[0x0][0x178], RZ, 0xfc, !PT ;  /* 0x00005e0006ff7a12 */ /* 0x000fe4000780fcff */
[----:B------:R-:W-:Y:S01]  /*0450*/  MOV R6, c[0x0][0x184] ;  /* 0x0000610000067a02 */ /* 0x000fe20000000f00 */
[----:B------:R0:W5:Y:S03]  /*0460*/  LDG.E.128 R64, [R2.64+0x200] ;  /* 0x0002000402407981 */ /* 0x000166000c1e1d00 */
[----:B------:R-:W-:Y:S01]  /*0470*/  LOP3.LUT P0, RZ, R6, c[0x0][0x17c], RZ, 0xfc, P0 ;  /* 0x00005f0006ff7a12 */ /* 0x000fe2000000fcff */
[----:B------:R0:W5:Y:S04]  /*0480*/  LDG.E.128 R60, [R2.64+0x400] ;  /* 0x00040004023c7981 */ /* 0x000168000c1e1d00 */
[----:B------:R0:W5:Y:S04]  /*0490*/  LDG.E.128 R56, [R2.64+0x600] ;  /* 0x0006000402387981 */ /* 0x000168000c1e1d00 */
[----:B------:R0:W5:Y:S04]  /*04a0*/  LDG.E.128 R52, [R2.64+0x800] ;  /* 0x0008000402347981 */ /* 0x000168000c1e1d00 */
[----:B------:R0:W5:Y:S01]  /*04b0*/  LDG.E.128 R48, [R2.64+0xa00] ;  /* 0x000a000402307981 */ /* 0x000162000c1e1d00 */
[----:B------:R-:W-:Y:S01]  /*04c0*/  ULDC.U8 UR6, c[0x0][0x1f0] ;  /* 0x00007c0000067ab9 */ /* 0x000fe20000000000 */
[----:B01----:R-:W-:-:S04]  /*04d0*/  MOV R3, R8 ;  /* 0x0000000800037202 */ /* 0x003fc80000000f00 */
.L_x_18108:
[----:B------:R-:W-:Y:S01]  /*04e0*/  ISETP.NE.U32.AND P1, PT, RZ, c[0x0][0x178], PT ;  /* 0x00005e00ff007a0c */ /* 0x000fe20003f25070 */
[----:B------:R-:W-:Y:S01]  /*04f0*/  IMAD R2, R3, c[0x0][0x168], RZ ;  /* 0x00005a0003027a24 */ /* 0x000fe200078e02ff */
[----:B------:R-:W-:Y:S01]  /*0500*/  ISETP.NE.U32.AND P2, PT, RZ, c[0x0][0x180], PT ;  /* 0x00006000ff007a0c */ /* 0x000fe20003f45070 */
[----:B------:R-:W-:Y:S01]  /*0510*/  HFMA2.MMA R137, -RZ, RZ, 0, 9.5367431640625e-07 ;  /* 0x00000010ff897435 */ /* 0x000fe200000001ff */
[----:B------:R-:W-:-:S02]  /*0520*/  ISETP.NE.AND.EX P1, PT, RZ, c[0x0][0x17c], PT, P1 ;  /* 0x00005f00ff007a0c */ /* 0x000fc40003f25310 */
        /* <DEDUP_REMOVED lines=9> */
[----:B-----5:R-:W5:Y:S04]  /*05c0*/  LDG.E.128 R20, [R20.64] ;  /* 0x0000000414147981 */ /* 0x020f68000c1e1d00 */
        /* <DEDUP_REMOVED lines=10> */
.L_x_18010:
[----:B-----5:R-:W-:Y:S01]  /*0670*/  FADD.FTZ R20, R12, R20 ;  /* 0x000000140c147221 */ /* 0x020fe20000010000 */
[----:B------:R-:W-:Y:S05]  /*0680*/  BRA `(.L_x_18011) ;  /* 0x0000002000007947 */ /* 0x000fea0003800000 */
.L_x_18009:
[----:B0----5:R-:W-:-:S04]  /*0690*/  FADD.FTZ R20, R16, R20 ;  /* 0x0000001410147221 */ /* 0x021fc80000010000 */
[----:B------:R-:W-:-:S05]  /*06a0*/  @P2 FADD.FTZ R20, R12, R20 ;  /* 0x000000140c142221 */ /* 0x000fca0000010000 */
.L_x_18011:
[----:B-----5:R-:W-:Y:S02]  /*06b0*/  MOV R8, R20 ;  /* 0x0000001400087202 */ /* 0x020fe40000000f00 */
.L_x_18012:
[----:B------:R-:W-:Y:S05]  /*06c0*/  @P3 BRA `(.L_x_18013) ;  /* 0x0000007000003947 */ /* 0x000fea0003800000 */
[----:B------:R-:W-:-:S04]  /*06d0*/  ISETP.NE.U32.AND P4, PT, RZ, c[0x0][0x180], PT ;  /* 0x00006000ff007a0c */ /* 0x000fc80003f85070 */
[----:B------:R-:W-:-:S13]  /*06e0*/  ISETP.NE.AND.EX P4, PT, RZ, c[0x0][0x184], PT, P4 ;  /* 0x00006100ff007a0c */ /* 0x000fda0003f85340 */
[----:B------:R-:W-:Y:S05]  /*06f0*/  @P4 BRA `(.L_x_18014) ;  /* 0x0000002000004947 */ /* 0x000fea0003800000 */
[----:B------:R-:W-:Y:S05]  /*0700*/  @P0 BRA `(.L_x_18015) ;  /* 0x0000005000000947 */ /* 0x000fea0003800000 */
[----:B------:R-:W-:Y:S05]  /*0710*/  BRA `(.L_x_18016) ;  /* 0x0000005000007947 */ /* 0x000fea0003800000 */
.L_x_18014:
[----:B-----5:R-:W-:Y:S01]  /*0720*/  FADD.FTZ R21, R13, R21 ;  /* 0x000000150d157221 */ /* 0x020fe20000010000 */
[----:B------:R-:W-:Y:S05]  /*0730*/  BRA `(.L_x_18015) ;  /* 0x0000002000007947 */ /* 0x000fea0003800000 */
.L_x_18013:
[----:B-----5:R-:W-:-:S04]  /*0740*/  FADD.FTZ R21, R17, R21 ;  /* 0x0000001511157221 */ /* 0x020fc80000010000 */
[----:B------:R-:W-:-:S05]  /*0750*/  @P2 FADD.FTZ R21, R13, R21 ;  /* 0x000000150d152221 */ /* 0x000fca0000010000 */
.L_x_18015:
[----:B-----5:R-:W-:Y:S02]  /*0760*/  MOV R9, R21 ;  /* 0x0000001500097202 */ /* 0x020fe40000000f00 */
.L_x_18016:
[----:B------:R-:W-:Y:S05]  /*0770*/  @P3 BRA `(.L_x_18017) ;  /* 0x0000007000003947 */ /* 0x000fea0003800000 */
[----:B------:R-:W-:-:S04]  /*0780*/  ISETP.NE.U32.AND P4, PT, RZ, c[0x0][0x180], PT ;  /* 0x00006000ff007a0c */ /* 0x000fc80003f85070 */
[----:B------:R-:W-:-:S13]  /*0790*/  ISETP.NE.AND.EX P4, PT, RZ, c[0x0][0x184], PT, P4 ;  /* 0x00006100ff007a0c */ /* 0x000fda0003f85340 */
[----:B------:R-:W-:Y:S05]  /*07a0*/  @P4 BRA `(.L_x_18018) ;  /* 0x0000002000004947 */ /* 0x000fea0003800000 */
[----:B------:R-:W-:Y:S05]  /*07b0*/  @P0 BRA `(.L_x_18019) ;  /* 0x0000005000000947 */ /* 0x000fea0003800000 */
[----:B------:R-:W-:Y:S05]  /*07c0*/  BRA `(.L_x_18020) ;  /* 0x0000005000007947 */ /* 0x000fea0003800000 */
.L_x_18018:
[----:B-----5:R-:W-:Y:S01]  /*07d0*/  FADD.FTZ R22, R14, R22 ;  /* 0x000000160e167221 */ /* 0x020fe20000010000 */
[----:B------:R-:W-:Y:S05]  /*07e0*/  BRA `(.L_x_18019) ;  /* 0x0000002000007947 */ /* 0x000fea0003800000 */
.L_x_18017:
[----:B-----5:R-:W-:-:S04]  /*07f0*/  FADD.FTZ R22, R18, R22 ;  /* 0x0000001612167221 */ /* 0x020fc80000010000 */
[----:B------:R-:W-:-:S05]  /*0800*/  @P2 FADD.FTZ R22, R14, R22 ;  /* 0x000000160e162221 */ /* 0x000fca0000010000 */
.L_x_18019:
[----:B-----5:R-:W-:Y:S02]  /*0810*/  MOV R10, R22 ;  /* 0x00000016000a7202 */ /* 0x020fe40000000f00 */
.L_x_18020:
[----:B------:R-:W-:Y:S05]  /*0820*/  @P3 BRA `(.L_x_18021) ;  /* 0x0000007000003947 */ /* 0x000fea0003800000 */
[----:B------:R-:W-:-:S04]  /*0830*/  ISETP.NE.U32.AND P4, PT, RZ, c[0x0][0x180], PT ;  /* 0x00006000ff007a0c */ /* 0x000fc80003f85070 */
[----:B------:R-:W-:-:S13]  /*0840*/  ISETP.NE.AND.EX P4, PT, RZ, c[0x0][0x184], PT, P4 ;  /* 0x00006100ff007a0c */ /* 0x000fda0003f85340 */
[----:B------:R-:W-:Y:S05]  /*0850*/  @P4 BRA `(.L_x_18022) ;  /* 0x0000002000004947 */ /* 0x000fea0003800000 */
[----:B------:R-:W-:Y:S05]  /*0860*/  @P0 BRA `(.L_x_18023) ;  /* 0x0000005000000947 */ /* 0x000fea0003800000 */
[----:B------:R-:W-:Y:S05]  /*0870*/  BRA `(.L_x_18024) ;  /* 0x0000005000007947 */ /* 0x000fea0003800000 */
.L_x_18022:
[----:B-----5:R-:W-:Y:S01]  /*0880*/  FADD.FTZ R23, R15, R23 ;  /* 0x000000170f177221 */ /* 0x020fe20000010000 */
[----:B------:R-:W-:Y:S05]  /*0890*/  BRA `(.L_x_18023) ;  /* 0x0000002000007947 */ /* 0x000fea0003800000 */
.L_x_18021:
[----:B-----5:R-:W-:-:S04]  /*08a0*/  FADD.FTZ R23, R19, R23 ;  /* 0x0000001713177221 */ /* 0x020fc80000010000 */
[----:B------:R-:W-:-:S05]  /*08b0*/  @P2 FADD.FTZ R23, R15, R23 ;  /* 0x000000170f172221 */ /* 0x000fca0000010000 */
.L_x_18023:
[----:B-----5:R-:W-:Y:S02]  /*08c0*/  MOV R11, R23 ;  /* 0x00000017000b7202 */ /* 0x020fe40000000f00 */
.L_x_18024:
[C---:B------:R-:W-:Y:S02]  /*08d0*/  @P0 LEA R4, P4, R154.reuse, c[0x0][0x188], 0x4 ;  /* 0x000062009a040a11 */ /* 0x040fe400078820ff */
[C---:B------:R-:W-:Y:S02]  /*08e0*/  IADD3 R140, R154.reuse, 0x20, RZ ;  /* 0x000000209a8c7810 */ /* 0x040fe40007ffe0ff */
[----:B------:R-:W-:Y:S02]  /*08f0*/  @P0 LEA.HI.X R5, R154, c[0x0][0x18c], RZ, 0x4, P4 ;  /* 0x000063009a050a11 */ /* 0x000fe400020f24ff */
[C---:B------:R-:W-:Y:S01]  /*0900*/  @P1 LEA R6, P4, R140.reuse, c[0x0][0x178], 0x4 ;  /* 0x00005e008c061a11 */ /* 0x040fe200078820ff */
[C---:B------:R-:W-:Y:S01]  /*0910*/  IMAD.WIDE.U32 R120, R140.reuse, R137, c[0x0][0x170] ;  /* 0x00005c008c787625 */ /* 0x040fe200078e0089 */
[C---:B------:R-:W-:Y:S01]  /*0920*/  @P2 LEA R124, P5, R140.reuse, c[0x0][0x180], 0x4 ;  /* 0x000060008c7c2a11 */ /* 0x040fe200078a20ff */
[----:B------:R0:W-:Y:S01]  /*0930*/  @P0 STG.E.128 [R4.64], R8 ;  /* 0x0000000804000986 */ /* 0x0001e2000c101d04 */
[----:B------:R-:W-:-:S02]  /*0940*/  @P1 LEA.HI.X R7, R140, c[0x0][0x17c], RZ, 0x4, P4 ;  /* 0x00005f008c071a11 */ /* 0x000fc400020f24ff */
[----:B------:R-:W-:Y:S01]  /*0950*/  @P2 LEA.HI.X R125, R140, c[0x0][0x184], RZ, 0x4, P5 ;  /* 0x000061008c7d2a11 */ /* 0x000fe200028f24ff */
[----:B------:R-:W5:Y:S04]  /*0960*/  LDG.E.128 R120, [R120.64] ;  /* 0x0000000478787981 */ /* 0x000f68000c1e1d00 */
        /* <DEDUP_REMOVED lines=8> */
.L_x_18026:
[----:B-----5:R-:W-:Y:S01]  /*09f0*/  FADD.FTZ R120, R12, R120 ;  /* 0x000000780c787221 */ /* 0x020fe20000010000 */
[----:B------:R-:W-:Y:S05]  /*0a00*/  BRA `(.L_x_18027) ;  /* 0x0000002000007947 */ /* 0x000fea0003800000 */
.L_x_18025:
[----:B-----5:R-:W-:-:S04]  /*0a10*/  FADD.FTZ R120, R16, R120 ;  /* 0x0000007810787221 */ /* 0x020fc80000010000 */
[----:B------:R-:W-:-:S05]  /*0a20*/  @P2 FADD.FTZ R120, R12, R120 ;  /* 0x000000780c782221 */ /* 0x000fca0000010000 */
.L_x_18027:
[----:B0-----:R-:W-:Y:S02]  /*0a30*/  MOV R8, R120 ;  /* 0x0000007800087202 */ /* 0x001fe40000000f00 */
.L_x_18028:
[----:B------:R-:W-:Y:S05]  /*0a40*/  @P3 BRA `(.L_x_18029) ;  /* 0x0000007000003947 */ /* 0x000fea0003800000 */
[----:B------:R-:W-:-:S04]  /*0a50*/  ISETP.NE.U32.AND P4, PT, RZ, c[0x0][0x180], PT ;  /* 0x00006000ff007a0c */ /* 0x000fc80003f85070 */
[----:B------:R-:W-:-:S13]  /*0a60*/  ISETP.NE.AND.EX P4, PT, RZ, c[0x0][0x184], PT, P4 ;  /* 0x00006100ff007a0c */ /* 0x000fda0003f85340 */
[----:B------:R-:W-:Y:S05]  /*0a70*/  @P4 BRA `(.L_x_18030) ;  /* 0x0000002000004947 */ /* 0x000fea0003800000 */
[----:B------:R-:W-:Y:S05]  /*0a80*/  @P0 BRA `(.L_x_18031) ;  /* 0x0000005000000947 */ /* 0x000fea0003800000 */
[----:B------:R-:W-:Y:S05]  /*0a90*/  BRA `(.L_x_18032) ;  /* 0x0000005000007947 */ /* 0x000fea0003800000 */
.L_x_18030:
[----:B-----5:R-:W-:Y:S01]  /*0aa0*/  FADD.FTZ R121, R13, R121 ;  /* 0x000000790d797221 */ /* 0x020fe20000010000 */
[----:B------:R-:W-:Y:S05]  /*0ab0*/  BRA `(.L_x_18031) ;  /* 0x0000002000007947 */ /* 0x000fea0003800000 */
.L_x_18029:
[----:B-----5:R-:W-:-:S04]  /*0ac0*/  FADD.FTZ R121, R17, R121 ;  /* 0x0000007911797221 */ /* 0x020fc80000010000 */
[----:B------:R-:W-:-:S05]  /*0ad0*/  @P2 FADD.FTZ R121, R13, R121 ;  /* 0x000000790d792221 */ /* 0x000fca0000010000 */
.L_x_18031:
[----:B0-----:R-:W-:Y:S02]  /*0ae0*/  MOV R9, R121 ;  /* 0x0000007900097202 */ /* 0x001fe40000000f00 */
.L_x_18032:
[----:B------:R-:W-:Y:S05]  /*0af0*/  @P3 BRA `(.L_x_18033) ;  /* 0x0000007000003947 */ /* 0x000fea0003800000 */
[----:B------:R-:W-:-:S04]  /*0b00*/  ISETP.NE.U32.AND P4, PT, RZ, c[0x0][0x180], PT ;  /* 0x00006000ff007a0c */ /* 0x000fc80003f85070 */
[----:B------:R-:W-:-:S13]  /*0b10*/  ISETP.NE.AND.EX P4, PT, RZ, c[0x0][0x184], PT, P4 ;  /* 0x00006100ff007a0c */ /* 0x000fda0003f85340 */
[----:B------:R-:W-:Y:S05]  /*0b20*/  @P4 BRA `(.L_x_18034) ;  /* 0x0000002000004947 */ /* 0x000fea0003800000 */
[----:B------:R-:W-:Y:S05]  /*0b30*/  @P0 BRA `(.L_x_18035) ;  /* 0x0000005000000947 */ /* 0x000fea0003800000 */
[----:B------:R-:W-:Y:S05]  /*0b40*/  BRA `(.L_x_18036) ;  /* 0x0000005000007947 */ /* 0x000fea0003800000 */
.L_x_18034:
[----:B-----5:R-:W-:Y:S01]  /*0b50*/  FADD.FTZ R122, R14, R122 ;  /* 0x0000007a0e7a7221 */ /* 0x020fe20000010000 */
[----:B------:R-:W-:Y:S05]  /*0b60*/  BRA `(.L_x_18035) ;  /* 0x0000002000007947 */ /* 0x000fea0003800000 */
.L_x_18033:
[----:B-----5:R-:W-:-:S04]  /*0b70*/  FADD.FTZ R122, R18, R122 ;  /* 0x0000007a127a7221 */ /* 0x020fc80000010000 */
[----:B------:R-:W-:-:S05]  /*0b80*/  @P2 FADD.FTZ R122, R14, R122 ;  /* 0x0000007a0e7a2221 */ /* 0x000fca0000010000 */
.L_x_18035:
[----:B0-----:R-:W-:Y:S02]  /*0b90*/  MOV R10, R122 ;  /* 0x0000007a000a7202 */ /* 0x001fe40000000f00 */
.L_x_18036:
[----:B------:R-:W-:Y:S05]  /*0ba0*/  @P3 BRA `(.L_x_18037) ;  /* 0x0000007000003947 */ /* 0x000fea0003800000 */
[----:B------:R-:W-:-:S04]  /*0bb0*/  ISETP.NE.U32.AND P4, PT, RZ, c[0x0][0x180], PT ;  /* 0x00006000ff007a0c */ /* 0x000fc80003f85070 */
[----:B------:R-:W-:-:S13]  /*0bc0*/  ISETP.NE.AND.EX P4, PT, RZ, c[0x0][0x184], PT, P4 ;  /* 0x00006100ff007a0c */ /* 0x000fda0003f85340 */
[----:B------:R-:W-:Y:S05]  /*0bd0*/  @P4 BRA `(.L_x_18038) ;  /* 0x0000002000004947 */ /* 0x000fea0003800000 */
[----:B------:R-:W-:Y:S05]  /*0be0*/  @P0 BRA `(.L_x_18039) ;  /* 0x0000005000000947 */ /* 0x000fea0003800000 */
[----:B------:R-:W-:Y:S05]  /*0bf0*/  BRA `(.L_x_18040) ;  /* 0x0000005000007947 */ /* 0x000fea0003800000 */
.L_x_18038:
[----:B-----5:R-:W-:Y:S01]  /*0c00*/  FADD.FTZ R123, R15, R123 ;  /* 0x0000007b0f7b7221 */ /* 0x020fe20000010000 */
[----:B------:R-:W-:Y:S05]  /*0c10*/  BRA `(.L_x_18039) ;  /* 0x0000002000007947 */ /* 0x000fea0003800000 */
.L_x_18037:
[----:B-----5:R-:W-:-:S04]  /*0c20*/  FADD.FTZ R123, R19, R123 ;  /* 0x0000007b137b7221 */ /* 0x020fc80000010000 */
[----:B------:R-:W-:-:S05]  /*0c30*/  @P2 FADD.FTZ R123, R15, R123 ;  /* 0x0000007b0f7b2221 */ /* 0x000fca0000010000 */
.L_x_18039:
[----:B0-----:R-:W-:Y:S02]  /*0c40*/  MOV R11, R123 ;  /* 0x0000007b000b7202 */ /* 0x001fe40000000f00 */
.L_x_18040:
[----:B0-----:R-:W-:Y:S02]  /*0c50*/  @P0 LEA R4, P4, R140, c[0x0][0x188], 0x4 ;  /* 0x000062008c040a11 */ /* 0x001fe400078820ff */
[----:B------:R-:W-:Y:S02]  /*0c60*/  IADD3 R7, R154, 0x40, RZ ;  /* 0x000000409a077810 */ /* 0x000fe40007ffe0ff */
        /* <DEDUP_REMOVED lines=16> */
.L_x_18042:
[----:B-----5:R-:W-:Y:S01]  /*0d70*/  FADD.FTZ R124, R12, R124 ;  /* 0x0000007c0c7c7221 */ /* 0x020fe20000010000 */
[----:B------:R-:W-:Y:S05]  /*0d80*/  BRA `(.L_x_18043) ;  /* 0x0000002000007947 */ /* 0x000fea0003800000 */
.L_x_18041:
[----:B-----5:R-:W-:-:S04]  /*0d90*/  FADD.FTZ R124, R16, R124 ;  /* 0x0000007c107c7221 */ /* 0x020fc80000010000 */
[----:B------:R-:W-:-:S05]  /*0da0*/  @P2 FADD.FTZ R124, R12, R124 ;  /* 0x0000007c0c7c2221 */ /* 0x000fca0000010000 */
.L_x_18043:
[----:B0-----:R-:W-:Y:S02]  /*0db0*/  MOV R8, R124 ;  /* 0x0000007c00087202 */ /* 0x001fe40000000f00 */
.L_x_18044:
[----:B------:R-:W-:Y:S05]  /*0dc0*/  @P3 BRA `(.L_x_18045) ;  /* 0x0000007000003947 */ /* 0x000fea0003800000 */
[----:B------:R-:W-:-:S04]  /*0dd0*/  ISETP.NE.U32.AND P4, PT, RZ, c[0x0][0x180], PT ;  /* 0x00006000ff007a0c */ /* 0x000fc80003f85070 */
[----:B------:R-:W-:-:S13]  /*0de0*/  ISETP.NE.AND.EX P4, PT, RZ, c[0x0][0x184], PT, P4 ;  /* 0x00006100ff007a0c */ /* 0x000fda0003f85340 */
[----:B------:R-:W-:Y:S05]  /*0df0*/  @P4 BRA `(.L_x_18046) ;  /* 0x0000002000004947 */ /* 0x000fea0003800000 */
[----:B------:R-:W-:Y:S05]  /*0e00*/  @P0 BRA `(.L_x_18047) ;  /* 0x0000005000000947 */ /* 0x000fea0003800000 */
[----:B------:R-:W-:Y:S05]  /*0e10*/  BRA `(.L_x_18048) ;  /* 0x0000005000007947 */ /* 0x000fea0003800000 */
.L_x_18046:
[----:B-----5:R-:W-:Y:S01]  /*0e20*/  FADD.FTZ R125, R13, R125 ;  /* 0x0000007d0d7d7221 */ /* 0x020fe20000010000 */
[----:B------:R-:W-:Y:S05]  /*0e30*/  BRA `(.L_x_18047) ;  /* 0x0000002000007947 */ /* 0x000fea0003800000 */
.L_x_18045:
[----:B-----5:R-:W-:-:S04]  /*0e40*/  FADD.FTZ R125, R17, R125 ;  /* 0x0000007d117d7221 */ /* 0x020fc80000010000 */
[----:B------:R-:W-:-:S05]  /*0e50*/  @P2 FADD.FTZ R125, R13, R125 ;  /* 0x0000007d0d7d2221 */ /* 0x000fca0000010000 */
.L_x_18047:
[----:B0-----:R-:W-:Y:S02]  /*0e60*/  MOV R9, R125 ;  /* 0x0000007d00097202 */ /* 0x001fe40000000f00 */
.L_x_18048:
[----:B------:R-:W-:Y:S05]  /*0e70*/  @P3 BRA `(.L_x_18049) ;  /* 0x0000007000003947 */ /* 0x000fea0003800000 */
[----:B------:R-:W-:-:S04]  /*0e80*/  ISETP.NE.U32.AND P4, PT, RZ, c[0x0][0x180], PT ;  /* 0x00006000ff007a0c */ /* 0x000fc80003f85070 */
[----:B------:R-:W-:-:S13]  /*0e90*/  ISETP.NE.AND.EX P4, PT, RZ, c[0x0][0x184], PT, P4 ;  /* 0x00006100ff007a0c */ /* 0x000fda0003f85340 */
[----:B------:R-:W-:Y:S05]  /*0ea0*/  @P4 BRA `(.L_x_18050) ;  /* 0x0000002000004947 */ /* 0x000fea0003800000 */
[----:B------:R-:W-:Y:S05]  /*0eb0*/  @P0 BRA `(.L_x_18051) ;  /* 0x0000005000000947 */ /* 0x000fea0003800000 */
[----:B------:R-:W-:Y:S05]  /*0ec0*/  BRA `(.L_x_18052) ;  /* 0x0000005000007947 */ /* 0x000fea0003800000 */
.L_x_18050:
[----:B-----5:R-:W-:Y:S01]  /*0ed0*/  FADD.FTZ R126, R14, R126 ;  /* 0x0000007e0e7e7221 */ /* 0x020fe20000010000 */
[----:B------:R-:W-:Y:S05]  /*0ee0*/  BRA `(.L_x_18051) ;  /* 0x0000002000007947 */ /* 0x000fea0003800000 */
.L_x_18049:
[----:B-----5:R-:W-:-:S04]  /*0ef0*/  FADD.FTZ R126, R18, R126 ;  /* 0x0000007e127e7221 */ /* 0x020fc80000010000 */
[----:B------:R-:W-:-:S05]  /*0f00*/  @P2 FADD.FTZ R126, R14, R126 ;  /* 0x0000007e0e7e2221 */ /* 0x000fca0000010000 */
.L_x_18051:
[----:B0-----:R-:W-:Y:S02]  /*0f10*/  MOV R10, R126 ;  /* 0x0000007e000a7202 */ /* 0x001fe40000000f00 */
.L_x_18052:
[----:B------:R-:W-:Y:S05]  /*0f20*/  @P3 BRA `(.L_x_18053) ;  /* 0x0000007000003947 */ /* 0x000fea0003800000 */
[----:B------:R-:W-:-:S04]  /*0f30*/  ISETP.NE.U32.AND P4, PT, RZ, c[0x0][0x180], PT ;  /* 0x00006000ff007a0c */ /* 0x000fc80003f85070 */
[----:B------:R-:W-:-:S13]  /*0f40*/  ISETP.NE.AND.EX P4, PT, RZ, c[0x0][0x184], PT, P4 ;  /* 0x00006100ff007a0c */ /* 0x000fda0003f85340 */
[----:B------:R-:W-:Y:S05]  /*0f50*/  @P4 BRA `(.L_x_18054) ;  /* 0x0000002000004947 */ /* 0x000fea0003800000 */
[----:B------:R-:W-:Y:S05]  /*0f60*/  @P0 BRA `(.L_x_18055) ;  /* 0x0000005000000947 */ /* 0x000fea0003800000 */
[----:B------:R-:W-:Y:S05]  /*0f70*/  BRA `(.L_x_18056) ;  /* 0x0000005000007947 */ /* 0x000fea0003800000 */
.L_x_18054:
[----:B-----5:R-:W-:Y:S01]  /*0f80*/  FADD.FTZ R127, R15, R127 ;  /* 0x0000007f0f7f7221 */ /* 0x020fe20000010000 */
[----:B------:R-:W-:Y:S05]  /*0f90*/  BRA `(.L_x_18055) ;  /* 0x0000002000007947 */ /* 0x000fea0003800000 */
.L_x_18053:
[----:B-----5:R-:W-:-:S04]  /*0fa0*/  FADD.FTZ R127, R19, R127 ;  /* 0x0000007f137f7221 */ /* 0x020fc80000010000 */
[----:B------:R-:W-:-:S05]  /*0fb0*/  @P2 FADD.FTZ R127, R15, R127 ;  /* 0x0000007f0f7f2221 */ /* 0x000fca0000010000 */
.L_x_18055:
[----:B0-----:R-:W-:Y:S02]  /*0fc0*/  MOV R11, R127 ;  /* 0x0000007f000b7202 */ /* 0x001fe40000000f00 */
.L_x_18056:
[C---:B0-----:R-:W-:Y:S02]  /*0fd0*/  @P0 LEA R4, P4, R7.reuse, c[0x0][0x188], 0x4 ;  /* 0x0000620007040a11 */ /* 0x041fe400078820ff */
        /* <DEDUP_REMOVED lines=17> */
.L_x_18058:
[----:B-----5:R-:W-:Y:S01]  /*10f0*/  FADD.FTZ R128, R12, R128 ;  /* 0x000000800c807221 */ /* 0x020fe20000010000 */
[----:B------:R-:W-:Y:S05]  /*1100*/  BRA `(.L_x_18059) ;  /* 0x0000002000007947 */ /* 0x000fea0003800000 */
.L_x_18057:
[----:B-----5:R-:W-:-:S04]  /*1110*/  FADD.FTZ R128, R16, R128 ;  /* 0x0000008010807221 */ /* 0x020fc80000010000 */
[----:B------:R-:W-:-:S05]  /*1120*/  @P2 FADD.FTZ R128, R12, R128 ;  /* 0x000000800c802221 */ /* 0x000fca0000010000 */
.L_x_18059:
[----:B0-----:R-:W-:Y:S02]  /*1130*/  MOV R8, R128 ;  /* 0x0000008000087202 */ /* 0x001fe40000000f00 */
.L_x_18060:
[----:B------:R-:W-:Y:S05]  /*1140*/  @P3 BRA `(.L_x_18061) ;  /* 0x0000007000003947 */ /* 0x000fea0003800000 */
[----:B------:R-:W-:-:S04]  /*1150*/  ISETP.NE.U32.AND P4, PT, RZ, c[0x0][0x180], PT ;  /* 0x00006000ff007a0c */ /* 0x000fc80003f85070 */
[----:B------:R-:W-:-:S13]  /*1160*/  ISETP.NE.AND.EX P4, PT, RZ, c[0x0][0x184], PT, P4 ;  /* 0x00006100ff007a0c */ /* 0x000fda0003f85340 */
[----:B------:R-:W-:Y:S05]  /*1170*/  @P4 BRA `(.L_x_18062) ;  /* 0x0000002000004947 */ /* 0x000fea0003800000 */
[----:B------:R-:W-:Y:S05]  /*1180*/  @P0 BRA `(.L_x_18063) ;  /* 0x0000005000000947 */ /* 0x000fea0003800000 */
[----:B------:R-:W-:Y:S05]  /*1190*/  BRA `(.L_x_18064) ;  /* 0x0000005000007947 */ /* 0x000fea0003800000 */
.L_x_18062:
[----:B-----5:R-:W-:Y:S01]  /*11a0*/  FADD.FTZ R129, R13, R129 ;  /* 0x000000810d817221 */ /* 0x020fe20000010000 */
[----:B------:R-:W-:Y:S05]  /*11b0*/  BRA `(.L_x_18063) ;  /* 0x0000002000007947 */ /* 0x000fea0003800000 */
.L_x_18061:
[----:B-----5:R-:W-:-:S04]  /*11c0*/  FADD.FTZ R129, R17, R129 ;  /* 0x0000008111817221 */ /* 0x020fc80000010000 */
[----:B------:R-:W-:-:S05]  /*11d0*/  @P2 FADD.FTZ R129, R13, R129 ;  /* 0x000000810d812221 */ /* 0x000fca0000010000 */
.L_x_18063:
[----:B0-----:R-:W-:Y:S02]  /*11e0*/  MOV R9, R129 ;  /* 0x0000008100097202 */ /* 0x001fe40000000f00 */
.L_x_18064:
[----:B------:R-:W-:Y:S05]  /*11f0*/  @P3 BRA `(.L_x_18065) ;  /* 0x0000007000003947 */ /* 0x000fea0003800000 */
[----:B------:R-:W-:-:S04]  /*1200*/  ISETP.NE.U32.AND P4, PT, RZ, c[0x0][0x180], PT ;  /* 0x00006000ff007a0c */ /* 0x000fc80003f85070 */
[----:B------:R-:W-:-:S13]  /*1210*/  ISETP.NE.AND.EX P4, PT, RZ, c[0x0][0x184], PT, P4 ;  /* 0x00006100ff007a0c */ /* 0x000fda0003f85340 */
[----:B------:R-:W-:Y:S05]  /*1220*/  @P4 BRA `(.L_x_18066) ;  /* 0x0000002000004947 */ /* 0x000fea0003800000 */
[----:B------:R-:W-:Y:S05]  /*1230*/  @P0 BRA `(.L_x_18067) ;  /* 0x0000005000000947 */ /* 0x000fea0003800000 */
[----:B------:R-:W-:Y:S05]  /*1240*/  BRA `(.L_x_18068) ;  /* 0x0000005000007947 */ /* 0x000fea0003800000 */
.L_x_18066:
[----:B-----5:R-:W-:Y:S01]  /*1250*/  FADD.FTZ R130, R14, R130 ;  /* 0x000000820e827221 */ /* 0x020fe20000010000 */
[----:B------:R-:W-:Y:S05]  /*1260*/  BRA `(.L_x_18067) ;  /* 0x0000002000007947 */ /* 0x000fea0003800000 */
.L_x_18065:
[----:B-----5:R-:W-:-:S04]  /*1270*/  FADD.FTZ R130, R18, R130 ;  /* 0x0000008212827221 */ /* 0x020fc80000010000 */
[----:B------:R-:W-:-:S05]  /*1280*/  @P2 FADD.FTZ R130, R14, R130 ;  /* 0x000000820e822221 */ /* 0x000fca0000010000 */
.L_x_18067:
[----:B0-----:R-:W-:Y:S02]  /*1290*/  MOV R10, R130 ;  /* 0x00000082000a7202 */ /* 0x001fe40000000f00 */
.L_x_18068:
[----:B------:R-:W-:Y:S05]  /*12a0*/  @P3 BRA `(.L_x_18069) ;  /* 0x0000007000003947 */ /* 0x000fea0003800000 */
[----:B------:R-:W-:-:S04]  /*12b0*/  ISETP.NE.U32.AND P4, PT, RZ, c[0x0][0x180], PT ;  /* 0x00006000ff007a0c */ /* 0x000fc80003f85070 */
[----:B------:R-:W-:-:S13]  /*12c0*/  ISETP.NE.AND.EX P4, PT, RZ, c[0x0][0x184], PT, P4 ;  /* 0x00006100ff007a0c */ /* 0x000fda0003f85340 */
[----:B------:R-:W-:Y:S05]  /*12d0*/  @P4 BRA `(.L_x_18070) ;  /* 0x0000002000004947 */ /* 0x000fea0003800000 */
[----:B------:R-:W-:Y:S05]  /*12e0*/  @P0 BRA `(.L_x_18071) ;  /* 0x0000005000000947 */ /* 0x000fea0003800000 */
[----:B------:R-:W-:Y:S05]  /*12f0*/  BRA `(.L_x_18072) ;  /* 0x0000005000007947 */ /* 0x000fea0003800000 */
.L_x_18070:
[----:B-----5:R-:W-:Y:S01]  /*1300*/  FADD.FTZ R131, R15, R131 ;  /* 0x000000830f837221 */ /* 0x020fe20000010000 */
[----:B------:R-:W-:Y:S05]  /*1310*/  BRA `(.L_x_18071) ;  /* 0x0000002000007947 */ /* 0x000fea0003800000 */
.L_x_18069:
[----:B-----5:R-:W-:-:S04]  /*1320*/  FADD.FTZ R131, R19, R131 ;  /* 0x0000008313837221 */ /* 0x020fc80000010000 */
[----:B------:R-:W-:-:S05]  /*1330*/  @P2 FADD.FTZ R131, R15, R131 ;  /* 0x000000830f832221 */ /* 0x000fca0000010000 */
.L_x_18071:
[----:B0-----:R-:W-:Y:S02]  /*1340*/  MOV R11, R131 ;  /* 0x00000083000b7202 */ /* 0x001fe40000000f00 */
.L_x_18072:
[----:B------:R-:W-:Y:S02]  /*1350*/  @P0 LEA R138, P4, R6, c[0x0][0x188], 0x4 ;  /* 0x00006200068a0a11 */ /* 0x000fe400078820ff */
[----:B0-----:R-:W-:Y:S02]  /*1360*/  IADD3 R5, R154, 0x80, RZ ;  /* 0x000000809a057810 */ /* 0x001fe40007ffe0ff */
        /* <DEDUP_REMOVED lines=16> */
.L_x_18074:
[----:B-----5:R-:W-:Y:S01]  /*1470*/  FADD.FTZ R132, R12, R132 ;  /* 0x000000840c847221 */ /* 0x020fe20000010000 */
[----:B------:R-:W-:Y:S05]  /*1480*/  BRA `(.L_x_18075) ;  /* 0x0000002000007947 */ /* 0x000fea0003800000 */
.L_x_18073:
[----:B-----5:R-:W-:-:S04]  /*1490*/  FADD.FTZ R132, R16, R132 ;  /* 0x0000008410847221 */ /* 0x020fc80000010000 */
[----:B------:R-:W-:-:S05]  /*14a0*/  @P2 FADD.FTZ R132, R12, R132 ;  /* 0x000000840c842221 */ /* 0x000fca0000010000 */
.L_x_18075:
[----:B0-----:R-:W-:Y:S02]  /*14b0*/  MOV R8, R132 ;  /* 0x0000008400087202 */ /* 0x001fe40000000f00 */
.L_x_18076:
[----:B------:R-:W-:Y:S05]  /*14c0*/  @P3 BRA `(.L_x_18077) ;  /* 0x0000007000003947 */ /* 0x000fea0003800000 */
[----:B------:R-:W-:-:S04]  /*14d0*/  ISETP.NE.U32.AND P4, PT, RZ, c[0x0][0x180], PT ;  /* 0x00006000ff007a0c */ /* 0x000fc80003f85070 */
[----:B------:R-:W-:-:S13]  /*14e0*/  ISETP.NE.AND.EX P4, PT, RZ, c[0x0][0x184], PT, P4 ;  /* 0x00006100ff007a0c */ /* 0x000fda0003f85340 */
[----:B------:R-:W-:Y:S05]  /*14f0*/  @P4 BRA `(.L_x_18078) ;  /* 0x0000002000004947 */ /* 0x000fea0003800000 */
[----:B------:R-:W-:Y:S05]  /*1500*/  @P0 BRA `(.L_x_18079) ;  /* 0x0000005000000947 */ /* 0x000fea0003800000 */
[----:B------:R-:W-:Y:S05]  /*1510*/  BRA `(.L_x_18080) ;  /* 0x0000005000007947 */ /* 0x000fea0003800000 */
.L_x_18078:
[----:B-----5:R-:W-:Y:S01]  /*1520*/  FADD.FTZ R133, R13, R133 ;  /* 0x000000850d857221 */ /* 0x020fe20000010000 */
[----:B------:R-:W-:Y:S05]  /*1530*/  BRA `(.L_x_18079) ;  /* 0x0000002000007947 */ /* 0x000fea0003800000 */
.L_x_18077:
[----:B-----5:R-:W-:-:S04]  /*1540*/  FADD.FTZ R133, R17, R133 ;  /* 0x0000008511857221 */ /* 0x020fc80000010000 */
[----:B------:R-:W-:-:S05]  /*1550*/  @P2 FADD.FTZ R133, R13, R133 ;  /* 0x000000850d852221 */ /* 0x000fca0000010000 */
.L_x_18079:
[----:B0-----:R-:W-:Y:S02]  /*1560*/  MOV R9, R133 ;  /* 0x0000008500097202 */ /* 0x001fe40000000f00 */
.L_x_18080:
[----:B------:R-:W-:Y:S05]  /*1570*/  @P3 BRA `(.L_x_18081) ;  /* 0x0000007000003947 */ /* 0x000fea0003800000 */
[----:B------:R-:W-:-:S04]  /*1580*/  ISETP.NE.U32.AND P4, PT, RZ, c[0x0][0x180], PT ;  /* 0x00006000ff007a0c */ /* 0x000fc80003f85070 */
[----:B------:R-:W-:-:S13]  /*1590*/  ISETP.NE.AND.EX P4, PT, RZ, c[0x0][0x184], PT, P4 ;  /* 0x00006100ff007a0c */ /* 0x000fda0003f85340 */
[----:B------:R-:W-:Y:S05]  /*15a0*/  @P4 BRA `(.L_x_18082) ;  /* 0x0000002000004947 */ /* 0x000fea0003800000 */
[----:B------:R-:W-:Y:S05]  /*15b0*/  @P0 BRA `(.L_x_18083) ;  /* 0x0000005000000947 */ /* 0x000fea0003800000 */
[----:B------:R-:W-:Y:S05]  /*15c0*/  BRA `(.L_x_18084) ;  /* 0x0000005000007947 */ /* 0x000fea0003800000 */
.L_x_18082:
[----:B-----5:R-:W-:Y:S01]  /*15d0*/  FADD.FTZ R134, R14, R134 ;  /* 0x000000860e867221 */ /* 0x020fe20000010000 */
[----:B------:R-:W-:Y:S05]  /*15e0*/  BRA `(.L_x_18083) ;  /* 0x0000002000007947 */ /* 0x000fea0003800000 */
.L_x_18081:
[----:B-----5:R-:W-:-:S04]  /*15f0*/  FADD.FTZ R134, R18, R134 ;  /* 0x0000008612867221 */ /* 0x020fc80000010000 */
[----:B------:R-:W-:-:S05]  /*1600*/  @P2 FADD.FTZ R134, R14, R134 ;  /* 0x000000860e862221 */ /* 0x000fca0000010000 */
.L_x_18083:
[----:B0-----:R-:W-:Y:S02]  /*1610*/  MOV R10, R134 ;  /* 0x00000086000a7202 */ /* 0x001fe40000000f00 */
.L_x_18084:
[----:B------:R-:W-:Y:S05]  /*1620*/  @P3 BRA `(.L_x_18085) ;  /* 0x0000007000003947 */ /* 0x000fea0003800000 */
[----:B------:R-:W-:-:S04]  /*1630*/  ISETP.NE.U32.AND P4, PT, RZ, c[0x0][0x180], PT ;  /* 0x00006000ff007a0c */ /* 0x000fc80003f85070 */
[----:B------:R-:W-:-:S13]  /*1640*/  ISETP.NE.AND.EX P4, PT, RZ, c[0x0][0x184], PT, P4 ;  /* 0x00006100ff007a0c */ /* 0x000fda0003f85340 */
[----:B------:R-:W-:Y:S05]  /*1650*/  @P4 BRA `(.L_x_18086) ;  /* 0x0000002000004947 */ /* 0x000fea0003800000 */
[----:B------:R-:W-:Y:S05]  /*1660*/  @P0 BRA `(.L_x_18087) ;  /* 0x0000005000000947 */ /* 0x000fea0003800000 */
[----:B------:R-:W-:Y:S05]  /*1670*/  BRA `(.L_x_18088) ;  /* 0x0000005000007947 */ /* 0x000fea0003800000 */
.L_x_18086:
[----:B-----5:R-:W-:Y:S01]  /*1680*/  FADD.FTZ R135, R15, R135 ;  /* 0x000000870f877221 */ /* 0x020fe20000010000 */
[----:B------:R-:W-:Y:S05]  /*1690*/  BRA `(.L_x_18087) ;  /* 0x0000002000007947 */ /* 0x000fea0003800000 */
.L_x_18085:
[----:B-----5:R-:W-:-:S04]  /*16a0*/  FADD.FTZ R135, R19, R135 ;  /* 0x0000008713877221 */ /* 0x020fc80000010000 */
[----:B------:R-:W-:-:S05]  /*16b0*/  @P2 FADD.FTZ R135, R15, R135 ;  /* 0x000000870f872221 */ /* 0x000fca0000010000 */
.L_x_18087:
[----:B0-----:R-:W-:Y:S02]  /*16c0*/  MOV R11, R135 ;  /* 0x00000087000b7202 */ /* 0x001fe40000000f00 */
.L_x_18088:
        /* <DEDUP_REMOVED lines=18> */
.L_x_18090:
[----:B-----5:R-:W-:Y:S01]  /*17f0*/  FADD.FTZ R136, R12, R136 ;  /* 0x000000880c887221 */ /* 0x020fe20000010000 */
[----:B------:R-:W-:Y:S05]  /*1800*/  BRA `(.L_x_18091) ;  /* 0x0000002000007947 */ /* 0x000fea0003800000 */
.L_x_18089:
[----:B-----5:R-:W-:-:S04]  /*1810*/  FADD.FTZ R136, R16, R136 ;  /* 0x0000008810887221 */ /* 0x020fc80000010000 */
[----:B------:R-:W-:-:S05]  /*1820*/  @P2 FADD.FTZ R136, R12, R136 ;  /* 0x000000880c882221 */ /* 0x000fca0000010000 */
.L_x_18091:
[----:B0-----:R-:W-:Y:S02]  /*1830*/  MOV R8, R136 ;  /* 0x0000008800087202 */ /* 0x001fe40000000f00 */
.L_x_18092:
[----:B------:R-:W-:Y:S05]  /*1840*/  @P3 BRA `(.L_x_18093) ;  /* 0x0000007000003947 */ /* 0x000fea0003800000 */
[----:B------:R-:W-:-:S04]  /*1850*/  ISETP.NE.U32.AND P1, PT, RZ, c[0x0][0x180], PT ;  /* 0x00006000ff007a0c */ /* 0x000fc80003f25070 */
[----:B------:R-:W-:-:S13]  /*1860*/  ISETP.NE.AND.EX P1, PT, RZ, c[0x0][0x184], PT, P1 ;  /* 0x00006100ff007a0c */ /* 0x000fda0003f25310 */
[----:B------:R-:W-:Y:S05]  /*1870*/  @P1 BRA `(.L_x_18094) ;  /* 0x0000002000001947 */ /* 0x000fea0003800000 */
[----:B------:R-:W-:Y:S05]  /*1880*/  @P0 BRA `(.L_x_18095) ;  /* 0x0000005000000947 */ /* 0x000fea0003800000 */
[----:B------:R-:W-:Y:S05]  /*1890*/  BRA `(.L_x_18096) ;  /* 0x0000005000007947 */ /* 0x000fea0003800000 */
.L_x_18094:
[----:B-----5:R-:W-:Y:S01]  /*18a0*/  FADD.FTZ R137, R13, R137 ;  /* 0x000000890d897221 */ /* 0x020fe20000010000 */
[----:B------:R-:W-:Y:S05]  /*18b0*/  BRA `(.L_x_18095) ;  /* 0x0000002000007947 */ /* 0x000fea0003800000 */
.L_x_18093:
[----:B-----5:R-:W-:-:S04]  /*18c0*/  FADD.FTZ R137, R17, R137 ;  /* 0x0000008911897221 */ /* 0x020fc80000010000 */
[----:B------:R-:W-:-:S05]  /*18d0*/  @P2 FADD.FTZ R137, R13, R137 ;  /* 0x000000890d892221 */ /* 0x000fca0000010000 */
.L_x_18095:
[----:B0-----:R-:W-:Y:S02]  /*18e0*/  MOV R9, R137 ;  /* 0x0000008900097202 */ /* 0x001fe40000000f00 */
.L_x_18096:
[----:B------:R-:W-:Y:S05]  /*18f0*/  @P3 BRA `(.L_x_18097) ;  /* 0x0000007000003947 */ /* 0x000fea0003800000 */
[----:B------:R-:W-:-:S04]  /*1900*/  ISETP.NE.U32.AND P1, PT, RZ, c[0x0][0x180], PT ;  /* 0x00006000ff007a0c */ /* 0x000fc80003f25070 */
[----:B------:R-:W-:-:S13]  /*1910*/  ISETP.NE.AND.EX P1, PT, RZ, c[0x0][0x184], PT, P1 ;  /* 0x00006100ff007a0c */ /* 0x000fda0003f25310 */
[----:B------:R-:W-:Y:S05]  /*1920*/  @P1 BRA `(.L_x_18098) ;  /* 0x0000002000001947 */ /* 0x000fea0003800000 */
[----:B------:R-:W-:Y:S05]  /*1930*/  @P0 BRA `(.L_x_18099) ;  /* 0x0000005000000947 */ /* 0x000fea0003800000 */
[----:B------:R-:W-:Y:S05]  /*1940*/  BRA `(.L_x_18100) ;  /* 0x0000005000007947 */ /* 0x000fea0003800000 */
.L_x_18098:
[----:B-----5:R-:W-:Y:S01]  /*1950*/  FADD.FTZ R138, R14, R138 ;  /* 0x0000008a0e8a7221 */ /* 0x020fe20000010000 */
[----:B------:R-:W-:Y:S05]  /*1960*/  BRA `(.L_x_18099) ;  /* 0x0000002000007947 */ /* 0x000fea0003800000 */
.L_x_18097:
[----:B-----5:R-:W-:-:S04]  /*1970*/  FADD.FTZ R138, R18, R138 ;  /* 0x0000008a128a7221 */ /* 0x020fc80000010000 */
[----:B------:R-:W-:-:S05]  /*1980*/  @P2 FADD.FTZ R138, R14, R138 ;  /* 0x0000008a0e8a2221 */ /* 0x000fca0000010000 */
.L_x_18099:
[----:B0-----:R-:W-:Y:S02]  /*1990*/  MOV R10, R138 ;  /* 0x0000008a000a7202 */ /* 0x001fe40000000f00 */
.L_x_18100:
[----:B------:R-:W-:Y:S05]  /*19a0*/  @P3 BRA `(.L_x_18101) ;  /* 0x0000007000003947 */ /* 0x000fea0003800000 */
[----:B------:R-:W-:-:S04]  /*19b0*/  ISETP.NE.U32.AND P1, PT, RZ, c[0x0][0x180], PT ;  /* 0x00006000ff007a0c */ /* 0x000fc80003f25070 */
[----:B------:R-:W-:-:S13]  /*19c0*/  ISETP.NE.AND.EX P1, PT, RZ, c[0x0][0x184], PT, P1 ;  /* 0x00006100ff007a0c */ /* 0x000fda0003f25310 */
[----:B------:R-:W-:Y:S05]  /*19d0*/  @P1 BRA `(.L_x_18102) ;  /* 0x0000002000001947 */ /* 0x000fea0003800000 */
[----:B------:R-:W-:Y:S05]  /*19e0*/  @P0 BRA `(.L_x_18103) ;  /* 0x0000005000000947 */ /* 0x000fea0003800000 */
[----:B------:R-:W-:Y:S05]  /*19f0*/  BRA `(.L_x_18104) ;  /* 0x0000005000007947 */ /* 0x000fea0003800000 */
.L_x_18102:
[----:B-----5:R-:W-:Y:S01]  /*1a00*/  FADD.FTZ R139, R15, R139 ;  /* 0x0000008b0f8b7221 */ /* 0x020fe20000010000 */
[----:B------:R-:W-:Y:S05]  /*1a10*/  BRA `(.L_x_18103) ;  /* 0x0000002000007947 */ /* 0x000fea0003800000 */
.L_x_18101:
[----:B-----5:R-:W-:-:S04]  /*1a20*/  FADD.FTZ R139, R19, R139 ;  /* 0x0000008b138b7221 */ /* 0x020fc80000010000 */
[----:B------:R-:W-:-:S05]  /*1a30*/  @P2 FADD.FTZ R139, R15, R139 ;  /* 0x0000008b0f8b2221 */ /* 0x000fca0000010000 */
.L_x_18103:
[----:B0-----:R-:W-:Y:S02]  /*1a40*/  MOV R11, R139 ;  /* 0x0000008b000b7202 */ /* 0x001fe40000000f00 */
.L_x_18104:
[----:B------:R-:W-:Y:S01]  /*1a50*/  FADD.FTZ R2, RZ, R20 ;  /* 0x00000014ff027221 */ /* 0x000fe20000010000 */
[----:B0-----:R-:W-:Y:S02]  /*1a60*/  @P0 LEA R142, P1, R4, c[0x0][0x188], 0x4 ;  /* 0x00006200048e0a11 */ /* 0x001fe400078220ff */
[----:B------:R-:W-:Y:S01]  /*1a70*/  ISETP.NE.AND P2, PT, R0, RZ, PT ;  /* 0x000000ff0000720c */ /* 0x000fe20003f45270 */
        /* <DEDUP_REMOVED lines=27> */
.L_x_18109:
        /* <DEDUP_REMOVED lines=68> */
.L_x_18110:
[----:B------:R-:W-:Y:S01]  /*2070*/  FMUL.FTZ R141, R145, R145 ;  /* 0x00000091918d7220 */ /* 0x000fe20000410000 */
[----:B------:R-:W-:Y:S01]  /*2080*/  MOV R142, c[0x0][0x1e0] ;  /* 0x00007800008e7a02 */ /* 0x000fe20000000f00 */
[----:B01----:R-:W-:Y:S01]  /*2090*/  FADD.FTZ R147, R144, R147 ;  /* 0x0000009390937221 */ /* 0x003fe20000010000 */
[----:B------:R-:W-:Y:S01]  /*20a0*/  ISETP.NE.AND P1, PT, RZ, UR6, PT ;  /* 0x00000006ff007c0c */ /* 0x000fe2000bf25270 */
[----:B------:R-:W-:Y:S01]  /*20b0*/  HFMA2.MMA R2, -RZ, RZ, 0, 2.384185791015625e-07 ;  /* 0x00000004ff027435 */ /* 0x000fe200000001ff */
[----:B------:R-:W-:Y:S01]  /*20c0*/  SHF.L.U32 R158, R154, 0x4, RZ ;  /* 0x000000049a9e7819 */ /* 0x000fe200000006ff */
[----:B------:R-:W-:Y:S01]  /*20d0*/  FFMA.FTZ R142, R147, R142, c[0x0][0x228] ;  /* 0x00008a00938e7623 */ /* 0x000fe2000001008e */
[----:B------:R-:W-:Y:S02]  /*20e0*/  FSEL R143, R141, RZ, P1 ;  /* 0x000000ff8d8f7208 */ /* 0x000fe40000800000 */
[----:B------:R-:W-:Y:S02]  /*20f0*/  FSEL R141, R145, RZ, !P1 ;  /* 0x000000ff918d7208 */ /* 0x000fe40004800000 */
[----:B------:R-:W-:Y:S01]  /*2100*/  IADD3 R156, P1, R158, c[0x0][0x208], RZ ;  /* 0x000082009e9c7a10 */ /* 0x000fe20007f3e0ff */
[----:B------:R-:W-:-:S02]  /*2110*/  FADD.FTZ R155, R142, R143 ;  /* 0x0000008f8e9b7221 */ /* 0x000fc40000010000 */
[----:B------:R-:W-:Y:S02]  /*2120*/  FADD.FTZ R143, -R141, R120 ;  /* 0x000000788d8f7221 */ /* 0x000fe40000010100 */
[----:B------:R-:W0:Y:S01]  /*2130*/  MUFU.RSQ R120, R155 ;  /* 0x0000009b00787308 */ /* 0x000e220000001400 */
[----:B------:R-:W-:-:S04]  /*2140*/  @!P2 IMAD.WIDE R146, R3, R2, c[0x0][0x1a0] ;  /* 0x000068000392a625 */ /* 0x000fc800078e0202 */
[C---:B------:R-:W-:Y:S01]  /*2150*/  FADD.FTZ R153, -R141.reuse, R124 ;  /* 0x0000007c8d997221 */ /* 0x040fe20000010100 */
[----:B------:R1:W-:Y:S01]  /*2160*/  @!P2 STG.E [R146.64], R145 ;  /* 0x000000919200a986 */ /* 0x0003e2000c101904 */
[----:B------:R-:W-:Y:S02]  /*2170*/  FADD.FTZ R148, -R141, R125 ;  /* 0x0000007d8d947221 */ /* 0x000fe40000010100 */
[----:B------:R-:W-:-:S04]  /*2180*/  @!P2 IMAD.WIDE R124, R3, R2, c[0x0][0x1a8] ;  /* 0x00006a00037ca625 */ /* 0x000fc800078e0202 */
[C---:B------:R-:W-:Y:S02]  /*2190*/  FADD.FTZ R142, -R141.reuse, R21 ;  /* 0x000000158d8e7221 */ /* 0x040fe40000010100 */
[C---:B------:R-:W-:Y:S01]  /*21a0*/  FADD.FTZ R20, -R141.reuse, R20 ;  /* 0x000000148d147221 */ /* 0x040fe20000010100 */
[----:B0-----:R0:W-:Y:S01]  /*21b0*/  @!P2 STG.E [R124.64], R120 ;  /* 0x000000787c00a986 */ /* 0x0011e2000c101904 */
[C---:B------:R-:W-:Y:S01]  /*21c0*/  FADD.FTZ R22, -R141.reuse, R22 ;  /* 0x000000168d167221 */ /* 0x040fe20000010100 */
[----:B------:R-:W-:Y:S01]  /*21d0*/  IADD3 R158, P2, R158, c[0x0][0x210], RZ ;  /* 0x000084009e9e7a10 */ /* 0x000fe20007f5e0ff */
[C---:B------:R-:W-:Y:S02]  /*21e0*/  FADD.FTZ R21, -R141.reuse, R23 ;  /* 0x000000178d157221 */ /* 0x040fe40000010100 */
[C---:B-1----:R-:W-:Y:S02]  /*21f0*/  FADD.FTZ R147, -R141.reuse, R127 ;  /* 0x0000007f8d937221 */ /* 0x042fe40000010100 */
[----:B------:R-:W-:-:S02]  /*2200*/  FADD.FTZ R146, -R141, R131 ;  /* 0x000000838d927221 */ /* 0x000fc40000010100 */
[C---:B------:R-:W-:Y:S01]  /*2210*/  FADD.FTZ R152, -R141.reuse, R121 ;  /* 0x000000798d987221 */ /* 0x040fe20000010100 */
[----:B------:R-:W-:Y:S01]  /*2220*/  SHF.R.U32.HI R121, RZ, 0x1c, R154 ;  /* 0x0000001cff797819 */ /* 0x000fe2000001169a */
[C---:B------:R-:W-:Y:S02]  /*2230*/  FADD.FTZ R151, -R141.reuse, R122 ;  /* 0x0000007a8d977221 */ /* 0x040fe40000010100 */
[----:B------:R-:W-:Y:S01]  /*2240*/  FADD.FTZ R144, -R141, R123 ;  /* 0x0000007b8d907221 */ /* 0x000fe20000010100 */
[----:B------:R-:W-:Y:S01]  /*2250*/  IADD3.X R157, R121, c[0x0][0x20c], RZ, P1, !PT ;  /* 0x00008300799d7a10 */ /* 0x000fe20000ffe4ff */
[----:B------:R-:W-:Y:S01]  /*2260*/  FADD.FTZ R150, -R141, R128 ;  /* 0x000000808d967221 */ /* 0x000fe20000010100 */
[----:B------:R-:W-:Y:S01]  /*2270*/  IADD3.X R159, R121, c[0x0][0x214], RZ, P2, !PT ;  /* 0x00008500799f7a10 */ /* 0x000fe200017fe4ff */
        /* <DEDUP_REMOVED lines=15> */
[----:B------:R-:W-:Y:S01]  /*2370*/  FMUL.FTZ R137, R120, R148 ;  /* 0x0000009478897220 */ /* 0x000fe20000410000 */
[----:B------:R-:W-:Y:S01]  /*2380*/  SHF.L.U32 R148, R140, 0x4, RZ ;  /* 0x000000048c947819 */ /* 0x000fe200000006ff */
[C---:B------:R-:W-:Y:S01]  /*2390*/  FMUL.FTZ R141, R120.reuse, R143 ;  /* 0x0000008f788d7220 */ /* 0x040fe20000410000 */
[----:B------:R-:W-:Y:S01]  /*23a0*/  SHF.R.U32.HI R140, RZ, 0x1c, R140 ;  /* 0x0000001cff8c7819 */ /* 0x000fe2000001168c */
        /* <DEDUP_REMOVED lines=8> */
[----:B------:R-:W-:Y:S01]  /*2430*/  FMUL.FTZ R132, R120, R150 ;  /* 0x0000009678847220 */ /* 0x000fe20000410000 */
[----:B------:R-:W-:Y:S01]  /*2440*/  IADD3 R150, P1, R148, c[0x0][0x208], RZ ;  /* 0x0000820094967a10 */ /* 0x000fe20007f3e0ff */
[----:B------:R-:W-:-:S02]  /*2450*/  FMUL.FTZ R133, R120, R127 ;  /* 0x0000007f78857220 */ /* 0x000fc40000410000 */
[----:B------:R-:W-:Y:S01]  /*2460*/  FMUL.FTZ R134, R120, R145 ;  /* 0x0000009178867220 */ /* 0x000fe20000410000 */
[----:B------:R-:W-:Y:S01]  /*2470*/  IADD3.X R151, R140, c[0x0][0x20c], RZ, P1, !PT ;  /* 0x000083008c977a10 */ /* 0x000fe20000ffe4ff */
[----:B------:R-:W-:Y:S01]  /*2480*/  FMUL.FTZ R135, R120, R146 ;  /* 0x0000009278877220 */ /* 0x000fe20000410000 */
[----:B------:R-:W-:Y:S01]  /*2490*/  IADD3 R148, P1, R148, c[0x0][0x210], RZ ;  /* 0x0000840094947a10 */ /* 0x000fe20007f3e0ff */
[C---:B------:R-:W-:Y:S01]  /*24a0*/  FMUL.FTZ R21, R120.reuse, R122 ;  /* 0x0000007a78157220 */ /* 0x040fe20000410000 */
[----:B------:R-:W-:Y:S01]  /*24b0*/  SHF.L.U32 R145, R7, 0x4, RZ ;  /* 0x0000000407917819 */ /* 0x000fe200000006ff */
[----:B------:R-:W-:Y:S01]  /*24c0*/  FMUL.FTZ R23, R120, R123 ;  /* 0x0000007b78177220 */ /* 0x000fe20000410000 */
[----:B------:R-:W-:Y:S01]  /*24d0*/  IADD3.X R149, R140, c[0x0][0x214], RZ, P1, !PT ;  /* 0x000085008c957a10 */ /* 0x000fe20000ffe4ff */
[C---:B------:R-:W-:Y:S01]  /*24e0*/  FMUL.FTZ R128, R120.reuse, R128 ;  /* 0x0000008078807220 */ /* 0x040fe20000410000 */
[----:B------:R-:W-:Y:S01]  /*24f0*/  SHF.R.U32.HI R7, RZ, 0x1c, R7 ;  /* 0x0000001cff077819 */ /* 0x000fe20000011607 */
[C---:B------:R-:W-:Y:S01]  /*2500*/  FMUL.FTZ R129, R120.reuse, R129 ;  /* 0x0000008178817220 */ /* 0x040fe20000410000 */
[C---:B------:R-:W-:Y:S01]  /*2510*/  IADD3 R146, P2, R145.reuse, c[0x0][0x208], RZ ;  /* 0x0000820091927a10 */ /* 0x040fe20007f5e0ff */
[C---:B------:R-:W-:Y:S01]  /*2520*/  FMUL.FTZ R130, R120.reuse, R130 ;  /* 0x0000008278827220 */ /* 0x040fe20000410000 */
[----:B------:R-:W-:Y:S01]  /*2530*/  IADD3 R140, P1, R145, c[0x0][0x210], RZ ;  /* 0x00008400918c7a10 */ /* 0x000fe20007f3e0ff */
[----:B------:R-:W-:Y:S01]  /*2540*/  FMUL.FTZ R131, R120, R155 ;  /* 0x0000009b78837220 */ /* 0x000fe20000410000 */
[----:B------:R-:W-:Y:S01]  /*2550*/  IADD3.X R147, R7, c[0x0][0x20c], RZ, P2, !PT ;  /* 0x0000830007937a10 */ /* 0x000fe200017fe4ff */
[----:B------:R-:W-:-:S02]  /*2560*/  FFMA.FTZ R123, R71, R154, R119 ;  /* 0x0000009a477b7223 */ /* 0x000fc40000010077 */
[----:B------:R-:W-:Y:S02]  /*2570*/  FFMA.FTZ R122, R70, R126, R118 ;  /* 0x0000007e467a7223 */ /* 0x000fe40000010076 */
[-C--:B------:R-:W-:Y:S02]  /*2580*/  FFMA.FTZ R121, R69, R125.reuse, R117 ;  /* 0x0000007d45797223 */ /* 0x080fe40000010075 */
[----:B------:R-:W-:Y:S02]  /*2590*/  FFMA.FTZ R120, R68, R124, R116 ;  /* 0x0000007c44787223 */ /* 0x000fe40000010074 */
[----:B------:R-:W-:Y:S02]  /*25a0*/  FFMA.FTZ R127, R47, R154, R95 ;  /* 0x0000009a2f7f7223 */ /* 0x000fe4000001005f */
[----:B------:R-:W-:Y:S01]  /*25b0*/  FFMA.FTZ R126, R46, R126, R94 ;  /* 0x0000007e2e7e7223 */ /* 0x000fe2000001005e */
[----:B------:R0:W-:Y:S01]  /*25c0*/  STG.E.128 [R156.64], R120 ;  /* 0x000000789c007986 */ /* 0x0001e2000c101d04 */
[----:B------:R-:W-:-:S02]  /*25d0*/  FFMA.FTZ R125, R45, R125, R93 ;  /* 0x0000007d2d7d7223 */ /* 0x000fc4000001005d */
[----:B------:R-:W-:Y:S02]  /*25e0*/  FFMA.FTZ R124, R44, R124, R92 ;  /* 0x0000007c2c7c7223 */ /* 0x000fe4000001005c */
[----:B------:R-:W-:-:S03]  /*25f0*/  IMAD R3, R2, c[0x0][0x160], R3 ;  /* 0x0000580002037a24 */ /* 0x000fc600078e0203 */
[----:B------:R1:W-:Y:S01]  /*2600*/  STG.E.128 [R158.64], R124 ;  /* 0x0000007c9e007986 */ /* 0x0003e2000c101d04 */
        /* <DEDUP_REMOVED lines=9> */
[----:B0-----:R-:W-:Y:S02]  /*26a0*/  FFMA.FTZ R123, R43, R144, R91 ;  /* 0x000000902b7b7223 */ /* 0x001fe4000001005b */
[----:B------:R-:W-:Y:S02]  /*26b0*/  FFMA.FTZ R122, R42, R143, R90 ;  /* 0x0000008f2a7a7223 */ /* 0x000fe4000001005a */
[----:B------:R-:W-:Y:S01]  /*26c0*/  FFMA.FTZ R121, R41, R142, R89 ;  /* 0x0000008e29797223 */ /* 0x000fe20000010059 */
[----:B------:R-:W-:Y:S01]  /*26d0*/  SHF.L.U32 R142, R6, 0x4, RZ ;  /* 0x00000004068e7819 */ /* 0x000fe200000006ff */
[----:B------:R-:W-:Y:S01]  /*26e0*/  FFMA.FTZ R120, R40, R141, R88 ;  /* 0x0000008d28787223 */ /* 0x000fe20000010058 */
[----:B------:R-:W-:Y:S01]  /*26f0*/  IADD3.X R141, R7, c[0x0][0x214], RZ, P1, !PT ;  /* 0x00008500078d7a10 */ /* 0x000fe20000ffe4ff */
[-C--:B------:R-:W-:Y:S01]  /*2700*/  FFMA.FTZ R7, R55, R23.reuse, R103 ;  /* 0x0000001737077223 */ /* 0x080fe20000010067 */
[----:B------:R-:W-:Y:S01]  /*2710*/  SHF.R.U32.HI R6, RZ, 0x1c, R6 ;  /* 0x0000001cff067819 */ /* 0x000fe20000011606 */
[----:B------:R-:W-:Y:S01]  /*2720*/  FFMA.FTZ R23, R31, R23, R79 ;  /* 0x000000171f177223 */ /* 0x000fe2000001004f */
[----:B------:R0:W-:Y:S04]  /*2730*/  STG.E.128 [R148.64], R120 ;  /* 0x0000007894007986 */ /* 0x0001e8000c101d04 */
[----:B------:R1:W-:Y:S01]  /*2740*/  STG.E.128 [R146.64], R124 ;  /* 0x0000007c92007986 */ /* 0x0003e2000c101d04 */
[----:B0-----:R-:W-:-:S02]  /*2750*/  FFMA.FTZ R123, R39, R139, R87 ;  /* 0x0000008b277b7223 */ /* 0x001fc40000010057 */
[----:B------:R-:W-:Y:S01]  /*2760*/  FFMA.FTZ R122, R38, R138, R86 ;  /* 0x0000008a267a7223 */ /* 0x000fe20000010056 */
[----:B------:R-:W-:Y:S01]  /*2770*/  IADD3 R138, P2, R142, c[0x0][0x210], RZ ;  /* 0x000084008e8a7a10 */ /* 0x000fe20007f5e0ff */
[----:B------:R-:W-:Y:S02]  /*2780*/  FFMA.FTZ R121, R37, R137, R85 ;  /* 0x0000008925797223 */ /* 0x000fe40000010055 */
[----:B------:R-:W-:Y:S01]  /*2790*/  FFMA.FTZ R120, R36, R136, R84 ;  /* 0x0000008824787223 */ /* 0x000fe20000010054 */
[----:B------:R-:W-:Y:S01]  /*27a0*/  IADD3 R136, P1, R142, c[0x0][0x208], RZ ;  /* 0x000082008e887a10 */ /* 0x000fe20007f3e0ff */
[----:B-1----:R-:W-:Y:S01]  /*27b0*/  FFMA.FTZ R126, R34, R134, R82 ;  /* 0x00000086227e7223 */ /* 0x002fe20000010052 */
[C---:B------:R-:W-:Y:S01]  /*27c0*/  IADD3.X R139, R6.reuse, c[0x0][0x214], RZ, P2, !PT ;  /* 0x00008500068b7a10 */ /* 0x040fe200017fe4ff */
[----:B------:R-:W-:Y:S01]  /*27d0*/  FFMA.FTZ R127, R35, R135, R83 ;  /* 0x00000087237f7223 */ /* 0x000fe20000010053 */
[----:B------:R0:W-:Y:S01]  /*27e0*/  STG.E.128 [R140.64], R120 ;  /* 0x000000788c007986 */ /* 0x0001e2000c101d04 */
[----:B------:R-:W-:Y:S01]  /*27f0*/  IADD3.X R137, R6, c[0x0][0x20c], RZ, P1, !PT ;  /* 0x0000830006897a10 */ /* 0x000fe20000ffe4ff */
[----:B------:R-:W-:-:S02]  /*2800*/  FFMA.FTZ R124, R32, R132, R80 ;  /* 0x00000084207c7223 */ /* 0x000fc40000010050 */
[----:B------:R-:W-:Y:S02]  /*2810*/  FFMA.FTZ R125, R33, R133, R81 ;  /* 0x00000085217d7223 */ /* 0x000fe40000010051 */
[-C--:B------:R-:W-:Y:S02]  /*2820*/  FFMA.FTZ R6, R54, R22.reuse, R102 ;  /* 0x0000001636067223 */ /* 0x080fe40000010066 */
[----:B------:R-:W-:Y:S02]  /*2830*/  FFMA.FTZ R22, R30, R22, R78 ;  /* 0x000000161e167223 */ /* 0x000fe4000001004e */
[----:B0-----:R-:W-:Y:S01]  /*2840*/  FFMA.FTZ R122, R58, R134, R106 ;  /* 0x000000863a7a7223 */ /* 0x001fe2000001006a */
[----:B------:R-:W-:Y:S01]  /*2850*/  SHF.L.U32 R134, R5, 0x4, RZ ;  /* 0x0000000405867819 */ /* 0x000fe200000006ff */
[----:B------:R-:W-:Y:S01]  /*2860*/  FFMA.FTZ R123, R59, R135, R107 ;  /* 0x000000873b7b7223 */ /* 0x000fe2000001006b */
[----:B------:R-:W-:Y:S01]  /*2870*/  SHF.R.U32.HI R135, RZ, 0x1c, R5 ;  /* 0x0000001cff877819 */ /* 0x000fe20000011605 */
[----:B------:R-:W-:Y:S01]  /*2880*/  FFMA.FTZ R121, R57, R133, R105 ;  /* 0x0000008539797223 */ /* 0x000fe20000010069 */
[----:B------:R-:W-:Y:S01]  /*2890*/  SHF.L.U32 R140, R4, 0x4, RZ ;  /* 0x00000004048c7819 */ /* 0x000fe200000006ff */
[----:B------:R-:W-:Y:S01]  /*28a0*/  FFMA.FTZ R120, R56, R132, R104 ;  /* 0x0000008438787223 */ /* 0x000fe20000010068 */
[C---:B------:R-:W-:Y:S01]  /*28b0*/  IADD3 R132, P1, R134.reuse, c[0x0][0x208], RZ ;  /* 0x0000820086847a10 */ /* 0x040fe20007f3e0ff */
[-C--:B------:R-:W-:Y:S01]  /*28c0*/  FFMA.FTZ R5, R53, R21.reuse, R101 ;  /* 0x0000001535057223 */ /* 0x080fe20000010065 */
[----:B------:R-:W-:Y:S01]  /*28d0*/  IADD3 R134, P2, R134, c[0x0][0x210], RZ ;  /* 0x0000840086867a10 */ /* 0x000fe20007f5e0ff */
[----:B------:R-:W-:Y:S01]  /*28e0*/  FFMA.FTZ R21, R29, R21, R77 ;  /* 0x000000151d157223 */ /* 0x000fe2000001004d */
[----:B------:R0:W-:Y:S01]  /*28f0*/  STG.E.128 [R136.64], R120 ;  /* 0x0000007888007986 */ /* 0x0001e2000c101d04 */
[----:B------:R-:W-:-:S02]  /*2900*/  IADD3.X R133, R135, c[0x0][0x20c], RZ, P1, !PT ;  /* 0x0000830087857a10 */ /* 0x000fc40000ffe4ff */
[----:B------:R-:W-:Y:S01]  /*2910*/  SHF.R.U32.HI R141, RZ, 0x1c, R4 ;  /* 0x0000001cff8d7819 */ /* 0x000fe20000011604 */
[-C--:B------:R-:W-:Y:S01]  /*2920*/  FFMA.FTZ R4, R52, R20.reuse, R100 ;  /* 0x0000001434047223 */ /* 0x080fe20000010064 */
[----:B------:R1:W-:Y:S01]  /*2930*/  STG.E.128 [R138.64], R124 ;  /* 0x0000007c8a007986 */ /* 0x0003e2000c101d04 */
[----:B------:R-:W-:Y:S01]  /*2940*/  IADD3.X R135, R135, c[0x0][0x214], RZ, P2, !PT ;  /* 0x0000850087877a10 */ /* 0x000fe200017fe4ff */
[----:B------:R-:W-:Y:S02]  /*2950*/  FFMA.FTZ R20, R28, R20, R76 ;  /* 0x000000141c147223 */ /* 0x000fe4000001004c */
[----:B------:R2:W-:Y:S04]  /*2960*/  STG.E.128 [R132.64], R4 ;  /* 0x0000000484007986 */ /* 0x0005e8000c101d04 */
[----:B------:R2:W-:Y:S01]  /*2970*/  STG.E.128 [R134.64], R20 ;  /* 0x0000001486007986 */ /* 0x0005e2000c101d04 */
[----:B0-----:R-:W-:-:S02]  /*2980*/  IADD3 R120, P1, R140, c[0x0][0x208], RZ ;  /* 0x000082008c787a10 */ /* 0x001fc40007f3e0ff */
[----:B------:R-:W-:Y:S02]  /*2990*/  IADD3 R122, P3, R140, c[0x0][0x210], RZ ;  /* 0x000084008c7a7a10 */ /* 0x000fe40007f7e0ff */
[----:B------:R-:W-:Y:S01]  /*29a0*/  IADD3.X R121, R141, c[0x0][0x20c], RZ, P1, !PT ;  /* 0x000083008d797a10 */ /* 0x000fe20000ffe4ff */
[----:B-1----:R-:W-:Y:S01]  /*29b0*/  FFMA.FTZ R127, R51, R131, R99 ;  /* 0x00000083337f7223 */ /* 0x002fe20000010063 */
[----:B------:R-:W-:Y:S01]  /*29c0*/  IADD3.X R123, R141, c[0x0][0x214], RZ, P3, !PT ;  /* 0x000085008d7b7a10 */ /* 0x000fe20001ffe4ff */
[----:B------:R-:W-:Y:S01]  /*29d0*/  FFMA.FTZ R126, R50, R130, R98 ;  /* 0x00000082327e7223 */ /* 0x000fe20000010062 */
[----:B------:R-:W-:Y:S01]  /*29e0*/  ISETP.GE.AND P1, PT, R3, c[0x0][0x164], PT ;  /* 0x0000590003007a0c */ /* 0x000fe20003f26270 */
[----:B------:R-:W-:Y:S02]  /*29f0*/  FFMA.FTZ R125, R49, R129, R97 ;  /* 0x00000081317d7223 */ /* 0x000fe40000010061 */
[----:B------:R-:W-:Y:S02]  /*2a00*/  FFMA.FTZ R124, R48, R128, R96 ;  /* 0x00000080307c7223 */ /* 0x000fe40000010060 */
[----:B------:R-:W-:-:S02]  /*2a10*/  FFMA.FTZ R131, R27, R131, R75 ;  /* 0x000000831b837223 */ /* 0x000fc4000001004b */
[----:B------:R-:W-:Y:S01]  /*2a20*/  FFMA.FTZ R130, R26, R130, R74 ;  /* 0x000000821a827223 */ /* 0x000fe2000001004a */
[----:B------:R2:W-:Y:S01]  /*2a30*/  STG.E.128 [R120.64], R124 ;  /* 0x0000007c78007986 */ /* 0x0005e2000c101d04 */
[----:B------:R-:W-:Y:S02]  /*2a40*/  FFMA.FTZ R129, R25, R129, R73 ;  /* 0x0000008119817223 */ /* 0x000fe40000010049 */
[----:B------:R-:W-:-:S05]  /*2a50*/  FFMA.FTZ R128, R24, R128, R72 ;  /* 0x0000008018807223 */ /* 0x000fca0000010048 */
[----:B------:R2:W-:Y:S02]  /*2a60*/  STG.E.128 [R122.64], R128 ;  /* 0x000000807a007986 */ /* 0x0005e4000c101d04 */
[----:B--2--5:R-:W-:Y:S01]  /*2a70*/  @P1 CALL.REL.NOINC `(.L_x_18107) ;  /* 0x0000001000001944 */ /* 0x024fe20003c00000 */
[----:B------:R-:W-:Y:S05]  /*2a80*/  BRA `(.L_x_18108) ;  /* 0xffffda5000007947 */ /* 0x000fea000383ffff */
.L_x_18107:
[----:B------:R-:W-:Y:S05]  /*2a90*/  EXIT ;  /* 0x000000000000794d */ /* 0x000fea0003800000 */
.L_x_18105:
[----:B0-----:R-:W-:Y:S01]  /*2aa0*/  HFMA2.MMA R141, -RZ, RZ, 0, 1.847743988037109375e-06 ;  /* 0x0000001fff8d7435 */ /* 0x001fe200000001ff */
[----:B------:R-:W-:Y:S02]  /*2ab0*/  MOV R2, 0x1 ;  /* 0x0000000100027802 */ /* 0x000fe40000000f00 */
[----:B------:R-:W-:Y:S02]  /*2ac0*/  MOV R144, 0xffffffff ;  /* 0xffffffff00907802 */ /* 0x000fe40000000f00 */
[----:B------:R-:W-:Y:S02]  /*2ad0*/  MOV R142, 0x2af0 ;  /* 0x00002af0008e7802 */ /* 0x000fe40000000f00 */
[----:B-----5:R-:W-:Y:S05]  /*2ae0*/  CALL.REL.NOINC `($__internal_73_$__cuda_sm70_shflsync_bfly_p) ;  /* 0x0000069000007944 */ /* 0x020fea0003c00000 */
[----:B01----:R-:W-:Y:S05]  /*2af0*/  BRA `(.L_x_18109) ;  /* 0xfffff13000007947 */ /* 0x003fea000383ffff */
.L_x_18106:
[----:B------:R-:W-:Y:S01]  /*2b00*/  HFMA2.MMA R2, -RZ, RZ, 0, 1.1920928955078125e-07 ;  /* 0x00000002ff027435 */ /* 0x000fe200000001ff */
[----:B------:R-:W-:Y:S02]  /*2b10*/  MOV R141, 0x1f ;  /* 0x0000001f008d7802 */ /* 0x000fe40000000f00 */
[----:B------:R-:W-:-:S02]  /*2b20*/  MOV R144, 0xffffffff ;  /* 0xffffffff00907802 */ /* 0x000fc40000000f00 */
[----:B------:R-:W-:Y:S02]  /*2b30*/  MOV R142, 0x2b50 ;  /* 0x00002b50008e7802 */ /* 0x000fe40000000f00 */
[----:B-----5:R-:W-:Y:S05]  /*2b40*/  CALL.REL.NOINC `($__internal_73_$__cuda_sm70_shflsync_bfly_p) ;  /* 0x0000063000007944 */ /* 0x020fea0003c00000 */
[----:B01----:R-:W-:Y:S01]  /*2b50*/  FADD.FTZ R147, R147, R2 ;  /* 0x0000000293937221 */ /* 0x003fe20000010000 */
[----:B------:R-:W-:Y:S01]  /*2b60*/  HFMA2.MMA R2, -RZ, RZ, 0, 2.384185791015625e-07 ;  /* 0x00000004ff027435 */ /* 0x000fe200000001ff */
[----:B------:R-:W-:Y:S02]  /*2b70*/  MOV R141, 0x1f ;  /* 0x0000001f008d7802 */ /* 0x000fe40000000f00 */
[----:B------:R-:W-:Y:S02]  /*2b80*/  MOV R144, 0xffffffff ;  /* 0xffffffff00907802 */ /* 0x000fe40000000f00 */
[----:B------:R-:W-:Y:S02]  /*2b90*/  MOV R142, 0x2bb0 ;  /* 0x00002bb0008e7802 */ /* 0x000fe40000000f00 */
[----:B------:R-:W-:Y:S05]  /*2ba0*/  CALL.REL.NOINC `($__internal_73_$__cuda_sm70_shflsync_bfly_p) ;  /* 0x000005d000007944 */ /* 0x000fea0003c00000 */
[----:B01----:R-:W-:Y:S01]  /*2bb0*/  FADD.FTZ R147, R147, R2 ;  /* 0x0000000293937221 */ /* 0x003fe20000010000 */
[----:B------:R-:W-:Y:S01]  /*2bc0*/  HFMA2.MMA R2, -RZ, RZ, 0, 4.76837158203125e-07 ;  /* 0x00000008ff027435 */ /* 0x000fe200000001ff */
[----:B------:R-:W-:Y:S02]  /*2bd0*/  MOV R141, 0x1f ;  /* 0x0000001f008d7802 */ /* 0x000fe40000000f00 */
[----:B------:R-:W-:-:S02]  /*2be0*/  MOV R144, 0xffffffff ;  /* 0xffffffff00907802 */ /* 0x000fc40000000f00 */
[----:B------:R-:W-:Y:S02]  /*2bf0*/  MOV R142, 0x2c10 ;  /* 0x00002c10008e7802 */ /* 0x000fe40000000f00 */
[----:B------:R-:W-:Y:S05]  /*2c00*/  CALL.REL.NOINC `($__internal_73_$__cuda_sm70_shflsync_bfly_p) ;  /* 0x0000057000007944 */ /* 0x000fea0003c00000 */
[----:B01----:R-:W-:Y:S01]  /*2c10*/  FADD.FTZ R147, R147, R2 ;  /* 0x0000000293937221 */ /* 0x003fe20000010000 */
[----:B------:R-:W-:Y:S01]  /*2c20*/  HFMA2.MMA R2, -RZ, RZ, 0, 9.5367431640625e-07 ;  /* 0x00000010ff027435 */ /* 0x000fe200000001ff */
[----:B------:R-:W-:Y:S02]  /*2c30*/  MOV R141, 0x1f ;  /* 0x0000001f008d7802 */ /* 0x000fe40000000f00 */
[----:B------:R-:W-:Y:S02]  /*2c40*/  MOV R144, 0xffffffff ;  /* 0xffffffff00907802 */ /* 0x000fe40000000f00 */
[----:B------:R-:W-:Y:S02]  /*2c50*/  MOV R142, 0x2c70 ;  /* 0x00002c70008e7802 */ /* 0x000fe40000000f00 */
[----:B------:R-:W-:Y:S05]  /*2c60*/  CALL.REL.NOINC `($__internal_73_$__cuda_sm70_shflsync_bfly_p) ;  /* 0x0000051000007944 */ /* 0x000fea0003c00000 */
[----:B-1----:R-:W-:Y:S01]  /*2c70*/  FADD.FTZ R2, R147, R2 ;  /* 0x0000000293027221 */ /* 0x002fe20000010000 */
[----:B0-----:R-:W-:Y:S02]  /*2c80*/  MOV R144, 0xffffffff ;  /* 0xffffffff00907802 */ /* 0x001fe40000000f00 */
[----:B------:R-:W-:Y:S01]  /*2c90*/  MOV R142, 0x2fe0 ;  /* 0x00002fe0008e7802 */ /* 0x000fe20000000f00 */
        /* <DEDUP_REMOVED lines=48> */
[----:B------:R-:W-:Y:S01]  /*2fa0*/  FFMA.FTZ R147, R141, R141, R2 ;  /* 0x0000008d8d937223 */ /* 0x000fe20000010002 */
[----:B------:R-:W-:Y:S01]  /*2fb0*/  HFMA2.MMA R2, -RZ, RZ, 0, 5.9604644775390625e-08 ;  /* 0x00000001ff027435 */ /* 0x000fe200000001ff */
[----:B------:R-:W-:-:S05]  /*2fc0*/  MOV R141, 0x1f ;  /* 0x0000001f008d7802 */ /* 0x000fca0000000f00 */
[----:B------:R-:W-:Y:S05]  /*2fd0*/  CALL.REL.NOINC `($__internal_73_$__cuda_sm70_shflsync_bfly_p) ;  /* 0x000001a000007944 */ /* 0x000fea0003c00000 */
[----:B01----:R-:W-:Y:S01]  /*2fe0*/  FADD.FTZ R147, R147, R2 ;  /* 0x0000000293937221 */ /* 0x003fe20000010000 */
[----:B------:R-:W-:Y:S01]  /*2ff0*/  HFMA2.MMA R2, -RZ, RZ, 0, 1.1920928955078125e-07 ;  /* 0x00000002ff027435 */ /* 0x000fe200000001ff */
[----:B------:R-:W-:Y:S02]  /*3000*/  MOV R141, 0x1f ;  /* 0x0000001f008d7802 */ /* 0x000fe40000000f00 */
[----:B------:R-:W-:Y:S02]  /*3010*/  MOV R144, 0xffffffff ;  /* 0xffffffff00907802 */ /* 0x000fe40000000f00 */
[----:B------:R-:W-:Y:S02]  /*3020*/  MOV R142, 0x3040 ;  /* 0x00003040008e7802 */ /* 0x000fe40000000f00 */
[----:B------:R-:W-:Y:S05]  /*3030*/  CALL.REL.NOINC `($__internal_73_$__cuda_sm70_shflsync_bfly_p) ;  /* 0x0000014000007944 */ /* 0x000fea0003c00000 */
[----:B01----:R-:W-:Y:S01]  /*3040*/  FADD.FTZ R147, R147, R2 ;  /* 0x0000000293937221 */ /* 0x003fe20000010000 */
[----:B------:R-:W-:Y:S01]  /*3050*/  HFMA2.MMA R2, -RZ, RZ, 0, 2.384185791015625e-07 ;  /* 0x00000004ff027435 */ /* 0x000fe200000001ff */
[----:B------:R-:W-:-:S02]  /*3060*/  MOV R141, 0x1f ;  /* 0x0000001f008d7802 */ /* 0x000fc40000000f00 */
[----:B------:R-:W-:Y:S02]  /*3070*/  MOV R144, 0xffffffff ;  /* 0xffffffff00907802 */ /* 0x000fe40000000f00 */
[----:B------:R-:W-:Y:S02]  /*3080*/  MOV R142, 0x30a0 ;  /* 0x000030a0008e7802 */ /* 0x000fe40000000f00 */
[----:B------:R-:W-:Y:S05]  /*3090*/  CALL.REL.NOINC `($__internal_73_$__cuda_sm70_shflsync_bfly_p) ;  /* 0x000000e000007944 */ /* 0x000fea0003c00000 */
[----:B01----:R-:W-:Y:S01]  /*30a0*/  FADD.FTZ R147, R147, R2 ;  /* 0x0000000293937221 */ /* 0x003fe20000010000 */
[----:B------:R-:W-:Y:S01]  /*30b0*/  HFMA2.MMA R2, -RZ, RZ, 0, 4.76837158203125e-07 ;  /* 0x00000008ff027435 */ /* 0x000fe200000001ff */
[----:B------:R-:W-:Y:S02]  /*30c0*/  MOV R141, 0x1f ;  /* 0x0000001f008d7802 */ /* 0x000fe40000000f00 */
[----:B------:R-:W-:Y:S02]  /*30d0*/  MOV R144, 0xffffffff ;  /* 0xffffffff00907802 */ /* 0x000fe40000000f00 */
[----:B------:R-:W-:Y:S02]  /*30e0*/  MOV R142, 0x3100 ;  /* 0x00003100008e7802 */ /* 0x000fe40000000f00 */
[----:B------:R-:W-:Y:S05]  /*30f0*/  CALL.REL.NOINC `($__internal_73_$__cuda_sm70_shflsync_bfly_p) ;  /* 0x0000008000007944 */ /* 0x000fea0003c00000 */
[----:B01----:R-:W-:Y:S01]  /*3100*/  FADD.FTZ R147, R147, R2 ;  /* 0x0000000293937221 */ /* 0x003fe20000010000 */
[----:B------:R-:W-:Y:S01]  /*3110*/  HFMA2.MMA R2, -RZ, RZ, 0, 9.5367431640625e-07 ;  /* 0x00000010ff027435 */ /* 0x000fe200000001ff */
[----:B------:R-:W-:-:S02]  /*3120*/  MOV R141, 0x1f ;  /* 0x0000001f008d7802 */ /* 0x000fc40000000f00 */
[----:B------:R-:W-:Y:S02]  /*3130*/  MOV R144, 0xffffffff ;  /* 0xffffffff00907802 */ /* 0x000fe40000000f00 */
[----:B------:R-:W-:Y:S02]  /*3140*/  MOV R142, 0x3160 ;  /* 0x00003160008e7802 */ /* 0x000fe40000000f00 */
[----:B------:R-:W-:Y:S05]  /*3150*/  CALL.REL.NOINC `($__internal_73_$__cuda_sm70_shflsync_bfly_p) ;  /* 0x0000002000007944 */ /* 0x000fea0003c00000 */
[----:B01----:R-:W-:Y:S01]  /*3160*/  MOV R144, R2 ;  /* 0x0000000200907202 */ /* 0x003fe20000000f00 */
[----:B------:R-:W-:Y:S05]  /*3170*/  BRA `(.L_x_18110) ;  /* 0xffffeef000007947 */ /* 0x000fea000383ffff */
        .weak           $__internal_73_$__cuda_sm70_shflsync_bfly_p
        .type           $__internal_73_$__cuda_sm70_shflsync_bfly_p,@function
        .size           $__internal_73_$__cuda_sm70_shflsync_bfly_p,(.L_x_20089 - $__internal_73_$__cuda_sm70_shflsync_bfly_p)
$__internal_73_$__cuda_sm70_shflsync_bfly_p:
[----:B------:R-:W-:Y:S01]  /*3180*/  HFMA2.MMA R143, -RZ, RZ, 0, 0 ;  /* 0x00000000ff8f7435 */ /* 0x000fe200000001ff */
[----:B------:R-:W-:Y:S04]  /*3190*/  WARPSYNC R144 ;  /* 0x0000009000007348 */ /* 0x000fe80003800000 */
[----:B------:R0:W1:Y:S01]  /*31a0*/  SHFL.BFLY PT, R2, R147, R2, R141 ;  /* 0x0c00000293027389 */ /* 0x00006200000e008d */
[----:B------:R-:W-:Y:S05]  /*31b0*/  RET.REL.NODEC R142 `(_ZN10layer_norm31ln_parallel_residual_fwd_kernelINS_13Kernel_traitsIfffffjLj768ELj1ELj4ELj1ELj16ENS_18Kernel_traits_baseILj768EfffffjLj128EEEEELb0ELb0ELb1EEEvNS_9FwdParamsE) ;  /* 0xffffce408e007950 */ /* 0x000fea0003c3ffff */
.L_x_18111:
        /* <DEDUP_REMOVED lines=12> */
.L_x_20089:


//--------------------- .text._ZN10layer_norm31ln_parallel_residual_fwd_kernelINS_13Kernel_traitsIfffffjLj768ELj1ELj4ELj1ELj16ENS_18Kernel_traits_baseILj768EfffffjLj128EEEEELb0ELb1ELb0EEEvNS_9FwdParamsE --------------------------
	.section	.text._ZN10layer_norm31ln_parallel_residual_fwd_kernelINS_13Kernel_traitsIfffffjLj768ELj1ELj4ELj1ELj16ENS_18Kernel_traits_baseILj768EfffffjLj128EEEEELb0ELb1ELb0EEEvNS_9FwdParamsE,"ax",@progbits
	.sectioninfo	@"SHI_REGISTERS=102"
	.align	128
        .global         _ZN10layer_norm31ln_parallel_residual_fwd_kernelINS_13Kernel_traitsIfffffjLj768ELj1ELj4ELj1ELj16ENS_18Kernel_traits_baseILj768EfffffjLj128EEEEELb0ELb1ELb0EEEvNS_9FwdParamsE
        .type           _ZN10layer_norm31ln_parallel_residual_fwd_kernelINS_13Kernel_traitsIfffffjLj768ELj1ELj4ELj1ELj16ENS_18Kernel_traits_baseILj768EfffffjLj128EEEEELb0ELb1ELb0EEEvNS_9FwdParamsE,@function
        .size           _ZN10layer_norm31ln_parallel_residual_fwd_kernelINS_13Kernel_traitsIfffffjLj768ELj1ELj4ELj1ELj16ENS_18Kernel_traits_baseILj768EfffffjLj128EEEEELb0ELb1ELb0EEEvNS_9FwdParamsE,(.L_x_20090 - _ZN10layer_norm31ln_parallel_residual_fwd_kernelINS_13Kernel_traitsIfffffjLj768ELj1ELj4ELj1ELj16ENS_18Kernel_traits_baseILj768EfffffjLj128EEEEELb0ELb1ELb0EEEvNS_9FwdParamsE)
        .other          _ZN10layer_norm31ln_parallel_residual_fwd_kernelINS_13Kernel_traitsIfffffjLj768ELj1ELj4ELj1ELj16ENS_18Kernel_traits_baseILj768EfffffjLj128EEEEELb0ELb1ELb0EEEvNS_9FwdParamsE,@"STO_CUDA_ENTRY STV_DEFAULT"
_ZN10layer_norm31ln_parallel_residual_fwd_kernelINS_13Kernel_traitsIfffffjLj768ELj1ELj4ELj1ELj16ENS_18Kernel_traits_baseILj768EfffffjLj128EEEEELb0ELb1ELb0EEEvNS_9FwdParamsE:
.text._ZN10layer_norm31ln_parallel_residual_fwd_kernelINS_13Kernel_traitsIfffffjLj768ELj1ELj4ELj1ELj16ENS_18Kernel_traits_baseILj768EfffffjLj128EEEEELb0ELb1ELb0EEEvNS_9FwdParamsE:
        /* <DEDUP_REMOVED lines=22> */
[----:B------:R-:W-:Y:S01]  /*0160*/  HFMA2.MMA R9, -RZ, RZ, 0, 9.5367431640625e-07 ;  /* 0x00000010ff097435 */ /* 0x000fe200000001ff */
[----:B------:R-:W-:Y:S01]  /*0170*/  CS2R R6, SRZ ;  /* 0x0000000000067805 */ /* 0x000fe2000001ff00 */
[----:B------:R-:W-:Y:S01]  /*0180*/  CS2R R4, SRZ ;  /* 0x0000000000047805 */ /* 0x000fe2000001ff00 */
[----:B------:R-:W-:-:S07]  /*0190*/  ISETP.NE.AND.EX P0, PT, RZ, c[0x0][0x21c], PT, P0 ;  /* 0x00008700ff007a0c */ /* 0x000fce0003f05300 */
[----:B------:R-:W-:-:S06]  /*01a0*/  IMAD.WIDE.U32 R8, R48, R9, c[0x0][0x1b0] ;  /* 0x00006c0030087625 */ /* 0x000fcc00078e0009 */
[C---:B------:R-:W-:Y:S01]  /*01b0*/  @P0 LEA R2, P2, R48.reuse, c[0x0][0x218], 0x4 ;  /* 0x0000860030020a11 */ /* 0x040fe200078420ff */
[----:B------:R-:W5:Y:S03]  /*01c0*/  LDG.E.128 R8, [R8.64] ;  /* 0x0000000408087981 */ /* 0x000f66000c1e1d00 */
[----:B------:R-:W-:-:S05]  /*01d0*/  @P0 LEA.HI.X R3, R48, c[0x0][0x21c], RZ, 0x4, P2 ;  /* 0x0000870030030a11 */ /* 0x000fca00010f24ff */
[----:B------:R0:W5:Y:S01]  /*01e0*/  @P0 LDG.E.128 R4, [R2.64] ;  /* 0x0000000402040981 */ /* 0x000162000c1e1d00 */
[----:B------:R-:W-:-:S03]  /*01f0*/  LOP3.LUT R48, R48, 0x20, RZ, 0xfc, !PT ;  /* 0x0000002030307812 */ /* 0x000fc600078efcff */
.L_x_18113:
[----:B-1----:R-:W-:Y:S05]  /*0200*/  BSYNC B0 ;  /* 0x0000000000007941 */ /* 0x002fea0003800000 */
.L_x_18112:
[----:B------:R-:W-:Y:S01]  /*0210*/  BSSY B0, `(.L_x_18114) ;  /* 0x000000d000007945 */ /* 0x000fe20003800000 */
[----:B------:R-:W-:Y:S05]  /*0220*/  @!P6 BRA `(.L_x_18115) ;  /* 0x000000b00000e947 */ /* 0x000fea0003800000 */
[----:B------:R-:W-:Y:S01]  /*0230*/  ISETP.NE.U32.AND P0, PT, RZ, c[0x0][0x218], PT ;  /* 0x00008600ff007a0c */ /* 0x000fe20003f05070 */
[----:B------:R-:W-:Y:S01]  /*0240*/  CS2R R14, SRZ ;  /* 0x00000000000e7805 */ /* 0x000fe2000001ff00 */
[----:B------:R-:W-:Y:S01]  /*0250*/  MOV R17, 0x10 ;  /* 0x0000001000117802 */ /* 0x000fe20000000f00 */
[----:B------:R-:W-:Y:S01]  /*0260*/  CS2R R12, SRZ ;  /* 0x00000000000c7805 */ /* 0x000fe2000001ff00 */
[----:B------:R-:W-:-:S03]  /*0270*/  ISETP.NE.AND.EX P0, PT, RZ, c[0x0][0x21c], PT, P0 ;  /* 0x00008700ff007a0c */ /* 0x000fc60003f05300 */
[----:B------:R-:W-:-:S06]  /*0280*/  IMAD.WIDE.U32 R16, R48, R17, c[0x0][0x1b0] ;  /* 0x00006c0030107625 */ /* 0x000fcc00078e0011 */
[----:B------:R-:W5:Y:S04]  /*0290*/  LDG.E.128 R16, [R16.64] ;  /* 0x0000000410107981 */ /* 0x000f68000c1e1d00 */
[----:B0-----:R-:W-:-:S04]  /*02a0*/  @P0 LEA R2, P2, R48, c[0x0][0x218], 0x4 ;  /* 0x0000860030020a11 */ /* 0x001fc800078420ff */
[----:B------:R-:W-:-:S05]  /*02b0*/  @P0 LEA.HI.X R3, R48, c[0x0][0x21c], RZ, 0x4, P2 ;  /* 0x0000870030030a11 */ /* 0x000fca00010f24ff */
[----:B------:R0:W5:Y:S01]  /*02c0*/  @P0 LDG.E.128 R12, [R2.64] ;  /* 0x00000004020c0981 */ /* 0x000162000c1e1d00 */
[----:B------:R-:W-:-:S03]  /*02d0*/  IADD3 R48, R48, 0x20, RZ ;  /* 0x0000002030307810 */ /* 0x000fc60007ffe0ff */
.L_x_18115:
[----:B------:R-:W-:Y:S05]  /*02e0*/  BSYNC B0 ;  /* 0x0000000000007941 */ /* 0x000fea0003800000 */
.L_x_18114:
[----:B------:R-:W-:Y:S01]  /*02f0*/  BSSY B0, `(.L_x_18116) ;  /* 0x000000d000007945 */ /* 0x000fe20003800000 */
[----:B------:R-:W-:Y:S05]  /*0300*/  @!P5 BRA `(.L_x_18117) ;  /* 0x000000b00000d947 */ /* 0x000fea0003800000 */
[----:B------:R-:W-:Y:S01]  /*0310*/  ISETP.NE.U32.AND P0, PT, RZ, c[0x0][0x218], PT ;  /* 0x00008600ff007a0c */ /* 0x000fe20003f05070 */
[----:B------:R-:W-:Y:S01]  /*0320*/  HFMA2.MMA R25, -RZ, RZ, 0, 9.5367431640625e-07 ;  /* 0x00000010ff197435 */ /* 0x000fe200000001ff */
[----:B------:R-:W-:Y:S01]  /*0330*/  CS2R R22, SRZ ;  /* 0x0000000000167805 */ /* 0x000fe2000001ff00 */
[----:B------:R-:W-:Y:S01]  /*0340*/  CS2R R20, SRZ ;  /* 0x0000000000147805 */ /* 0x000fe2000001ff00 */
[----:B------:R-:W-:-:S07]  /*0350*/  ISETP.NE.AND.EX P0, PT, RZ, c[0x0][0x21c], PT, P0 ;  /* 0x00008700ff007a0c */ /* 0x000fce0003f05300 */
[----:B------:R-:W-:-:S06]  /*0360*/  IMAD.WIDE.U32 R24, R48, R25, c[0x0][0x1b0] ;  /* 0x00006c0030187625 */ /* 0x000fcc00078e0019 */
[C---:B0-----:R-:W-:Y:S01]  /*0370*/  @P0 LEA R2, P2, R48.reuse, c[0x0][0x218], 0x4 ;  /* 0x0000860030020a11 */ /* 0x041fe200078420ff */
[----:B------:R-:W5:Y:S03]  /*0380*/  LDG.E.128 R24, [R24.64] ;  /* 0x0000000418187981 */ /* 0x000f66000c1e1d00 */
[----:B------:R-:W-:-:S05]  /*0390*/  @P0 LEA.HI.X R3, R48, c[0x0][0x21c], RZ, 0x4, P2 ;  /* 0x0000870030030a11 */ /* 0x000fca00010f24ff */
[----:B------:R0:W5:Y:S01]  /*03a0*/  @P0 LDG.E.128 R20, [R2.64] ;  /* 0x0000000402140981 */ /* 0x000162000c1e1d00 */
[----:B------:R-:W-:-:S03]  /*03b0*/  IADD3 R48, R48, 0x20, RZ ;  /* 0x0000002030307810 */ /* 0x000fc60007ffe0ff */
.L_x_18117:
[----:B------:R-:W-:Y:S05]  /*03c0*/  BSYNC B0 ;  /* 0x0000000000007941 */ /* 0x000fea0003800000 */
.L_x_18116:
        /* <DEDUP_REMOVED lines=13> */
.L_x_18119:
[----:B------:R-:W-:Y:S05]  /*04a0*/  BSYNC B0 ;  /* 0x0000000000007941 */ /* 0x000fea0003800000 */
.L_x_18118:
        /* <DEDUP_REMOVED lines=13> */
.L_x_18121:
[----:B------:R-:W-:Y:S05]  /*0580*/  BSYNC B0 ;  /* 0x0000000000007941 */ /* 0x000fea0003800000 */
.L_x_18120:
[----:B------:R-:W-:Y:S01]  /*0590*/  ISETP.GE.U32.AND P0, PT, R0, 0xc0, PT ;  /* 0x000000c00000780c */ /* 0x000fe20003f06070 */
[----:B------:R-:W-:Y:S01]  /*05a0*/  BSSY B0, `(.L_x_18122) ;  /* 0x000000f000007945 */ /* 0x000fe20003800000 */
[----:B------:R-:W-:Y:S02]  /*05b0*/  MOV R52, c[0x0][0x180] ;  /* 0x0000600000347a02 */ /* 0x000fe40000000f00 */
[----:B0-----:R-:W-:Y:S02]  /*05c0*/  SHF.R.U32.HI R2, RZ, 0x5, R44 ;  /* 0x00000005ff027819 */ /* 0x001fe4000001162c */
[----:B------:R-:W-:-:S07]  /*05d0*/  P2R R3, PR, RZ, 0x1 ;  /* 0x00000001ff037803 */ /* 0x000fce0000000000 */
[----:B------:R-:W-:Y:S05]  /*05e0*/  @!P0 BRA `(.L_x_18123) ;  /* 0x000000a000008947 */ /* 0x000fea0003800000 */
[----:B------:R-:W-:Y:S01]  /*05f0*/  ISETP.NE.U32.AND P0, PT, RZ, c[0x0][0x218], PT ;  /* 0x00008600ff007a0c */ /* 0x000fe20003f05070 */
[----:B------:R-:W-:Y:S01]  /*0600*/  HFMA2.MMA R49, -RZ, RZ, 0, 9.5367431640625e-07 ;  /* 0x00000010ff317435 */ /* 0x000fe200000001ff */
[----:B------:R-:W-:Y:S01]  /*0610*/  CS2R R46, SRZ ;  /* 0x00000000002e7805 */ /* 0x000fe2000001ff00 */
[----:B------:R-:W-:Y:S01]  /*0620*/  CS2R R44, SRZ ;  /* 0x00000000002c7805 */ /* 0x000fe2000001ff00 */
[----:B------:R-:W-:-:S13]  /*0630*/  ISETP.NE.AND.EX P0, PT, RZ, c[0x0][0x21c], PT, P0 ;  /* 0x00008700ff007a0c */ /* 0x000fda0003f05300 */
[----:B------:R-:W-:-:S04]  /*0640*/  @P0 LEA R54, P2, R48, c[0x0][0x218], 0x4 ;  /* 0x0000860030360a11 */ /* 0x000fc800078420ff */
[C---:B------:R-:W-:Y:S01]  /*0650*/  @P0 LEA.HI.X R55, R48.reuse, c[0x0][0x21c], RZ, 0x4, P2 ;  /* 0x0000870030370a11 */ /* 0x040fe200010f24ff */
[----:B------:R-:W-:-:S04]  /*0660*/  IMAD.WIDE.U32 R48, R48, R49, c[0x0][0x1b0] ;  /* 0x00006c0030307625 */ /* 0x000fc800078e0031 */
[----:B------:R0:W5:Y:S04]  /*0670*/  @P0 LDG.E.128 R44, [R54.64] ;  /* 0x00000004362c0981 */ /* 0x000168000c1e1d00 */
[----:B------:R-:W5:Y:S02]  /*0680*/  LDG.E.128 R48, [R48.64] ;  /* 0x0000000430307981 */ /* 0x000f64000c1e1d00 */
.L_x_18123:
[----:B------:R-:W-:Y:S05]  /*0690*/  BSYNC B0 ;  /* 0x0000000000007941 */ /* 0x000fea0003800000 */
.L_x_18122:
[----:B------:R-:W-:Y:S02]  /*06a0*/  LEA R2, R53, R2, 0x2 ;  /* 0x0000000235027211 */ /* 0x000fe400078e10ff */
[----:B------:R-:W-:Y:S02]  /*06b0*/  LOP3.LUT P0, RZ, R52, c[0x0][0x178], RZ, 0xfc, !PT ;  /* 0x00005e0034ff7a12 */ /* 0x000fe4000780fcff */
[----:B------:R-:W-:Y:S02]  /*06c0*/  ISETP.GE.AND P2, PT, R2, c[0x0][0x164], PT ;  /* 0x0000590002007a0c */ /* 0x000fe40003f46270 */
[----:B------:R-:W-:-:S04]  /*06d0*/  MOV R3, c[0x0][0x184] ;  /* 0x0000610000037a02 */ /* 0x000fc80000000f00 */
[----:B------:R-:W-:-:S07]  /*06e0*/  LOP3.LUT P0, RZ, R3, c[0x0][0x17c], RZ, 0xfc, P0 ;  /* 0x00005f0003ff7a12 */ /* 0x000fce000000fcff */
[----:B------:R-:W-:Y:S06]  /*06f0*/  @P2 EXIT ;  /* 0x000000000000294d */ /* 0x000fec0003800000 */
[----:B------:R-:W-:Y:S02]  /*0700*/  ULDC.U8 UR6, c[0x0][0x1f0] ;  /* 0x00007c0000067ab9 */ /* 0x000fe40000000000 */
.L_x_18247:
[----:B------:R-:W1:Y:S01]  /*0710*/  S2R R88, SR_TID.X ;  /* 0x0000000000587919 */ /* 0x000e620000002100 */
[----:B------:R-:W-:Y:S01]  /*0720*/  IMAD R3, R2, c[0x0][0x168], RZ ;  /* 0x00005a0002037a24 */ /* 0x000fe200078e02ff */
[----:B------:R-:W-:Y:S04]  /*0730*/  BSSY B0, `(.L_x_18124) ;  /* 0x0000046000007945 */ /* 0x000fe80003800000 */
[----:B------:R-:W-:-:S04]  /*0740*/  SHF.R.S32.HI R90, RZ, 0x1f, R3 ;  /* 0x0000001fff5a7819 */ /* 0x000fc80000011403 */
[----:B------:R-:W-:Y:S02]  /*0750*/  LEA.HI R3, R90, R3, RZ, 0x2 ;  /* 0x000000035a037211 */ /* 0x000fe400078f10ff */
[----:B-1----:R-:W-:-:S04]  /*0760*/  LOP3.LUT R88, R88, 0x1f, RZ, 0xc0, !PT ;  /* 0x0000001f58587812 */ /* 0x002fc800078ec0ff */
        /* <DEDUP_REMOVED lines=9> */
[----:B0-----:R0:W5:Y:S01]  /*0800*/  @P3 LDG.E.128 R52, [R90.64] ;  /* 0x000000045a343981 */ /* 0x001162000c1e1d00 */
        /* <DEDUP_REMOVED lines=14> */
.L_x_18127:
[----:B-----5:R-:W-:Y:S01]  /*08f0*/  FADD.FTZ R56, R60, R56 ;  /* 0x000000383c387221 */ /* 0x020fe20000010000 */
[----:B------:R-:W-:Y:S05]  /*0900*/  BRA `(.L_x_18128) ;  /* 0x0000002000007947 */ /* 0x000fea0003800000 */
.L_x_18126:
[----:B0----5:R-:W-:-:S04]  /*0910*/  FADD.FTZ R56, R52, R56 ;  /* 0x0000003834387221 */ /* 0x021fc80000010000 */
[----:B------:R-:W-:-:S05]  /*0920*/  @P2 FADD.FTZ R56, R60, R56 ;  /* 0x000000383c382221 */ /* 0x000fca0000010000 */
.L_x_18128:
[----:B-----5:R-:W-:Y:S02]  /*0930*/  MOV R64, R56 ;  /* 0x0000003800407202 */ /* 0x020fe40000000f00 */
.L_x_18129:
[----:B------:R-:W-:Y:S05]  /*0940*/  @P3 BRA `(.L_x_18130) ;  /* 0x0000007000003947 */ /* 0x000fea0003800000 */
[----:B------:R-:W-:-:S04]  /*0950*/  ISETP.NE.U32.AND P4, PT, RZ, c[0x0][0x180], PT ;  /* 0x00006000ff007a0c */ /* 0x000fc80003f85070 */
[----:B------:R-:W-:-:S13]  /*0960*/  ISETP.NE.AND.EX P4, PT, RZ, c[0x0][0x184], PT, P4 ;  /* 0x00006100ff007a0c */ /* 0x000fda0003f85340 */
[----:B------:R-:W-:Y:S05]  /*0970*/  @P4 BRA `(.L_x_18131) ;  /* 0x0000002000004947 */ /* 0x000fea0003800000 */
[----:B------:R-:W-:Y:S05]  /*0980*/  @P0 BRA `(.L_x_18132) ;  /* 0x0000005000000947 */ /* 0x000fea0003800000 */
[----:B------:R-:W-:Y:S05]  /*0990*/  BRA `(.L_x_18133) ;  /* 0x0000005000007947 */ /* 0x000fea0003800000 */
.L_x_18131:
[----:B-----5:R-:W-:Y:S01]  /*09a0*/  FADD.FTZ R57, R61, R57 ;  /* 0x000000393d397221 */ /* 0x020fe20000010000 */
[----:B------:R-:W-:Y:S05]  /*09b0*/  BRA `(.L_x_18132) ;  /* 0x0000002000007947 */ /* 0x000fea0003800000 */
.L_x_18130:
[----:B-----5:R-:W-:-:S04]  /*09c0*/  FADD.FTZ R57, R53, R57 ;  /* 0x0000003935397221 */ /* 0x020fc80000010000 */
[----:B------:R-:W-:-:S05]  /*09d0*/  @P2 FADD.FTZ R57, R61, R57 ;  /* 0x000000393d392221 */ /* 0x000fca0000010000 */
.L_x_18132:
[----:B-----5:R-:W-:Y:S02]  /*09e0*/  MOV R65, R57 ;  /* 0x0000003900417202 */ /* 0x020fe40000000f00 */
.L_x_18133:
[----:B------:R-:W-:Y:S05]  /*09f0*/  @P3 BRA `(.L_x_18134) ;  /* 0x0000007000003947 */ /* 0x000fea0003800000 */
[----:B------:R-:W-:-:S04]  /*0a00*/  ISETP.NE.U32.AND P4, PT, RZ, c[0x0][0x180], PT ;  /* 0x00006000ff007a0c */ /* 0x000fc80003f85070 */
[----:B------:R-:W-:-:S13]  /*0a10*/  ISETP.NE.AND.EX P4, PT, RZ, c[0x0][0x184], PT, P4 ;  /* 0x00006100ff007a0c */ /* 0x000fda0003f85340 */
[----:B------:R-:W-:Y:S05]  /*0a20*/  @P4 BRA `(.L_x_18135) ;  /* 0x0000002000004947 */ /* 0x000fea0003800000 */
[----:B------:R-:W-:Y:S05]  /*0a30*/  @P0 BRA `(.L_x_18136) ;  /* 0x0000005000000947 */ /* 0x000fea0003800000 */
[----:B------:R-:W-:Y:S05]  /*0a40*/  BRA `(.L_x_18137) ;  /* 0x0000005000007947 */ /* 0x000fea0003800000 */
.L_x_18135:
[----:B-----5:R-:W-:Y:S01]  /*0a50*/  FADD.FTZ R58, R62, R58 ;  /* 0x0000003a3e3a7221 */ /* 0x020fe20000010000 */
[----:B------:R-:W-:Y:S05]  /*0a60*/  BRA `(.L_x_18136) ;  /* 0x0000002000007947 */ /* 0x000fea0003800000 */
.L_x_18134:
[----:B-----5:R-:W-:-:S04]  /*0a70*/  FADD.FTZ R58, R54, R58 ;  /* 0x0000003a363a7221 */ /* 0x020fc80000010000 */
[----:B------:R-:W-:-:S05]  /*0a80*/  @P2 FADD.FTZ R58, R62, R58 ;  /* 0x0000003a3e3a2221 */ /* 0x000fca0000010000 */
.L_x_18136:
[----:B-----5:R-:W-:Y:S02]  /*0a90*/  MOV R66, R58 ;  /* 0x0000003a00427202 */ /* 0x020fe40000000f00 */
.L_x_18137:
[----:B------:R-:W-:Y:S05]  /*0aa0*/  @P3 BRA `(.L_x_18138) ;  /* 0x0000007000003947 */ /* 0x000fea0003800000 */
[----:B------:R-:W-:-:S04]  /*0ab0*/  ISETP.NE.U32.AND P2, PT, RZ, c[0x0][0x180], PT ;  /* 0x00006000ff007a0c */ /* 0x000fc80003f45070 */
[----:B------:R-:W-:-:S13]  /*0ac0*/  ISETP.NE.AND.EX P2, PT, RZ, c[0x0][0x184], PT, P2 ;  /* 0x00006100ff007a0c */ /* 0x000fda0003f45320 */
[----:B------:R-:W-:Y:S05]  /*0ad0*/  @P2 BRA `(.L_x_18139) ;  /* 0x0000002000002947 */ /* 0x000fea0003800000 */
[----:B------:R-:W-:Y:S05]  /*0ae0*/  @P0 BRA `(.L_x_18140) ;  /* 0x0000005000000947 */ /* 0x000fea0003800000 */
[----:B------:R-:W-:Y:S05]  /*0af0*/  BRA `(.L_x_18141) ;  /* 0x0000005000007947 */ /* 0x000fea0003800000 */
.L_x_18139:
[----:B-----5:R-:W-:Y:S01]  /*0b00*/  FADD.FTZ R59, R63, R59 ;  /* 0x0000003b3f3b7221 */ /* 0x020fe20000010000 */
[----:B------:R-:W-:Y:S05]  /*0b10*/  BRA `(.L_x_18140) ;  /* 0x0000002000007947 */ /* 0x000fea0003800000 */
.L_x_18138:
[----:B-----5:R-:W-:-:S04]  /*0b20*/  FADD.FTZ R59, R55, R59 ;  /* 0x0000003b373b7221 */ /* 0x020fc80000010000 */
[----:B------:R-:W-:-:S05]  /*0b30*/  @P2 FADD.FTZ R59, R63, R59 ;  /* 0x0000003b3f3b2221 */ /* 0x000fca0000010000 */
.L_x_18140:
[----:B-----5:R-:W-:Y:S02]  /*0b40*/  MOV R67, R59 ;  /* 0x0000003b00437202 */ /* 0x020fe40000000f00 */
.L_x_18141:
[C---:B------:R-:W-:Y:S02]  /*0b50*/  @P0 LEA R90, P2, R3.reuse, c[0x0][0x188], 0x4 ;  /* 0x00006200035a0a11 */ /* 0x040fe400078420ff */
[C---:B------:R-:W-:Y:S02]  /*0b60*/  IADD3 R89, R3.reuse, 0x20, RZ ;  /* 0x0000002003597810 */ /* 0x040fe40007ffe0ff */
[----:B------:R-:W-:-:S05]  /*0b70*/  @P0 LEA.HI.X R91, R3, c[0x0][0x18c], RZ, 0x4, P2 ;  /* 0x00006300035b0a11 */ /* 0x000fca00010f24ff */
[----:B------:R0:W-:Y:S04]  /*0b80*/  @P0 STG.E.128 [R90.64], R64 ;  /* 0x000000405a000986 */ /* 0x0001e8000c101d04 */
.L_x_18125:
[----:B------:R-:W-:Y:S05]  /*0b90*/  BSYNC B0 ;  /* 0x0000000000007941 */ /* 0x000fea0003800000 */
.L_x_18124:
        /* <DEDUP_REMOVED lines=24> */
.L_x_18145:
[----:B-----5:R-:W-:Y:S01]  /*0d20*/  FADD.FTZ R68, R60, R68 ;  /* 0x000000443c447221 */ /* 0x020fe20000010000 */
[----:B------:R-:W-:Y:S05]  /*0d30*/  BRA `(.L_x_18146) ;  /* 0x0000002000007947 */ /* 0x000fea0003800000 */
.L_x_18144:
[----:B0----5:R-:W-:-:S04]  /*0d40*/  FADD.FTZ R68, R52, R68 ;  /* 0x0000004434447221 */ /* 0x021fc80000010000 */
[----:B------:R-:W-:-:S05]  /*0d50*/  @P2 FADD.FTZ R68, R60, R68 ;  /* 0x000000443c442221 */ /* 0x000fca0000010000 */
.L_x_18146:
[----:B-----5:R-:W-:Y:S02]  /*0d60*/  MOV R64, R68 ;  /* 0x0000004400407202 */ /* 0x020fe40000000f00 */
.L_x_18147:
[----:B------:R-:W-:Y:S05]  /*0d70*/  @P3 BRA `(.L_x_18148) ;  /* 0x0000007000003947 */ /* 0x000fea0003800000 */
[----:B------:R-:W-:-:S04]  /*0d80*/  ISETP.NE.U32.AND P4, PT, RZ, c[0x0][0x180], PT ;  /* 0x00006000ff007a0c */ /* 0x000fc80003f85070 */
[----:B------:R-:W-:-:S13]  /*0d90*/  ISETP.NE.AND.EX P4, PT, RZ, c[0x0][0x184], PT, P4 ;  /* 0x00006100ff007a0c */ /* 0x000fda0003f85340 */
[----:B------:R-:W-:Y:S05]  /*0da0*/  @P4 BRA `(.L_x_18149) ;  /* 0x0000002000004947 */ /* 0x000fea0003800000 */
[----:B------:R-:W-:Y:S05]  /*0db0*/  @P0 BRA `(.L_x_18150) ;  /* 0x0000005000000947 */ /* 0x000fea0003800000 */
[----:B------:R-:W-:Y:S05]  /*0dc0*/  BRA `(.L_x_18151) ;  /* 0x0000005000007947 */ /* 0x000fea0003800000 */
.L_x_18149:
[----:B-----5:R-:W-:Y:S01]  /*0dd0*/  FADD.FTZ R69, R61, R69 ;  /* 0x000000453d457221 */ /* 0x020fe20000010000 */
[----:B------:R-:W-:Y:S05]  /*0de0*/  BRA `(.L_x_18150) ;  /* 0x0000002000007947 */ /* 0x000fea0003800000 */
.L_x_18148:
[----:B-----5:R-:W-:-:S04]  /*0df0*/  FADD.FTZ R69, R53, R69 ;  /* 0x0000004535457221 */ /* 0x020fc80000010000 */
[----:B------:R-:W-:-:S05]  /*0e00*/  @P2 FADD.FTZ R69, R61, R69 ;  /* 0x000000453d452221 */ /* 0x000fca0000010000 */
.L_x_18150:
[----:B-----5:R-:W-:Y:S02]  /*0e10*/  MOV R65, R69 ;  /* 0x0000004500417202 */ /* 0x020fe40000000f00 */
.L_x_18151:
[----:B------:R-:W-:Y:S05]  /*0e20*/  @P3 BRA `(.L_x_18152) ;  /* 0x0000007000003947 */ /* 0x000fea0003800000 */
[----:B------:R-:W-:-:S04]  /*0e30*/  ISETP.NE.U32.AND P4, PT, RZ, c[0x0][0x180], PT ;  /* 0x00006000ff007a0c */ /* 0x000fc80003f85070 */
[----:B------:R-:W-:-:S13]  /*0e40*/  ISETP.NE.AND.EX P4, PT, RZ, c[0x0][0x184], PT, P4 ;  /* 0x00006100ff007a0c */ /* 0x000fda0003f85340 */
[----:B------:R-:W-:Y:S05]  /*0e50*/  @P4 BRA `(.L_x_18153) ;  /* 0x0000002000004947 */ /* 0x000fea0003800000 */
[----:B------:R-:W-:Y:S05]  /*0e60*/  @P0 BRA `(.L_x_18154) ;  /* 0x0000005000000947 */ /* 0x000fea0003800000 */
[----:B------:R-:W-:Y:S05]  /*0e70*/  BRA `(.L_x_18155) ;  /* 0x0000005000007947 */ /* 0x000fea0003800000 */
.L_x_18153:
[----:B-----5:R-:W-:Y:S01]  /*0e80*/  FADD.FTZ R70, R62, R70 ;  /* 0x000000463e467221 */ /* 0x020fe20000010000 */
[----:B------:R-:W-:Y:S05]  /*0e90*/  BRA `(.L_x_18154) ;  /* 0x0000002000007947 */ /* 0x000fea0003800000 */
.L_x_18152:
[----:B-----5:R-:W-:-:S04]  /*0ea0*/  FADD.FTZ R70, R54, R70 ;  /* 0x0000004636467221 */ /* 0x020fc80000010000 */
[----:B------:R-:W-:-:S05]  /*0eb0*/  @P2 FADD.FTZ R70, R62, R70 ;  /* 0x000000463e462221 */ /* 0x000fca0000010000 */
.L_x_18154:
[----:B-----5:R-:W-:Y:S02]  /*0ec0*/  MOV R66, R70 ;  /* 0x0000004600427202 */ /* 0x020fe40000000f00 */
.L_x_18155:
[----:B------:R-:W-:Y:S05]  /*0ed0*/  @P3 BRA `(.L_x_18156) ;  /* 0x0000007000003947 */ /* 0x000fea0003800000 */
[----:B------:R-:W-:-:S04]  /*0ee0*/  ISETP.NE.U32.AND P2, PT, RZ, c[0x0][0x180], PT ;  /* 0x00006000ff007a0c */ /* 0x000fc80003f45070 */
[----:B------:R-:W-:-:S13]  /*0ef0*/  ISETP.NE.AND.EX P2, PT, RZ, c[0x0][0x184], PT, P2 ;  /* 0x00006100ff007a0c */ /* 0x000fda0003f45320 */
[----:B------:R-:W-:Y:S05]  /*0f00*/  @P2 BRA `(.L_x_18157) ;  /* 0x0000002000002947 */ /* 0x000fea0003800000 */
[----:B------:R-:W-:Y:S05]  /*0f10*/  @P0 BRA `(.L_x_18158) ;  /* 0x0000005000000947 */ /* 0x000fea0003800000 */
[----:B------:R-:W-:Y:S05]  /*0f20*/  BRA `(.L_x_18159) ;  /* 0x0000005000007947 */ /* 0x000fea0003800000 */
.L_x_18157:
[----:B-----5:R-:W-:Y:S01]  /*0f30*/  FADD.FTZ R71, R63, R71 ;  /* 0x000000473f477221 */ /* 0x020fe20000010000 */
[----:B------:R-:W-:Y:S05]  /*0f40*/  BRA `(.L_x_18158) ;  /* 0x0000002000007947 */ /* 0x000fea0003800000 */
.L_x_18156:
[----:B-----5:R-:W-:-:S04]  /*0f50*/  FADD.FTZ R71, R55, R71 ;  /* 0x0000004737477221 */ /* 0x020fc80000010000 */
[----:B------:R-:W-:-:S05]  /*0f60*/  @P2 FADD.FTZ R71, R63, R71 ;  /* 0x000000473f472221 */ /* 0x000fca0000010000 */
.L_x_18158:
[----:B-----5:R-:W-:Y:S02]  /*0f70*/  MOV R67, R71 ;  /* 0x0000004700437202 */ /* 0x020fe40000000f00 */
.L_x_18159:
[----:B------:R-:W-:-:S04]  /*0f80*/  @P0 LEA R90, P2, R89, c[0x0][0x188], 0x4 ;  /* 0x00006200595a0a11 */ /* 0x000fc800078420ff */
[C---:B------:R-:W-:Y:S02]  /*0f90*/  @P0 LEA.HI.X R91, R89.reuse, c[0x0][0x18c], RZ, 0x4, P2 ;  /* 0x00006300595b0a11 */ /* 0x040fe400010f24ff */
[----:B------:R-:W-:-:S03]  /*0fa0*/  IADD3 R89, R89, 0x20, RZ ;  /* 0x0000002059597810 */ /* 0x000fc60007ffe0ff */
[----:B------:R0:W-:Y:S04]  /*0fb0*/  @P0 STG.E.128 [R90.64], R64 ;  /* 0x000000405a000986 */ /* 0x0001e8000c101d04 */
.L_x_18143:
[----:B------:R-:W-:Y:S05]  /*0fc0*/  BSYNC B0 ;  /* 0x0000000000007941 */ /* 0x000fea0003800000 */
.L_x_18142:
        /* <DEDUP_REMOVED lines=24> */
.L_x_18163:
[----:B-----5:R-:W-:Y:S01]  /*1150*/  FADD.FTZ R72, R60, R72 ;  /* 0x000000483c487221 */ /* 0x020fe20000010000 */
[----:B------:R-:W-:Y:S05]  /*1160*/  BRA `(.L_x_18164) ;  /* 0x0000002000007947 */ /* 0x000fea0003800000 */
.L_x_18162:
[----:B0----5:R-:W-:-:S04]  /*1170*/  FADD.FTZ R72, R52, R72 ;  /* 0x0000004834487221 */ /* 0x021fc80000010000 */
[----:B------:R-:W-:-:S05]  /*1180*/  @P2 FADD.FTZ R72, R60, R72 ;  /* 0x000000483c482221 */ /* 0x000fca0000010000 */
.L_x_18164:
[----:B-----5:R-:W-:Y:S02]  /*1190*/  MOV R64, R72 ;  /* 0x0000004800407202 */ /* 0x020fe40000000f00 */
.L_x_18165:
[----:B------:R-:W-:Y:S05]  /*11a0*/  @P3 BRA `(.L_x_18166) ;  /* 0x0000007000003947 */ /* 0x000fea0003800000 */
[----:B------:R-:W-:-:S04]  /*11b0*/  ISETP.NE.U32.AND P4, PT, RZ, c[0x0][0x180], PT ;  /* 0x00006000ff007a0c */ /* 0x000fc80003f85070 */
[----:B------:R-:W-:-:S13]  /*11c0*/  ISETP.NE.AND.EX P4, PT, RZ, c[0x0][0x184], PT, P4 ;  /* 0x00006100ff007a0c */ /* 0x000fda0003f85340 */
[----:B------:R-:W-:Y:S05]  /*11d0*/  @P4 BRA `(.L_x_18167) ;  /* 0x0000002000004947 */ /* 0x000fea0003800000 */
[----:B------:R-:W-:Y:S05]  /*11e0*/  @P0 BRA `(.L_x_18168) ;  /* 0x0000005000000947 */ /* 0x000fea0003800000 */
[----:B------:R-:W-:Y:S05]  /*11f0*/  BRA `(.L_x_18169) ;  /* 0x0000005000007947 */ /* 0x000fea0003800000 */
.L_x_18167:
[----:B-----5:R-:W-:Y:S01]  /*1200*/  FADD.FTZ R73, R61, R73 ;  /* 0x000000493d497221 */ /* 0x020fe20000010000 */
[----:B------:R-:W-:Y:S05]  /*1210*/  BRA `(.L_x_18168) ;  /* 0x0000002000007947 */ /* 0x000fea0003800000 */
.L_x_18166:
[----:B-----5:R-:W-:-:S04]  /*1220*/  FADD.FTZ R73, R53, R73 ;  /* 0x0000004935497221 */ /* 0x020fc80000010000 */
[----:B------:R-:W-:-:S05]  /*1230*/  @P2 FADD.FTZ R73, R61, R73 ;  /* 0x000000493d492221 */ /* 0x000fca0000010000 */
.L_x_18168:
[----:B-----5:R-:W-:Y:S02]  /*1240*/  MOV R65, R73 ;  /* 0x0000004900417202 */ /* 0x020fe40000000f00 */
.L_x_18169:
[----:B------:R-:W-:Y:S05]  /*1250*/  @P3 BRA `(.L_x_18170) ;  /* 0x0000007000003947 */ /* 0x000fea0003800000 */
[----:B------:R-:W-:-:S04]  /*1260*/  ISETP.NE.U32.AND P4, PT, RZ, c[0x0][0x180], PT ;  /* 0x00006000ff007a0c */ /* 0x000fc80003f85070 */
[----:B------:R-:W-:-:S13]  /*1270*/  ISETP.NE.AND.EX P4, PT, RZ, c[0x0][0x184], PT, P4 ;  /* 0x00006100ff007a0c */ /* 0x000fda0003f85340 */
[----:B------:R-:W-:Y:S05]  /*1280*/  @P4 BRA `(.L_x_18171) ;  /* 0x0000002000004947 */ /* 0x000fea0003800000 */
[----:B------:R-:W-:Y:S05]  /*1290*/  @P0 BRA `(.L_x_18172) ;  /* 0x0000005000000947 */ /* 0x000fea0003800000 */
[----:B------:R-:W-:Y:S05]  /*12a0*/  BRA `(.L_x_18173) ;  /* 0x0000005000007947 */ /* 0x000fea0003800000 */
.L_x_18171:
[----:B-----5:R-:W-:Y:S01]  /*12b0*/  FADD.FTZ R74, R62, R74 ;  /* 0x0000004a3e4a7221 */ /* 0x020fe20000010000 */
[----:B------:R-:W-:Y:S05]  /*12c0*/  BRA `(.L_x_18172) ;  /* 0x0000002000007947 */ /* 0x000fea0003800000 */
.L_x_18170:
[----:B-----5:R-:W-:-:S04]  /*12d0*/  FADD.FTZ R74, R54, R74 ;  /* 0x0000004a364a7221 */ /* 0x020fc80000010000 */
[----:B------:R-:W-:-:S05]  /*12e0*/  @P2 FADD.FTZ R74, R62, R74 ;  /* 0x0000004a3e4a2221 */ /* 0x000fca0000010000 */
.L_x_18172:
[----:B-----5:R-:W-:Y:S02]  /*12f0*/  MOV R66, R74 ;  /* 0x0000004a00427202 */ /* 0x020fe40000000f00 */
.L_x_18173:
[----:B------:R-:W-:Y:S05]  /*1300*/  @P3 BRA `(.L_x_18174) ;  /* 0x0000007000003947 */ /* 0x000fea0003800000 */
[----:B------:R-:W-:-:S04]  /*1310*/  ISETP.NE.U32.AND P2, PT, RZ, c[0x0][0x180], PT ;  /* 0x00006000ff007a0c */ /* 0x000fc80003f45070 */
[----:B------:R-:W-:-:S13]  /*1320*/  ISETP.NE.AND.EX P2, PT, RZ, c[0x0][0x184], PT, P2 ;  /* 0x00006100ff007a0c */ /* 0x000fda0003f45320 */
[----:B------:R-:W-:Y:S05]  /*1330*/  @P2 BRA `(.L_x_18175) ;  /* 0x0000002000002947 */ /* 0x000fea0003800000 */
[----:B------:R-:W-:Y:S05]  /*1340*/  @P0 BRA `(.L_x_18176) ;  /* 0x0000005000000947 */ /* 0x000fea0003800000 */
[----:B------:R-:W-:Y:S05]  /*1350*/  BRA `(.L_x_18177) ;  /* 0x0000005000007947 */ /* 0x000fea0003800000 */
.L_x_18175:
[----:B-----5:R-:W-:Y:S01]  /*1360*/  FADD.FTZ R75, R63, R75 ;  /* 0x0000004b3f4b7221 */ /* 0x020fe20000010000 */
[----:B------:R-:W-:Y:S05]  /*1370*/  BRA `(.L_x_18176) ;  /* 0x0000002000007947 */ /* 0x000fea0003800000 */
.L_x_18174:
[----:B-----5:R-:W-:-:S04]  /*1380*/  FADD.FTZ R75, R55, R75 ;  /* 0x0000004b374b7221 */ /* 0x020fc80000010000 */
[----:B------:R-:W-:-:S05]  /*1390*/  @P2 FADD.FTZ R75, R63, R75 ;  /* 0x0000004b3f4b2221 */ /* 0x000fca0000010000 */
.L_x_18176:
[----:B-----5:R-:W-:Y:S02]  /*13a0*/  MOV R67, R75 ;  /* 0x0000004b00437202 */ /* 0x020fe40000000f00 */
.L_x_18177:
[----:B------:R-:W-:-:S04]  /*13b0*/  @P0 LEA R90, P2, R89, c[0x0][0x188], 0x4 ;  /* 0x00006200595a0a11 */ /* 0x000fc800078420ff */
[C---:B------:R-:W-:Y:S02]  /*13c0*/  @P0 LEA.HI.X R91, R89.reuse, c[0x0][0x18c], RZ, 0x4, P2 ;  /* 0x00006300595b0a11 */ /* 0x040fe400010f24ff */
[----:B------:R-:W-:-:S03]  /*13d0*/  IADD3 R89, R89, 0x20, RZ ;  /* 0x0000002059597810 */ /* 0x000fc60007ffe0ff */
[----:B------:R0:W-:Y:S04]  /*13e0*/  @P0 STG.E.128 [R90.64], R64 ;  /* 0x000000405a000986 */ /* 0x0001e8000c101d04 */
.L_x_18161:
[----:B------:R-:W-:Y:S05]  /*13f0*/  BSYNC B0 ;  /* 0x0000000000007941 */ /* 0x000fea0003800000 */
.L_x_18160:
        /* <DEDUP_REMOVED lines=24> */
.L_x_18181:
[----:B-----5:R-:W-:Y:S01]  /*1580*/  FADD.FTZ R76, R60, R76 ;  /* 0x0000004c3c4c7221 */ /* 0x020fe20000010000 */
[----:B------:R-:W-:Y:S05]  /*1590*/  BRA `(.L_x_18182) ;  /* 0x0000002000007947 */ /* 0x000fea0003800000 */
.L_x_18180:
[----:B0----5:R-:W-:-:S04]  /*15a0*/  FADD.FTZ R76, R52, R76 ;  /* 0x0000004c344c7221 */ /* 0x021fc80000010000 */
[----:B------:R-:W-:-:S05]  /*15b0*/  @P2 FADD.FTZ R76, R60, R76 ;  /* 0x0000004c3c4c2221 */ /* 0x000fca0000010000 */
.L_x_18182:
[----:B-----5:R-:W-:Y:S02]  /*15c0*/  MOV R64, R76 ;  /* 0x0000004c00407202 */ /* 0x020fe40000000f00 */
.L_x_18183:
[----:B------:R-:W-:Y:S05]  /*15d0*/  @P3 BRA `(.L_x_18184) ;  /* 0x0000007000003947 */ /* 0x000fea0003800000 */
[----:B------:R-:W-:-:S04]  /*15e0*/  ISETP.NE.U32.AND P4, PT, RZ, c[0x0][0x180], PT ;  /* 0x00006000ff007a0c */ /* 0x000fc80003f85070 */
[----:B------:R-:W-:-:S13]  /*15f0*/  ISETP.NE.AND.EX P4, PT, RZ, c[0x0][0x184], PT, P4 ;  /* 0x00006100ff007a0c */ /* 0x000fda0003f85340 */
[----:B------:R-:W-:Y:S05]  /*1600*/  @P4 BRA `(.L_x_18185) ;  /* 0x0000002000004947 */ /* 0x000fea0003800000 */
[----:B------:R-:W-:Y:S05]  /*1610*/  @P0 BRA `(.L_x_18186) ;  /* 0x0000005000000947 */ /* 0x000fea0003800000 */
[----:B------:R-:W-:Y:S05]  /*1620*/  BRA `(.L_x_18187) ;  /* 0x0000005000007947 */ /* 0x000fea0003800000 */
.L_x_18185:
[----:B-----5:R-:W-:Y:S01]  /*1630*/  FADD.FTZ R77, R61, R77 ;  /* 0x0000004d3d4d7221 */ /* 0x020fe20000010000 */
[----:B------:R-:W-:Y:S05]  /*1640*/  BRA `(.L_x_18186) ;  /* 0x0000002000007947 */ /* 0x000fea0003800000 */
.L_x_18184:
[----:B-----5:R-:W-:-:S04]  /*1650*/  FADD.FTZ R77, R53, R77 ;  /* 0x0000004d354d7221 */ /* 0x020fc80000010000 */
[----:B------:R-:W-:-:S05]  /*1660*/  @P2 FADD.FTZ R77, R61, R77 ;  /* 0x0000004d3d4d2221 */ /* 0x000fca0000010000 */
.L_x_18186:
[----:B-----5:R-:W-:Y:S02]  /*1670*/  MOV R65, R77 ;  /* 0x0000004d00417202 */ /* 0x020fe40000000f00 */
.L_x_18187:
[----:B------:R-:W-:Y:S05]  /*1680*/  @P3 BRA `(.L_x_18188) ;  /* 0x0000007000003947 */ /* 0x000fea0003800000 */
[----:B------:R-:W-:-:S04]  /*1690*/  ISETP.NE.U32.AND P4, PT, RZ, c[0x0][0x180], PT ;  /* 0x00006000ff007a0c */ /* 0x000fc80003f85070 */
[----:B------:R-:W-:-:S13]  /*16a0*/  ISETP.NE.AND.EX P4, PT, RZ, c[0x0][0x184], PT, P4 ;  /* 0x00006100ff007a0c */ /* 0x000fda0003f85340 */
[----:B------:R-:W-:Y:S05]  /*16b0*/  @P4 BRA `(.L_x_18189) ;  /* 0x0000002000004947 */ /* 0x000fea0003800000 */
[----:B------:R-:W-:Y:S05]  /*16c0*/  @P0 BRA `(.L_x_18190) ;  /* 0x0000005000000947 */ /* 0x000fea0003800000 */
[----:B------:R-:W-:Y:S05]  /*16d0*/  BRA `(.L_x_18191) ;  /* 0x0000005000007947 */ /* 0x000fea0003800000 */
.L_x_18189:
[----:B-----5:R-:W-:Y:S01]  /*16e0*/  FADD.FTZ R78, R62, R78 ;  /* 0x0000004e3e4e7221 */ /* 0x020fe20000010000 */
[----:B------:R-:W-:Y:S05]  /*16f0*/  BRA `(.L_x_18190) ;  /* 0x0000002000007947 */ /* 0x000fea0003800000 */
.L_x_18188:
[----:B-----5:R-:W-:-:S04]  /*1700*/  FADD.FTZ R78, R54, R78 ;  /* 0x0000004e364e7221 */ /* 0x020fc80000010000 */
[----:B------:R-:W-:-:S05]  /*1710*/  @P2 FADD.FTZ R78, R62, R78 ;  /* 0x0000004e3e4e2221 */ /* 0x000fca0000010000 */
.L_x_18190:
[----:B-----5:R-:W-:Y:S02]  /*1720*/  MOV R66, R78 ;  /* 0x0000004e00427202 */ /* 0x020fe40000000f00 */
.L_x_18191:
[----:B------:R-:W-:Y:S05]  /*1730*/  @P3 BRA `(.L_x_18192) ;  /* 0x0000007000003947 */ /* 0x000fea0003800000 */
[----:B------:R-:W-:-:S04]  /*1740*/  ISETP.NE.U32.AND P2, PT, RZ, c[0x0][0x180], PT ;  /* 0x00006000ff007a0c */ /* 0x000fc80003f45070 */
[----:B------:R-:W-:-:S13]  /*1750*/  ISETP.NE.AND.EX P2, PT, RZ, c[0x0][0x184], PT, P2 ;  /* 0x00006100ff007a0c */ /* 0x000fda0003f45320 */
[----:B------:R-:W-:Y:S05]  /*1760*/  @P2 BRA `(.L_x_18193) ;  /* 0x0000002000002947 */ /* 0x000fea0003800000 */
[----:B------:R-:W-:Y:S05]  /*1770*/  @P0 BRA `(.L_x_18194) ;  /* 0x0000005000000947 */ /* 0x000fea0003800000 */
[----:B------:R-:W-:Y:S05]  /*1780*/  BRA `(.L_x_18195) ;  /* 0x0000005000007947 */ /* 0x000fea0003800000 */
.L_x_18193:
[----:B-----5:R-:W-:Y:S01]  /*1790*/  FADD.FTZ R79, R63, R79 ;  /* 0x0000004f3f4f7221 */ /* 0x020fe20000010000 */
[----:B------:R-:W-:Y:S05]  /*17a0*/  BRA `(.L_x_18194) ;  /* 0x0000002000007947 */ /* 0x000fea0003800000 */
.L_x_18192:
[----:B-----5:R-:W-:-:S04]  /*17b0*/  FADD.FTZ R79, R55, R79 ;  /* 0x0000004f374f7221 */ /* 0x020fc80000010000 */
[----:B------:R-:W-:-:S05]  /*17c0*/  @P2 FADD.FTZ R79, R63, R79 ;  /* 0x0000004f3f4f2221 */ /* 0x000fca0000010000 */
.L_x_18194:
[----:B-----5:R-:W-:Y:S02]  /*17d0*/  MOV R67, R79 ;  /* 0x0000004f00437202 */ /* 0x020fe40000000f00 */
.L_x_18195:
[----:B------:R-:W-:-:S04]  /*17e0*/  @P0 LEA R90, P2, R89, c[0x0][0x188], 0x4 ;  /* 0x00006200595a0a11 */ /* 0x000fc800078420ff */
[C---:B------:R-:W-:Y:S02]  /*17f0*/  @P0 LEA.HI.X R91, R89.reuse, c[0x0][0x18c], RZ, 0x4, P2 ;  /* 0x00006300595b0a11 */ /* 0x040fe400010f24ff */
[----:B------:R-:W-:-:S03]  /*1800*/  IADD3 R89, R89, 0x20, RZ ;  /* 0x0000002059597810 */ /* 0x000fc60007ffe0ff */
[----:B------:R0:W-:Y:S04]  /*1810*/  @P0 STG.E.128 [R90.64], R64 ;  /* 0x000000405a000986 */ /* 0x0001e8000c101d04 */
.L_x_18179:
[----:B------:R-:W-:Y:S05]  /*1820*/  BSYNC B0 ;  /* 0x0000000000007941 */ /* 0x000fea0003800000 */
.L_x_18178:
        /* <DEDUP_REMOVED lines=24> */
.L_x_18199:
[----:B-----5:R-:W-:Y:S01]  /*19b0*/  FADD.FTZ R80, R60, R80 ;  /* 0x000000503c507221 */ /* 0x020fe20000010000 */
[----:B------:R-:W-:Y:S05]  /*19c0*/  BRA `(.L_x_18200) ;  /* 0x0000002000007947 */ /* 0x000fea0003800000 */
.L_x_18198:
[----:B0----5:R-:W-:-:S04]  /*19d0*/  FADD.FTZ R80, R52, R80 ;  /* 0x0000005034507221 */ /* 0x021fc80000010000 */
[----:B------:R-:W-:-:S05]  /*19e0*/  @P2 FADD.FTZ R80, R60, R80 ;  /* 0x000000503c502221 */ /* 0x000fca0000010000 */
.L_x_18200:
[----:B-----5:R-:W-:Y:S02]  /*19f0*/  MOV R64, R80 ;  /* 0x0000005000407202 */ /* 0x020fe40000000f00 */
.L_x_18201:
[----:B------:R-:W-:Y:S05]  /*1a00*/  @P3 BRA `(.L_x_18202) ;  /* 0x0000007000003947 */ /* 0x000fea0003800000 */
[----:B------:R-:W-:-:S04]  /*1a10*/  ISETP.NE.U32.AND P4, PT, RZ, c[0x0][0x180], PT ;  /* 0x00006000ff007a0c */ /* 0x000fc80003f85070 */
[----:B------:R-:W-:-:S13]  /*1a20*/  ISETP.NE.AND.EX P4, PT, RZ, c[0x0][0x184], PT, P4 ;  /* 0x00006100ff007a0c */ /* 0x000fda0003f85340 */
[----:B------:R-:W-:Y:S05]  /*1a30*/  @P4 BRA `(.L_x_18203) ;  /* 0x0000002000004947 */ /* 0x000fea0003800000 */
[----:B------:R-:W-:Y:S05]  /*1a40*/  @P0 BRA `(.L_x_18204) ;  /* 0x0000005000000947 */ /* 0x000fea0003800000 */
[----:B------:R-:W-:Y:S05]  /*1a50*/  BRA `(.L_x_18205) ;  /* 0x0000005000007947 */ /* 0x000fea0003800000 */
.L_x_18203:
[----:B-----5:R-:W-:Y:S01]  /*1a60*/  FADD.FTZ R81, R61, R81 ;  /* 0x000000513d517221 */ /* 0x020fe20000010000 */
[----:B------:R-:W-:Y:S05]  /*1a70*/  BRA `(.L_x_18204) ;  /* 0x0000002000007947 */ /* 0x000fea0003800000 */
.L_x_18202:
[----:B-----5:R-:W-:-:S04]  /*1a80*/  FADD.FTZ R81, R53, R81 ;  /* 0x0000005135517221 */ /* 0x020fc80000010000 */
[----:B------:R-:W-:-:S05]  /*1a90*/  @P2 FADD.FTZ R81, R61, R81 ;  /* 0x000000513d512221 */ /* 0x000fca0000010000 */
.L_x_18204:
[----:B-----5:R-:W-:Y:S02]  /*1aa0*/  MOV R65, R81 ;  /* 0x0000005100417202 */ /* 0x020fe40000000f00 */
.L_x_18205:
[----:B------:R-:W-:Y:S05]  /*1ab0*/  @P3 BRA `(.L_x_18206) ;  /* 0x0000007000003947 */ /* 0x000fea0003800000 */
[----:B------:R-:W-:-:S04]  /*1ac0*/  ISETP.NE.U32.AND P4, PT, RZ, c[0x0][0x180], PT ;  /* 0x00006000ff007a0c */ /* 0x000fc80003f85070 */
[----:B------:R-:W-:-:S13]  /*1ad0*/  ISETP.NE.AND.EX P4, PT, RZ, c[0x0][0x184], PT, P4 ;  /* 0x00006100ff007a0c */ /* 0x000fda0003f85340 */
[----:B------:R-:W-:Y:S05]  /*1ae0*/  @P4 BRA `(.L_x_18207) ;  /* 0x0000002000004947 */ /* 0x000fea0003800000 */
[----:B------:R-:W-:Y:S05]  /*1af0*/  @P0 BRA `(.L_x_18208) ;  /* 0x0000005000000947 */ /* 0x000fea0003800000 */
[----:B------:R-:W-:Y:S05]  /*1b00*/  BRA `(.L_x_18209) ;  /* 0x0000005000007947 */ /* 0x000fea0003800000 */
.L_x_18207:
[----:B-----5:R-:W-:Y:S01]  /*1b10*/  FADD.FTZ R82, R62, R82 ;  /* 0x000000523e527221 */ /* 0x020fe20000010000 */
[----:B------:R-:W-:Y:S05]  /*1b20*/  BRA `(.L_x_18208) ;  /* 0x0000002000007947 */ /* 0x000fea0003800000 */
.L_x_18206:
[----:B-----5:R-:W-:-:S04]  /*1b30*/  FADD.FTZ R82, R54, R82 ;  /* 0x0000005236527221 */ /* 0x020fc80000010000 */
[----:B------:R-:W-:-:S05]  /*1b40*/  @P2 FADD.FTZ R82, R62, R82 ;  /* 0x000000523e522221 */ /* 0x000fca0000010000 */
.L_x_18208:
[----:B-----5:R-:W-:Y:S02]  /*1b50*/  MOV R66, R82 ;  /* 0x0000005200427202 */ /* 0x020fe40000000f00 */
.L_x_18209:
[----:B------:R-:W-:Y:S05]  /*1b60*/  @P3 BRA `(.L_x_18210) ;  /* 0x0000007000003947 */ /* 0x000fea0003800000 */
[----:B------:R-:W-:-:S04]  /*1b70*/  ISETP.NE.U32.AND P2, PT, RZ, c[0x0][0x180], PT ;  /* 0x00006000ff007a0c */ /* 0x000fc80003f45070 */
[----:B------:R-:W-:-:S13]  /*1b80*/  ISETP.NE.AND.EX P2, PT, RZ, c[0x0][0x184], PT, P2 ;  /* 0x00006100ff007a0c */ /* 0x000fda0003f45320 */
[----:B------:R-:W-:Y:S05]  /*1b90*/  @P2 BRA `(.L_x_18211) ;  /* 0x0000002000002947 */ /* 0x000fea0003800000 */
[----:B------:R-:W-:Y:S05]  /*1ba0*/  @P0 BRA `(.L_x_18212) ;  /* 0x0000005000000947 */ /* 0x000fea0003800000 */
[----:B------:R-:W-:Y:S05]  /*1bb0*/  BRA `(.L_x_18213) ;  /* 0x0000005000007947 */ /* 0x000fea0003800000 */
.L_x_18211:
[----:B-----5:R-:W-:Y:S01]  /*1bc0*/  FADD.FTZ R83, R63, R83 ;  /* 0x000000533f537221 */ /* 0x020fe20000010000 */
[----:B------:R-:W-:Y:S05]  /*1bd0*/  BRA `(.L_x_18212) ;  /* 0x0000002000007947 */ /* 0x000fea0003800000 */
.L_x_18210:
[----:B-----5:R-:W-:-:S04]  /*1be0*/  FADD.FTZ R83, R55, R83 ;  /* 0x0000005337537221 */ /* 0x020fc80000010000 */
[----:B------:R-:W-:-:S05]  /*1bf0*/  @P2 FADD.FTZ R83, R63, R83 ;  /* 0x000000533f532221 */ /* 0x000fca0000010000 */
.L_x_18212:
[----:B-----5:R-:W-:Y:S02]  /*1c00*/  MOV R67, R83 ;  /* 0x0000005300437202 */ /* 0x020fe40000000f00 */
.L_x_18213:
[----:B------:R-:W-:-:S04]  /*1c10*/  @P0 LEA R90, P2, R89, c[0x0][0x188], 0x4 ;  /* 0x00006200595a0a11 */ /* 0x000fc800078420ff */
[C---:B------:R-:W-:Y:S02]  /*1c20*/  @P0 LEA.HI.X R91, R89.reuse, c[0x0][0x18c], RZ, 0x4, P2 ;  /* 0x00006300595b0a11 */ /* 0x040fe400010f24ff */
[----:B------:R-:W-:-:S03]  /*1c30*/  IADD3 R89, R89, 0x20, RZ ;  /* 0x0000002059597810 */ /* 0x000fc60007ffe0ff */
[----:B------:R0:W-:Y:S04]  /*1c40*/  @P0 STG.E.128 [R90.64], R64 ;  /* 0x000000405a000986 */ /* 0x0001e8000c101d04 */
.L_x_18197:
[----:B------:R-:W-:Y:S05]  /*1c50*/  BSYNC B0 ;  /* 0x0000000000007941 */ /* 0x000fea0003800000 */
.L_x_18196:
        /* <DEDUP_REMOVED lines=24> */
.L_x_18217:
[----:B-----5:R-:W-:Y:S01]  /*1de0*/  FADD.FTZ R84, R60, R84 ;  /* 0x000000543c547221 */ /* 0x020fe20000010000 */
[----:B------:R-:W-:Y:S05]  /*1df0*/  BRA `(.L_x_18218) ;  /* 0x0000002000007947 */ /* 0x000fea0003800000 */
.L_x_18216:
[----:B0----5:R-:W-:-:S04]  /*1e00*/  FADD.FTZ R84, R52, R84 ;  /* 0x0000005434547221 */ /* 0x021fc80000010000 */
[----:B------:R-:W-:-:S05]  /*1e10*/  @P2 FADD.FTZ R84, R60, R84 ;  /* 0x000000543c542221 */ /* 0x000fca0000010000 */
.L_x_18218:
[----:B-----5:R-:W-:Y:S02]  /*1e20*/  MOV R64, R84 ;  /* 0x0000005400407202 */ /* 0x020fe40000000f00 */
.L_x_18219:
[----:B------:R-:W-:Y:S05]  /*1e30*/  @P3 BRA `(.L_x_18220) ;  /* 0x0000007000003947 */ /* 0x000fea0003800000 */
[----:B------:R-:W-:-:S04]  /*1e40*/  ISETP.NE.U32.AND P4, PT, RZ, c[0x0][0x180], PT ;  /* 0x00006000ff007a0c */ /* 0x000fc80003f85070 */
[----:B------:R-:W-:-:S13]  /*1e50*/  ISETP.NE.AND.EX P4, PT, RZ, c[0x0][0x184], PT, P4 ;  /* 0x00006100ff007a0c */ /* 0x000fda0003f85340 */
[----:B------:R-:W-:Y:S05]  /*1e60*/  @P4 BRA `(.L_x_18221) ;  /* 0x0000002000004947 */ /* 0x000fea0003800000 */
[----:B------:R-:W-:Y:S05]  /*1e70*/  @P0 BRA `(.L_x_18222) ;  /* 0x0000005000000947 */ /* 0x000fea0003800000 */
[----:B------:R-:W-:Y:S05]  /*1e80*/  BRA `(.L_x_18223) ;  /* 0x0000005000007947 */ /* 0x000fea0003800000 */
.L_x_18221:
[----:B-----5:R-:W-:Y:S01]  /*1e90*/  FADD.FTZ R85, R61, R85 ;  /* 0x000000553d557221 */ /* 0x020fe20000010000 */
[----:B------:R-:W-:Y:S05]  /*1ea0*/  BRA `(.L_x_18222) ;  /* 0x0000002000007947 */ /* 0x000fea0003800000 */
.L_x_18220:
[----:B-----5:R-:W-:-:S04]  /*1eb0*/  FADD.FTZ R85, R53, R85 ;  /* 0x0000005535557221 */ /* 0x020fc80000010000 */
[----:B------:R-:W-:-:S05]  /*1ec0*/  @P2 FADD.FTZ R85, R61, R85 ;  /* 0x000000553d552221 */ /* 0x000fca0000010000 */
.L_x_18222:
[----:B-----5:R-:W-:Y:S02]  /*1ed0*/  MOV R65, R85 ;  /* 0x0000005500417202 */ /* 0x020fe40000000f00 */
.L_x_18223:
[----:B------:R-:W-:Y:S05]  /*1ee0*/  @P3 BRA `(.L_x_18224) ;  /* 0x0000007000003947 */ /* 0x000fea0003800000 */
[----:B------:R-:W-:-:S04]  /*1ef0*/  ISETP.NE.U32.AND P4, PT, RZ, c[0x0][0x180], PT ;  /* 0x00006000ff007a0c */ /* 0x000fc80003f85070 */
[----:B------:R-:W-:-:S13]  /*1f00*/  ISETP.NE.AND.EX P4, PT, RZ, c[0x0][0x184], PT, P4 ;  /* 0x00006100ff007a0c */ /* 0x000fda0003f85340 */
[----:B------:R-:W-:Y:S05]  /*1f10*/  @P4 BRA `(.L_x_18225) ;  /* 0x0000002000004947 */ /* 0x000fea0003800000 */
[----:B------:R-:W-:Y:S05]  /*1f20*/  @P0 BRA `(.L_x_18226) ;  /* 0x0000005000000947 */ /* 0x000fea0003800000 */
[----:B------:R-:W-:Y:S05]  /*1f30*/  BRA `(.L_x_18227) ;  /* 0x0000005000007947 */ /* 0x000fea0003800000 */
.L_x_18225:
[----:B-----5:R-:W-:Y:S01]  /*1f40*/  FADD.FTZ R86, R62, R86 ;  /* 0x000000563e567221 */ /* 0x020fe20000010000 */
[----:B------:R-:W-:Y:S05]  /*1f50*/  BRA `(.L_x_18226) ;  /* 0x0000002000007947 */ /* 0x000fea0003800000 */
.L_x_18224:
[----:B-----5:R-:W-:-:S04]  /*1f60*/  FADD.FTZ R86, R54, R86 ;  /* 0x0000005636567221 */ /* 0x020fc80000010000 */
[----:B------:R-:W-:-:S05]  /*1f70*/  @P2 FADD.FTZ R86, R62, R86 ;  /* 0x000000563e562221 */ /* 0x000fca0000010000 */
.L_x_18226:
[----:B-----5:R-:W-:Y:S02]  /*1f80*/  MOV R66, R86 ;  /* 0x0000005600427202 */ /* 0x020fe40000000f00 */
.L_x_18227:
[----:B------:R-:W-:Y:S05]  /*1f90*/  @P3 BRA `(.L_x_18228) ;  /* 0x0000007000003947 */ /* 0x000fea0003800000 */
[----:B------:R-:W-:-:S04]  /*1fa0*/  ISETP.NE.U32.AND P2, PT, RZ, c[0x0][0x180], PT ;  /* 0x00006000ff007a0c */ /* 0x000fc80003f45070 */
[----:B------:R-:W-:-:S13]  /*1fb0*/  ISETP.NE.AND.EX P2, PT, RZ, c[0x0][0x184], PT, P2 ;  /* 0x00006100ff007a0c */ /* 0x000fda0003f45320 */
[----:B------:R-:W-:Y:S05]  /*1fc0*/  @P2 BRA `(.L_x_18229) ;  /* 0x0000002000002947 */ /* 0x000fea0003800000 */
[----:B------:R-:W-:Y:S05]  /*1fd0*/  @P0 BRA `(.L_x_18230) ;  /* 0x0000005000000947 */ /* 0x000fea0003800000 */
[----:B------:R-:W-:Y:S05]  /*1fe0*/  BRA `(.L_x_18231) ;  /* 0x0000005000007947 */ /* 0x000fea0003800000 */
.L_x_18229:
[----:B-----5:R-:W-:Y:S01]  /*1ff0*/  FADD.FTZ R87, R63, R87 ;  /* 0x000000573f577221 */ /* 0x020fe20000010000 */
[----:B------:R-:W-:Y:S05]  /*2000*/  BRA `(.L_x_18230) ;  /* 0x0000002000007947 */ /* 0x000fea0003800000 */
.L_x_18228:
[----:B-----5:R-:W-:-:S04]  /*2010*/  FADD.FTZ R87, R55, R87 ;  /* 0x0000005737577221 */ /* 0x020fc80000010000 */
[----:B------:R-:W-:-:S05]  /*2020*/  @P2 FADD.FTZ R87, R63, R87 ;  /* 0x000000573f572221 */ /* 0x000fca0000010000 */
.L_x_18230:
[----:B-----5:R-:W-:Y:S02]  /*2030*/  MOV R67, R87 ;  /* 0x0000005700437202 */ /* 0x020fe40000000f00 */
.L_x_18231:
[----:B------:R-:W-:-:S04]  /*2040*/  @P0 LEA R90, P2, R89, c[0x0][0x188], 0x4 ;  /* 0x00006200595a0a11 */ /* 0x000fc800078420ff */
[----:B------:R-:W-:-:S05]  /*2050*/  @P0 LEA.HI.X R91, R89, c[0x0][0x18c], RZ, 0x4, P2 ;  /* 0x00006300595b0a11 */ /* 0x000fca00010f24ff */
[----:B------:R0:W-:Y:S04]  /*2060*/  @P0 STG.E.128 [R90.64], R64 ;  /* 0x000000405a000986 */ /* 0x0001e8000c101d04 */
.L_x_18215:
[----:B------:R-:W-:Y:S05]  /*2070*/  BSYNC B0 ;  /* 0x0000000000007941 */ /* 0x000fea0003800000 */
.L_x_18214:
        /* <DEDUP_REMOVED lines=34> */
.L_x_18248:
[----:B01----:R-:W-:Y:S01]  /*22a0*/  FADD.FTZ R89, R89, R88 ;  /* 0x0000005859597221 */ /* 0x003fe20000010000 */
[----:B------:R-:W-:Y:S05]  /*22b0*/  BRA.DIV ~URZ, `(.L_x_18233) ;  /* 0x00000d827f007947 */ /* 0x000fea000b800000 */
[----:B------:R-:W0:Y:S01]  /*22c0*/  SHFL.BFLY PT, R88, R89, 0x2, 0x1f ;  /* 0x0c401f0059587f89 */ /* 0x000e2200000e0000 */
[----:B------:R-:W-:Y:S02]  /*22d0*/  P2R R94, PR, RZ, 0x1 ;  /* 0x00000001ff5e7803 */ /* 0x000fe40000000000 */
[----:B------:R-:W-:Y:S01]  /*22e0*/  ISETP.GT.U32.AND P0, PT, R0, 0x3f, PT ;  /* 0x0000003f0000780c */ /* 0x000fe20003f04070 */
        /* <DEDUP_REMOVED lines=67> */
.L_x_18249:
        /* <DEDUP_REMOVED lines=11> */
[----:B------:R-:W-:-:S04]  /*27d0*/  @!P6 IMAD.WIDE R92, R2, R93, c[0x0][0x1a0] ;  /* 0x00006800025ce625 */ /* 0x000fc800078e025d */
[----:B------:R-:W0:Y:S01]  /*27e0*/  MUFU.RSQ R90, R90 ;  /* 0x0000005a005a7308 */ /* 0x000e220000001400 */
[----:B------:R-:W-:Y:S01]  /*27f0*/  @!P6 IMAD.WIDE R94, R2, R95, c[0x0][0x1a8] ;  /* 0x00006a00025ee625 */ /* 0x000fe200078e025f */
[----:B------:R1:W-:Y:S04]  /*2800*/  @!P6 STG.E [R92.64], R88 ;  /* 0x000000585c00e986 */ /* 0x0003e8000c101904 */
[----:B0-----:R1:W-:Y:S01]  /*2810*/  @!P6 STG.E [R94.64], R90 ;  /* 0x0000005a5e00e986 */ /* 0x0013e2000c101904 */
[----:B------:R-:W-:Y:S05]  /*2820*/  @!P1 BRA `(.L_x_18235) ;  /* 0x0000010000009947 */ /* 0x000fea0003800000 */
[----:B------:R-:W-:Y:S01]  /*2830*/  HFMA2.MMA R96, -RZ, RZ, 0, 9.5367431640625e-07 ;  /* 0x00000010ff607435 */ /* 0x000fe200000001ff */
[--C-:B-1----:R-:W-:Y:S02]  /*2840*/  FADD.FTZ R95, R58, -R89.reuse ;  /* 0x800000593a5f7221 */ /* 0x102fe40000010000 */
        /* <DEDUP_REMOVED lines=8> */
[C---:B------:R-:W-:Y:S01]  /*28d0*/  IMAD.WIDE.U32 R96, R3.reuse, R96, c[0x0][0x208] ;  /* 0x0000820003607625 */ /* 0x040fe200078e0060 */
[----:B------:R-:W-:-:S03]  /*28e0*/  IADD3 R3, R3, 0x20, RZ ;  /* 0x0000002003037810 */ /* 0x000fc60007ffe0ff */
[----:B------:R-:W-:Y:S02]  /*28f0*/  FFMA.FTZ R92, R8, R91, R4 ;  /* 0x0000005b085c7223 */ /* 0x000fe40000010004 */
[----:B------:R-:W-:Y:S02]  /*2900*/  FFMA.FTZ R93, R9, R88, R5 ;  /* 0x00000058095d7223 */ /* 0x000fe40000010005 */
[----:B------:R-:W-:-:S05]  /*2910*/  FFMA.FTZ R95, R11, R98, R7 ;  /* 0x000000620b5f7223 */ /* 0x000fca0000010007 */
[----:B------:R0:W-:Y:S02]  /*2920*/  STG.E.128 [R96.64], R92 ;  /* 0x0000005c60007986 */ /* 0x0001e4000c101d04 */
.L_x_18235:
[----:B------:R-:W-:Y:S05]  /*2930*/  BSYNC B0 ;  /* 0x0000000000007941 */ /* 0x000fea0003800000 */
.L_x_18234:
        /* <DEDUP_REMOVED lines=13> */
[C---:B------:R-:W-:Y:S01]  /*2a10*/  IMAD.WIDE.U32 R96, R3.reuse, R96, c[0x0][0x208] ;  /* 0x0000820003607625 */ /* 0x040fe200078e0060 */
[----:B------:R-:W-:-:S03]  /*2a20*/  IADD3 R3, R3, 0x20, RZ ;  /* 0x0000002003037810 */ /* 0x000fc60007ffe0ff */
[----:B------:R-:W-:Y:S02]  /*2a30*/  FFMA.FTZ R92, R16, R91, R12 ;  /* 0x0000005b105c7223 */ /* 0x000fe4000001000c */
[----:B------:R-:W-:Y:S02]  /*2a40*/  FFMA.FTZ R93, R17, R88, R13 ;  /* 0x00000058115d7223 */ /* 0x000fe4000001000d */
[----:B------:R-:W-:-:S05]  /*2a50*/  FFMA.FTZ R95, R19, R98, R15 ;  /* 0x00000062135f7223 */ /* 0x000fca000001000f */
[----:B------:R0:W-:Y:S02]  /*2a60*/  STG.E.128 [R96.64], R92 ;  /* 0x0000005c60007986 */ /* 0x0001e4000c101d04 */
.L_x_18237:
[----:B------:R-:W-:Y:S05]  /*2a70*/  BSYNC B0 ;  /* 0x0000000000007941 */ /* 0x000fea0003800000 */
.L_x_18236:
[----:B------:R-:W-:Y:S01]  /*2a80*/  ISETP.GE.U32.AND P2, PT, R0, 0x60, PT ;  /* 0x000000600000780c */ /* 0x000fe20003f46070 */
        /* <DEDUP_REMOVED lines=18> */
.L_x_18239:
[----:B------:R-:W-:Y:S05]  /*2bb0*/  BSYNC B0 ;  /* 0x0000000000007941 */ /* 0x000fea0003800000 */
.L_x_18238:
        /* <DEDUP_REMOVED lines=19> */
.L_x_18241:
[----:B------:R-:W-:Y:S05]  /*2cf0*/  BSYNC B0 ;  /* 0x0000000000007941 */ /* 0x000fea0003800000 */
.L_x_18240:
        /* <DEDUP_REMOVED lines=19> */
.L_x_18243:
[----:B------:R-:W-:Y:S05]  /*2e30*/  BSYNC B0 ;  /* 0x0000000000007941 */ /* 0x000fea0003800000 */
.L_x_18242:
[----:B------:R-:W-:Y:S01]  /*2e40*/  ISETP.GE.U32.AND P2, PT, R0, 0xc0, PT ;  /* 0x000000c00000780c */ /* 0x000fe20003f46070 */
[----:B------:R-:W-:-:S12]  /*2e50*/  BSSY B0, `(.L_x_18244) ;  /* 0x0000011000007945 */ /* 0x000fd80003800000 */
[----:B------:R-:W-:Y:S05]  /*2e60*/  @!P2 BRA `(.L_x_18245) ;  /* 0x000000f00000a947 */ /* 0x000fea0003800000 */
[--C-:B------:R-:W-:Y:S01]  /*2e70*/  FADD.FTZ R91, R84, -R89.reuse ;  /* 0x80000059545b7221 */ /* 0x100fe20000010000 */
[----:B-1----:R-:W-:Y:S01]  /*2e80*/  MOV R88, 0x10 ;  /* 0x0000001000587802 */ /* 0x002fe20000000f00 */
[--C-:B0-----:R-:W-:Y:S02]  /*2e90*/  FADD.FTZ R93, R85, -R89.reuse ;  /* 0x80000059555d7221 */ /* 0x101fe40000010000 */
        /* <DEDUP_REMOVED lines=12> */
.L_x_18245:
[----:B------:R-:W-:Y:S05]  /*2f60*/  BSYNC B0 ;  /* 0x0000000000007941 */ /* 0x000fea0003800000 */
.L_x_18244:
[----:B------:R-:W-:-:S10]  /*2f70*/  HFMA2.MMA R3, -RZ, RZ, 0, 2.384185791015625e-07 ;  /* 0x00000004ff037435 */ /* 0x000fd400000001ff */
[----:B------:R-:W-:-:S05]  /*2f80*/  IMAD R2, R3, c[0x0][0x160], R2 ;  /* 0x0000580003027a24 */ /* 0x000fca00078e0202 */
[----:B------:R-:W-:-:S13]  /*2f90*/  ISETP.GE.AND P2, PT, R2, c[0x0][0x164], PT ;  /* 0x0000590002007a0c */ /* 0x000fda0003f46270 */
[----:B01----:R-:W-:Y:S01]  /*2fa0*/  @P2 CALL.REL.NOINC `(.L_x_18246) ;  /* 0x0000001000002944 */ /* 0x003fe20003c00000 */
[----:B------:R-:W-:Y:S05]  /*2fb0*/  BRA `(.L_x_18247) ;  /* 0xffffd75000007947 */ /* 0x000fea000383ffff */
.L_x_18246:
[----:B------:R-:W-:Y:S05]  /*2fc0*/  EXIT ;  /* 0x000000000000794d */ /* 0x000fea0003800000 */
.L_x_18232:
[----:B------:R-:W-:Y:S01]  /*2fd0*/  HFMA2.MMA R92, -RZ, RZ, 0, 1.847743988037109375e-06 ;  /* 0x0000001fff5c7435 */ /* 0x000fe200000001ff */
[----:B------:R-:W-:Y:S02]  /*2fe0*/  MOV R94, 0x1 ;  /* 0x00000001005e7802 */ /* 0x000fe40000000f00 */
[----:B------:R-:W-:Y:S02]  /*2ff0*/  MOV R95, 0xffffffff ;  /* 0xffffffff005f7802 */ /* 0x000fe40000000f00 */
[----:B------:R-:W-:Y:S02]  /*3000*/  MOV R90, 0x3020 ;  /* 0x00003020005a7802 */ /* 0x000fe40000000f00 */
[----:B------:R-:W-:Y:S05]  /*3010*/  CALL.REL.NOINC `($__internal_74_$__cuda_sm70_shflsync_bfly_p) ;  /* 0x000006e000007944 */ /* 0x000fea0003c00000 */
[----:B-1----:R-:W-:Y:S01]  /*3020*/  MOV R88, R94 ;  /* 0x0000005e00587202 */ /* 0x002fe20000000f00 */
[----:B0-----:R-:W-:Y:S05]  /*3030*/  BRA `(.L_x_18248) ;  /* 0xfffff26000007947 */ /* 0x001fea000383ffff */
.L_x_18233:
[----:B------:R-:W-:Y:S01]  /*3040*/  HFMA2.MMA R94, -RZ, RZ, 0, 1.1920928955078125e-07 ;  /* 0x00000002ff5e7435 */ /* 0x000fe200000001ff */
[----:B------:R-:W-:Y:S02]  /*3050*/  MOV R92, 0x1f ;  /* 0x0000001f005c7802 */ /* 0x000fe40000000f00 */
[----:B------:R-:W-:Y:S02]  /*3060*/  MOV R95, 0xffffffff ;  /* 0xffffffff005f7802 */ /* 0x000fe40000000f00 */
[----:B------:R-:W-:-:S02]  /*3070*/  MOV R90, 0x3090 ;  /* 0x00003090005a7802 */ /* 0x000fc40000000f00 */
[----:B------:R-:W-:Y:S05]  /*3080*/  CALL.REL.NOINC `($__internal_74_$__cuda_sm70_shflsync_bfly_p) ;  /* 0x0000067000007944 */ /* 0x000fea0003c00000 */
[----:B01----:R-:W-:Y:S01]  /*3090*/  FADD.FTZ R89, R89, R94 ;  /* 0x0000005e59597221 */ /* 0x003fe20000010000 */
[----:B------:R-:W-:Y:S01]  /*30a0*/  HFMA2.MMA R94, -RZ, RZ, 0, 2.384185791015625e-07 ;  /* 0x00000004ff5e7435 */ /* 0x000fe200000001ff */
[----:B------:R-:W-:-:S02]  /*30b0*/  MOV R92, 0x1f ;  /* 0x0000001f005c7802 */ /* 0x000fc40000000f00 */
[----:B------:R-:W-:Y:S02]  /*30c0*/  MOV R95, 0xffffffff ;  /* 0xffffffff005f7802 */ /* 0x000fe40000000f00 */
[----:B------:R-:W-:Y:S02]  /*30d0*/  MOV R90, 0x30f0 ;  /* 0x000030f0005a7802 */ /* 0x000fe40000000f00 */
[----:B------:R-:W-:Y:S05]  /*30e0*/  CALL.REL.NOINC `($__internal_74_$__cuda_sm70_shflsync_bfly_p) ;  /* 0x0000061000007944 */ /* 0x000fea0003c00000 */
[----:B01----:R-:W-:Y:S01]  /*30f0*/  FADD.FTZ R89, R89, R94 ;  /* 0x0000005e59597221 */ /* 0x003fe20000010000 */
[----:B------:R-:W-:Y:S01]  /*3100*/  HFMA2.MMA R94, -RZ, RZ, 0, 4.76837158203125e-07 ;  /* 0x00000008ff5e7435 */ /* 0x000fe200000001ff */
[----:B------:R-:W-:Y:S02]  /*3110*/  MOV R92, 0x1f ;  /* 0x0000001f005c7802 */ /* 0x000fe40000000f00 */
[----:B------:R-:W-:Y:S02]  /*3120*/  MOV R95, 0xffffffff ;  /* 0xffffffff005f7802 */ /* 0x000fe40000000f00 */
[----:B------:R-:W-:Y:S02]  /*3130*/  MOV R90, 0x3150 ;  /* 0x00003150005a7802 */ /* 0x000fe40000000f00 */
[----:B------:R-:W-:Y:S05]  /*3140*/  CALL.REL.NOINC `($__internal_74_$__cuda_sm70_shflsync_bfly_p) ;  /* 0x000005b000007944 */ /* 0x000fea0003c00000 */
[----:B01----:R-:W-:Y:S01]  /*3150*/  FADD.FTZ R89, R89, R94 ;  /* 0x0000005e59597221 */ /* 0x003fe20000010000 */
[----:B------:R-:W-:Y:S01]  /*3160*/  HFMA2.MMA R94, -RZ, RZ, 0, 9.5367431640625e-07 ;  /* 0x00000010ff5e7435 */ /* 0x000fe200000001ff */
[----:B------:R-:W-:-:S02]  /*3170*/  MOV R92, 0x1f ;  /* 0x0000001f005c7802 */ /* 0x000fc40000000f00 */
[----:B------:R-:W-:Y:S02]  /*3180*/  MOV R95, 0xffffffff ;  /* 0xffffffff005f7802 */ /* 0x000fe40000000f00 */
[----:B------:R-:W-:Y:S02]  /*3190*/  MOV R90, 0x31b0 ;  /* 0x000031b0005a7802 */ /* 0x000fe40000000f00 */
[----:B------:R-:W-:Y:S05]  /*31a0*/  CALL.REL.NOINC `($__internal_74_$__cuda_sm70_shflsync_bfly_p) ;  /* 0x0000055000007944 */ /* 0x000fea0003c00000 */
[----:B-1----:R-:W-:Y:S01]  /*31b0*/  FADD.FTZ R88, R89, R94 ;  /* 0x0000005e59587221 */ /* 0x002fe20000010000 */
[----:B0-----:R-:W-:Y:S01]  /*31c0*/  P2R R95, PR, RZ, 0x1 ;  /* 0x00000001ff5f7803 */ /* 0x001fe20000000000 */
[----:B------:R-:W-:Y:S01]  /*31d0*/  HFMA2.MMA R94, -RZ, RZ, 0, 5.9604644775390625e-08 ;  /* 0x00000001ff5e7435 */ /* 0x000fe200000001ff */
[----:B------:R-:W-:Y:S01]  /*31e0*/  ISETP.GT.U32.AND P0, PT, R0, 0x3f, PT ;  /* 0x0000003f0000780c */ /* 0x000fe20003f04070 */
[----:B------:R-:W-:-:S04]  /*31f0*/  FMUL.FTZ R88, R88, c[0x0][0x1e0] ;  /* 0x0000780058587a20 */ /* 0x000fc80000410000 */
[--C-:B------:R-:W-:Y:S02]  /*3200*/  FADD.FTZ R89, R56, -R88.reuse ;  /* 0x8000005838597221 */ /* 0x100fe40000010000 */
[--C-:B------:R-:W-:Y:S02]  /*3210*/  FADD.FTZ R90, R57, -R88.reuse ;  /* 0x80000058395a7221 */ /* 0x100fe40000010000 */
[----:B------:R-:W-:Y:S02]  /*3220*/  FFMA.FTZ R89, R89, R89, RZ ;  /* 0x0000005959597223 */ /* 0x000fe400000100ff */
[--C-:B------:R-:W-:Y:S02]  /*3230*/  FADD.FTZ R92, R58, -R88.reuse ;  /* 0x800000583a5c7221 */ /* 0x100fe40000010000 */
[----:B------:R-:W-:Y:S02]  /*3240*/  FFMA.FTZ R89, R90, R90, R89 ;  /* 0x0000005a5a597223 */ /* 0x000fe40000010059 */
[----:B------:R-:W-:-:S02]  /*3250*/  FADD.FTZ R90, R59, -R88 ;  /* 0x800000583b5a7221 */ /* 0x000fc40000010000 */
[----:B------:R-:W-:Y:S01]  /*3260*/  FFMA.FTZ R89, R92, R92, R89 ;  /* 0x0000005c5c597223 */ /* 0x000fe20000010059 */
[----:B------:R-:W-:Y:S01]  /*3270*/  MOV R92, 0x1f ;  /* 0x0000001f005c7802 */ /* 0x000fe20000000f00 */
[--C-:B------:R-:W-:Y:S02]  /*3280*/  FADD.FTZ R91, R69, -R88.reuse ;  /* 0x80000058455b7221 */ /* 0x100fe40000010000 */
        /* <DEDUP_REMOVED lines=44> */
[----:B------:R-:W-:Y:S05]  /*3550*/  CALL.REL.NOINC `($__internal_74_$__cuda_sm70_shflsync_bfly_p) ;  /* 0x000001a000007944 */ /* 0x000fea0003c00000 */
[----:B01----:R-:W-:Y:S01]  /*3560*/  FADD.FTZ R89, R89, R94 ;  /* 0x0000005e59597221 */ /* 0x003fe20000010000 */
[----:B------:R-:W-:Y:S01]  /*3570*/  HFMA2.MMA R94, -RZ, RZ, 0, 1.1920928955078125e-07 ;  /* 0x00000002ff5e7435 */ /* 0x000fe200000001ff */
[----:B------:R-:W-:Y:S02]  /*3580*/  MOV R92, 0x1f ;  /* 0x0000001f005c7802 */ /* 0x000fe40000000f00 */
[----:B------:R-:W-:Y:S02]  /*3590*/  MOV R95, 0xffffffff ;  /* 0xffffffff005f7802 */ /* 0x000fe40000000f00 */
[----:B------:R-:W-:Y:S02]  /*35a0*/  MOV R90, 0x35c0 ;  /* 0x000035c0005a7802 */ /* 0x000fe40000000f00 */
[----:B------:R-:W-:Y:S05]  /*35b0*/  CALL.REL.NOINC `($__internal_74_$__cuda_sm70_shflsync_bfly_p) ;  /* 0x0000014000007944 */ /* 0x000fea0003c00000 */
[----:B01----:R-:W-:Y:S01]  /*35c0*/  FADD.FTZ R89, R89, R94 ;  /* 0x0000005e59597221 */ /* 0x003fe20000010000 */
[----:B------:R-:W-:Y:S01]  /*35d0*/  HFMA2.MMA R94, -RZ, RZ, 0, 2.384185791015625e-07 ;  /* 0x00000004ff5e7435 */ /* 0x000fe200000001ff */
[----:B------:R-:W-:Y:S02]  /*35e0*/  MOV R92, 0x1f ;  /* 0x0000001f005c7802 */ /* 0x000fe40000000f00 */
[----:B------:R-:W-:-:S02]  /*35f0*/  MOV R95, 0xffffffff ;  /* 0xffffffff005f7802 */ /* 0x000fc40000000f00 */
        /* <DEDUP_REMOVED lines=8> */
[----:B-1----:R-:W-:Y:S01]  /*3680*/  FADD.FTZ R93, R89, R94 ;  /* 0x0000005e595d7221 */ /* 0x002fe20000010000 */
[----:B------:R-:W-:Y:S01]  /*3690*/  HFMA2.MMA R94, -RZ, RZ, 0, 9.5367431640625e-07 ;  /* 0x00000010ff5e7435 */ /* 0x000fe200000001ff */
[----:B0-----:R-:W-:Y:S02]  /*36a0*/  MOV R92, 0x1f ;  /* 0x0000001f005c7802 */ /* 0x001fe40000000f00 */
[----:B------:R-:W-:-:S02]  /*36b0*/  MOV R95, 0xffffffff ;  /* 0xffffffff005f7802 */ /* 0x000fc40000000f00 */
[----:B------:R-:W-:Y:S02]  /*36c0*/  MOV R89, R93 ;  /* 0x0000005d00597202 */ /* 0x000fe40000000f00 */
[----:B------:R-:W-:Y:S02]  /*36d0*/  MOV R90, 0x36f0 ;  /* 0x000036f0005a7802 */ /* 0x000fe40000000f00 */
[----:B------:R-:W-:Y:S05]  /*36e0*/  CALL.REL.NOINC `($__internal_74_$__cuda_sm70_shflsync_bfly_p) ;  /* 0x0000001000007944 */ /* 0x000fea0003c00000 */
[----:B01----:R-:W-:Y:S05]  /*36f0*/  BRA `(.L_x_18249) ;  /* 0xfffff02000007947 */ /* 0x003fea000383ffff */
        .weak           $__internal_74_$__cuda_sm70_shflsync_bfly_p
        .type           $__internal_74_$__cuda_sm70_shflsync_bfly_p,@function
        .size           $__internal_74_$__cuda_sm70_shflsync_bfly_p,(.L_x_20090 - $__internal_74_$__cuda_sm70_shflsync_bfly_p)
$__internal_74_$__cuda_sm70_shflsync_bfly_p:
[----:B------:R-:W-:Y:S01]  /*3700*/  HFMA2.MMA R91, -RZ, RZ, 0, 0 ;  /* 0x00000000ff5b7435 */ /* 0x000fe200000001ff */
[----:B------:R-:W-:Y:S04]  /*3710*/  WARPSYNC R95 ;  /* 0x0000005f00007348 */ /* 0x000fe80003800000 */
[----:B------:R0:W1:Y:S01]  /*3720*/  SHFL.BFLY PT, R94, R89, R94, R92 ;  /* 0x0c00005e595e7389 */ /* 0x00006200000e005c */
[----:B------:R-:W-:Y:S05]  /*3730*/  RET.REL.NODEC R90 `(_ZN10layer_norm31ln_parallel_residual_fwd_kernelINS_13Kernel_traitsIfffffjLj768ELj1ELj4ELj1ELj16ENS_18Kernel_traits_baseILj768EfffffjLj128EEEEELb0ELb1ELb0EEEvNS_9FwdParamsE) ;  /* 0xffffc8c05a007950 */ /* 0x000fea0003c3ffff */
.L_x_18250:
        /* <DEDUP_REMOVED lines=12> */
.L_x_20090:


//--------------------- .text._ZN10layer_norm31ln_parallel_residual_fwd_kernelINS_13Kernel_traitsIfffffjLj768ELj1ELj4ELj1ELj16ENS_18Kernel_traits_baseILj768EfffffjLj128EEEEELb0ELb1ELb1EEEvNS_9FwdParamsE --------------------------
	.section	.text._ZN10layer_norm31ln_parallel_residual_fwd_kernelINS_13Kernel_traitsIfffffjLj768ELj1ELj4ELj1ELj16ENS_18Kernel_traits_baseILj768EfffffjLj128EEEEELb0ELb1ELb1EEEvNS_9FwdParamsE,"ax",@progbits
	.sectioninfo	@"SHI_REGISTERS=128"
	.align	128
        .global         _ZN10layer_norm31ln_parallel_residual_fwd_kernelINS_13Kernel_traitsIfffffjLj768ELj1ELj4ELj1ELj16ENS_18Kernel_traits_baseILj768EfffffjLj128EEEEELb0ELb1ELb1EEEvNS_9FwdParamsE
        .type           _ZN10layer_norm31ln_parallel_residual_fwd_kernelINS_13Kernel_traitsIfffffjLj768ELj1ELj4ELj1ELj16ENS_18Kernel_traits_baseILj768EfffffjLj128EEEEELb0ELb1ELb1EEEvNS_9FwdParamsE,@function
        .size           _ZN10layer_norm31ln_parallel_residual_fwd_kernelINS_13Kernel_traitsIfffffjLj768ELj1ELj4ELj1ELj16ENS_18Kernel_traits_baseILj768EfffffjLj128EEEEELb0ELb1ELb1EEEvNS_9FwdParamsE,(.L_x_20091 - _ZN10layer_norm31ln_parallel_residual_fwd_kernelINS_13Kernel_traitsIfffffjLj768ELj1ELj4ELj1ELj16ENS_18Kernel_traits_baseILj768EfffffjLj128EEEEELb0ELb1ELb1EEEvNS_9FwdParamsE)
        .other          _ZN10layer_norm31ln_parallel_residual_fwd_kernelINS_13Kernel_traitsIfffffjLj768ELj1ELj4ELj1ELj16ENS_18Kernel_traits_baseILj768EfffffjLj128EEEEELb0ELb1ELb1EEEvNS_9FwdParamsE,@"STO_CUDA_ENTRY STV_DEFAULT"
_ZN10layer_norm31ln_parallel_residual_fwd_kernelINS_13Kernel_traitsIfffffjLj768ELj1ELj4ELj1ELj16ENS_18Kernel_traits_baseILj768EfffffjLj128EEEEELb0ELb1ELb1EEEvNS_9FwdParamsE:
.text._ZN10layer_norm31ln_parallel_residual_fwd_kernelINS_13Kernel_traitsIfffffjLj768ELj1ELj4ELj1ELj16ENS_18Kernel_traits_baseILj768EfffffjLj128EEEEELb0ELb1ELb1EEEvNS_9FwdParamsE:
        /* <DEDUP_REMOVED lines=34> */
[----:B0-----:R0:W5:Y:S04]  /*0220*/  LDG.E.128 R28, [R2.64] ;  /* 0x00000004021c7981 */ /* 0x001168000c1e1d00 */
        /* <DEDUP_REMOVED lines=10> */
[----:B0-----:R-:W-:-:S04]  /*02d0*/  MOV R0, R52 ;  /* 0x0000003400007202 */ /* 0x001fc80000000f00 */
.L_x_18350:
        /* <DEDUP_REMOVED lines=9> */
[----:B0-----:R-:W-:-:S04]  /*0370*/  LOP3.LUT R3, R64, 0x1f, RZ, 0xc0, !PT ;  /* 0x0000001f40037812 */ /* 0x001fc800078ec0ff */
[----:B------:R-:W-:-:S05]  /*0380*/  LEA.HI.SX32 R92, R92, R3, 0x1e ;  /* 0x000000035c5c7211 */ /* 0x000fca00078ff2ff */
[----:B------:R-:W-:-:S04]  /*0390*/  IMAD.WIDE.U32 R84, R92, R91, c[0x0][0x170] ;  /* 0x00005c005c547625 */ /* 0x000fc800078e005b */
[CC--:B------:R-:W-:Y:S02]  /*03a0*/  @P1 IMAD.WIDE.U32 R64, R92.reuse, R91.reuse, c[0x0][0x178] ;  /* 0x00005e005c401625 */ /* 0x0c0fe400078e005b */
[----:B-----5:R-:W5:Y:S02]  /*03b0*/  LDG.E.128 R84, [R84.64] ;  /* 0x0000000454547981 */ /* 0x020f64000c1e1d00 */
        /* <DEDUP_REMOVED lines=11> */
.L_x_18252:
[----:B-----5:R-:W-:Y:S01]  /*0470*/  FADD.FTZ R84, R56, R84 ;  /* 0x0000005438547221 */ /* 0x020fe20000010000 */
[----:B------:R-:W-:Y:S05]  /*0480*/  BRA `(.L_x_18253) ;  /* 0x0000002000007947 */ /* 0x000fea0003800000 */
.L_x_18251:
[----:B0----5:R-:W-:-:S04]  /*0490*/  FADD.FTZ R84, R52, R84 ;  /* 0x0000005434547221 */ /* 0x021fc80000010000 */
[----:B------:R-:W-:-:S05]  /*04a0*/  @P2 FADD.FTZ R84, R56, R84 ;  /* 0x0000005438542221 */ /* 0x000fca0000010000 */
.L_x_18253:
[----:B-----5:R-:W-:Y:S02]  /*04b0*/  MOV R60, R84 ;  /* 0x00000054003c7202 */ /* 0x020fe40000000f00 */
.L_x_18254:
[----:B------:R-:W-:Y:S05]  /*04c0*/  @P3 BRA `(.L_x_18255) ;  /* 0x0000007000003947 */ /* 0x000fea0003800000 */
[----:B------:R-:W-:-:S04]  /*04d0*/  ISETP.NE.U32.AND P4, PT, RZ, c[0x0][0x180], PT ;  /* 0x00006000ff007a0c */ /* 0x000fc80003f85070 */
[----:B------:R-:W-:-:S13]  /*04e0*/  ISETP.NE.AND.EX P4, PT, RZ, c[0x0][0x184], PT, P4 ;  /* 0x00006100ff007a0c */ /* 0x000fda0003f85340 */
[----:B------:R-:W-:Y:S05]  /*04f0*/  @P4 BRA `(.L_x_18256) ;  /* 0x0000002000004947 */ /* 0x000fea0003800000 */
[----:B------:R-:W-:Y:S05]  /*0500*/  @P0 BRA `(.L_x_18257) ;  /* 0x0000005000000947 */ /* 0x000fea0003800000 */
[----:B------:R-:W-:Y:S05]  /*0510*/  BRA `(.L_x_18258) ;  /* 0x0000005000007947 */ /* 0x000fea0003800000 */
.L_x_18256:
[----:B-----5:R-:W-:Y:S01]  /*0520*/  FADD.FTZ R85, R57, R85 ;  /* 0x0000005539557221 */ /* 0x020fe20000010000 */
[----:B------:R-:W-:Y:S05]  /*0530*/  BRA `(.L_x_18257) ;  /* 0x0000002000007947 */ /* 0x000fea0003800000 */
.L_x_18255:
[----:B-----5:R-:W-:-:S04]  /*0540*/  FADD.FTZ R85, R53, R85 ;  /* 0x0000005535557221 */ /* 0x020fc80000010000 */
[----:B------:R-:W-:-:S05]  /*0550*/  @P2 FADD.FTZ R85, R57, R85 ;  /* 0x0000005539552221 */ /* 0x000fca0000010000 */
.L_x_18257:
[----:B-----5:R-:W-:Y:S02]  /*0560*/  MOV R61, R85 ;  /* 0x00000055003d7202 */ /* 0x020fe40000000f00 */
.L_x_18258:
[----:B------:R-:W-:Y:S05]  /*0570*/  @P3 BRA `(.L_x_18259) ;  /* 0x0000007000003947 */ /* 0x000fea0003800000 */
[----:B------:R-:W-:-:S04]  /*0580*/  ISETP.NE.U32.AND P4, PT, RZ, c[0x0][0x180], PT ;  /* 0x00006000ff007a0c */ /* 0x000fc80003f85070 */
[----:B------:R-:W-:-:S13]  /*0590*/  ISETP.NE.AND.EX P4, PT, RZ, c[0x0][0x184], PT, P4 ;  /* 0x00006100ff007a0c */ /* 0x000fda0003f85340 */
[----:B------:R-:W-:Y:S05]  /*05a0*/  @P4 BRA `(.L_x_18260) ;  /* 0x0000002000004947 */ /* 0x000fea0003800000 */
[----:B------:R-:W-:Y:S05]  /*05b0*/  @P0 BRA `(.L_x_18261) ;  /* 0x0000005000000947 */ /* 0x000fea0003800000 */
[----:B------:R-:W-:Y:S05]  /*05c0*/  BRA `(.L_x_18262) ;  /* 0x0000005000007947 */ /* 0x000fea0003800000 */
.L_x_18260:
[----:B-----5:R-:W-:Y:S01]  /*05d0*/  FADD.FTZ R86, R58, R86 ;  /* 0x000000563a567221 */ /* 0x020fe20000010000 */
[----:B------:R-:W-:Y:S05]  /*05e0*/  BRA `(.L_x_18261) ;  /* 0x0000002000007947 */ /* 0x000fea0003800000 */
.L_x_18259:
[----:B-----5:R-:W-:-:S04]  /*05f0*/  FADD.FTZ R86, R54, R86 ;  /* 0x0000005636567221 */ /* 0x020fc80000010000 */
[----:B------:R-:W-:-:S05]  /*0600*/  @P2 FADD.FTZ R86, R58, R86 ;  /* 0x000000563a562221 */ /* 0x000fca0000010000 */
.L_x_18261:
[----:B-----5:R-:W-:Y:S02]  /*0610*/  MOV R62, R86 ;  /* 0x00000056003e7202 */ /* 0x020fe40000000f00 */
.L_x_18262:
[----:B------:R-:W-:Y:S05]  /*0620*/  @P3 BRA `(.L_x_18263) ;  /* 0x0000007000003947 */ /* 0x000fea0003800000 */
[----:B------:R-:W-:-:S04]  /*0630*/  ISETP.NE.U32.AND P4, PT, RZ, c[0x0][0x180], PT ;  /* 0x00006000ff007a0c */ /* 0x000fc80003f85070 */
[----:B------:R-:W-:-:S13]  /*0640*/  ISETP.NE.AND.EX P4, PT, RZ, c[0x0][0x184], PT, P4 ;  /* 0x00006100ff007a0c */ /* 0x000fda0003f85340 */
[----:B------:R-:W-:Y:S05]  /*0650*/  @P4 BRA `(.L_x_18264) ;  /* 0x0000002000004947 */ /* 0x000fea0003800000 */
[----:B------:R-:W-:Y:S05]  /*0660*/  @P0 BRA `(.L_x_18265) ;  /* 0x0000005000000947 */ /* 0x000fea0003800000 */
[----:B------:R-:W-:Y:S05]  /*0670*/  BRA `(.L_x_18266) ;  /* 0x0000005000007947 */ /* 0x000fea0003800000 */
.L_x_18264:
[----:B-----5:R-:W-:Y:S01]  /*0680*/  FADD.FTZ R87, R59, R87 ;  /* 0x000000573b577221 */ /* 0x020fe20000010000 */
[----:B------:R-:W-:Y:S05]  /*0690*/  BRA `(.L_x_18265) ;  /* 0x0000002000007947 */ /* 0x000fea0003800000 */
.L_x_18263:
[----:B-----5:R-:W-:-:S04]  /*06a0*/  FADD.FTZ R87, R55, R87 ;  /* 0x0000005737577221 */ /* 0x020fc80000010000 */
[----:B------:R-:W-:-:S05]  /*06b0*/  @P2 FADD.FTZ R87, R59, R87 ;  /* 0x000000573b572221 */ /* 0x000fca0000010000 */
.L_x_18265:
[----:B-----5:R-:W-:Y:S02]  /*06c0*/  MOV R63, R87 ;  /* 0x00000057003f7202 */ /* 0x020fe40000000f00 */
.L_x_18266:
        /* <DEDUP_REMOVED lines=15> */
.L_x_18268:
[----:B-----5:R-:W-:Y:S01]  /*07c0*/  FADD.FTZ R80, R56, R80 ;  /* 0x0000005038507221 */ /* 0x020fe20000010000 */
[----:B------:R-:W-:Y:S05]  /*07d0*/  BRA `(.L_x_18269) ;  /* 0x0000002000007947 */ /* 0x000fea0003800000 */
.L_x_18267:
[----:B-----5:R-:W-:-:S04]  /*07e0*/  FADD.FTZ R80, R52, R80 ;  /* 0x0000005034507221 */ /* 0x020fc80000010000 */
[----:B------:R-:W-:-:S05]  /*07f0*/  @P2 FADD.FTZ R80, R56, R80 ;  /* 0x0000005038502221 */ /* 0x000fca0000010000 */
.L_x_18269:
[----:B0-----:R-:W-:Y:S02]  /*0800*/  MOV R60, R80 ;  /* 0x00000050003c7202 */ /* 0x001fe40000000f00 */
.L_x_18270:
[----:B------:R-:W-:Y:S05]  /*0810*/  @P3 BRA `(.L_x_18271) ;  /* 0x0000007000003947 */ /* 0x000fea0003800000 */
[----:B------:R-:W-:-:S04]  /*0820*/  ISETP.NE.U32.AND P4, PT, RZ, c[0x0][0x180], PT ;  /* 0x00006000ff007a0c */ /* 0x000fc80003f85070 */
[----:B------:R-:W-:-:S13]  /*0830*/  ISETP.NE.AND.EX P4, PT, RZ, c[0x0][0x184], PT, P4 ;  /* 0x00006100ff007a0c */ /* 0x000fda0003f85340 */
[----:B------:R-:W-:Y:S05]  /*0840*/  @P4 BRA `(.L_x_18272) ;  /* 0x0000002000004947 */ /* 0x000fea0003800000 */
[----:B------:R-:W-:Y:S05]  /*0850*/  @P0 BRA `(.L_x_18273) ;  /* 0x0000005000000947 */ /* 0x000fea0003800000 */
[----:B------:R-:W-:Y:S05]  /*0860*/  BRA `(.L_x_18274) ;  /* 0x0000005000007947 */ /* 0x000fea0003800000 */
.L_x_18272:
[----:B-----5:R-:W-:Y:S01]  /*0870*/  FADD.FTZ R81, R57, R81 ;  /* 0x0000005139517221 */ /* 0x020fe20000010000 */
[----:B------:R-:W-:Y:S05]  /*0880*/  BRA `(.L_x_18273) ;  /* 0x0000002000007947 */ /* 0x000fea0003800000 */
.L_x_18271:
[----:B-----5:R-:W-:-:S04]  /*0890*/  FADD.FTZ R81, R53, R81 ;  /* 0x0000005135517221 */ /* 0x020fc80000010000 */
[----:B------:R-:W-:-:S05]  /*08a0*/  @P2 FADD.FTZ R81, R57, R81 ;  /* 0x0000005139512221 */ /* 0x000fca0000010000 */
.L_x_18273:
[----:B0-----:R-:W-:Y:S02]  /*08b0*/  MOV R61, R81 ;  /* 0x00000051003d7202 */ /* 0x001fe40000000f00 */
.L_x_18274:
[----:B------:R-:W-:Y:S05]  /*08c0*/  @P3 BRA `(.L_x_18275) ;  /* 0x0000007000003947 */ /* 0x000fea0003800000 */
[----:B------:R-:W-:-:S04]  /*08d0*/  ISETP.NE.U32.AND P4, PT, RZ, c[0x0][0x180], PT ;  /* 0x00006000ff007a0c */ /* 0x000fc80003f85070 */
[----:B------:R-:W-:-:S13]  /*08e0*/  ISETP.NE.AND.EX P4, PT, RZ, c[0x0][0x184], PT, P4 ;  /* 0x00006100ff007a0c */ /* 0x000fda0003f85340 */
[----:B------:R-:W-:Y:S05]  /*08f0*/  @P4 BRA `(.L_x_18276) ;  /* 0x0000002000004947 */ /* 0x000fea0003800000 */
[----:B------:R-:W-:Y:S05]  /*0900*/  @P0 BRA `(.L_x_18277) ;  /* 0x0000005000000947 */ /* 0x000fea0003800000 */
[----:B------:R-:W-:Y:S05]  /*0910*/  BRA `(.L_x_18278) ;  /* 0x0000005000007947 */ /* 0x000fea0003800000 */
.L_x_18276:
[----:B-----5:R-:W-:Y:S01]  /*0920*/  FADD.FTZ R82, R58, R82 ;  /* 0x000000523a527221 */ /* 0x020fe20000010000 */
[----:B------:R-:W-:Y:S05]  /*0930*/  BRA `(.L_x_18277) ;  /* 0x0000002000007947 */ /* 0x000fea0003800000 */
.L_x_18275:
[----:B-----5:R-:W-:-:S04]  /*0940*/  FADD.FTZ R82, R54, R82 ;  /* 0x0000005236527221 */ /* 0x020fc80000010000 */
[----:B------:R-:W-:-:S05]  /*0950*/  @P2 FADD.FTZ R82, R58, R82 ;  /* 0x000000523a522221 */ /* 0x000fca0000010000 */
.L_x_18277:
[----:B0-----:R-:W-:Y:S02]  /*0960*/  MOV R62, R82 ;  /* 0x00000052003e7202 */ /* 0x001fe40000000f00 */
.L_x_18278:
[----:B------:R-:W-:Y:S05]  /*0970*/  @P3 BRA `(.L_x_18279) ;  /* 0x0000007000003947 */ /* 0x000fea0003800000 */
[----:B------:R-:W-:-:S04]  /*0980*/  ISETP.NE.U32.AND P4, PT, RZ, c[0x0][0x180], PT ;  /* 0x00006000ff007a0c */ /* 0x000fc80003f85070 */
[----:B------:R-:W-:-:S13]  /*0990*/  ISETP.NE.AND.EX P4, PT, RZ, c[0x0][0x184], PT, P4 ;  /* 0x00006100ff007a0c */ /* 0x000fda0003f85340 */
[----:B------:R-:W-:Y:S05]  /*09a0*/  @P4 BRA `(.L_x_18280) ;  /* 0x0000002000004947 */ /* 0x000fea0003800000 */
[----:B------:R-:W-:Y:S05]  /*09b0*/  @P0 BRA `(.L_x_18281) ;  /* 0x0000005000000947 */ /* 0x000fea0003800000 */
[----:B------:R-:W-:Y:S05]  /*09c0*/  BRA `(.L_x_18282) ;  /* 0x0000005000007947 */ /* 0x000fea0003800000 */
.L_x_18280:
[----:B-----5:R-:W-:Y:S01]  /*09d0*/  FADD.FTZ R83, R59, R83 ;  /* 0x000000533b537221 */ /* 0x020fe20000010000 */
[----:B------:R-:W-:Y:S05]  /*09e0*/  BRA `(.L_x_18281) ;  /* 0x0000002000007947 */ /* 0x000fea0003800000 */
.L_x_18279:
[----:B-----5:R-:W-:-:S04]  /*09f0*/  FADD.FTZ R83, R55, R83 ;  /* 0x0000005337537221 */ /* 0x020fc80000010000 */
[----:B------:R-:W-:-:S05]  /*0a00*/  @P2 FADD.FTZ R83, R59, R83 ;  /* 0x000000533b532221 */ /* 0x000fca0000010000 */
.L_x_18281:
[----:B0-----:R-:W-:Y:S02]  /*0a10*/  MOV R63, R83 ;  /* 0x00000053003f7202 */ /* 0x001fe40000000f00 */
.L_x_18282:
[----:B------:R-:W-:Y:S01]  /*0a20*/  IADD3 R90, R92, 0x40, RZ ;  /* 0x000000405c5a7810 */ /* 0x000fe20007ffe0ff */
[----:B0-----:R-:W-:-:S04]  /*0a30*/  @P0 IMAD.WIDE.U32 R64, R2, R91, c[0x0][0x188] ;  /* 0x0000620002400625 */ /* 0x001fc800078e005b */
        /* <DEDUP_REMOVED lines=13> */
.L_x_18284:
[----:B-----5:R-:W-:Y:S01]  /*0b10*/  FADD.FTZ R76, R56, R76 ;  /* 0x0000004c384c7221 */ /* 0x020fe20000010000 */
[----:B------:R-:W-:Y:S05]  /*0b20*/  BRA `(.L_x_18285) ;  /* 0x0000002000007947 */ /* 0x000fea0003800000 */
.L_x_18283:
[----:B-----5:R-:W-:-:S04]  /*0b30*/  FADD.FTZ R76, R52, R76 ;  /* 0x0000004c344c7221 */ /* 0x020fc80000010000 */
[----:B------:R-:W-:-:S05]  /*0b40*/  @P2 FADD.FTZ R76, R56, R76 ;  /* 0x0000004c384c2221 */ /* 0x000fca0000010000 */
.L_x_18285:
[----:B0-----:R-:W-:Y:S02]  /*0b50*/  MOV R60, R76 ;  /* 0x0000004c003c7202 */ /* 0x001fe40000000f00 */
.L_x_18286:
[----:B------:R-:W-:Y:S05]  /*0b60*/  @P3 BRA `(.L_x_18287) ;  /* 0x0000007000003947 */ /* 0x000fea0003800000 */
[----:B------:R-:W-:-:S04]  /*0b70*/  ISETP.NE.U32.AND P4, PT, RZ, c[0x0][0x180], PT ;  /* 0x00006000ff007a0c */ /* 0x000fc80003f85070 */
[----:B------:R-:W-:-:S13]  /*0b80*/  ISETP.NE.AND.EX P4, PT, RZ, c[0x0][0x184], PT, P4 ;  /* 0x00006100ff007a0c */ /* 0x000fda0003f85340 */
[----:B------:R-:W-:Y:S05]  /*0b90*/  @P4 BRA `(.L_x_18288) ;  /* 0x0000002000004947 */ /* 0x000fea0003800000 */
[----:B------:R-:W-:Y:S05]  /*0ba0*/  @P0 BRA `(.L_x_18289) ;  /* 0x0000005000000947 */ /* 0x000fea0003800000 */
[----:B------:R-:W-:Y:S05]  /*0bb0*/  BRA `(.L_x_18290) ;  /* 0x0000005000007947 */ /* 0x000fea0003800000 */
.L_x_18288:
[----:B-----5:R-:W-:Y:S01]  /*0bc0*/  FADD.FTZ R77, R57, R77 ;  /* 0x0000004d394d7221 */ /* 0x020fe20000010000 */
[----:B------:R-:W-:Y:S05]  /*0bd0*/  BRA `(.L_x_18289) ;  /* 0x0000002000007947 */ /* 0x000fea0003800000 */
.L_x_18287:
[----:B-----5:R-:W-:-:S04]  /*0be0*/  FADD.FTZ R77, R53, R77 ;  /* 0x0000004d354d7221 */ /* 0x020fc80000010000 */
[----:B------:R-:W-:-:S05]  /*0bf0*/  @P2 FADD.FTZ R77, R57, R77 ;  /* 0x0000004d394d2221 */ /* 0x000fca0000010000 */
.L_x_18289:
[----:B0-----:R-:W-:Y:S02]  /*0c00*/  MOV R61, R77 ;  /* 0x0000004d003d7202 */ /* 0x001fe40000000f00 */
.L_x_18290:
[----:B------:R-:W-:Y:S05]  /*0c10*/  @P3 BRA `(.L_x_18291) ;  /* 0x0000007000003947 */ /* 0x000fea0003800000 */
[----:B------:R-:W-:-:S04]  /*0c20*/  ISETP.NE.U32.AND P4, PT, RZ, c[0x0][0x180], PT ;  /* 0x00006000ff007a0c */ /* 0x000fc80003f85070 */
[----:B------:R-:W-:-:S13]  /*0c30*/  ISETP.NE.AND.EX P4, PT, RZ, c[0x0][0x184], PT, P4 ;  /* 0x00006100ff007a0c */ /* 0x000fda0003f85340 */
[----:B------:R-:W-:Y:S05]  /*0c40*/  @P4 BRA `(.L_x_18292) ;  /* 0x0000002000004947 */ /* 0x000fea0003800000 */
[----:B------:R-:W-:Y:S05]  /*0c50*/  @P0 BRA `(.L_x_18293) ;  /* 0x0000005000000947 */ /* 0x000fea0003800000 */
[----:B------:R-:W-:Y:S05]  /*0c60*/  BRA `(.L_x_18294) ;  /* 0x0000005000007947 */ /* 0x000fea0003800000 */
.L_x_18292:
[----:B-----5:R-:W-:Y:S01]  /*0c70*/  FADD.FTZ R78, R58, R78 ;  /* 0x0000004e3a4e7221 */ /* 0x020fe20000010000 */
[----:B------:R-:W-:Y:S05]  /*0c80*/  BRA `(.L_x_18293) ;  /* 0x0000002000007947 */ /* 0x000fea0003800000 */
.L_x_18291:
[----:B-----5:R-:W-:-:S04]  /*0c90*/  FADD.FTZ R78, R54, R78 ;  /* 0x0000004e364e7221 */ /* 0x020fc80000010000 */
[----:B------:R-:W-:-:S05]  /*0ca0*/  @P2 FADD.FTZ R78, R58, R78 ;  /* 0x0000004e3a4e2221 */ /* 0x000fca0000010000 */
.L_x_18293:
[----:B0-----:R-:W-:Y:S02]  /*0cb0*/  MOV R62, R78 ;  /* 0x0000004e003e7202 */ /* 0x001fe40000000f00 */
.L_x_18294:
[----:B------:R-:W-:Y:S05]  /*0cc0*/  @P3 BRA `(.L_x_18295) ;  /* 0x0000007000003947 */ /* 0x000fea0003800000 */
[----:B------:R-:W-:-:S04]  /*0cd0*/  ISETP.NE.U32.AND P4, PT, RZ, c[0x0][0x180], PT ;  /* 0x00006000ff007a0c */ /* 0x000fc80003f85070 */
[----:B------:R-:W-:-:S13]  /*0ce0*/  ISETP.NE.AND.EX P4, PT, RZ, c[0x0][0x184], PT, P4 ;  /* 0x00006100ff007a0c */ /* 0x000fda0003f85340 */
[----:B------:R-:W-:Y:S05]  /*0cf0*/  @P4 BRA `(.L_x_18296) ;  /* 0x0000002000004947 */ /* 0x000fea0003800000 */
[----:B------:R-:W-:Y:S05]  /*0d00*/  @P0 BRA `(.L_x_18297) ;  /* 0x0000005000000947 */ /* 0x000fea0003800000 */
[----:B------:R-:W-:Y:S05]  /*0d10*/  BRA `(.L_x_18298) ;  /* 0x0000005000007947 */ /* 0x000fea0003800000 */
.L_x_18296:
[----:B-----5:R-:W-:Y:S01]  /*0d20*/  FADD.FTZ R79, R59, R79 ;  /* 0x0000004f3b4f7221 */ /* 0x020fe20000010000 */
[----:B------:R-:W-:Y:S05]  /*0d30*/  BRA `(.L_x_18297) ;  /* 0x0000002000007947 */ /* 0x000fea0003800000 */
.L_x_18295:
[----:B-----5:R-:W-:-:S04]  /*0d40*/  FADD.FTZ R79, R55, R79 ;  /* 0x0000004f374f7221 */ /* 0x020fc80000010000 */
[----:B------:R-:W-:-:S05]  /*0d50*/  @P2 FADD.FTZ R79, R59, R79 ;  /* 0x0000004f3b4f2221 */ /* 0x000fca0000010000 */
.L_x_18297:
[----:B0-----:R-:W-:Y:S02]  /*0d60*/  MOV R63, R79 ;  /* 0x0000004f003f7202 */ /* 0x001fe40000000f00 */
.L_x_18298:
[C---:B0-----:R-:W-:Y:S02]  /*0d70*/  @P0 IADD3 R64, R92.reuse, 0x40, RZ ;  /* 0x000000405c400810 */ /* 0x041fe40007ffe0ff */
[----:B------:R-:W-:-:S03]  /*0d80*/  IADD3 R89, R92, 0x60, RZ ;  /* 0x000000605c597810 */ /* 0x000fc60007ffe0ff */
        /* <DEDUP_REMOVED lines=14> */
.L_x_18300:
[----:B-----5:R-:W-:Y:S01]  /*0e70*/  FADD.FTZ R72, R56, R72 ;  /* 0x0000004838487221 */ /* 0x020fe20000010000 */
[----:B------:R-:W-:Y:S05]  /*0e80*/  BRA `(.L_x_18301) ;  /* 0x0000002000007947 */ /* 0x000fea0003800000 */
.L_x_18299:
[----:B-----5:R-:W-:-:S04]  /*0e90*/  FADD.FTZ R72, R52, R72 ;  /* 0x0000004834487221 */ /* 0x020fc80000010000 */
[----:B------:R-:W-:-:S05]  /*0ea0*/  @P2 FADD.FTZ R72, R56, R72 ;  /* 0x0000004838482221 */ /* 0x000fca0000010000 */
.L_x_18301:
[----:B0-----:R-:W-:Y:S02]  /*0eb0*/  MOV R60, R72 ;  /* 0x00000048003c7202 */ /* 0x001fe40000000f00 */
.L_x_18302:
[----:B------:R-:W-:Y:S05]  /*0ec0*/  @P3 BRA `(.L_x_18303) ;  /* 0x0000007000003947 */ /* 0x000fea0003800000 */
[----:B------:R-:W-:-:S04]  /*0ed0*/  ISETP.NE.U32.AND P4, PT, RZ, c[0x0][0x180], PT ;  /* 0x00006000ff007a0c */ /* 0x000fc80003f85070 */
[----:B------:R-:W-:-:S13]  /*0ee0*/  ISETP.NE.AND.EX P4, PT, RZ, c[0x0][0x184], PT, P4 ;  /* 0x00006100ff007a0c */ /* 0x000fda0003f85340 */
[----:B------:R-:W-:Y:S05]  /*0ef0*/  @P4 BRA `(.L_x_18304) ;  /* 0x0000002000004947 */ /* 0x000fea0003800000 */
[----:B------:R-:W-:Y:S05]  /*0f00*/  @P0 BRA `(.L_x_18305) ;  /* 0x0000005000000947 */ /* 0x000fea0003800000 */
[----:B------:R-:W-:Y:S05]  /*0f10*/  BRA `(.L_x_18306) ;  /* 0x0000005000007947 */ /* 0x000fea0003800000 */
.L_x_18304:
[----:B-----5:R-:W-:Y:S01]  /*0f20*/  FADD.FTZ R73, R57, R73 ;  /* 0x0000004939497221 */ /* 0x020fe20000010000 */
[----:B------:R-:W-:Y:S05]  /*0f30*/  BRA `(.L_x_18305) ;  /* 0x0000002000007947 */ /* 0x000fea0003800000 */
.L_x_18303:
[----:B-----5:R-:W-:-:S04]  /*0f40*/  FADD.FTZ R73, R53, R73 ;  /* 0x0000004935497221 */ /* 0x020fc80000010000 */
[----:B------:R-:W-:-:S05]  /*0f50*/  @P2 FADD.FTZ R73, R57, R73 ;  /* 0x0000004939492221 */ /* 0x000fca0000010000 */
.L_x_18305:
[----:B0-----:R-:W-:Y:S02]  /*0f60*/  MOV R61, R73 ;  /* 0x00000049003d7202 */ /* 0x001fe40000000f00 */
.L_x_18306:
[----:B------:R-:W-:Y:S05]  /*0f70*/  @P3 BRA `(.L_x_18307) ;  /* 0x0000007000003947 */ /* 0x000fea0003800000 */
[----:B------:R-:W-:-:S04]  /*0f80*/  ISETP.NE.U32.AND P4, PT, RZ, c[0x0][0x180], PT ;  /* 0x00006000ff007a0c */ /* 0x000fc80003f85070 */
[----:B------:R-:W-:-:S13]  /*0f90*/  ISETP.NE.AND.EX P4, PT, RZ, c[0x0][0x184], PT, P4 ;  /* 0x00006100ff007a0c */ /* 0x000fda0003f85340 */
[----:B------:R-:W-:Y:S05]  /*0fa0*/  @P4 BRA `(.L_x_18308) ;  /* 0x0000002000004947 */ /* 0x000fea0003800000 */
[----:B------:R-:W-:Y:S05]  /*0fb0*/  @P0 BRA `(.L_x_18309) ;  /* 0x0000005000000947 */ /* 0x000fea0003800000 */
[----:B------:R-:W-:Y:S05]  /*0fc0*/  BRA `(.L_x_18310) ;  /* 0x0000005000007947 */ /* 0x000fea0003800000 */
.L_x_18308:
[----:B-----5:R-:W-:Y:S01]  /*0fd0*/  FADD.FTZ R74, R58, R74 ;  /* 0x0000004a3a4a7221 */ /* 0x020fe20000010000 */
[----:B------:R-:W-:Y:S05]  /*0fe0*/  BRA `(.L_x_18309) ;  /* 0x0000002000007947 */ /* 0x000fea0003800000 */
.L_x_18307:
[----:B-----5:R-:W-:-:S04]  /*0ff0*/  FADD.FTZ R74, R54, R74 ;  /* 0x0000004a364a7221 */ /* 0x020fc80000010000 */
[----:B------:R-:W-:-:S05]  /*1000*/  @P2 FADD.FTZ R74, R58, R74 ;  /* 0x0000004a3a4a2221 */ /* 0x000fca0000010000 */
.L_x_18309:
[----:B0-----:R-:W-:Y:S02]  /*1010*/  MOV R62, R74 ;  /* 0x0000004a003e7202 */ /* 0x001fe40000000f00 */
.L_x_18310:
[----:B------:R-:W-:Y:S05]  /*1020*/  @P3 BRA `(.L_x_18311) ;  /* 0x0000007000003947 */ /* 0x000fea0003800000 */
[----:B------:R-:W-:-:S04]  /*1030*/  ISETP.NE.U32.AND P4, PT, RZ, c[0x0][0x180], PT ;  /* 0x00006000ff007a0c */ /* 0x000fc80003f85070 */
[----:B------:R-:W-:-:S13]  /*1040*/  ISETP.NE.AND.EX P4, PT, RZ, c[0x0][0x184], PT, P4 ;  /* 0x00006100ff007a0c */ /* 0x000fda0003f85340 */
[----:B------:R-:W-:Y:S05]  /*1050*/  @P4 BRA `(.L_x_18312) ;  /* 0x0000002000004947 */ /* 0x000fea0003800000 */
[----:B------:R-:W-:Y:S05]  /*1060*/  @P0 BRA `(.L_x_18313) ;  /* 0x0000005000000947 */ /* 0x000fea0003800000 */
[----:B------:R-:W-:Y:S05]  /*1070*/  BRA `(.L_x_18314) ;  /* 0x0000005000007947 */ /* 0x000fea0003800000 */
.L_x_18312:
[----:B-----5:R-:W-:Y:S01]  /*1080*/  FADD.FTZ R75, R59, R75 ;  /* 0x0000004b3b4b7221 */ /* 0x020fe20000010000 */
[----:B------:R-:W-:Y:S05]  /*1090*/  BRA `(.L_x_18313) ;  /* 0x0000002000007947 */ /* 0x000fea0003800000 */
.L_x_18311:
[----:B-----5:R-:W-:-:S04]  /*10a0*/  FADD.FTZ R75, R55, R75 ;  /* 0x0000004b374b7221 */ /* 0x020fc80000010000 */
[----:B------:R-:W-:-:S05]  /*10b0*/  @P2 FADD.FTZ R75, R59, R75 ;  /* 0x0000004b3b4b2221 */ /* 0x000fca0000010000 */
.L_x_18313:
[----:B0-----:R-:W-:Y:S02]  /*10c0*/  MOV R63, R75 ;  /* 0x0000004b003f7202 */ /* 0x001fe40000000f00 */
.L_x_18314:
        /* <DEDUP_REMOVED lines=16> */
.L_x_18316:
[----:B-----5:R-:W-:Y:S01]  /*11d0*/  FADD.FTZ R68, R56, R68 ;  /* 0x0000004438447221 */ /* 0x020fe20000010000 */
[----:B------:R-:W-:Y:S05]  /*11e0*/  BRA `(.L_x_18317) ;  /* 0x0000002000007947 */ /* 0x000fea0003800000 */
.L_x_18315:
[----:B-----5:R-:W-:-:S04]  /*11f0*/  FADD.FTZ R68, R52, R68 ;  /* 0x0000004434447221 */ /* 0x020fc80000010000 */
[----:B------:R-:W-:-:S05]  /*1200*/  @P2 FADD.FTZ R68, R56, R68 ;  /* 0x0000004438442221 */ /* 0x000fca0000010000 */
.L_x_18317:
[----:B0-----:R-:W-:Y:S02]  /*1210*/  MOV R60, R68 ;  /* 0x00000044003c7202 */ /* 0x001fe40000000f00 */
.L_x_18318:
[----:B------:R-:W-:Y:S05]  /*1220*/  @P3 BRA `(.L_x_18319) ;  /* 0x0000007000003947 */ /* 0x000fea0003800000 */
[----:B------:R-:W-:-:S04]  /*1230*/  ISETP.NE.U32.AND P4, PT, RZ, c[0x0][0x180], PT ;  /* 0x00006000ff007a0c */ /* 0x000fc80003f85070 */
[----:B------:R-:W-:-:S13]  /*1240*/  ISETP.NE.AND.EX P4, PT, RZ, c[0x0][0x184], PT, P4 ;  /* 0x00006100ff007a0c */ /* 0x000fda0003f85340 */
[----:B------:R-:W-:Y:S05]  /*1250*/  @P4 BRA `(.L_x_18320) ;  /* 0x0000002000004947 */ /* 0x000fea0003800000 */
[----:B------:R-:W-:Y:S05]  /*1260*/  @P0 BRA `(.L_x_18321) ;  /* 0x0000005000000947 */ /* 0x000fea0003800000 */
[----:B------:R-:W-:Y:S05]  /*1270*/  BRA `(.L_x_18322) ;  /* 0x0000005000007947 */ /* 0x000fea0003800000 */
.L_x_18320:
[----:B-----5:R-:W-:Y:S01]  /*1280*/  FADD.FTZ R69, R57, R69 ;  /* 0x0000004539457221 */ /* 0x020fe20000010000 */
[----:B------:R-:W-:Y:S05]  /*1290*/  BRA `(.L_x_18321) ;  /* 0x0000002000007947 */ /* 0x000fea0003800000 */
.L_x_18319:
[----:B-----5:R-:W-:-:S04]  /*12a0*/  FADD.FTZ R69, R53, R69 ;  /* 0x0000004535457221 */ /* 0x020fc80000010000 */
[----:B------:R-:W-:-:S05]  /*12b0*/  @P2 FADD.FTZ R69, R57, R69 ;  /* 0x0000004539452221 */ /* 0x000fca0000010000 */
.L_x_18321:
[----:B0-----:R-:W-:Y:S02]  /*12c0*/  MOV R61, R69 ;  /* 0x00000045003d7202 */ /* 0x001fe40000000f00 */
.L_x_18322:
[----:B------:R-:W-:Y:S05]  /*12d0*/  @P3 BRA `(.L_x_18323) ;  /* 0x0000007000003947 */ /* 0x000fea0003800000 */
[----:B------:R-:W-:-:S04]  /*12e0*/  ISETP.NE.U32.AND P4, PT, RZ, c[0x0][0x180], PT ;  /* 0x00006000ff007a0c */ /* 0x000fc80003f85070 */
[----:B------:R-:W-:-:S13]  /*12f0*/  ISETP.NE.AND.EX P4, PT, RZ, c[0x0][0x184], PT, P4 ;  /* 0x00006100ff007a0c */ /* 0x000fda0003f85340 */
[----:B------:R-:W-:Y:S05]  /*1300*/  @P4 BRA `(.L_x_18324) ;  /* 0x0000002000004947 */ /* 0x000fea0003800000 */
[----:B------:R-:W-:Y:S05]  /*1310*/  @P0 BRA `(.L_x_18325) ;  /* 0x0000005000000947 */ /* 0x000fea0003800000 */
[----:B------:R-:W-:Y:S05]  /*1320*/  BRA `(.L_x_18326) ;  /* 0x0000005000007947 */ /* 0x000fea0003800000 */
.L_x_18324:
[----:B-----5:R-:W-:Y:S01]  /*1330*/  FADD.FTZ R70, R58, R70 ;  /* 0x000000463a467221 */ /* 0x020fe20000010000 */
[----:B------:R-:W-:Y:S05]  /*1340*/  BRA `(.L_x_18325) ;  /* 0x0000002000007947 */ /* 0x000fea0003800000 */
.L_x_18323:
[----:B-----5:R-:W-:-:S04]  /*1350*/  FADD.FTZ R70, R54, R70 ;  /* 0x0000004636467221 */ /* 0x020fc80000010000 */
[----:B------:R-:W-:-:S05]  /*1360*/  @P2 FADD.FTZ R70, R58, R70 ;  /* 0x000000463a462221 */ /* 0x000fca0000010000 */
.L_x_18325:
[----:B0-----:R-:W-:Y:S02]  /*1370*/  MOV R62, R70 ;  /* 0x00000046003e7202 */ /* 0x001fe40000000f00 */
.L_x_18326:
[----:B------:R-:W-:Y:S05]  /*1380*/  @P3 BRA `(.L_x_18327) ;  /* 0x0000007000003947 */ /* 0x000fea0003800000 */
[----:B------:R-:W-:-:S04]  /*1390*/  ISETP.NE.U32.AND P4, PT, RZ, c[0x0][0x180], PT ;  /* 0x00006000ff007a0c */ /* 0x000fc80003f85070 */
[----:B------:R-:W-:-:S13]  /*13a0*/  ISETP.NE.AND.EX P4, PT, RZ, c[0x0][0x184], PT, P4 ;  /* 0x00006100ff007a0c */ /* 0x000fda0003f85340 */
[----:B------:R-:W-:Y:S05]  /*13b0*/  @P4 BRA `(.L_x_18328) ;  /* 0x0000002000004947 */ /* 0x000fea0003800000 */
[----:B------:R-:W-:Y:S05]  /*13c0*/  @P0 BRA `(.L_x_18329) ;  /* 0x0000005000000947 */ /* 0x000fea0003800000 */
[----:B------:R-:W-:Y:S05]  /*13d0*/  BRA `(.L_x_18330) ;  /* 0x0000005000007947 */ /* 0x000fea0003800000 */
.L_x_18328:
[----:B-----5:R-:W-:Y:S01]  /*13e0*/  FADD.FTZ R71, R59, R71 ;  /* 0x000000473b477221 */ /* 0x020fe20000010000 */
[----:B------:R-:W-:Y:S05]  /*13f0*/  BRA `(.L_x_18329) ;  /* 0x0000002000007947 */ /* 0x000fea0003800000 */
.L_x_18327:
[----:B-----5:R-:W-:-:S04]  /*1400*/  FADD.FTZ R71, R55, R71 ;  /* 0x0000004737477221 */ /* 0x020fc80000010000 */
[----:B------:R-:W-:-:S05]  /*1410*/  @P2 FADD.FTZ R71, R59, R71 ;  /* 0x000000473b472221 */ /* 0x000fca0000010000 */
.L_x_18329:
[----:B0-----:R-:W-:Y:S02]  /*1420*/  MOV R63, R71 ;  /* 0x00000047003f7202 */ /* 0x001fe40000000f00 */
.L_x_18330:
        /* <DEDUP_REMOVED lines=16> */
.L_x_18332:
[----:B-----5:R-:W-:Y:S01]  /*1530*/  FADD.FTZ R64, R56, R64 ;  /* 0x0000004038407221 */ /* 0x020fe20000010000 */
[----:B------:R-:W-:Y:S05]  /*1540*/  BRA `(.L_x_18333) ;  /* 0x0000002000007947 */ /* 0x000fea0003800000 */
.L_x_18331:
[----:B-----5:R-:W-:-:S04]  /*1550*/  FADD.FTZ R64, R52, R64 ;  /* 0x0000004034407221 */ /* 0x020fc80000010000 */
[----:B------:R-:W-:-:S05]  /*1560*/  @P2 FADD.FTZ R64, R56, R64 ;  /* 0x0000004038402221 */ /* 0x000fca0000010000 */
.L_x_18333:
[----:B0-----:R-:W-:Y:S02]  /*1570*/  MOV R60, R64 ;  /* 0x00000040003c7202 */ /* 0x001fe40000000f00 */
.L_x_18334:
[----:B------:R-:W-:Y:S05]  /*1580*/  @P3 BRA `(.L_x_18335) ;  /* 0x0000007000003947 */ /* 0x000fea0003800000 */
[----:B------:R-:W-:-:S04]  /*1590*/  ISETP.NE.U32.AND P1, PT, RZ, c[0x0][0x180], PT ;  /* 0x00006000ff007a0c */ /* 0x000fc80003f25070 */
[----:B------:R-:W-:-:S13]  /*15a0*/  ISETP.NE.AND.EX P1, PT, RZ, c[0x0][0x184], PT, P1 ;  /* 0x00006100ff007a0c */ /* 0x000fda0003f25310 */
[----:B------:R-:W-:Y:S05]  /*15b0*/  @P1 BRA `(.L_x_18336) ;  /* 0x0000002000001947 */ /* 0x000fea0003800000 */
[----:B------:R-:W-:Y:S05]  /*15c0*/  @P0 BRA `(.L_x_18337) ;  /* 0x0000005000000947 */ /* 0x000fea0003800000 */
[----:B------:R-:W-:Y:S05]  /*15d0*/  BRA `(.L_x_18338) ;  /* 0x0000005000007947 */ /* 0x000fea0003800000 */
.L_x_18336:
[----:B-----5:R-:W-:Y:S01]  /*15e0*/  FADD.FTZ R65, R57, R65 ;  /* 0x0000004139417221 */ /* 0x020fe20000010000 */
[----:B------:R-:W-:Y:S05]  /*15f0*/  BRA `(.L_x_18337) ;  /* 0x0000002000007947 */ /* 0x000fea0003800000 */
.L_x_18335:
[----:B-----5:R-:W-:-:S04]  /*1600*/  FADD.FTZ R65, R53, R65 ;  /* 0x0000004135417221 */ /* 0x020fc80000010000 */
[----:B------:R-:W-:-:S05]  /*1610*/  @P2 FADD.FTZ R65, R57, R65 ;  /* 0x0000004139412221 */ /* 0x000fca0000010000 */
.L_x_18337:
[----:B0-----:R-:W-:Y:S02]  /*1620*/  MOV R61, R65 ;  /* 0x00000041003d7202 */ /* 0x001fe40000000f00 */
.L_x_18338:
[----:B------:R-:W-:Y:S05]  /*1630*/  @P3 BRA `(.L_x_18339) ;  /* 0x0000007000003947 */ /* 0x000fea0003800000 */
[----:B------:R-:W-:-:S04]  /*1640*/  ISETP.NE.U32.AND P1, PT, RZ, c[0x0][0x180], PT ;  /* 0x00006000ff007a0c */ /* 0x000fc80003f25070 */
[----:B------:R-:W-:-:S13]  /*1650*/  ISETP.NE.AND.EX P1, PT, RZ, c[0x0][0x184], PT, P1 ;  /* 0x00006100ff007a0c */ /* 0x000fda0003f25310 */
[----:B------:R-:W-:Y:S05]  /*1660*/  @P1 BRA `(.L_x_18340) ;  /* 0x0000002000001947 */ /* 0x000fea0003800000 */
[----:B------:R-:W-:Y:S05]  /*1670*/  @P0 BRA `(.L_x_18341) ;  /* 0x0000005000000947 */ /* 0x000fea0003800000 */
[----:B------:R-:W-:Y:S05]  /*1680*/  BRA `(.L_x_18342) ;  /* 0x0000005000007947 */ /* 0x000fea0003800000 */
.L_x_18340:
[----:B-----5:R-:W-:Y:S01]  /*1690*/  FADD.FTZ R66, R58, R66 ;  /* 0x000000423a427221 */ /* 0x020fe20000010000 */
[----:B------:R-:W-:Y:S05]  /*16a0*/  BRA `(.L_x_18341) ;  /* 0x0000002000007947 */ /* 0x000fea0003800000 */
.L_x_18339:
[----:B-----5:R-:W-:-:S04]  /*16b0*/  FADD.FTZ R66, R54, R66 ;  /* 0x0000004236427221 */ /* 0x020fc80000010000 */
[----:B------:R-:W-:-:S05]  /*16c0*/  @P2 FADD.FTZ R66, R58, R66 ;  /* 0x000000423a422221 */ /* 0x000fca0000010000 */
.L_x_18341:
[----:B0-----:R-:W-:Y:S02]  /*16d0*/  MOV R62, R66 ;  /* 0x00000042003e7202 */ /* 0x001fe40000000f00 */
.L_x_18342:
[----:B------:R-:W-:Y:S05]  /*16e0*/  @P3 BRA `(.L_x_18343) ;  /* 0x0000007000003947 */ /* 0x000fea0003800000 */
[----:B------:R-:W-:-:S04]  /*16f0*/  ISETP.NE.U32.AND P1, PT, RZ, c[0x0][0x180], PT ;  /* 0x00006000ff007a0c */ /* 0x000fc80003f25070 */
[----:B------:R-:W-:-:S13]  /*1700*/  ISETP.NE.AND.EX P1, PT, RZ, c[0x0][0x184], PT, P1 ;  /* 0x00006100ff007a0c */ /* 0x000fda0003f25310 */
[----:B------:R-:W-:Y:S05]  /*1710*/  @P1 BRA `(.L_x_18344) ;  /* 0x0000002000001947 */ /* 0x000fea0003800000 */
[----:B------:R-:W-:Y:S05]  /*1720*/  @P0 BRA `(.L_x_18345) ;  /* 0x0000005000000947 */ /* 0x000fea0003800000 */
[----:B------:R-:W-:Y:S05]  /*1730*/  BRA `(.L_x_18346) ;  /* 0x0000005000007947 */ /* 0x000fea0003800000 */
.L_x_18344:
[----:B-----5:R-:W-:Y:S01]  /*1740*/  FADD.FTZ R67, R59, R67 ;  /* 0x000000433b437221 */ /* 0x020fe20000010000 */
[----:B------:R-:W-:Y:S05]  /*1750*/  BRA `(.L_x_18345) ;  /* 0x0000002000007947 */ /* 0x000fea0003800000 */
.L_x_18343:
[----:B-----5:R-:W-:-:S04]  /*1760*/  FADD.FTZ R67, R55, R67 ;  /* 0x0000004337437221 */ /* 0x020fc80000010000 */
[----:B------:R-:W-:-:S05]  /*1770*/  @P2 FADD.FTZ R67, R59, R67 ;  /* 0x000000433b432221 */ /* 0x000fca0000010000 */
.L_x_18345:
[----:B0-----:R-:W-:Y:S02]  /*1780*/  MOV R63, R67 ;  /* 0x00000043003f7202 */ /* 0x001fe40000000f00 */
.L_x_18346:
        /* <DEDUP_REMOVED lines=30> */
.L_x_18351:
        /* <DEDUP_REMOVED lines=68> */
.L_x_18352:
[C---:B------:R-:W-:Y:S01]  /*1db0*/  FMUL.FTZ R94, R91.reuse, R91 ;  /* 0x0000005b5b5e7220 */ /* 0x040fe20000410000 */
[----:B------:R-:W-:Y:S01]  /*1dc0*/  ISETP.NE.AND P1, PT, RZ, UR6, PT ;  /* 0x00000006ff007c0c */ /* 0x000fe2000bf25270 */
[----:B-1----:R-:W-:Y:S01]  /*1dd0*/  FADD.FTZ R98, R98, R93 ;  /* 0x0000005d62627221 */ /* 0x002fe20000010000 */
[----:B------:R-:W-:Y:S01]  /*1de0*/  MOV R99, c[0x0][0x1e0] ;  /* 0x0000780000637a02 */ /* 0x000fe20000000f00 */
[----:B------:R-:W-:Y:S01]  /*1df0*/  HFMA2.MMA R3, -RZ, RZ, 0, 2.384185791015625e-07 ;  /* 0x00000004ff037435 */ /* 0x000fe200000001ff */
[----:B------:R-:W-:Y:S01]  /*1e00*/  FSEL R95, R94, RZ, P1 ;  /* 0x000000ff5e5f7208 */ /* 0x000fe20000800000 */
[----:B------:R-:W-:Y:S01]  /*1e10*/  IMAD R100, R0, c[0x0][0x168], RZ ;  /* 0x00005a0000647a24 */ /* 0x000fe200078e02ff */
[----:B0-----:R-:W-:Y:S01]  /*1e20*/  FSEL R93, R91, RZ, !P1 ;  /* 0x000000ff5b5d7208 */ /* 0x001fe20004800000 */
[----:B------:R-:W-:Y:S02]  /*1e30*/  FFMA.FTZ R94, R98, R99, c[0x0][0x228] ;  /* 0x00008a00625e7623 */ /* 0x000fe40000010063 */
[----:B------:R-:W0:Y:S01]  /*1e40*/  S2R R98, SR_TID.X ;  /* 0x0000000000627919 */ /* 0x000e220000002100 */
[----:B------:R-:W-:Y:S01]  /*1e50*/  SHF.R.S32.HI R99, RZ, 0x1f, R100 ;  /* 0x0000001fff637819 */ /* 0x000fe20000011464 */
[----:B------:R-:W-:-:S02]  /*1e60*/  FADD.FTZ R94, R94, R95 ;  /* 0x0000005f5e5e7221 */ /* 0x000fc40000010000 */
[----:B------:R-:W-:Y:S01]  /*1e70*/  FADD.FTZ R109, -R93, R85 ;  /* 0x000000555d6d7221 */ /* 0x000fe20000010100 */
[----:B------:R-:W-:Y:S01]  /*1e80*/  LEA.HI R100, R99, R100, RZ, 0x2 ;  /* 0x0000006463647211 */ /* 0x000fe200078f10ff */
[C---:B------:R-:W-:Y:S02]  /*1e90*/  FADD.FTZ R85, -R93.reuse, R76 ;  /* 0x0000004c5d557221 */ /* 0x040fe40000010100 */
[----:B------:R-:W1:Y:S01]  /*1ea0*/  MUFU.RSQ R76, R94 ;  /* 0x0000005e004c7308 */ /* 0x000e620000001400 */
[----:B------:R-:W-:Y:S01]  /*1eb0*/  FADD.FTZ R107, -R93, R83 ;  /* 0x000000535d6b7221 */ /* 0x000fe20000010100 */
[----:B------:R-:W-:Y:S01]  /*1ec0*/  HFMA2.MMA R83, -RZ, RZ, 0, 9.5367431640625e-07 ;  /* 0x00000010ff537435 */ /* 0x000fe200000001ff */
[----:B------:R-:W-:-:S04]  /*1ed0*/  @!P2 IMAD.WIDE R96, R0, R3, c[0x0][0x1a0] ;  /* 0x000068000060a625 */ /* 0x000fc800078e0203 */
[C---:B------:R-:W-:Y:S01]  /*1ee0*/  FADD.FTZ R113, -R93.reuse, R87 ;  /* 0x000000575d717221 */ /* 0x040fe20000010100 */
[----:B------:R2:W-:Y:S01]  /*1ef0*/  @!P2 STG.E [R96.64], R91 ;  /* 0x0000005b6000a986 */ /* 0x0005e2000c101904 */
[C---:B------:R-:W-:Y:S02]  /*1f00*/  FADD.FTZ R117, -R93.reuse, R73 ;  /* 0x000000495d757221 */ /* 0x040fe40000010100 */
[C---:B------:R-:W-:Y:S02]  /*1f10*/  FADD.FTZ R95, -R93.reuse, R84 ;  /* 0x000000545d5f7221 */ /* 0x040fe40000010100 */
[C---:B------:R-:W-:Y:S02]  /*1f20*/  FADD.FTZ R111, -R93.reuse, R86 ;  /* 0x000000565d6f7221 */ /* 0x040fe40000010100 */
[C---:B------:R-:W-:Y:S01]  /*1f30*/  FADD.FTZ R87, -R93.reuse, R80 ;  /* 0x000000505d577221 */ /* 0x040fe20000010100 */
[----:B0-----:R-:W-:Y:S01]  /*1f40*/  LOP3.LUT R73, R98, 0x1f, RZ, 0xc0, !PT ;  /* 0x0000001f62497812 */ /* 0x001fe200078ec0ff */
[----:B------:R-:W-:-:S02]  /*1f50*/  FADD.FTZ R123, -R93, R68 ;  /* 0x000000445d7b7221 */ /* 0x000fc40000010100 */
[C---:B------:R-:W-:Y:S02]  /*1f60*/  FADD.FTZ R125, -R93.reuse, R69 ;  /* 0x000000455d7d7221 */ /* 0x040fe40000010100 */
[C---:B------:R-:W-:Y:S02]  /*1f70*/  FADD.FTZ R103, -R93.reuse, R81 ;  /* 0x000000515d677221 */ /* 0x040fe40000010100 */
[C---:B------:R-:W-:Y:S02]  /*1f80*/  FADD.FTZ R80, -R93.reuse, R70 ;  /* 0x000000465d507221 */ /* 0x040fe40000010100 */
[----:B------:R-:W-:Y:S02]  /*1f90*/  FADD.FTZ R71, -R93, R71 ;  /* 0x000000475d477221 */ /* 0x000fe40000010100 */
[----:B------:R-:W-:-:S04]  /*1fa0*/  @!P2 IMAD.WIDE R68, R0, R3, c[0x0][0x1a8] ;  /* 0x00006a000044a625 */ /* 0x000fc800078e0203 */
[C---:B--2---:R-:W-:Y:S01]  /*1fb0*/  FADD.FTZ R97, -R93.reuse, R78 ;  /* 0x0000004e5d617221 */ /* 0x044fe20000010100 */
[----:B-1----:R0:W-:Y:S01]  /*1fc0*/  @!P2 STG.E [R68.64], R76 ;  /* 0x0000004c4400a986 */ /* 0x0021e2000c101904 */
[C---:B------:R-:W-:Y:S01]  /*1fd0*/  FADD.FTZ R81, -R93.reuse, R67 ;  /* 0x000000435d517221 */ /* 0x040fe20000010100 */
[----:B------:R-:W-:Y:S01]  /*1fe0*/  LEA.HI.SX32 R67, R100, R73, 0x1e ;  /* 0x0000004964437211 */ /* 0x000fe200078ff2ff */
[C---:B------:R-:W-:Y:S02]  /*1ff0*/  FMUL.FTZ R70, R76.reuse, R113 ;  /* 0x000000714c467220 */ /* 0x040fe40000410000 */
[----:B------:R-:W-:Y:S02]  /*2000*/  FADD.FTZ R101, -R93, R72 ;  /* 0x000000485d657221 */ /* 0x000fe40000010100 */
[C---:B------:R-:W-:Y:S02]  /*2010*/  FMUL.FTZ R115, R76.reuse, R95 ;  /* 0x0000005f4c737220 */ /* 0x040fe40000410000 */
[----:B------:R-:W-:-:S02]  /*2020*/  FMUL.FTZ R78, R76, R109 ;  /* 0x0000006d4c4e7220 */ /* 0x000fc40000410000 */
[----:B------:R-:W-:Y:S02]  /*2030*/  FMUL.FTZ R111, R76, R111 ;  /* 0x0000006f4c6f7220 */ /* 0x000fe40000410000 */
[----:B------:R-:W-:Y:S01]  /*2040*/  FADD.FTZ R105, -R93, R82 ;  /* 0x000000525d697221 */ /* 0x000fe20000010100 */
[----:B------:R-:W-:Y:S01]  /*2050*/  IADD3 R82, R67, 0x20, RZ ;  /* 0x0000002043527810 */ /* 0x000fe20007ffe0ff */
[----:B------:R-:W-:Y:S02]  /*2060*/  FADD.FTZ R99, -R93, R79 ;  /* 0x0000004f5d637221 */ /* 0x000fe40000010100 */
[----:B------:R-:W-:-:S04]  /*2070*/  IMAD.WIDE.U32 R72, R92, R83, c[0x0][0x208] ;  /* 0x000082005c487625 */ /* 0x000fc800078e0053 */
[C---:B------:R-:W-:Y:S02]  /*2080*/  FADD.FTZ R91, -R93.reuse, R77 ;  /* 0x0000004d5d5b7221 */ /* 0x040fe40000010100 */
[C---:B------:R-:W-:Y:S02]  /*2090*/  FADD.FTZ R79, -R93.reuse, R66 ;  /* 0x000000425d4f7221 */ /* 0x040fe40000010100 */
[----:B------:R-:W-:Y:S02]  /*20a0*/  FMUL.FTZ R92, R76, R71 ;  /* 0x000000474c5c7220 */ /* 0x000fe40000410000 */
[C---:B------:R-:W-:Y:S02]  /*20b0*/  FADD.FTZ R119, -R93.reuse, R74 ;  /* 0x0000004a5d777221 */ /* 0x040fe40000010100 */
[C---:B------:R-:W-:Y:S02]  /*20c0*/  FADD.FTZ R121, -R93.reuse, R75 ;  /* 0x0000004b5d797221 */ /* 0x040fe40000010100 */
[----:B------:R-:W-:-:S02]  /*20d0*/  FADD.FTZ R77, -R93, R64 ;  /* 0x000000405d4d7221 */ /* 0x000fc40000010100 */
[----:B------:R-:W-:Y:S02]  /*20e0*/  FADD.FTZ R65, -R93, R65 ;  /* 0x000000415d417221 */ /* 0x000fe40000010100 */
[----:B------:R-:W-:Y:S02]  /*20f0*/  FFMA.FTZ R71, R31, R70, R7 ;  /* 0x000000461f477223 */ /* 0x000fe40000010007 */
[C---:B------:R-:W-:Y:S02]  /*2100*/  FMUL.FTZ R64, R76.reuse, R103 ;  /* 0x000000674c407220 */ /* 0x040fe40000410000 */
[----:B------:R-:W-:Y:S02]  /*2110*/  FMUL.FTZ R66, R76, R107 ;  /* 0x0000006b4c427220 */ /* 0x000fe40000410000 */
[----:B------:R-:W-:Y:S02]  /*2120*/  FFMA.FTZ R70, R30, R111, R6 ;  /* 0x0000006f1e467223 */ /* 0x000fe40000010006 */
[----:B0-----:R-:W-:-:S02]  /*2130*/  FFMA.FTZ R69, R29, R78, R5 ;  /* 0x0000004e1d457223 */ /* 0x001fc40000010005 */
[----:B------:R-:W-:Y:S02]  /*2140*/  FFMA.FTZ R68, R28, R115, R4 ;  /* 0x000000731c447223 */ /* 0x000fe40000010004 */
[C---:B------:R-:W-:Y:S02]  /*2150*/  FMUL.FTZ R75, R76.reuse, R87 ;  /* 0x000000574c4b7220 */ /* 0x040fe40000410000 */
[C---:B------:R-:W-:Y:S01]  /*2160*/  FMUL.FTZ R93, R76.reuse, R105 ;  /* 0x000000694c5d7220 */ /* 0x040fe20000410000 */
[----:B------:R0:W-:Y:S01]  /*2170*/  STG.E.128 [R72.64], R68 ;  /* 0x0000004448007986 */ /* 0x0001e2000c101d04 */
        /* <DEDUP_REMOVED lines=15> */
[----:B------:R-:W-:-:S04]  /*2270*/  IMAD.WIDE.U32 R78, R89, R83, c[0x0][0x208] ;  /* 0x00008200594e7625 */ /* 0x000fc800078e0053 */
[----:B------:R-:W-:-:S04]  /*2280*/  IMAD.WIDE.U32 R76, R90, R83, c[0x0][0x208] ;  /* 0x000082005a4c7625 */ /* 0x000fc800078e0053 */
[----:B------:R-:W-:-:S04]  /*2290*/  IMAD.WIDE.U32 R88, R88, R83, c[0x0][0x208] ;  /* 0x0000820058587625 */ /* 0x000fc800078e0053 */
[----:B------:R-:W-:-:S04]  /*22a0*/  IMAD.WIDE.U32 R80, R2, R83, c[0x0][0x208] ;  /* 0x0000820002507625 */ /* 0x000fc800078e0053 */
[----:B------:R-:W-:Y:S02]  /*22b0*/  FFMA.FTZ R67, R35, R66, R11 ;  /* 0x0000004223437223 */ /* 0x000fe4000001000b */
[----:B------:R-:W-:Y:S02]  /*22c0*/  FFMA.FTZ R65, R33, R64, R9 ;  /* 0x0000004021417223 */ /* 0x000fe40000010009 */
[----:B------:R-:W-:-:S04]  /*22d0*/  IMAD.WIDE.U32 R82, R82, R83, c[0x0][0x208] ;  /* 0x0000820052527625 */ /* 0x000fc800078e0053 */
[----:B------:R-:W-:Y:S02]  /*22e0*/  FFMA.FTZ R66, R34, R93, R10 ;  /* 0x0000005d22427223 */ /* 0x000fe4000001000a */
[----:B------:R-:W-:Y:S02]  /*22f0*/  FFMA.FTZ R64, R32, R75, R8 ;  /* 0x0000004b20407223 */ /* 0x000fe40000010008 */
[----:B0-----:R-:W-:Y:S02]  /*2300*/  FFMA.FTZ R71, R39, R96, R15 ;  /* 0x0000006027477223 */ /* 0x001fe4000001000f */
[----:B------:R-:W-:Y:S01]  /*2310*/  FFMA.FTZ R70, R38, R95, R14 ;  /* 0x0000005f26467223 */ /* 0x000fe2000001000e */
[----:B------:R0:W-:Y:S01]  /*2320*/  STG.E.128 [R82.64], R64 ;  /* 0x0000004052007986 */ /* 0x0001e2000c101d04 */
[----:B------:R-:W-:Y:S02]  /*2330*/  FFMA.FTZ R69, R37, R74, R13 ;  /* 0x0000004a25457223 */ /* 0x000fe4000001000d */
[----:B------:R-:W-:-:S02]  /*2340*/  FFMA.FTZ R68, R36, R85, R12 ;  /* 0x0000005524447223 */ /* 0x000fc4000001000c */
[----:B------:R-:W-:Y:S02]  /*2350*/  FFMA.FTZ R75, R43, R94, R19 ;  /* 0x0000005e2b4b7223 */ /* 0x000fe40000010013 */
        /* <DEDUP_REMOVED lines=14> */
[----:B------:R-:W-:-:S03]  /*2440*/  IMAD R0, R3, c[0x0][0x160], R0 ;  /* 0x0000580003007a24 */ /* 0x000fc600078e0200 */
[----:B------:R0:W-:Y:S02]  /*2450*/  STG.E.128 [R80.64], R92 ;  /* 0x0000005c50007986 */ /* 0x0001e4000c101d04 */
[----:B------:R-:W-:-:S13]  /*2460*/  ISETP.GE.AND P1, PT, R0, c[0x0][0x164], PT ;  /* 0x0000590000007a0c */ /* 0x000fda0003f26270 */
[----:B0----5:R-:W-:Y:S01]  /*2470*/  @P1 CALL.REL.NOINC `(.L_x_18349) ;  /* 0x0000001000001944 */ /* 0x021fe20003c00000 */
[----:B------:R-:W-:Y:S05]  /*2480*/  BRA `(.L_x_18350) ;  /* 0xffffde5000007947 */ /* 0x000fea000383ffff */
.L_x_18349:
[----:B------:R-:W-:Y:S05]  /*2490*/  EXIT ;  /* 0x000000000000794d */ /* 0x000fea0003800000 */
.L_x_18347:
[----:B0-----:R-:W-:Y:S01]  /*24a0*/  HFMA2.MMA R3, -RZ, RZ, 0, 1.847743988037109375e-06 ;  /* 0x0000001fff037435 */ /* 0x001fe200000001ff */
[----:B------:R-:W-:Y:S02]  /*24b0*/  MOV R96, 0x1 ;  /* 0x0000000100607802 */ /* 0x000fe40000000f00 */
[----:B------:R-:W-:Y:S02]  /*24c0*/  MOV R98, 0xffffffff ;  /* 0xffffffff00627802 */ /* 0x000fe40000000f00 */
[----:B------:R-:W-:Y:S02]  /*24d0*/  MOV R94, 0x24f0 ;  /* 0x000024f0005e7802 */ /* 0x000fe40000000f00 */
[----:B-----5:R-:W-:Y:S05]  /*24e0*/  CALL.REL.NOINC `($__internal_75_$__cuda_sm70_shflsync_bfly_p) ;  /* 0x000006a000007944 */ /* 0x020fea0003c00000 */
[----:B01----:R-:W-:Y:S05]  /*24f0*/  BRA `(.L_x_18351) ;  /* 0xfffff47000007947 */ /* 0x003fea000383ffff */
.L_x_18348:
[----:B------:R-:W-:Y:S01]  /*2500*/  HFMA2.MMA R96, -RZ, RZ, 0, 1.1920928955078125e-07 ;  /* 0x00000002ff607435 */ /* 0x000fe200000001ff */
[----:B0-----:R-:W-:Y:S02]  /*2510*/  MOV R93, R100 ;  /* 0x00000064005d7202 */ /* 0x001fe40000000f00 */
[----:B------:R-:W-:Y:S02]  /*2520*/  MOV R3, 0x1f ;  /* 0x0000001f00037802 */ /* 0x000fe40000000f00 */
[----:B------:R-:W-:-:S02]  /*2530*/  MOV R98, 0xffffffff ;  /* 0xffffffff00627802 */ /* 0x000fc40000000f00 */
[----:B------:R-:W-:Y:S02]  /*2540*/  MOV R94, 0x2560 ;  /* 0x00002560005e7802 */ /* 0x000fe40000000f00 */
[----:B-----5:R-:W-:Y:S05]  /*2550*/  CALL.REL.NOINC `($__internal_75_$__cuda_sm70_shflsync_bfly_p) ;  /* 0x0000063000007944 */ /* 0x020fea0003c00000 */
[----:B0-----:R-:W-:Y:S01]  /*2560*/  HFMA2.MMA R96, -RZ, RZ, 0, 2.384185791015625e-07 ;  /* 0x00000004ff607435 */ /* 0x001fe200000001ff */
[----:B-1----:R-:W-:Y:S01]  /*2570*/  FADD.FTZ R93, R100, R3 ;  /* 0x00000003645d7221 */ /* 0x002fe20000010000 */
[----:B------:R-:W-:Y:S02]  /*2580*/  MOV R3, 0x1f ;  /* 0x0000001f00037802 */ /* 0x000fe40000000f00 */
[----:B------:R-:W-:Y:S02]  /*2590*/  MOV R98, 0xffffffff ;  /* 0xffffffff00627802 */ /* 0x000fe40000000f00 */
[----:B------:R-:W-:Y:S02]  /*25a0*/  MOV R94, 0x25c0 ;  /* 0x000025c0005e7802 */ /* 0x000fe40000000f00 */
[----:B------:R-:W-:Y:S05]  /*25b0*/  CALL.REL.NOINC `($__internal_75_$__cuda_sm70_shflsync_bfly_p) ;  /* 0x000005d000007944 */ /* 0x000fea0003c00000 */
[----:B0-----:R-:W-:Y:S01]  /*25c0*/  HFMA2.MMA R96, -RZ, RZ, 0, 4.76837158203125e-07 ;  /* 0x00000008ff607435 */ /* 0x001fe200000001ff */
[----:B-1----:R-:W-:Y:S01]  /*25d0*/  FADD.FTZ R93, R93, R3 ;  /* 0x000000035d5d7221 */ /* 0x002fe20000010000 */
[----:B------:R-:W-:Y:S02]  /*25e0*/  MOV R3, 0x1f ;  /* 0x0000001f00037802 */ /* 0x000fe40000000f00 */
[----:B------:R-:W-:-:S02]  /*25f0*/  MOV R98, 0xffffffff ;  /* 0xffffffff00627802 */ /* 0x000fc40000000f00 */
[----:B------:R-:W-:Y:S02]  /*2600*/  MOV R94, 0x2620 ;  /* 0x00002620005e7802 */ /* 0x000fe40000000f00 */
[----:B------:R-:W-:Y:S05]  /*2610*/  CALL.REL.NOINC `($__internal_75_$__cuda_sm70_shflsync_bfly_p) ;  /* 0x0000057000007944 */ /* 0x000fea0003c00000 */
[----:B0-----:R-:W-:Y:S01]  /*2620*/  HFMA2.MMA R96, -RZ, RZ, 0, 9.5367431640625e-07 ;  /* 0x00000010ff607435 */ /* 0x001fe200000001ff */
[----:B-1----:R-:W-:Y:S01]  /*2630*/  FADD.FTZ R93, R93, R3 ;  /* 0x000000035d5d7221 */ /* 0x002fe20000010000 */
[----:B------:R-:W-:Y:S02]  /*2640*/  MOV R3, 0x1f ;  /* 0x0000001f00037802 */ /* 0x000fe40000000f00 */
[----:B------:R-:W-:Y:S02]  /*2650*/  MOV R98, 0xffffffff ;  /* 0xffffffff00627802 */ /* 0x000fe40000000f00 */
[----:B------:R-:W-:Y:S02]  /*2660*/  MOV R94, 0x2680 ;  /* 0x00002680005e7802 */ /* 0x000fe40000000f00 */
[----:B------:R-:W-:Y:S05]  /*2670*/  CALL.REL.NOINC `($__internal_75_$__cuda_sm70_shflsync_bfly_p) ;  /* 0x0000051000007944 */ /* 0x000fea0003c00000 */
        /* <DEDUP_REMOVED lines=54> */
[----:B------:R-:W-:Y:S05]  /*29e0*/  CALL.REL.NOINC `($__internal_75_$__cuda_sm70_shflsync_bfly_p) ;  /* 0x000001a000007944 */ /* 0x000fea0003c00000 */
[----:B0-----:R-:W-:Y:S01]  /*29f0*/  HFMA2.MMA R96, -RZ, RZ, 0, 1.1920928955078125e-07 ;  /* 0x00000002ff607435 */ /* 0x001fe200000001ff */
[----:B-1----:R-:W-:Y:S01]  /*2a00*/  FADD.FTZ R93, R93, R3 ;  /* 0x000000035d5d7221 */ /* 0x002fe20000010000 */
[----:B------:R-:W-:Y:S02]  /*2a10*/  MOV R3, 0x1f ;  /* 0x0000001f00037802 */ /* 0x000fe40000000f00 */
[----:B------:R-:W-:Y:S02]  /*2a20*/  MOV R98, 0xffffffff ;  /* 0xffffffff00627802 */ /* 0x000fe40000000f00 */
[----:B------:R-:W-:Y:S02]  /*2a30*/  MOV R94, 0x2a50 ;  /* 0x00002a50005e7802 */ /* 0x000fe40000000f00 */
[----:B------:R-:W-:Y:S05]  /*2a40*/  CALL.REL.NOINC `($__internal_75_$__cuda_sm70_shflsync_bfly_p) ;  /* 0x0000014000007944 */ /* 0x000fea0003c00000 */
[----:B0-----:R-:W-:Y:S01]  /*2a50*/  HFMA2.MMA R96, -RZ, RZ, 0, 2.384185791015625e-07 ;  /* 0x00000004ff607435 */ /* 0x001fe200000001ff */
[----:B-1----:R-:W-:Y:S01]  /*2a60*/  FADD.FTZ R93, R93, R3 ;  /* 0x000000035d5d7221 */ /* 0x002fe20000010000 */
[----:B------:R-:W-:-:S02]  /*2a70*/  MOV R3, 0x1f ;  /* 0x0000001f00037802 */ /* 0x000fc40000000f00 */
[----:B------:R-:W-:Y:S02]  /*2a80*/  MOV R98, 0xffffffff ;  /* 0xffffffff00627802 */ /* 0x000fe40000000f00 */
[----:B------:R-:W-:Y:S02]  /*2a90*/  MOV R94, 0x2ab0 ;  /* 0x00002ab0005e7802 */ /* 0x000fe40000000f00 */
[----:B------:R-:W-:Y:S05]  /*2aa0*/  CALL.REL.NOINC `($__internal_75_$__cuda_sm70_shflsync_bfly_p) ;  /* 0x000000e000007944 */ /* 0x000fea0003c00000 */
[----:B0-----:R-:W-:Y:S01]  /*2ab0*/  HFMA2.MMA R96, -RZ, RZ, 0, 4.76837158203125e-07 ;  /* 0x00000008ff607435 */ /* 0x001fe200000001ff */
[----:B-1----:R-:W-:Y:S01]  /*2ac0*/  FADD.FTZ R93, R93, R3 ;  /* 0x000000035d5d7221 */ /* 0x002fe20000010000 */
[----:B------:R-:W-:Y:S02]  /*2ad0*/  MOV R3, 0x1f ;  /* 0x0000001f00037802 */ /* 0x000fe40000000f00 */
[----:B------:R-:W-:Y:S02]  /*2ae0*/  MOV R98, 0xffffffff ;  /* 0xffffffff00627802 */ /* 0x000fe40000000f00 */
[----:B------:R-:W-:Y:S02]  /*2af0*/  MOV R94, 0x2b10 ;  /* 0x00002b10005e7802 */ /* 0x000fe40000000f00 */
[----:B------:R-:W-:Y:S05]  /*2b00*/  CALL.REL.NOINC `($__internal_75_$__cuda_sm70_shflsync_bfly_p) ;  /* 0x0000008000007944 */ /* 0x000fea0003c00000 */
[----:B0-----:R-:W-:Y:S01]  /*2b10*/  HFMA2.MMA R96, -RZ, RZ, 0, 9.5367431640625e-07 ;  /* 0x00000010ff607435 */ /* 0x001fe200000001ff */
[----:B-1----:R-:W-:Y:S01]  /*2b20*/  FADD.FTZ R93, R93, R3 ;  /* 0x000000035d5d7221 */ /* 0x002fe20000010000 */
[----:B------:R-:W-:-:S02]  /*2b30*/  MOV R3, 0x1f ;  /* 0x0000001f00037802 */ /* 0x000fc40000000f00 */
[----:B------:R-:W-:Y:S02]  /*2b40*/  MOV R98, 0xffffffff ;  /* 0xffffffff00627802 */ /* 0x000fe40000000f00 */
[----:B------:R-:W-:Y:S02]  /*2b50*/  MOV R94, 0x2b70 ;  /* 0x00002b70005e7802 */ /* 0x000fe40000000f00 */
[----:B------:R-:W-:Y:S05]  /*2b60*/  CALL.REL.NOINC `($__internal_75_$__cuda_sm70_shflsync_bfly_p) ;  /* 0x0000002000007944 */ /* 0x000fea0003c00000 */
[----:B01----:R-:W-:Y:S01]  /*2b70*/  MOV R98, R3 ;  /* 0x0000000300627202 */ /* 0x003fe20000000f00 */
[----:B------:R-:W-:Y:S05]  /*2b80*/  BRA `(.L_x_18352) ;  /* 0xfffff22000007947 */ /* 0x000fea000383ffff */
        .weak           $__internal_75_$__cuda_sm70_shflsync_bfly_p
        .type           $__internal_75_$__cuda_sm70_shflsync_bfly_p,@function
        .size           $__internal_75_$__cuda_sm70_shflsync_bfly_p,(.L_x_20091 - $__internal_75_$__cuda_sm70_shflsync_bfly_p)
$__internal_75_$__cuda_sm70_shflsync_bfly_p:
[----:B------:R-:W-:Y:S01]  /*2b90*/  HFMA2.MMA R95, -RZ, RZ, 0, 0 ;  /* 0x00000000ff5f7435 */ /* 0x000fe200000001ff */
[----:B------:R-:W-:Y:S04]  /*2ba0*/  WARPSYNC R98 ;  /* 0x0000006200007348 */ /* 0x000fe80003800000 */
[----:B------:R0:W1:Y:S01]  /*2bb0*/  SHFL.BFLY PT, R3, R93, R96, R3 ;  /* 0x0c0000605d037389 */ /* 0x00006200000e0003 */
[----:B------:R-:W-:Y:S05]  /*2bc0*/  RET.REL.NODEC R94 `(_ZN10layer_norm31ln_parallel_residual_fwd_kernelINS_13Kernel_traitsIfffffjLj768ELj1ELj4ELj1ELj16ENS_18Kernel_traits_baseILj768EfffffjLj128EEEEELb0ELb1ELb1EEEvNS_9FwdParamsE) ;  /* 0xffffd4305e007950 */ /* 0x000fea0003c3ffff */
.L_x_18353:
        /* <DEDUP_REMOVED lines=11> */
.L_x_20091:


//--------------------- .text._ZN10layer_norm31ln_parallel_residual_fwd_kernelINS_13Kernel_traitsIfffffjLj768ELj1ELj4ELj1ELj16ENS_18Kernel_traits_baseILj768EfffffjLj128EEEEELb1ELb0ELb0EEEvNS_9FwdParamsE --------------------------
	.section	.text._ZN10layer_norm31ln_parallel_residual_fwd_kernelINS_13Kernel_traitsIfffffjLj768ELj1ELj4ELj1ELj16ENS_18Kernel_traits_baseILj768EfffffjLj128EEEEELb1ELb0ELb0EEEvNS_9FwdParamsE,"ax",@progbits
	.sectioninfo	@"SHI_REGISTERS=168"
	.align	128
        .global         _ZN10layer_norm31ln_parallel_residual_fwd_kernelINS_13Kernel_traitsIfffffjLj768ELj1ELj4ELj1ELj16ENS_18Kernel_traits_baseILj768EfffffjLj128EEEEELb1ELb0ELb0EEEvNS_9FwdParamsE
        .type           _ZN10layer_norm31ln_parallel_residual_fwd_kernelINS_13Kernel_traitsIfffffjLj768ELj1ELj4ELj1ELj16ENS_18Kernel_traits_baseILj768EfffffjLj128EEEEELb1ELb0ELb0EEEvNS_9FwdParamsE,@function
        .size           _ZN10layer_norm31ln_parallel_residual_fwd_kernelINS_13Kernel_traitsIfffffjLj768ELj1ELj4ELj1ELj16ENS_18Kernel_traits_baseILj768EfffffjLj128EEEEELb1ELb0ELb0EEEvNS_9FwdParamsE,(.L_x_20092 - _ZN10layer_norm31ln_parallel_residual_fwd_kernelINS_13Kernel_traitsIfffffjLj768ELj1ELj4ELj1ELj16ENS_18Kernel_traits_baseILj768EfffffjLj128EEEEELb1ELb0ELb0EEEvNS_9FwdParamsE)
        .other          _ZN10layer_norm31ln_parallel_residual_fwd_kernelINS_13Kernel_traitsIfffffjLj768ELj1ELj4ELj1ELj16ENS_18Kernel_traits_baseILj768EfffffjLj128EEEEELb1ELb0ELb0EEEvNS_9FwdParamsE,@"STO_CUDA_ENTRY STV_DEFAULT"
_ZN10layer_norm31ln_parallel_residual_fwd_kernelINS_13Kernel_traitsIfffffjLj768ELj1ELj4ELj1ELj16ENS_18Kernel_traits_baseILj768EfffffjLj128EEEEELb1ELb0ELb0EEEvNS_9FwdParamsE:
.text._ZN10layer_norm31ln_parallel_residual_fwd_kernelINS_13Kernel_traitsIfffffjLj768ELj1ELj4ELj1ELj16ENS_18Kernel_traits_baseILj768EfffffjLj128EEEEELb1ELb0ELb0EEEvNS_9FwdParamsE:
        /* <DEDUP_REMOVED lines=13> */
[----:B------:R-:W1:Y:S01]  /*00d0*/  S2R R151, SR_CTAID.X ;  /* 0x0000000000977919 */ /* 0x000e620000002500 */
[----:B0-----:R-:W-:Y:S01]  /*00e0*/  LOP3.LUT R3, R2, 0x1f, RZ, 0xc0, !PT ;  /* 0x0000001f02037812 */ /* 0x001fe200078ec0ff */
[----:B-1----:R-:W-:-:S04]  /*00f0*/  IMAD R150, R151, c[0x0][0x0], R2 ;  /* 0x0000000097967a24 */ /* 0x002fc800078e0202 */
[----:B------:R-:W-:Y:S01]  /*0100*/  IMAD.WIDE.U32 R10, R150, -0x326172a9, RZ ;  /* 0xcd9e8d57960a7825 */ /* 0x000fe200078e00ff */
[----:B--2---:R-:W0:Y:S01]  /*0110*/  @P0 R2UR UR4, R6 ;  /* 0x00000000060403c2 */ /* 0x004e2200000e0000 */
[----:B---3--:R-:W-:-:S07]  /*0120*/  @P0 IADD3 R4, P1, R8, c[0x0][0x240], RZ ;  /* 0x0000900008040a10 */ /* 0x008fce0007f3e0ff */
[----:B------:R1:W2:Y:S01]  /*0130*/  @P0 R2UR UR5, R7 ;  /* 0x00000000070503c2 */ /* 0x0002a200000e0000 */
[----:B------:R-:W-:-:S05]  /*0140*/  @P0 IMAD.X R5, RZ, RZ, R9, P1 ;  /* 0x000000ffff050224 */ /* 0x000fca00008e0609 */
[--C-:B------:R-:W-:Y:S02]  /*0150*/  SHF.R.U64 R149, R4, 0x2, R5.reuse ;  /* 0x0000000204957819 */ /* 0x100fe40000001205 */
[----:B------:R-:W-:Y:S02]  /*0160*/  SHF.R.U32.HI R147, RZ, 0x2, R5 ;  /* 0x00000002ff937819 */ /* 0x000fe40000011605 */
[----:B------:R-:W-:Y:S01]  /*0170*/  LOP3.LUT R5, R3, 0x1f, RZ, 0x3c, !PT ;  /* 0x0000001f03057812 */ /* 0x000fe200078e3cff */
        /* <DEDUP_REMOVED lines=19> */
[----:B------:R-:W-:Y:S02]  /*02b0*/  UIADD3 UR17, UR4, 0x1715609d, URZ ;  /* 0x1715609d04117890 */ /* 0x000fe4000fffe03f */
[----:B------:R-:W-:Y:S01]  /*02c0*/  IMAD.WIDE.U32 R8, R8, -0x2daee0ad, RZ ;  /* 0xd2511f5308087825 */ /* 0x000fe200078e00ff */
[----:B------:R-:W-:Y:S01]  /*02d0*/  LOP3.LUT R7, R11, UR11, R12, 0x96, !PT ;  /* 0x0000000b0b077c12 */ /* 0x000fe2000f8e960c */
[----:B------:R-:W-:Y:S01]  /*02e0*/  UIADD3 UR18, UR5, -0x56f99767, URZ ;  /* 0xa906689905127890 */ /* 0x000fe2000fffe03f */
[----:B------:R-:W-:Y:S01]  /*02f0*/  LEA.HI.SX32 R0, R0, R5, 0x1e ;  /* 0x0000000500007211 */ /* 0x000fe200078ff2ff */
[----:B------:R-:W-:Y:S01]  /*0300*/  UIADD3 UR19, UR4, -0x4ab325aa, URZ ;  /* 0xb54cda5604137890 */ /* 0x000fe2000fffe03f */
        /* <DEDUP_REMOVED lines=8> */
[C---:B------:R-:W-:Y:S01]  /*0390*/  ISETP.GE.U32.AND P4, PT, R0.reuse, 0x60, PT ;  /* 0x000000600000780c */ /* 0x040fe20003f86070 */
[----:B------:R-:W-:Y:S01]  /*03a0*/  UIADD3 UR22, UR5, 0x1fd5c5a3, URZ ;  /* 0x1fd5c5a305167890 */ /* 0x000fe2000fffe03f */
[----:B------:R-:W-:Y:S01]  /*03b0*/  LOP3.LUT R8, R13, UR13, R10, 0x96, !PT ;  /* 0x0000000d0d087c12 */ /* 0x000fe2000f8e960a */
[----:B------:R-:W-:Y:S01]  /*03c0*/  IMAD.WIDE.U32 R10, R11, -0x326172a9, RZ ;  /* 0xcd9e8d570b0a7825 */ /* 0x000fe200078e00ff */
[----:B------:R-:W-:Y:S01]  /*03d0*/  ISETP.GE.U32.AND P3, PT, R0, 0x80, PT ;  /* 0x000000800000780c */ /* 0x000fe20003f66070 */
[----:B------:R-:W-:Y:S01]  /*03e0*/  UIADD3 UR23, UR4, -0xe443238, URZ ;  /* 0xf1bbcdc804177890 */ /* 0x000fe2000fffe03f */
[----:B------:R-:W-:Y:S01]  /*03f0*/  P2R R157, PR, RZ, 0x4 ;  /* 0x00000004ff9d7803 */ /* 0x000fe20000000000 */
[----:B------:R-:W-:Y:S01]  /*0400*/  IMAD.WIDE.U32 R8, R8, -0x2daee0ad, RZ ;  /* 0xd2511f5308087825 */ /* 0x000fe200078e00ff */
[----:B------:R-:W-:-:S02]  /*0410*/  LOP3.LUT R7, R11, UR15, R12, 0x96, !PT ;  /* 0x0000000f0b077c12 */ /* 0x000fc4000f8e960c */
[----:B------:R-:W-:Y:S02]  /*0420*/  P2R R156, PR, RZ, 0x20 ;  /* 0x00000020ff9c7803 */ /* 0x000fe40000000000 */
[----:B------:R-:W-:Y:S01]  /*0430*/  LOP3.LUT R12, R9, UR16, R6, 0x96, !PT ;  /* 0x00000010090c7c12 */ /* 0x000fe2000f8e9606 */
[----:B------:R-:W-:Y:S01]  /*0440*/  IMAD.WIDE.U32 R6, R7, -0x2daee0ad, RZ ;  /* 0xd2511f5307067825 */ /* 0x000fe200078e00ff */
[----:B------:R-:W-:Y:S02]  /*0450*/  P2R R155, PR, RZ, 0x10 ;  /* 0x00000010ff9b7803 */ /* 0x000fe40000000000 */
[----:B------:R-:W-:Y:S01]  /*0460*/  P2R R154, PR, RZ, 0x8 ;  /* 0x00000008ff9a7803 */ /* 0x000fe20000000000 */
[----:B------:R-:W-:Y:S01]  /*0470*/  IMAD.WIDE.U32 R12, R12, -0x326172a9, RZ ;  /* 0xcd9e8d570c0c7825 */ /* 0x000fe200078e00ff */
[----:B------:R-:W-:-:S04]  /*0480*/  LOP3.LUT R72, R7, UR18, R8, 0x96, !PT ;  /* 0x0000001207487c12 */ /* 0x000fc8000f8e9608 */
[----:B------:R-:W-:Y:S01]  /*0490*/  LOP3.LUT R74, R13, UR17, R10, 0x96, !PT ;  /* 0x000000110d4a7c12 */ /* 0x000fe2000f8e960a */
[----:B------:R-:W-:-:S04]  /*04a0*/  IMAD.WIDE.U32 R72, R72, -0x326172a9, RZ ;  /* 0xcd9e8d5748487825 */ /* 0x000fc800078e00ff */
[----:B------:R-:W-:Y:S01]  /*04b0*/  IMAD.WIDE.U32 R74, R74, -0x2daee0ad, RZ ;  /* 0xd2511f534a4a7825 */ /* 0x000fe200078e00ff */
[----:B------:R-:W-:-:S04]  /*04c0*/  LOP3.LUT R5, R73, UR19, R12, 0x96, !PT ;  /* 0x0000001349057c12 */ /* 0x000fc8000f8e960c */
[----:B------:R-:W-:Y:S01]  /*04d0*/  LOP3.LUT R104, R75, UR20, R6, 0x96, !PT ;  /* 0x000000144b687c12 */ /* 0x000fe2000f8e9606 */
[----:B------:R-:W-:Y:S05]  /*04e0*/  @!P2 BRA `(.L_x_18355) ;  /* 0x000001700000a947 */ /* 0x000fea0003800000 */
[----:B------:R-:W-:Y:S01]  /*04f0*/  ISETP.NE.U32.AND P0, PT, RZ, c[0x0][0x218], PT ;  /* 0x00008600ff007a0c */ /* 0x000fe20003f05070 */
[----:B------:R-:W-:Y:S01]  /*0500*/  IMAD.MOV.U32 R16, RZ, RZ, 0x10 ;  /* 0x00000010ff107424 */ /* 0x000fe200078e00ff */
[----:B------:R-:W-:Y:S01]  /*0510*/  ISETP.NE.U32.AND P1, PT, RZ, c[0x0][0x220], PT ;  /* 0x00008800ff007a0c */ /* 0x000fe20003f25070 */
[----:B------:R-:W-:Y:S01]  /*0520*/  CS2R R10, SRZ ;  /* 0x00000000000a7805 */ /* 0x000fe2000001ff00 */
[----:B------:R-:W-:Y:S01]  /*0530*/  ISETP.NE.AND.EX P0, PT, RZ, c[0x0][0x21c], PT, P0 ;  /* 0x00008700ff007a0c */ /* 0x000fe20003f05300 */
[----:B------:R-:W-:Y:S01]  /*0540*/  CS2R R8, SRZ ;  /* 0x0000000000087805 */ /* 0x000fe2000001ff00 */
[----:B------:R-:W-:Y:S01]  /*0550*/  ISETP.NE.AND.EX P1, PT, RZ, c[0x0][0x224], PT, P1 ;  /* 0x00008900ff007a0c */ /* 0x000fe20003f25310 */
[----:B------:R-:W-:Y:S01]  /*0560*/  CS2R R14, SRZ ;  /* 0x00000000000e7805 */ /* 0x000fe2000001ff00 */
[C---:B------:R-:W-:Y:S01]  /*0570*/  SHF.L.U32 R24, R3.reuse, 0x4, RZ ;  /* 0x0000000403187819 */ /* 0x040fe200000006ff */
[C---:B------:R-:W-:Y:S01]  /*0580*/  IMAD.WIDE.U32 R16, R3.reuse, R16, c[0x0][0x1b0] ;  /* 0x00006c0003107625 */ /* 0x040fe200078e0010 */
[----:B------:R-:W-:-:S05]  /*0590*/  SHF.L.U64.HI R12, R3, 0x4, RZ ;  /* 0x00000004030c7819 */ /* 0x000fca00000102ff */
[----:B------:R-:W5:Y:S02]  /*05a0*/  LDG.E.128 R16, [R16.64] ;  /* 0x0000000610107981 */ /* 0x000f64000c1e1d00 */
[----:B------:R-:W-:-:S04]  /*05b0*/  @P0 LEA R6, P2, R3, c[0x0][0x218], 0x4 ;  /* 0x0000860003060a11 */ /* 0x000fc800078420ff */
[----:B------:R-:W-:Y:S02]  /*05c0*/  @P0 LEA.HI.X R7, R3, c[0x0][0x21c], RZ, 0x4, P2 ;  /* 0x0000870003070a11 */ /* 0x000fe400010f24ff */
[----:B------:R-:W-:-:S03]  /*05d0*/  IADD3 R20, P2, R24, c[0x0][0x1b8], RZ ;  /* 0x00006e0018147a10 */ /* 0x000fc60007f5e0ff */
[----:B------:R0:W5:Y:S01]  /*05e0*/  @P0 LDG.E.128 R8, [R6.64] ;  /* 0x0000000606080981 */ /* 0x000162000c1e1d00 */
[----:B------:R-:W-:Y:S02]  /*05f0*/  IADD3.X R21, R12, c[0x0][0x1bc], RZ, P2, !PT ;  /* 0x00006f000c157a10 */ /* 0x000fe400017fe4ff */
[----:B------:R-:W-:-:S04]  /*0600*/  @P1 IADD3 R24, P2, R24, c[0x0][0x220], RZ ;  /* 0x0000880018181a10 */ /* 0x000fc80007f5e0ff */
[----:B------:R-:W-:Y:S01]  /*0610*/  @P1 IADD3.X R25, R12, c[0x0][0x224], RZ, P2, !PT ;  /* 0x000089000c191a10 */ /* 0x000fe200017fe4ff */
[----:B------:R-:W5:Y:S01]  /*0620*/  LDG.E.128 R20, [R20.64] ;  /* 0x0000000614147981 */ /* 0x000f62000c1e1d00 */
[----:B------:R-:W-:-:S06]  /*0630*/  CS2R R12, SRZ ;  /* 0x00000000000c7805 */ /* 0x000fcc000001ff00 */
[----:B------:R0:W5:Y:S01]  /*0640*/  @P1 LDG.E.128 R12, [R24.64] ;  /* 0x00000006180c1981 */ /* 0x000162000c1e1d00 */
[----:B------:R-:W-:-:S03]  /*0650*/  LOP3.LUT R3, R3, 0x20, RZ, 0xfc, !PT ;  /* 0x0000002003037812 */ /* 0x000fc600078efcff */
.L_x_18355:
[----:B------:R-:W-:Y:S05]  /*0660*/  BSYNC B0 ;  /* 0x0000000000007941 */ /* 0x000fea0003800000 */
.L_x_18354:
[----:B------:R-:W-:Y:S01]  /*0670*/  BSSY B0, `(.L_x_18356) ;  /* 0x0000019000007945 */ /* 0x000fe20003800000 */
[----:B------:R-:W-:Y:S05]  /*0680*/  @!P5 BRA `(.L_x_18357) ;  /* 0x000001700000d947 */ /* 0x000fea0003800000 */
[----:B------:R-:W-:Y:S01]  /*0690*/  ISETP.NE.U32.AND P0, PT, RZ, c[0x0][0x218], PT ;  /* 0x00008600ff007a0c */ /* 0x000fe20003f05070 */
[C---:B------:R-:W-:Y:S01]  /*06a0*/  IMAD.SHL.U32 R40, R3.reuse, 0x10, RZ ;  /* 0x0000001003287824 */ /* 0x040fe200078e00ff */
[----:B------:R-:W-:Y:S01]  /*06b0*/  ISETP.NE.U32.AND P1, PT, RZ, c[0x0][0x220], PT ;  /* 0x00008800ff007a0c */ /* 0x000fe20003f25070 */
[----:B------:R-:W-:Y:S01]  /*06c0*/  IMAD.MOV.U32 R32, RZ, RZ, 0x10 ;  /* 0x00000010ff207424 */ /* 0x000fe200078e00ff */
[----:B------:R-:W-:Y:S01]  /*06d0*/  ISETP.NE.AND.EX P0, PT, RZ, c[0x0][0x21c], PT, P0 ;  /* 0x00008700ff007a0c */ /* 0x000fe20003f05300 */
[----:B------:R-:W-:Y:S01]  /*06e0*/  CS2R R26, SRZ ;  /* 0x00000000001a7805 */ /* 0x000fe2000001ff00 */
[----:B------:R-:W-:Y:S01]  /*06f0*/  ISETP.NE.AND.EX P1, PT, RZ, c[0x0][0x224], PT, P1 ;  /* 0x00008900ff007a0c */ /* 0x000fe20003f25310 */
[----:B0-----:R-:W-:Y:S01]  /*0700*/  CS2R R24, SRZ ;  /* 0x0000000000187805 */ /* 0x001fe2000001ff00 */
[C---:B------:R-:W-:Y:S01]  /*0710*/  SHF.L.U64.HI R28, R3.reuse, 0x4, RZ ;  /* 0x00000004031c7819 */ /* 0x040fe200000102ff */
[----:B------:R-:W-:Y:S01]  /*0720*/  CS2R R30, SRZ ;  /* 0x00000000001e7805 */ /* 0x000fe2000001ff00 */
[----:B------:R-:W-:-:S06]  /*0730*/  IMAD.WIDE.U32 R32, R3, R32, c[0x0][0x1b0] ;  /* 0x00006c0003207625 */ /* 0x000fcc00078e0020 */
[----:B------:R-:W5:Y:S01]  /*0740*/  LDG.E.128 R32, [R32.64] ;  /* 0x0000000620207981 */ /* 0x000f62000c1e1d00 */
        /* <DEDUP_REMOVED lines=10> */
[----:B------:R-:W-:-:S03]  /*07f0*/  IADD3 R3, R3, 0x20, RZ ;  /* 0x0000002003037810 */ /* 0x000fc60007ffe0ff */
.L_x_18357:
[----:B------:R-:W-:Y:S05]  /*0800*/  BSYNC B0 ;  /* 0x0000000000007941 */ /* 0x000fea0003800000 */
.L_x_18356:
        /* <DEDUP_REMOVED lines=25> */
.L_x_18359:
[----:B------:R-:W-:Y:S05]  /*09a0*/  BSYNC B0 ;  /* 0x0000000000007941 */ /* 0x000fea0003800000 */
.L_x_18358:
        /* <DEDUP_REMOVED lines=25> */
.L_x_18361:
[----:B------:R-:W-:Y:S05]  /*0b40*/  BSYNC B0 ;  /* 0x0000000000007941 */ /* 0x000fea0003800000 */
.L_x_18360:
[----:B------:R-:W-:Y:S01]  /*0b50*/  ISETP.GE.U32.AND P0, PT, R0, 0xa0, PT ;  /* 0x000000a00000780c */ /* 0x000fe20003f06070 */
[----:B0-----:R-:W-:Y:S01]  /*0b60*/  IMAD.WIDE.U32 R6, R5, -0x2daee0ad, RZ ;  /* 0xd2511f5305067825 */ /* 0x001fe200078e00ff */
        /* <DEDUP_REMOVED lines=8> */
[----:B------:R-:W-:Y:S01]  /*0bf0*/  CS2R R74, SRZ ;  /* 0x00000000004a7805 */ /* 0x000fe2000001ff00 */
[----:B------:R-:W-:Y:S01]  /*0c00*/  CS2R R72, SRZ ;  /* 0x0000000000487805 */ /* 0x000fe2000001ff00 */
[----:B------:R-:W-:Y:S02]  /*0c10*/  SHF.L.U32 R88, R3, 0x4, RZ ;  /* 0x0000000403587819 */ /* 0x000fe400000006ff */
[----:B------:R-:W-:-:S13]  /*0c20*/  ISETP.NE.AND.EX P0, PT, RZ, c[0x0][0x21c], PT, P0 ;  /* 0x00008700ff007a0c */ /* 0x000fda0003f05300 */
[----:B------:R-:W-:-:S04]  /*0c30*/  @P0 LEA R80, P1, R3, c[0x0][0x218], 0x4 ;  /* 0x0000860003500a11 */ /* 0x000fc800078220ff */
[C---:B------:R-:W-:Y:S02]  /*0c40*/  @P0 LEA.HI.X R81, R3.reuse, c[0x0][0x21c], RZ, 0x4, P1 ;  /* 0x0000870003510a11 */ /* 0x040fe400008f24ff */
[----:B------:R-:W-:Y:S02]  /*0c50*/  ISETP.NE.U32.AND P1, PT, RZ, c[0x0][0x220], PT ;  /* 0x00008800ff007a0c */ /* 0x000fe40003f25070 */
[----:B------:R-:W-:Y:S01]  /*0c60*/  SHF.L.U64.HI R5, R3, 0x4, RZ ;  /* 0x0000000403057819 */ /* 0x000fe200000102ff */
[----:B------:R0:W5:Y:S01]  /*0c70*/  @P0 LDG.E.128 R72, [R80.64] ;  /* 0x0000000650480981 */ /* 0x000162000c1e1d00 */
[----:B------:R-:W-:Y:S02]  /*0c80*/  ISETP.NE.AND.EX P1, PT, RZ, c[0x0][0x224], PT, P1 ;  /* 0x00008900ff007a0c */ /* 0x000fe40003f25310 */
[----:B------:R-:W-:Y:S01]  /*0c90*/  IADD3 R84, P0, R88, c[0x0][0x1b8], RZ ;  /* 0x00006e0058547a10 */ /* 0x000fe20007f1e0ff */
[----:B------:R-:W-:-:S03]  /*0ca0*/  IMAD.MOV.U32 R82, RZ, RZ, 0x10 ;  /* 0x00000010ff527424 */ /* 0x000fc600078e00ff */
[----:B------:R-:W-:Y:S01]  /*0cb0*/  IADD3.X R85, R5, c[0x0][0x1bc], RZ, P0, !PT ;  /* 0x00006f0005557a10 */ /* 0x000fe200007fe4ff */
[----:B------:R-:W-:Y:S01]  /*0cc0*/  CS2R R78, SRZ ;  /* 0x00000000004e7805 */ /* 0x000fe2000001ff00 */
[----:B------:R-:W-:Y:S01]  /*0cd0*/  CS2R R76, SRZ ;  /* 0x00000000004c7805 */ /* 0x000fe2000001ff00 */
[----:B0-----:R-:W-:-:S03]  /*0ce0*/  IMAD.WIDE.U32 R80, R3, R82, c[0x0][0x1b0] ;  /* 0x00006c0003507625 */ /* 0x001fc600078e0052 */
[----:B------:R-:W5:Y:S01]  /*0cf0*/  LDG.E.128 R84, [R84.64] ;  /* 0x0000000654547981 */ /* 0x000f62000c1e1d00 */
[----:B------:R-:W-:-:S03]  /*0d00*/  @P1 IADD3 R88, P0, R88, c[0x0][0x220], RZ ;  /* 0x0000880058581a10 */ /* 0x000fc60007f1e0ff */
[----:B------:R-:W5:Y:S01]  /*0d10*/  LDG.E.128 R80, [R80.64] ;  /* 0x0000000650507981 */ /* 0x000f62000c1e1d00 */
[----:B------:R-:W-:-:S05]  /*0d20*/  @P1 IADD3.X R89, R5, c[0x0][0x224], RZ, P0, !PT ;  /* 0x0000890005591a10 */ /* 0x000fca00007fe4ff */
[----:B------:R0:W5:Y:S01]  /*0d30*/  @P1 LDG.E.128 R76, [R88.64] ;  /* 0x00000006584c1981 */ /* 0x000162000c1e1d00 */
[----:B------:R-:W-:-:S03]  /*0d40*/  IADD3 R3, R3, 0x20, RZ ;  /* 0x0000002003037810 */ /* 0x000fc60007ffe0ff */
.L_x_18363:
[----:B------:R-:W-:Y:S05]  /*0d50*/  BSYNC B0 ;  /* 0x0000000000007941 */ /* 0x000fea0003800000 */
.L_x_18362:
        /* <DEDUP_REMOVED lines=11> */
[----:B------:R-:W-:Y:S01]  /*0e10*/  SHF.R.U32.HI R2, RZ, 0x1c, R3 ;  /* 0x0000001cff027819 */ /* 0x000fe20000011603 */
[----:B------:R-:W-:Y:S01]  /*0e20*/  CS2R R90, SRZ ;  /* 0x00000000005a7805 */ /* 0x000fe2000001ff00 */
[----:B0-----:R-:W-:Y:S02]  /*0e30*/  CS2R R88, SRZ ;  /* 0x0000000000587805 */ /* 0x001fe4000001ff00 */
[----:B------:R-:W-:-:S04]  /*0e40*/  IADD3 R100, P0, R108, c[0x0][0x1b8], RZ ;  /* 0x00006e006c647a10 */ /* 0x000fc80007f1e0ff */
[----:B------:R-:W-:Y:S02]  /*0e50*/  IADD3.X R101, R2, c[0x0][0x1bc], RZ, P0, !PT ;  /* 0x00006f0002657a10 */ /* 0x000fe400007fe4ff */
[----:B------:R-:W-:-:S04]  /*0e60*/  ISETP.NE.U32.AND P0, PT, RZ, c[0x0][0x220], PT ;  /* 0x00008800ff007a0c */ /* 0x000fc80003f05070 */
[----:B------:R-:W-:Y:S01]  /*0e70*/  ISETP.NE.AND.EX P0, PT, RZ, c[0x0][0x224], PT, P0 ;  /* 0x00008900ff007a0c */ /* 0x000fe20003f05300 */
[----:B------:R-:W-:Y:S01]  /*0e80*/  IMAD.MOV.U32 R96, RZ, RZ, 0x10 ;  /* 0x00000010ff607424 */ /* 0x000fe200078e00ff */
[----:B------:R-:W-:Y:S01]  /*0e90*/  CS2R R94, SRZ ;  /* 0x00000000005e7805 */ /* 0x000fe2000001ff00 */
[----:B------:R-:W-:Y:S01]  /*0ea0*/  CS2R R92, SRZ ;  /* 0x00000000005c7805 */ /* 0x000fe2000001ff00 */
[----:B------:R-:W5:Y:S09]  /*0eb0*/  LDG.E.128 R100, [R100.64] ;  /* 0x0000000664647981 */ /* 0x000f72000c1e1d00 */
[----:B------:R-:W-:-:S04]  /*0ec0*/  @P0 IADD3 R108, P1, R108, c[0x0][0x220], RZ ;  /* 0x000088006c6c0a10 */ /* 0x000fc80007f3e0ff */
[----:B------:R-:W-:Y:S02]  /*0ed0*/  @P0 IADD3.X R109, R2, c[0x0][0x224], RZ, P1, !PT ;  /* 0x00008900026d0a10 */ /* 0x000fe40000ffe4ff */
[----:B------:R-:W-:Y:S01]  /*0ee0*/  ISETP.NE.U32.AND P1, PT, RZ, c[0x0][0x218], PT ;  /* 0x00008600ff007a0c */ /* 0x000fe20003f25070 */
[----:B------:R-:W-:Y:S02]  /*0ef0*/  IMAD.WIDE.U32 R96, R3, R96, c[0x0][0x1b0] ;  /* 0x00006c0003607625 */ /* 0x000fe400078e0060 */
[----:B------:R0:W5:Y:S01]  /*0f00*/  @P0 LDG.E.128 R92, [R108.64] ;  /* 0x000000066c5c0981 */ /* 0x000162000c1e1d00 */
[----:B------:R-:W-:-:S03]  /*0f10*/  ISETP.NE.AND.EX P1, PT, RZ, c[0x0][0x21c], PT, P1 ;  /* 0x00008700ff007a0c */ /* 0x000fc60003f25310 */
[----:B------:R-:W5:Y:S10]  /*0f20*/  LDG.E.128 R96, [R96.64] ;  /* 0x0000000660607981 */ /* 0x000f74000c1e1d00 */
[----:B------:R-:W-:-:S04]  /*0f30*/  @P1 LEA R106, P2, R3, c[0x0][0x218], 0x4 ;  /* 0x00008600036a1a11 */ /* 0x000fc800078420ff */
[----:B------:R-:W-:-:S05]  /*0f40*/  @P1 LEA.HI.X R107, R3, c[0x0][0x21c], RZ, 0x4, P2 ;  /* 0x00008700036b1a11 */ /* 0x000fca00010f24ff */
[----:B------:R0:W5:Y:S04]  /*0f50*/  @P1 LDG.E.128 R88, [R106.64] ;  /* 0x000000066a581981 */ /* 0x000168000c1e1d00 */
.L_x_18365:
[----:B------:R-:W-:Y:S05]  /*0f60*/  BSYNC B0 ;  /* 0x0000000000007941 */ /* 0x000fea0003800000 */
.L_x_18364:
[----:B------:R-:W-:Y:S02]  /*0f70*/  ISETP.GE.AND P0, PT, R151, c[0x0][0x164], PT ;  /* 0x0000590097007a0c */ /* 0x000fe40003f06270 */
[----:B------:R-:W-:Y:S02]  /*0f80*/  LOP3.LUT R111, R111, UR23, R104, 0x96, !PT ;  /* 0x000000176f6f7c12 */ /* 0x000fe4000f8e9668 */
        /* <DEDUP_REMOVED lines=9> */
[----:B------:R-:W-:-:S04]  /*1020*/  IMAD.HI.U32 R5, R6, -0x326172a9, RZ ;  /* 0xcd9e8d5706057827 */ /* 0x000fc800078e00ff */
[----:B------:R-:W-:Y:S01]  /*1030*/  IMAD R148, R6, -0x326172a9, RZ ;  /* 0xcd9e8d5706947824 */ /* 0x000fe200078e02ff */
[----:B------:R-:W-:Y:S01]  /*1040*/  LOP3.LUT R2, R5, UR25, R2, 0x96, !PT ;  /* 0x0000001905027c12 */ /* 0x000fe2000f8e9602 */
[----:B------:R-:W-:Y:S02]  /*1050*/  IMAD R146, R111, -0x2daee0ad, RZ ;  /* 0xd2511f536f927824 */ /* 0x000fe400078e02ff */
[----:B------:R-:W-:Y:S02]  /*1060*/  IMAD.MOV.U32 R3, RZ, RZ, RZ ;  /* 0x000000ffff037224 */ /* 0x000fe400078e00ff */
.L_x_18783:
[----:B------:R-:W1:Y:S01]  /*1070*/  S2R R136, SR_TID.X ;  /* 0x0000000000887919 */ /* 0x000e620000002100 */
[----:B------:R-:W-:Y:S01]  /*1080*/  IMAD R137, R151, c[0x0][0x168], RZ ;  /* 0x00005a0097897a24 */ /* 0x000fe200078e02ff */
[----:B------:R-:W-:Y:S01]  /*1090*/  ISETP.NE.AND P0, PT, R157, RZ, PT ;  /* 0x000000ff9d00720c */ /* 0x000fe20003f05270 */
        /* <DEDUP_REMOVED lines=18> */
[----:B0-----:R0:W5:Y:S01]  /*11c0*/  @P2 LDG.E.128 R104, [R140.64] ;  /* 0x000000068c682981 */ /* 0x001162000c1e1d00 */
        /* <DEDUP_REMOVED lines=14> */
.L_x_18370:
[----:B0-----:R-:W-:Y:S02]  /*12b0*/  IMAD.MOV.U32 R160, RZ, RZ, R148 ;  /* 0x000000ffffa07224 */ /* 0x001fe400078e0094 */
.L_x_18371:
[----:B------:R-:W-:Y:S05]  /*12c0*/  BSYNC B2 ;  /* 0x0000000000027941 */ /* 0x000fea0003800000 */
.L_x_18369:
        /* <DEDUP_REMOVED lines=16> */
.L_x_18375:
[----:B------:R-:W-:Y:S05]  /*13d0*/  BSYNC B3 ;  /* 0x0000000000037941 */ /* 0x000fea0003800000 */
.L_x_18374:
        /* <DEDUP_REMOVED lines=44> */
.L_x_18373:
[----:B------:R-:W-:Y:S05]  /*16a0*/  BSYNC B2 ;  /* 0x0000000000027941 */ /* 0x000fea0003800000 */
.L_x_18372:
        /* <DEDUP_REMOVED lines=14> */
.L_x_18376:
        /* <DEDUP_REMOVED lines=12> */
.L_x_18379:
[----:B------:R-:W-:Y:S02]  /*1850*/  MOV R160, R148 ;  /* 0x0000009400a07202 */ /* 0x000fe40000000f00 */
.L_x_18380:
[----:B------:R-:W-:Y:S05]  /*1860*/  BSYNC B2 ;  /* 0x0000000000027941 */ /* 0x000fea0003800000 */
.L_x_18378:
        /* <DEDUP_REMOVED lines=16> */
.L_x_18384:
[----:B------:R-:W-:Y:S05]  /*1970*/  BSYNC B3 ;  /* 0x0000000000037941 */ /* 0x000fea0003800000 */
.L_x_18383:
        /* <DEDUP_REMOVED lines=44> */
.L_x_18382:
[----:B------:R-:W-:Y:S05]  /*1c40*/  BSYNC B2 ;  /* 0x0000000000027941 */ /* 0x000fea0003800000 */
.L_x_18381:
        /* <DEDUP_REMOVED lines=8> */
.L_x_18377:
        /* <DEDUP_REMOVED lines=12> */
.L_x_18386:
[----:B------:R-:W-:Y:S02]  /*1d90*/  IMAD.MOV.U32 R160, RZ, RZ, R148 ;  /* 0x000000ffffa07224 */ /* 0x000fe400078e0094 */
.L_x_18387:
[----:B------:R-:W-:Y:S05]  /*1da0*/  BSYNC B2 ;  /* 0x0000000000027941 */ /* 0x000fea0003800000 */
.L_x_18385:
        /* <DEDUP_REMOVED lines=16> */
.L_x_18391:
[----:B------:R-:W-:Y:S05]  /*1eb0*/  BSYNC B3 ;  /* 0x0000000000037941 */ /* 0x000fea0003800000 */
.L_x_18390:
        /* <DEDUP_REMOVED lines=44> */
.L_x_18389:
[----:B------:R-:W-:Y:S05]  /*2180*/  BSYNC B2 ;  /* 0x0000000000027941 */ /* 0x000fea0003800000 */
.L_x_18388:
        /* <DEDUP_REMOVED lines=11> */
.L_x_18392:
        /* <DEDUP_REMOVED lines=12> */
.L_x_18395:
[----:B------:R-:W-:Y:S02]  /*2300*/  IMAD.MOV.U32 R160, RZ, RZ, R148 ;  /* 0x000000ffffa07224 */ /* 0x000fe400078e0094 */
.L_x_18396:
[----:B------:R-:W-:Y:S05]  /*2310*/  BSYNC B2 ;  /* 0x0000000000027941 */ /* 0x000fea0003800000 */
.L_x_18394:
        /* <DEDUP_REMOVED lines=16> */
.L_x_18400:
[----:B------:R-:W-:Y:S05]  /*2420*/  BSYNC B3 ;  /* 0x0000000000037941 */ /* 0x000fea0003800000 */
.L_x_18399:
        /* <DEDUP_REMOVED lines=44> */
.L_x_18398:
[----:B------:R-:W-:Y:S05]  /*26f0*/  BSYNC B2 ;  /* 0x0000000000027941 */ /* 0x000fea0003800000 */
.L_x_18397:
        /* <DEDUP_REMOVED lines=8> */
.L_x_18393:
        /* <DEDUP_REMOVED lines=12> */
.L_x_18402:
[----:B------:R-:W-:Y:S02]  /*2840*/  MOV R160, R148 ;  /* 0x0000009400a07202 */ /* 0x000fe40000000f00 */
.L_x_18403:
[----:B------:R-:W-:Y:S05]  /*2850*/  BSYNC B2 ;  /* 0x0000000000027941 */ /* 0x000fea0003800000 */
.L_x_18401:
        /* <DEDUP_REMOVED lines=16> */
.L_x_18407:
[----:B------:R-:W-:Y:S05]  /*2960*/  BSYNC B3 ;  /* 0x0000000000037941 */ /* 0x000fea0003800000 */
.L_x_18406:
        /* <DEDUP_REMOVED lines=44> */
.L_x_18405:
[----:B------:R-:W-:Y:S05]  /*2c30*/  BSYNC B2 ;  /* 0x0000000000027941 */ /* 0x000fea0003800000 */
.L_x_18404:
        /* <DEDUP_REMOVED lines=11> */
.L_x_18408:
        /* <DEDUP_REMOVED lines=12> */
.L_x_18411:
[----:B------:R-:W-:Y:S02]  /*2db0*/  IMAD.MOV.U32 R160, RZ, RZ, R148 ;  /* 0x000000ffffa07224 */ /* 0x000fe400078e0094 */
.L_x_18412:
[----:B------:R-:W-:Y:S05]  /*2dc0*/  BSYNC B2 ;  /* 0x0000000000027941 */ /* 0x000fea0003800000 */
.L_x_18410:
        /* <DEDUP_REMOVED lines=16> */
.L_x_18416:
[----:B------:R-:W-:Y:S05]  /*2ed0*/  BSYNC B3 ;  /* 0x0000000000037941 */ /* 0x000fea0003800000 */
.L_x_18415:
        /* <DEDUP_REMOVED lines=44> */
.L_x_18414:
[----:B------:R-:W-:Y:S05]  /*31a0*/  BSYNC B2 ;  /* 0x0000000000027941 */ /* 0x000fea0003800000 */
.L_x_18413:
        /* <DEDUP_REMOVED lines=8> */
.L_x_18409:
        /* <DEDUP_REMOVED lines=12> */
.L_x_18418:
[----:B------:R-:W-:Y:S02]  /*32f0*/  IMAD.MOV.U32 R160, RZ, RZ, R148 ;  /* 0x000000ffffa07224 */ /* 0x000fe400078e0094 */
.L_x_18419:
[----:B------:R-:W-:Y:S05]  /*3300*/  BSYNC B2 ;  /* 0x0000000000027941 */ /* 0x000fea0003800000 */
.L_x_18417:
        /* <DEDUP_REMOVED lines=16> */
.L_x_18423:
[----:B------:R-:W-:Y:S05]  /*3410*/  BSYNC B3 ;  /* 0x0000000000037941 */ /* 0x000fea0003800000 */
.L_x_18422:
        /* <DEDUP_REMOVED lines=44> */
.L_x_18421:
[----:B------:R-:W-:Y:S05]  /*36e0*/  BSYNC B2 ;  /* 0x0000000000027941 */ /* 0x000fea0003800000 */
.L_x_18420:
        /* <DEDUP_REMOVED lines=11> */
.L_x_18424:
        /* <DEDUP_REMOVED lines=12> */
.L_x_18427:
[----:B------:R-:W-:Y:S02]  /*3860*/  IMAD.MOV.U32 R160, RZ, RZ, R148 ;  /* 0x000000ffffa07224 */ /* 0x000fe400078e0094 */
.L_x_18428:
[----:B------:R-:W-:Y:S05]  /*3870*/  BSYNC B2 ;  /* 0x0000000000027941 */ /* 0x000fea0003800000 */
.L_x_18426:
        /* <DEDUP_REMOVED lines=16> */
.L_x_18432:
[----:B------:R-:W-:Y:S05]  /*3980*/  BSYNC B3 ;  /* 0x0000000000037941 */ /* 0x000fea0003800000 */
.L_x_18431:
        /* <DEDUP_REMOVED lines=44> */
.L_x_18430:
[----:B------:R-:W-:Y:S05]  /*3c50*/  BSYNC B2 ;  /* 0x0000000000027941 */ /* 0x000fea0003800000 */
.L_x_18429:
        /* <DEDUP_REMOVED lines=8> */
.L_x_18425:
        /* <DEDUP_REMOVED lines=27> */
.L_x_18433:
[----:B0-----:R-:W-:Y:S02]  /*3e90*/  IADD3 R137, R158, 0x20, RZ ;  /* 0x000000209e897810 */ /* 0x001fe40007ffe0ff */
.L_x_18368:
[----:B------:R-:W-:Y:S05]  /*3ea0*/  BSYNC B1 ;  /* 0x0000000000017941 */ /* 0x000fea0003800000 */
.L_x_18367:
        /* <DEDUP_REMOVED lines=29> */
.L_x_18437:
[----:B0-----:R-:W-:Y:S02]  /*4080*/  IMAD.MOV.U32 R159, RZ, RZ, R148 ;  /* 0x000000ffff9f7224 */ /* 0x001fe400078e0094 */
.L_x_18438:
[----:B------:R-:W-:Y:S05]  /*4090*/  BSYNC B2 ;  /* 0x0000000000027941 */ /* 0x000fea0003800000 */
.L_x_18436:
        /* <DEDUP_REMOVED lines=16> */
.L_x_18442:
[----:B------:R-:W-:Y:S05]  /*41a0*/  BSYNC B3 ;  /* 0x0000000000037941 */ /* 0x000fea0003800000 */
.L_x_18441:
        /* <DEDUP_REMOVED lines=44> */
.L_x_18440:
[----:B------:R-:W-:Y:S05]  /*4470*/  BSYNC B2 ;  /* 0x0000000000027941 */ /* 0x000fea0003800000 */
.L_x_18439:
        /* <DEDUP_REMOVED lines=14> */
.L_x_18443:
        /* <DEDUP_REMOVED lines=12> */
.L_x_18446:
[----:B------:R-:W-:Y:S02]  /*4620*/  MOV R159, R148 ;  /* 0x00000094009f7202 */ /* 0x000fe40000000f00 */
.L_x_18447:
[----:B------:R-:W-:Y:S05]  /*4630*/  BSYNC B2 ;  /* 0x0000000000027941 */ /* 0x000fea0003800000 */
.L_x_18445:
        /* <DEDUP_REMOVED lines=16> */
.L_x_18451:
[----:B------:R-:W-:Y:S05]  /*4740*/  BSYNC B3 ;  /* 0x0000000000037941 */ /* 0x000fea0003800000 */
.L_x_18450:
        /* <DEDUP_REMOVED lines=44> */
.L_x_18449:
[----:B------:R-:W-:Y:S05]  /*4a10*/  BSYNC B2 ;  /* 0x0000000000027941 */ /* 0x000fea0003800000 */
.L_x_18448:
        /* <DEDUP_REMOVED lines=8> */
.L_x_18444:
        /* <DEDUP_REMOVED lines=12> */
.L_x_18453:
[----:B------:R-:W-:Y:S02]  /*4b60*/  IMAD.MOV.U32 R159, RZ, RZ, R148 ;  /* 0x000000ffff9f7224 */ /* 0x000fe400078e0094 */
.L_x_18454:
[----:B------:R-:W-:Y:S05]  /*4b70*/  BSYNC B2 ;  /* 0x0000000000027941 */ /* 0x000fea0003800000 */
.L_x_18452:
        /* <DEDUP_REMOVED lines=16> */
.L_x_18458:
[----:B------:R-:W-:Y:S05]  /*4c80*/  BSYNC B3 ;  /* 0x0000000000037941 */ /* 0x000fea0003800000 */
.L_x_18457:
        /* <DEDUP_REMOVED lines=44> */
.L_x_18456:
[----:B------:R-:W-:Y:S05]  /*4f50*/  BSYNC B2 ;  /* 0x0000000000027941 */ /* 0x000fea0003800000 */
.L_x_18455:
        /* <DEDUP_REMOVED lines=11> */
.L_x_18459:
        /* <DEDUP_REMOVED lines=12> */
.L_x_18462:
[----:B------:R-:W-:Y:S02]  /*50d0*/  IMAD.MOV.U32 R159, RZ, RZ, R148 ;  /* 0x000000ffff9f7224 */ /* 0x000fe400078e0094 */
.L_x_18463:
[----:B------:R-:W-:Y:S05]  /*50e0*/  BSYNC B2 ;  /* 0x0000000000027941 */ /* 0x000fea0003800000 */
.L_x_18461:
        /* <DEDUP_REMOVED lines=16> */
.L_x_18467:
[----:B------:R-:W-:Y:S05]  /*51f0*/  BSYNC B3 ;  /* 0x0000000000037941 */ /* 0x000fea0003800000 */
.L_x_18466:
        /* <DEDUP_REMOVED lines=44> */
.L_x_18465:
[----:B------:R-:W-:Y:S05]  /*54c0*/  BSYNC B2 ;  /* 0x0000000000027941 */ /* 0x000fea0003800000 */
.L_x_18464:
        /* <DEDUP_REMOVED lines=8> */
.L_x_18460:
        /* <DEDUP_REMOVED lines=12> */
.L_x_18469:
[----:B------:R-:W-:Y:S02]  /*5610*/  MOV R159, R148 ;  /* 0x00000094009f7202 */ /* 0x000fe40000000f00 */
.L_x_18470:
[----:B------:R-:W-:Y:S05]  /*5620*/  BSYNC B2 ;  /* 0x0000000000027941 */ /* 0x000fea0003800000 */
.L_x_18468:
        /* <DEDUP_REMOVED lines=16> */
.L_x_18474:
[----:B------:R-:W-:Y:S05]  /*5730*/  BSYNC B3 ;  /* 0x0000000000037941 */ /* 0x000fea0003800000 */
.L_x_18473:
        /* <DEDUP_REMOVED lines=44> */
.L_x_18472:
[----:B------:R-:W-:Y:S05]  /*5a00*/  BSYNC B2 ;  /* 0x0000000000027941 */ /* 0x000fea0003800000 */
.L_x_18471:
        /* <DEDUP_REMOVED lines=11> */
.L_x_18475:
        /* <DEDUP_REMOVED lines=12> */
.L_x_18478:
[----:B------:R-:W-:Y:S02]  /*5b80*/  IMAD.MOV.U32 R159, RZ, RZ, R148 ;  /* 0x000000ffff9f7224 */ /* 0x000fe400078e0094 */
.L_x_18479:
[----:B------:R-:W-:Y:S05]  /*5b90*/  BSYNC B2 ;  /* 0x0000000000027941 */ /* 0x000fea0003800000 */
.L_x_18477:
        /* <DEDUP_REMOVED lines=16> */
.L_x_18483:
[----:B------:R-:W-:Y:S05]  /*5ca0*/  BSYNC B3 ;  /* 0x0000000000037941 */ /* 0x000fea0003800000 */
.L_x_18482:
        /* <DEDUP_REMOVED lines=44> */
.L_x_18481:
[----:B------:R-:W-:Y:S05]  /*5f70*/  BSYNC B2 ;  /* 0x0000000000027941 */ /* 0x000fea0003800000 */
.L_x_18480:
        /* <DEDUP_REMOVED lines=8> */
.L_x_18476:
        /* <DEDUP_REMOVED lines=12> */
.L_x_18485:
[----:B------:R-:W-:Y:S02]  /*60c0*/  IMAD.MOV.U32 R159, RZ, RZ, R148 ;  /* 0x000000ffff9f7224 */ /* 0x000fe400078e0094 */
.L_x_18486:
[----:B------:R-:W-:Y:S05]  /*60d0*/  BSYNC B2 ;  /* 0x0000000000027941 */ /* 0x000fea0003800000 */
.L_x_18484:
        /* <DEDUP_REMOVED lines=16> */
.L_x_18490:
[----:B------:R-:W-:Y:S05]  /*61e0*/  BSYNC B3 ;  /* 0x0000000000037941 */ /* 0x000fea0003800000 */
.L_x_18489:
        /* <DEDUP_REMOVED lines=44> */
.L_x_18488:
[----:B------:R-:W-:Y:S05]  /*64b0*/  BSYNC B2 ;  /* 0x0000000000027941 */ /* 0x000fea0003800000 */
.L_x_18487:
        /* <DEDUP_REMOVED lines=11> */
.L_x_18491:
        /* <DEDUP_REMOVED lines=12> */
.L_x_18494:
[----:B------:R-:W-:Y:S02]  /*6630*/  IMAD.MOV.U32 R159, RZ, RZ, R148 ;  /* 0x000000ffff9f7224 */ /* 0x000fe400078e0094 */
.L_x_18495:
[----:B------:R-:W-:Y:S05]  /*6640*/  BSYNC B2 ;  /* 0x0000000000027941 */ /* 0x000fea0003800000 */
.L_x_18493:
        /* <DEDUP_REMOVED lines=16> */
.L_x_18499:
[----:B------:R-:W-:Y:S05]  /*6750*/  BSYNC B3 ;  /* 0x0000000000037941 */ /* 0x000fea0003800000 */
.L_x_18498:
        /* <DEDUP_REMOVED lines=44> */
.L_x_18497:
[----:B------:R-:W-:Y:S05]  /*6a20*/  BSYNC B2 ;  /* 0x0000000000027941 */ /* 0x000fea0003800000 */
.L_x_18496:
        /* <DEDUP_REMOVED lines=8> */
.L_x_18492:
        /* <DEDUP_REMOVED lines=27> */
.L_x_18500:
[----:B------:R-:W-:Y:S02]  /*6c60*/  IADD3 R137, R137, 0x20, RZ ;  /* 0x0000002089897810 */ /* 0x000fe40007ffe0ff */
.L_x_18435:
[----:B------:R-:W-:Y:S05]  /*6c70*/  BSYNC B1 ;  /* 0x0000000000017941 */ /* 0x000fea0003800000 */
.L_x_18434:
        /* <DEDUP_REMOVED lines=29> */
.L_x_18504:
[----:B0-----:R-:W-:Y:S02]  /*6e50*/  IMAD.MOV.U32 R159, RZ, RZ, R148 ;  /* 0x000000ffff9f7224 */ /* 0x001fe400078e0094 */
.L_x_18505:
[----:B------:R-:W-:Y:S05]  /*6e60*/  BSYNC B2 ;  /* 0x0000000000027941 */ /* 0x000fea0003800000 */
.L_x_18503:
        /* <DEDUP_REMOVED lines=16> */
.L_x_18509:
[----:B------:R-:W-:Y:S05]  /*6f70*/  BSYNC B3 ;  /* 0x0000000000037941 */ /* 0x000fea0003800000 */
.L_x_18508:
        /* <DEDUP_REMOVED lines=44> */
.L_x_18507:
[----:B------:R-:W-:Y:S05]  /*7240*/  BSYNC B2 ;  /* 0x0000000000027941 */ /* 0x000fea0003800000 */
.L_x_18506:
        /* <DEDUP_REMOVED lines=14> */
.L_x_18510:
        /* <DEDUP_REMOVED lines=12> */
.L_x_18513:
[----:B------:R-:W-:Y:S02]  /*73f0*/  MOV R159, R148 ;  /* 0x00000094009f7202 */ /* 0x000fe40000000f00 */
.L_x_18514:
[----:B------:R-:W-:Y:S05]  /*7400*/  BSYNC B2 ;  /* 0x0000000000027941 */ /* 0x000fea0003800000 */
.L_x_18512:
        /* <DEDUP_REMOVED lines=16> */
.L_x_18518:
[----:B------:R-:W-:Y:S05]  /*7510*/  BSYNC B3 ;  /* 0x0000000000037941 */ /* 0x000fea0003800000 */
.L_x_18517:
        /* <DEDUP_REMOVED lines=44> */
.L_x_18516:
[----:B------:R-:W-:Y:S05]  /*77e0*/  BSYNC B2 ;  /* 0x0000000000027941 */ /* 0x000fea0003800000 */
.L_x_18515:
        /* <DEDUP_REMOVED lines=8> */
.L_x_18511:
        /* <DEDUP_REMOVED lines=12> */
.L_x_18520:
[----:B------:R-:W-:Y:S02]  /*7930*/  IMAD.MOV.U32 R159, RZ, RZ, R148 ;  /* 0x000000ffff9f7224 */ /* 0x000fe400078e0094 */
.L_x_18521:
[----:B------:R-:W-:Y:S05]  /*7940*/  BSYNC B2 ;  /* 0x0000000000027941 */ /* 0x000fea0003800000 */
.L_x_18519:
        /* <DEDUP_REMOVED lines=16> */
.L_x_18525:
[----:B------:R-:W-:Y:S05]  /*7a50*/  BSYNC B3 ;  /* 0x0000000000037941 */ /* 0x000fea0003800000 */
.L_x_18524:
        /* <DEDUP_REMOVED lines=44> */
.L_x_18523:
[----:B------:R-:W-:Y:S05]  /*7d20*/  BSYNC B2 ;  /* 0x0000000000027941 */ /* 0x000fea0003800000 */
.L_x_18522:
        /* <DEDUP_REMOVED lines=11> */
.L_x_18526:
        /* <DEDUP_REMOVED lines=12> */
.L_x_18529:
[----:B------:R-:W-:Y:S02]  /*7ea0*/  IMAD.MOV.U32 R159, RZ, RZ, R148 ;  /* 0x000000ffff9f7224 */ /* 0x000fe400078e0094 */
.L_x_18530:
[----:B------:R-:W-:Y:S05]  /*7eb0*/  BSYNC B2 ;  /* 0x0000000000027941 */ /* 0x000fea0003800000 */
.L_x_18528:
        /* <DEDUP_REMOVED lines=16> */
.L_x_18534:
[----:B------:R-:W-:Y:S05]  /*7fc0*/  BSYNC B3 ;  /* 0x0000000000037941 */ /* 0x000fea0003800000 */
.L_x_18533:
        /* <DEDUP_REMOVED lines=44> */
.L_x_18532:
[----:B------:R-:W-:Y:S05]  /*8290*/  BSYNC B2 ;  /* 0x0000000000027941 */ /* 0x000fea0003800000 */
.L_x_18531:
        /* <DEDUP_REMOVED lines=8> */
.L_x_18527:
        /* <DEDUP_REMOVED lines=12> */
.L_x_18536:
[----:B------:R-:W-:Y:S02]  /*83e0*/  MOV R159, R148 ;  /* 0x00000094009f7202 */ /* 0x000fe40000000f00 */
.L_x_18537:
[----:B------:R-:W-:Y:S05]  /*83f0*/  BSYNC B2 ;  /* 0x0000000000027941 */ /* 0x000fea0003800000 */
.L_x_18535:
        /* <DEDUP_REMOVED lines=16> */
.L_x_18541:
[----:B------:R-:W-:Y:S05]  /*8500*/  BSYNC B3 ;  /* 0x0000000000037941 */ /* 0x000fea0003800000 */
.L_x_18540:
        /* <DEDUP_REMOVED lines=44> */
.L_x_18539:
[----:B------:R-:W-:Y:S05]  /*87d0*/  BSYNC B2 ;  /* 0x0000000000027941 */ /* 0x000fea0003800000 */
.L_x_18538:
        /* <DEDUP_REMOVED lines=11> */
.L_x_18542:
        /* <DEDUP_REMOVED lines=12> */
.L_x_18545:
[----:B------:R-:W-:Y:S02]  /*8950*/  IMAD.MOV.U32 R159, RZ, RZ, R148 ;  /* 0x000000ffff9f7224 */ /* 0x000fe400078e0094 */
.L_x_18546:
[----:B------:R-:W-:Y:S05]  /*8960*/  BSYNC B2 ;  /* 0x0000000000027941 */ /* 0x000fea0003800000 */
.L_x_18544:
        /* <DEDUP_REMOVED lines=16> */
.L_x_18550:
[----:B------:R-:W-:Y:S05]  /*8a70*/  BSYNC B3 ;  /* 0x0000000000037941 */ /* 0x000fea0003800000 */
.L_x_18549:
        /* <DEDUP_REMOVED lines=44> */
.L_x_18548:
[----:B------:R-:W-:Y:S05]  /*8d40*/  BSYNC B2 ;  /* 0x0000000000027941 */ /* 0x000fea0003800000 */
.L_x_18547:
        /* <DEDUP_REMOVED lines=8> */
.L_x_18543:
        /* <DEDUP_REMOVED lines=12> */
.L_x_18552:
[----:B------:R-:W-:Y:S02]  /*8e90*/  IMAD.MOV.U32 R159, RZ, RZ, R148 ;  /* 0x000000ffff9f7224 */ /* 0x000fe400078e0094 */
.L_x_18553:
[----:B------:R-:W-:Y:S05]  /*8ea0*/  BSYNC B2 ;  /* 0x0000000000027941 */ /* 0x000fea0003800000 */
.L_x_18551:
        /* <DEDUP_REMOVED lines=16> */
.L_x_18557:
[----:B------:R-:W-:Y:S05]  /*8fb0*/  BSYNC B3 ;  /* 0x0000000000037941 */ /* 0x000fea0003800000 */
.L_x_18556:
        /* <DEDUP_REMOVED lines=44> */
.L_x_18555:
[----:B------:R-:W-:Y:S05]  /*9280*/  BSYNC B2 ;  /* 0x0000000000027941 */ /* 0x000fea0003800000 */
.L_x_18554:
        /* <DEDUP_REMOVED lines=11> */
.L_x_18558:
        /* <DEDUP_REMOVED lines=12> */
.L_x_18561:
[----:B------:R-:W-:Y:S02]  /*9400*/  IMAD.MOV.U32 R159, RZ, RZ, R148 ;  /* 0x000000ffff9f7224 */ /* 0x000fe400078e0094 */
.L_x_18562:
[----:B------:R-:W-:Y:S05]  /*9410*/  BSYNC B2 ;  /* 0x0000000000027941 */ /* 0x000fea0003800000 */
.L_x_18560:
        /* <DEDUP_REMOVED lines=16> */
.L_x_18566:
[----:B------:R-:W-:Y:S05]  /*9520*/  BSYNC B3 ;  /* 0x0000000000037941 */ /* 0x000fea0003800000 */
.L_x_18565:
        /* <DEDUP_REMOVED lines=44> */
.L_x_18564:
[----:B------:R-:W-:Y:S05]  /*97f0*/  BSYNC B2 ;  /* 0x0000000000027941 */ /* 0x000fea0003800000 */
.L_x_18563:
        /* <DEDUP_REMOVED lines=8> */
.L_x_18559:
        /* <DEDUP_REMOVED lines=27> */
.L_x_18567:
[----:B------:R-:W-:Y:S02]  /*9a30*/  IADD3 R137, R137, 0x20, RZ ;  /* 0x0000002089897810 */ /* 0x000fe40007ffe0ff */
.L_x_18502:
[----:B------:R-:W-:Y:S05]  /*9a40*/  BSYNC B1 ;  /* 0x0000000000017941 */ /* 0x000fea0003800000 */
.L_x_18501:
        /* <DEDUP_REMOVED lines=29> */
.L_x_18571:
[----:B0-----:R-:W-:Y:S02]  /*9c20*/  IMAD.MOV.U32 R159, RZ, RZ, R148 ;  /* 0x000000ffff9f7224 */ /* 0x001fe400078e0094 */
.L_x_18572:
[----:B------:R-:W-:Y:S05]  /*9c30*/  BSYNC B2 ;  /* 0x0000000000027941 */ /* 0x000fea0003800000 */
.L_x_18570:
        /* <DEDUP_REMOVED lines=16> */
.L_x_18576:
[----:B------:R-:W-:Y:S05]  /*9d40*/  BSYNC B3 ;  /* 0x0000000000037941 */ /* 0x000fea0003800000 */
.L_x_18575:
        /* <DEDUP_REMOVED lines=44> */
.L_x_18574:
[----:B------:R-:W-:Y:S05]  /*a010*/  BSYNC B2 ;  /* 0x0000000000027941 */ /* 0x000fea0003800000 */
.L_x_18573:
        /* <DEDUP_REMOVED lines=14> */
.L_x_18577:
        /* <DEDUP_REMOVED lines=12> */
.L_x_18580:
[----:B------:R-:W-:Y:S02]  /*a1c0*/  MOV R159, R148 ;  /* 0x00000094009f7202 */ /* 0x000fe40000000f00 */
.L_x_18581:
[----:B------:R-:W-:Y:S05]  /*a1d0*/  BSYNC B2 ;  /* 0x0000000000027941 */ /* 0x000fea0003800000 */
.L_x_18579:
        /* <DEDUP_REMOVED lines=16> */
.L_x_18585:
[----:B------:R-:W-:Y:S05]  /*a2e0*/  BSYNC B3 ;  /* 0x0000000000037941 */ /* 0x000fea0003800000 */
.L_x_18584:
        /* <DEDUP_REMOVED lines=44> */
.L_x_18583:
[----:B------:R-:W-:Y:S05]  /*a5b0*/  BSYNC B2 ;  /* 0x0000000000027941 */ /* 0x000fea0003800000 */
.L_x_18582:
        /* <DEDUP_REMOVED lines=8> */
.L_x_18578:
        /* <DEDUP_REMOVED lines=12> */
.L_x_18587:
[----:B------:R-:W-:Y:S02]  /*a700*/  IMAD.MOV.U32 R159, RZ, RZ, R148 ;  /* 0x000000ffff9f7224 */ /* 0x000fe400078e0094 */
.L_x_18588:
[----:B------:R-:W-:Y:S05]  /*a710*/  BSYNC B2 ;  /* 0x0000000000027941 */ /* 0x000fea0003800000 */
.L_x_18586:
        /* <DEDUP_REMOVED lines=16> */
.L_x_18592:
[----:B------:R-:W-:Y:S05]  /*a820*/  BSYNC B3 ;  /* 0x0000000000037941 */ /* 0x000fea0003800000 */
.L_x_18591:
        /* <DEDUP_REMOVED lines=44> */
.L_x_18590:
[----:B------:R-:W-:Y:S05]  /*aaf0*/  BSYNC B2 ;  /* 0x0000000000027941 */ /* 0x000fea0003800000 */
.L_x_18589:
        /* <DEDUP_REMOVED lines=11> */
.L_x_18593:
        /* <DEDUP_REMOVED lines=12> */
.L_x_18596:
[----:B------:R-:W-:Y:S02]  /*ac70*/  MOV R159, R148 ;  /* 0x00000094009f7202 */ /* 0x000fe40000000f00 */
.L_x_18597:
[----:B------:R-:W-:Y:S05]  /*ac80*/  BSYNC B2 ;  /* 0x0000000000027941 */ /* 0x000fea0003800000 */
.L_x_18595:
        /* <DEDUP_REMOVED lines=16> */
.L_x_18601:
[----:B------:R-:W-:Y:S05]  /*ad90*/  BSYNC B3 ;  /* 0x0000000000037941 */ /* 0x000fea0003800000 */
.L_x_18600:
        /* <DEDUP_REMOVED lines=44> */
.L_x_18599:
[----:B------:R-:W-:Y:S05]  /*b060*/  BSYNC B2 ;  /* 0x0000000000027941 */ /* 0x000fea0003800000 */
.L_x_18598:
        /* <DEDUP_REMOVED lines=8> */
.L_x_18594:
        /* <DEDUP_REMOVED lines=12> */
.L_x_18603:
[----:B------:R-:W-:Y:S02]  /*b1b0*/  IMAD.MOV.U32 R159, RZ, RZ, R148 ;  /* 0x000000ffff9f7224 */ /* 0x000fe400078e0094 */
.L_x_18604:
[----:B------:R-:W-:Y:S05]  /*b1c0*/  BSYNC B2 ;  /* 0x0000000000027941 */ /* 0x000fea0003800000 */
.L_x_18602:
        /* <DEDUP_REMOVED lines=16> */
.L_x_18608:
[----:B------:R-:W-:Y:S05]  /*b2d0*/  BSYNC B3 ;  /* 0x0000000000037941 */ /* 0x000fea0003800000 */
.L_x_18607:
        /* <DEDUP_REMOVED lines=44> */
.L_x_18606:
[----:B------:R-:W-:Y:S05]  /*b5a0*/  BSYNC B2 ;  /* 0x0000000000027941 */ /* 0x000fea0003800000 */
.L_x_18605:
        /* <DEDUP_REMOVED lines=11> */
.L_x_18609:
        /* <DEDUP_REMOVED lines=12> */
.L_x_18612:
[----:B------:R-:W-:Y:S02]  /*b720*/  IMAD.MOV.U32 R159, RZ, RZ, R148 ;  /* 0x000000ffff9f7224 */ /* 0x000fe400078e0094 */
.L_x_18613:
[----:B------:R-:W-:Y:S05]  /*b730*/  BSYNC B2 ;  /* 0x0000000000027941 */ /* 0x000fea0003800000 */
.L_x_18611:
        /* <DEDUP_REMOVED lines=16> */
.L_x_18617:
[----:B------:R-:W-:Y:S05]  /*b840*/  BSYNC B3 ;  /* 0x0000000000037941 */ /* 0x000fea0003800000 */
.L_x_18616:
        /* <DEDUP_REMOVED lines=44> */
.L_x_18615:
[----:B------:R-:W-:Y:S05]  /*bb10*/  BSYNC B2 ;  /* 0x0000000000027941 */ /* 0x000fea0003800000 */
.L_x_18614:
        /* <DEDUP_REMOVED lines=8> */
.L_x_18610:
        /* <DEDUP_REMOVED lines=12> */
.L_x_18619:
[----:B------:R-:W-:Y:S02]  /*bc60*/  IMAD.MOV.U32 R159, RZ, RZ, R148 ;  /* 0x000000ffff9f7224 */ /* 0x000fe400078e0094 */
.L_x_18620:
[----:B------:R-:W-:Y:S05]  /*bc70*/  BSYNC B2 ;  /* 0x0000000000027941 */ /* 0x000fea0003800000 */
.L_x_18618:
        /* <DEDUP_REMOVED lines=16> */
.L_x_18624:
[----:B------:R-:W-:Y:S05]  /*bd80*/  BSYNC B3 ;  /* 0x0000000000037941 */ /* 0x000fea0003800000 */
.L_x_18623:
        /* <DEDUP_REMOVED lines=44> */
.L_x_18622:
[----:B------:R-:W-:Y:S05]  /*c050*/  BSYNC B2 ;  /* 0x0000000000027941 */ /* 0x000fea0003800000 */
.L_x_18621:
        /* <DEDUP_REMOVED lines=11> */
.L_x_18625:
        /* <DEDUP_REMOVED lines=12> */
.L_x_18628:
[----:B------:R-:W-:Y:S02]  /*c1d0*/  IMAD.MOV.U32 R159, RZ, RZ, R148 ;  /* 0x000000ffff9f7224 */ /* 0x000fe400078e0094 */
.L_x_18629:
[----:B------:R-:W-:Y:S05]  /*c1e0*/  BSYNC B2 ;  /* 0x0000000000027941 */ /* 0x000fea0003800000 */
.L_x_18627:
        /* <DEDUP_REMOVED lines=16> */
.L_x_18633:
[----:B------:R-:W-:Y:S05]  /*c2f0*/  BSYNC B3 ;  /* 0x0000000000037941 */ /* 0x000fea0003800000 */
.L_x_18632:
        /* <DEDUP_REMOVED lines=44> */
.L_x_18631:
[----:B------:R-:W-:Y:S05]  /*c5c0*/  BSYNC B2 ;  /* 0x0000000000027941 */ /* 0x000fea0003800000 */
.L_x_18630:
        /* <DEDUP_REMOVED lines=8> */
.L_x_18626:
        /* <DEDUP_REMOVED lines=23> */
[----:B------:R-:W-:-:S04]  /*c7c0*/  IADD3 R138, P0, R142, c[0x0][0x198], RZ ;  /* 0x000066008e8a7a10 */ /* 0x000fc80007f1e0ff */
[----:B------:R-:W-:Y:S02]  /*c7d0*/  IADD3.X R139, R161, c[0x0][0x19c], RZ, P0, !PT ;  /* 0x00006700a18b7a10 */ /* 0x000fe400007fe4ff */
[----:B------:R-:W-:-:S05]  /*c7e0*/  IADD3 R141, R140, R141, RZ ;  /* 0x0000008d8c8d7210 */ /* 0x000fca0007ffe0ff */
[----:B------:R0:W-:Y:S02]  /*c7f0*/  STG.E [R138.64], R141 ;  /* 0x0000008d8a007986 */ /* 0x0001e4000c101906 */
.L_x_18634:
[----:B------:R-:W-:Y:S02]  /*c800*/  IADD3 R137, R137, 0x20, RZ ;  /* 0x0000002089897810 */ /* 0x000fe40007ffe0ff */
.L_x_18569:
[----:B------:R-:W-:Y:S05]  /*c810*/  BSYNC B1 ;  /* 0x0000000000017941 */ /* 0x000fea0003800000 */
.L_x_18568:
        /* <DEDUP_REMOVED lines=29> */
.L_x_18638:
[----:B0-----:R-:W-:Y:S02]  /*c9f0*/  IMAD.MOV.U32 R159, RZ, RZ, R148 ;  /* 0x000000ffff9f7224 */ /* 0x001fe400078e0094 */
.L_x_18639:
[----:B------:R-:W-:Y:S05]  /*ca00*/  BSYNC B2 ;  /* 0x0000000000027941 */ /* 0x000fea0003800000 */
.L_x_18637:
        /* <DEDUP_REMOVED lines=16> */
.L_x_18643:
[----:B------:R-:W-:Y:S05]  /*cb10*/  BSYNC B3 ;  /* 0x0000000000037941 */ /* 0x000fea0003800000 */
.L_x_18642:
        /* <DEDUP_REMOVED lines=44> */
.L_x_18641:
[----:B------:R-:W-:Y:S05]  /*cde0*/  BSYNC B2 ;  /* 0x0000000000027941 */ /* 0x000fea0003800000 */
.L_x_18640:
        /* <DEDUP_REMOVED lines=11> */
[----:B------:R-:W-:Y:S01]  /*cea0*/  MOV R138, R160 ;  /* 0x000000a0008a7202 */ /* 0x000fe20000000f00 */
[----:B------:R-:W-:Y:S01]  /*ceb0*/  FADD.FTZ R128, R108, R128 ;  /* 0x000000806c807221 */ /* 0x000fe20000010000 */
[----:B------:R-:W-:Y:S05]  /*cec0*/  BRA `(.L_x_18645) ;  /* 0x0000054000007947 */ /* 0x000fea0003800000 */
.L_x_18644:
        /* <DEDUP_REMOVED lines=12> */
.L_x_18647:
[----:B------:R-:W-:Y:S02]  /*cf90*/  IMAD.MOV.U32 R159, RZ, RZ, R148 ;  /* 0x000000ffff9f7224 */ /* 0x000fe400078e0094 */
.L_x_18648:
[----:B------:R-:W-:Y:S05]  /*cfa0*/  BSYNC B2 ;  /* 0x0000000000027941 */ /* 0x000fea0003800000 */
.L_x_18646:
        /* <DEDUP_REMOVED lines=16> */
.L_x_18652:
[----:B------:R-:W-:Y:S05]  /*d0b0*/  BSYNC B3 ;  /* 0x0000000000037941 */ /* 0x000fea0003800000 */
.L_x_18651:
        /* <DEDUP_REMOVED lines=44> */
.L_x_18650:
[----:B------:R-:W-:Y:S05]  /*d380*/  BSYNC B2 ;  /* 0x0000000000027941 */ /* 0x000fea0003800000 */
.L_x_18649:
        /* <DEDUP_REMOVED lines=8> */
.L_x_18645:
        /* <DEDUP_REMOVED lines=12> */
.L_x_18654:
[----:B------:R-:W-:Y:S02]  /*d4d0*/  MOV R159, R148 ;  /* 0x00000094009f7202 */ /* 0x000fe40000000f00 */
.L_x_18655:
[----:B------:R-:W-:Y:S05]  /*d4e0*/  BSYNC B2 ;  /* 0x0000000000027941 */ /* 0x000fea0003800000 */
.L_x_18653:
        /* <DEDUP_REMOVED lines=16> */
.L_x_18659:
[----:B------:R-:W-:Y:S05]  /*d5f0*/  BSYNC B3 ;  /* 0x0000000000037941 */ /* 0x000fea0003800000 */
.L_x_18658:
        /* <DEDUP_REMOVED lines=44> */
.L_x_18657:
[----:B------:R-:W-:Y:S05]  /*d8c0*/  BSYNC B2 ;  /* 0x0000000000027941 */ /* 0x000fea0003800000 */
.L_x_18656:
        /* <DEDUP_REMOVED lines=11> */
.L_x_18660:
        /* <DEDUP_REMOVED lines=12> */
.L_x_18663:
[----:B------:R-:W-:Y:S02]  /*da40*/  IMAD.MOV.U32 R159, RZ, RZ, R148 ;  /* 0x000000ffff9f7224 */ /* 0x000fe400078e0094 */
.L_x_18664:
[----:B------:R-:W-:Y:S05]  /*da50*/  BSYNC B2 ;  /* 0x0000000000027941 */ /* 0x000fea0003800000 */
.L_x_18662:
        /* <DEDUP_REMOVED lines=16> */
.L_x_18668:
[----:B------:R-:W-:Y:S05]  /*db60*/  BSYNC B3 ;  /* 0x0000000000037941 */ /* 0x000fea0003800000 */
.L_x_18667:
        /* <DEDUP_REMOVED lines=44> */
.L_x_18666:
[----:B------:R-:W-:Y:S05]  /*de30*/  BSYNC B2 ;  /* 0x0000000000027941 */ /* 0x000fea0003800000 */
.L_x_18665:
        /* <DEDUP_REMOVED lines=8> */
.L_x_18661:
        /* <DEDUP_REMOVED lines=12> */
.L_x_18670:
[----:B------:R-:W-:Y:S02]  /*df80*/  IMAD.MOV.U32 R159, RZ, RZ, R148 ;  /* 0x000000ffff9f7224 */ /* 0x000fe400078e0094 */
.L_x_18671:
[----:B------:R-:W-:Y:S05]  /*df90*/  BSYNC B2 ;  /* 0x0000000000027941 */ /* 0x000fea0003800000 */
.L_x_18669:
        /* <DEDUP_REMOVED lines=16> */
.L_x_18675:
[----:B------:R-:W-:Y:S05]  /*e0a0*/  BSYNC B3 ;  /* 0x0000000000037941 */ /* 0x000fea0003800000 */
.L_x_18674:
        /* <DEDUP_REMOVED lines=44> */
.L_x_18673:
[----:B------:R-:W-:Y:S05]  /*e370*/  BSYNC B2 ;  /* 0x0000000000027941 */ /* 0x000fea0003800000 */
.L_x_18672:
        /* <DEDUP_REMOVED lines=11> */
.L_x_18676:
        /* <DEDUP_REMOVED lines=12> */
.L_x_18679:
[----:B------:R-:W-:Y:S02]  /*e4f0*/  IMAD.MOV.U32 R159, RZ, RZ, R148 ;  /* 0x000000ffff9f7224 */ /* 0x000fe400078e0094 */
.L_x_18680:
[----:B------:R-:W-:Y:S05]  /*e500*/  BSYNC B2 ;  /* 0x0000000000027941 */ /* 0x000fea0003800000 */
.L_x_18678:
        /* <DEDUP_REMOVED lines=16> */
.L_x_18684:
[----:B------:R-:W-:Y:S05]  /*e610*/  BSYNC B3 ;  /* 0x0000000000037941 */ /* 0x000fea0003800000 */
.L_x_18683:
        /* <DEDUP_REMOVED lines=44> */
.L_x_18682:
[----:B------:R-:W-:Y:S05]  /*e8e0*/  BSYNC B2 ;  /* 0x0000000000027941 */ /* 0x000fea0003800000 */
.L_x_18681:
        /* <DEDUP_REMOVED lines=8> */
.L_x_18677:
        /* <DEDUP_REMOVED lines=12> */
.L_x_18686:
[----:B------:R-:W-:Y:S02]  /*ea30*/  IMAD.MOV.U32 R159, RZ, RZ, R148 ;  /* 0x000000ffff9f7224 */ /* 0x000fe400078e0094 */
.L_x_18687:
[----:B------:R-:W-:Y:S05]  /*ea40*/  BSYNC B2 ;  /* 0x0000000000027941 */ /* 0x000fea0003800000 */
.L_x_18685:
        /* <DEDUP_REMOVED lines=16> */
.L_x_18691:
[----:B------:R-:W-:Y:S05]  /*eb50*/  BSYNC B3 ;  /* 0x0000000000037941 */ /* 0x000fea0003800000 */
.L_x_18690:
        /* <DEDUP_REMOVED lines=44> */
.L_x_18689:
[----:B------:R-:W-:Y:S05]  /*ee20*/  BSYNC B2 ;  /* 0x0000000000027941 */ /* 0x000fea0003800000 */
.L_x_18688:
        /* <DEDUP_REMOVED lines=11> */
.L_x_18692:
        /* <DEDUP_REMOVED lines=12> */
.L_x_18695:
[----:B------:R-:W-:Y:S02]  /*efa0*/  MOV R159, R148 ;  /* 0x00000094009f7202 */ /* 0x000fe40000000f00 */
.L_x_18696:
[----:B------:R-:W-:Y:S05]  /*efb0*/  BSYNC B2 ;  /* 0x0000000000027941 */ /* 0x000fea0003800000 */
.L_x_18694:
        /* <DEDUP_REMOVED lines=16> */
.L_x_18700:
[----:B------:R-:W-:Y:S05]  /*f0c0*/  BSYNC B3 ;  /* 0x0000000000037941 */ /* 0x000fea0003800000 */
.L_x_18699:
        /* <DEDUP_REMOVED lines=44> */
.L_x_18698:
[----:B------:R-:W-:Y:S05]  /*f390*/  BSYNC B2 ;  /* 0x0000000000027941 */ /* 0x000fea0003800000 */
.L_x_18697:
        /* <DEDUP_REMOVED lines=8> */
.L_x_18693:
        /* <DEDUP_REMOVED lines=27> */
.L_x_18701:
[----:B------:R-:W-:Y:S02]  /*f5d0*/  IADD3 R137, R137, 0x20, RZ ;  /* 0x0000002089897810 */ /* 0x000fe40007ffe0ff */
.L_x_18636:
[----:B------:R-:W-:Y:S05]  /*f5e0*/  BSYNC B1 ;  /* 0x0000000000017941 */ /* 0x000fea0003800000 */
.L_x_18635:
        /* <DEDUP_REMOVED lines=29> */
.L_x_18705:
[----:B0-----:R-:W-:Y:S02]  /*f7c0*/  IMAD.MOV.U32 R159, RZ, RZ, R148 ;  /* 0x000000ffff9f7224 */ /* 0x001fe400078e0094 */
.L_x_18706:
[----:B------:R-:W-:Y:S05]  /*f7d0*/  BSYNC B2 ;  /* 0x0000000000027941 */ /* 0x000fea0003800000 */
.L_x_18704:
        /* <DEDUP_REMOVED lines=16> */
.L_x_18710:
[----:B------:R-:W-:Y:S05]  /*f8e0*/  BSYNC B3 ;  /* 0x0000000000037941 */ /* 0x000fea0003800000 */
.L_x_18709:
        /* <DEDUP_REMOVED lines=44> */
.L_x_18708:
[----:B------:R-:W-:Y:S05]  /*fbb0*/  BSYNC B2 ;  /* 0x0000000000027941 */ /* 0x000fea0003800000 */
.L_x_18707:
        /* <DEDUP_REMOVED lines=14> */
.L_x_18711:
        /* <DEDUP_REMOVED lines=12> */
.L_x_18714:
[----:B------:R-:W-:Y:S02]  /*fd60*/  IMAD.MOV.U32 R159, RZ, RZ, R148 ;  /* 0x000000ffff9f7224 */ /* 0x000fe400078e0094 */
.L_x_18715:
[----:B------:R-:W-:Y:S05]  /*fd70*/  BSYNC B2 ;  /* 0x0000000000027941 */ /* 0x000fea0003800000 */
.L_x_18713:
        /* <DEDUP_REMOVED lines=16> */
.L_x_18719:
[----:B------:R-:W-:Y:S05]  /*fe80*/  BSYNC B3 ;  /* 0x0000000000037941 */ /* 0x000fea0003800000 */
.L_x_18718:
        /* <DEDUP_REMOVED lines=44> */
.L_x_18717:
[----:B------:R-:W-:Y:S05]  /*10150*/  BSYNC B2 ;  /* 0x0000000000027941 */ /* 0x000fea0003800000 */
.L_x_18716:
        /* <DEDUP_REMOVED lines=8> */
.L_x_18712:
        /* <DEDUP_REMOVED lines=12> */
.L_x_18721:
[----:B------:R-:W-:Y:S02]  /*102a0*/  IMAD.MOV.U32 R159, RZ, RZ, R148 ;  /* 0x000000ffff9f7224 */ /* 0x000fe400078e0094 */
.L_x_18722:
[----:B------:R-:W-:Y:S05]  /*102b0*/  BSYNC B2 ;  /* 0x0000000000027941 */ /* 0x000fea0003800000 */
.L_x_18720:
        /* <DEDUP_REMOVED lines=16> */
.L_x_18726:
[----:B------:R-:W-:Y:S05]  /*103c0*/  BSYNC B3 ;  /* 0x0000000000037941 */ /* 0x000fea0003800000 */
.L_x_18725:
        /* <DEDUP_REMOVED lines=44> */
.L_x_18724:
[----:B------:R-:W-:Y:S05]  /*10690*/  BSYNC B2 ;  /* 0x0000000000027941 */ /* 0x000fea0003800000 */
.L_x_18723:
        /* <DEDUP_REMOVED lines=11> */
.L_x_18727:
        /* <DEDUP_REMOVED lines=12> */
.L_x_18730:
[----:B------:R-:W-:Y:S02]  /*10810*/  IMAD.MOV.U32 R159, RZ, RZ, R148 ;  /* 0x000000ffff9f7224 */ /* 0x000fe400078e0094 */
.L_x_18731:
[----:B------:R-:W-:Y:S05]  /*10820*/  BSYNC B2 ;  /* 0x0000000000027941 */ /* 0x000fea0003800000 */
.L_x_18729:
        /* <DEDUP_REMOVED lines=16> */
.L_x_18735:
[----:B------:R-:W-:Y:S05]  /*10930*/  BSYNC B3 ;  /* 0x0000000000037941 */ /* 0x000fea0003800000 */
.L_x_18734:
        /* <DEDUP_REMOVED lines=44> */
.L_x_18733:
[----:B------:R-:W-:Y:S05]  /*10c00*/  BSYNC B2 ;  /* 0x0000000000027941 */ /* 0x000fea0003800000 */
.L_x_18732:
        /* <DEDUP_REMOVED lines=8> */
.L_x_18728:
        /* <DEDUP_REMOVED lines=12> */
.L_x_18737:
[----:B------:R-:W-:Y:S02]  /*10d50*/  IMAD.MOV.U32 R159, RZ, RZ, R148 ;  /* 0x000000ffff9f7224 */ /* 0x000fe400078e0094 */
.L_x_18738:
[----:B------:R-:W-:Y:S05]  /*10d60*/  BSYNC B2 ;  /* 0x0000000000027941 */ /* 0x000fea0003800000 */
.L_x_18736:
        /* <DEDUP_REMOVED lines=16> */
.L_x_18742:
[----:B------:R-:W-:Y:S05]  /*10e70*/  BSYNC B3 ;  /* 0x0000000000037941 */ /* 0x000fea0003800000 */
.L_x_18741:
        /* <DEDUP_REMOVED lines=44> */
.L_x_18740:
[----:B------:R-:W-:Y:S05]  /*11140*/  BSYNC B2 ;  /* 0x0000000000027941 */ /* 0x000fea0003800000 */
.L_x_18739:
        /* <DEDUP_REMOVED lines=11> */
.L_x_18743:
        /* <DEDUP_REMOVED lines=12> */
.L_x_18746:
[----:B------:R-:W-:Y:S02]  /*112c0*/  IMAD.MOV.U32 R159, RZ, RZ, R148 ;  /* 0x000000ffff9f7224 */ /* 0x000fe400078e0094 */
.L_x_18747:
[----:B------:R-:W-:Y:S05]  /*112d0*/  BSYNC B2 ;  /* 0x0000000000027941 */ /* 0x000fea0003800000 */
.L_x_18745:
        /* <DEDUP_REMOVED lines=16> */
.L_x_18751:
[----:B------:R-:W-:Y:S05]  /*113e0*/  BSYNC B3 ;  /* 0x0000000000037941 */ /* 0x000fea0003800000 */
.L_x_18750:
        /* <DEDUP_REMOVED lines=44> */
.L_x_18749:
[----:B------:R-:W-:Y:S05]  /*116b0*/  BSYNC B2 ;  /* 0x0000000000027941 */ /* 0x000fea0003800000 */
.L_x_18748:
        /* <DEDUP_REMOVED lines=8> */
.L_x_18744:
        /* <DEDUP_REMOVED lines=12> */
.L_x_18753:
[----:B------:R-:W-:Y:S02]  /*11800*/  MOV R159, R148 ;  /* 0x00000094009f7202 */ /* 0x000fe40000000f00 */
.L_x_18754:
[----:B------:R-:W-:Y:S05]  /*11810*/  BSYNC B2 ;  /* 0x0000000000027941 */ /* 0x000fea0003800000 */
.L_x_18752:
        /* <DEDUP_REMOVED lines=16> */
.L_x_18758:
[----:B------:R-:W-:Y:S05]  /*11920*/  BSYNC B3 ;  /* 0x0000000000037941 */ /* 0x000fea0003800000 */
.L_x_18757:
        /* <DEDUP_REMOVED lines=44> */
.L_x_18756:
[----:B------:R-:W-:Y:S05]  /*11bf0*/  BSYNC B2 ;  /* 0x0000000000027941 */ /* 0x000fea0003800000 */
.L_x_18755:
        /* <DEDUP_REMOVED lines=11> */
.L_x_18759:
        /* <DEDUP_REMOVED lines=12> */
.L_x_18762:
[----:B------:R-:W-:Y:S02]  /*11d70*/  IMAD.MOV.U32 R159, RZ, RZ, R148 ;  /* 0x000000ffff9f7224 */ /* 0x000fe400078e0094 */
.L_x_18763:
[----:B------:R-:W-:Y:S05]  /*11d80*/  BSYNC B2 ;  /* 0x0000000000027941 */ /* 0x000fea0003800000 */
.L_x_18761:
        /* <DEDUP_REMOVED lines=16> */
.L_x_18767:
[----:B------:R-:W-:Y:S05]  /*11e90*/  BSYNC B3 ;  /* 0x0000000000037941 */ /* 0x000fea0003800000 */
.L_x_18766:
        /* <DEDUP_REMOVED lines=44> */
.L_x_18765:
[----:B------:R-:W-:Y:S05]  /*12160*/  BSYNC B2 ;  /* 0x0000000000027941 */ /* 0x000fea0003800000 */
.L_x_18764:
        /* <DEDUP_REMOVED lines=8> */
.L_x_18760:
        /* <DEDUP_REMOVED lines=16> */
[----:B0-----:R-:W-:Y:S02]  /*122f0*/  SHF.L.U32 R139, R6, 0x10, RZ ;  /* 0x00000010068b7819 */ /* 0x001fe400000006ff */
[----:B------:R-:W-:Y:S02]  /*12300*/  LOP3.LUT R138, R7, 0xffff, RZ, 0xc0, !PT ;  /* 0x0000ffff078a7812 */ /* 0x000fe400078ec0ff */
[----:B------:R-:W-:Y:S02]  /*12310*/  LOP3.LUT R139, R139, 0xff0000, RZ, 0xc0, !PT ;  /* 0x00ff00008b8b7812 */ /* 0x000fe400078ec0ff */
[----:B------:R-:W-:Y:S02]  /*12320*/  LOP3.LUT R140, R5, 0xff, RZ, 0xc0, !PT ;  /* 0x000000ff058c7812 */ /* 0x000fe400078ec0ff */
[----:B------:R-:W-:Y:S01]  /*12330*/  LOP3.LUT R141, R4, 0xff, RZ, 0xc0, !PT ;  /* 0x000000ff048d7812 */ /* 0x000fe200078ec0ff */
[----:B------:R-:W-:Y:S01]  /*12340*/  IMAD R139, R138, 0x1000000, R139 ;  /* 0x010000008a8b7824 */ /* 0x000fe200078e028b */
[----:B------:R-:W-:-:S03]  /*12350*/  IADD3 R138, P0, R142, c[0x0][0x198], RZ ;  /* 0x000066008e8a7a10 */ /* 0x000fc60007f1e0ff */
[----:B------:R-:W-:Y:S01]  /*12360*/  IMAD R140, R140, 0x100, R139 ;  /* 0x000001008c8c7824 */ /* 0x000fe200078e028b */
[----:B------:R-:W-:-:S03]  /*12370*/  IADD3.X R139, R137, c[0x0][0x19c], RZ, P0, !PT ;  /* 0x00006700898b7a10 */ /* 0x000fc600007fe4ff */
[----:B------:R-:W-:-:S05]  /*12380*/  IMAD.IADD R141, R140, 0x1, R141 ;  /* 0x000000018c8d7824 */ /* 0x000fca00078e028d */
[----:B------:R0:W-:Y:S02]  /*12390*/  STG.E [R138.64], R141 ;  /* 0x0000008d8a007986 */ /* 0x0001e4000c101906 */
.L_x_18703:
[----:B------:R-:W-:Y:S05]  /*123a0*/  BSYNC B1 ;  /* 0x0000000000017941 */ /* 0x000fea0003800000 */
.L_x_18702:
        /* <DEDUP_REMOVED lines=34> */
.L_x_18784:
        /* <DEDUP_REMOVED lines=70> */
.L_x_18785:
        /* <DEDUP_REMOVED lines=18> */
[--C-:B-1----:R-:W-:Y:S01]  /*12b50*/  FADD.FTZ R141, R115, -R159.reuse ;  /* 0x8000009f738d7221 */ /* 0x102fe20000010000 */
        /* <DEDUP_REMOVED lines=8> */
[-C--:B-----5:R-:W-:Y:S02]  /*12be0*/  FFMA.FTZ R139, R19, R142.reuse, R11 ;  /* 0x0000008e138b7223 */ /* 0x0a0fe4000001000b */
[----:B------:R-:W-:Y:S02]  /*12bf0*/  FFMA.FTZ R143, R23, R142, R15 ;  /* 0x0000008e178f7223 */ /* 0x000fe4000001000f */
[-C--:B------:R-:W-:Y:S02]  /*12c00*/  FFMA.FTZ R138, R18, R141.reuse, R10 ;  /* 0x0000008d128a7223 */ /* 0x080fe4000001000a */
[----:B------:R-:W-:-:S02]  /*12c10*/  FFMA.FTZ R142, R22, R141, R14 ;  /* 0x0000008d168e7223 */ /* 0x000fc4000001000e */
[----:B------:R-:W-:Y:S02]  /*12c20*/  FFMA.FTZ R137, R17, R140, R9 ;  /* 0x0000008c11897223 */ /* 0x000fe40000010009 */
[----:B------:R-:W-:Y:S02]  /*12c30*/  FFMA.FTZ R136, R16, R161, R8 ;  /* 0x000000a110887223 */ /* 0x000fe40000010008 */
[----:B------:R-:W-:-:S04]  /*12c40*/  IMAD.WIDE.U32 R164, R158, R163, c[0x0][0x208] ;  /* 0x000082009ea47625 */ /* 0x000fc800078e00a3 */
[----:B------:R-:W-:Y:S01]  /*12c50*/  FFMA.FTZ R141, R21, R140, R13 ;  /* 0x0000008c158d7223 */ /* 0x000fe2000001000d */
[----:B------:R0:W-:Y:S01]  /*12c60*/  STG.E.128 [R164.64], R136 ;  /* 0x00000088a4007986 */ /* 0x0001e2000c101d06 */
[----:B------:R-:W-:Y:S02]  /*12c70*/  FFMA.FTZ R140, R20, R161, R12 ;  /* 0x000000a1148c7223 */ /* 0x000fe4000001000c */
[C---:B------:R-:W-:Y:S01]  /*12c80*/  IMAD.WIDE.U32 R162, R158.reuse, R163, c[0x0][0x210] ;  /* 0x000084009ea27625 */ /* 0x040fe200078e00a3 */
[----:B------:R-:W-:-:S04]  /*12c90*/  IADD3 R158, R158, 0x20, RZ ;  /* 0x000000209e9e7810 */ /* 0x000fc80007ffe0ff */
[----:B------:R0:W-:Y:S03]  /*12ca0*/  STG.E.128 [R162.64], R140 ;  /* 0x0000008ca2007986 */ /* 0x0001e6000c101d06 */
.L_x_18771:
[----:B------:R-:W-:Y:S05]  /*12cb0*/  BSYNC B1 ;  /* 0x0000000000017941 */ /* 0x000fea0003800000 */
.L_x_18770:
        /* <DEDUP_REMOVED lines=12> */
[-C--:B-----5:R-:W-:Y:S02]  /*12d80*/  FFMA.FTZ R139, R35, R142.reuse, R27 ;  /* 0x0000008e238b7223 */ /* 0x0a0fe4000001001b */
[----:B------:R-:W-:Y:S02]  /*12d90*/  FFMA.FTZ R143, R39, R142, R31 ;  /* 0x0000008e278f7223 */ /* 0x000fe4000001001f */
[----:B------:R-:W-:-:S02]  /*12da0*/  FFMA.FTZ R138, R34, R141, R26 ;  /* 0x0000008d228a7223 */ /* 0x000fc4000001001a */
[----:B------:R-:W-:Y:S02]  /*12db0*/  FFMA.FTZ R142, R38, R141, R30 ;  /* 0x0000008d268e7223 */ /* 0x000fe4000001001e */
        /* <DEDUP_REMOVED lines=9> */
.L_x_18773:
[----:B------:R-:W-:Y:S05]  /*12e50*/  BSYNC B1 ;  /* 0x0000000000017941 */ /* 0x000fea0003800000 */
.L_x_18772:
        /* <DEDUP_REMOVED lines=25> */
.L_x_18775:
[----:B------:R-:W-:Y:S05]  /*12ff0*/  BSYNC B1 ;  /* 0x0000000000017941 */ /* 0x000fea0003800000 */
.L_x_18774:
        /* <DEDUP_REMOVED lines=25> */
.L_x_18777:
[----:B------:R-:W-:Y:S05]  /*13190*/  BSYNC B1 ;  /* 0x0000000000017941 */ /* 0x000fea0003800000 */
.L_x_18776:
        /* <DEDUP_REMOVED lines=25> */
.L_x_18779:
[----:B------:R-:W-:Y:S05]  /*13330*/  BSYNC B1 ;  /* 0x0000000000017941 */ /* 0x000fea0003800000 */
.L_x_18778:
[----:B------:R-:W-:Y:S01]  /*13340*/  ISETP.NE.AND P0, PT, R152, RZ, PT ;  /* 0x000000ff9800720c */ /* 0x000fe20003f05270 */
[----:B------:R-:W-:-:S12]  /*13350*/  BSSY B1, `(.L_x_18780) ;  /* 0x0000017000017945 */ /* 0x000fd80003800000 */
[----:B------:R-:W-:Y:S05]  /*13360*/  @!P0 BRA `(.L_x_18781) ;  /* 0x0000015000008947 */ /* 0x000fea0003800000 */
[--C-:B0-----:R-:W-:Y:S02]  /*13370*/  FADD.FTZ R163, R132, -R159.reuse ;  /* 0x8000009f84a37221 */ /* 0x101fe40000010000 */
[--C-:B-1----:R-:W-:Y:S02]  /*13380*/  FADD.FTZ R137, R135, -R159.reuse ;  /* 0x8000009f87897221 */ /* 0x102fe40000010000 */
[--C-:B------:R-:W-:Y:S02]  /*13390*/  FADD.FTZ R141, R134, -R159.reuse ;  /* 0x8000009f868d7221 */ /* 0x100fe40000010000 */
[----:B------:R-:W-:Y:S02]  /*133a0*/  FADD.FTZ R159, R133, -R159 ;  /* 0x8000009f859f7221 */ /* 0x000fe40000010000 */
[C---:B------:R-:W-:Y:S02]  /*133b0*/  FMUL.FTZ R163, R160.reuse, R163 ;  /* 0x000000a3a0a37220 */ /* 0x040fe40000410000 */
[----:B------:R-:W-:-:S02]  /*133c0*/  FMUL.FTZ R162, R160, R159 ;  /* 0x0000009fa0a27220 */ /* 0x000fc40000410000 */
[C---:B------:R-:W-:Y:S02]  /*133d0*/  FMUL.FTZ R140, R160.reuse, R137 ;  /* 0x00000089a08c7220 */ /* 0x040fe40000410000 */
[----:B------:R-:W-:Y:S02]  /*133e0*/  FMUL.FTZ R141, R160, R141 ;  /* 0x0000008da08d7220 */ /* 0x000fe40000410000 */
[----:B------:R-:W-:Y:S02]  /*133f0*/  IMAD.MOV.U32 R159, RZ, RZ, 0x10 ;  /* 0x00000010ff9f7424 */ /* 0x000fe400078e00ff */
[----:B-----5:R-:W-:Y:S02]  /*13400*/  FFMA.FTZ R139, R99, R140, R91 ;  /* 0x0000008c638b7223 */ /* 0x020fe4000001005b */
[----:B------:R-:W-:Y:S02]  /*13410*/  FFMA.FTZ R138, R98, R141, R90 ;  /* 0x0000008d628a7223 */ /* 0x000fe4000001005a */
[----:B------:R-:W-:-:S02]  /*13420*/  FFMA.FTZ R137, R97, R162, R89 ;  /* 0x000000a261897223 */ /* 0x000fc40000010059 */
[----:B------:R-:W-:Y:S02]  /*13430*/  FFMA.FTZ R136, R96, R163, R88 ;  /* 0x000000a360887223 */ /* 0x000fe40000010058 */
[----:B------:R-:W-:-:S04]  /*13440*/  IMAD.WIDE.U32 R160, R158, R159, c[0x0][0x208] ;  /* 0x000082009ea07625 */ /* 0x000fc800078e009f */
[----:B------:R-:W-:Y:S01]  /*13450*/  FFMA.FTZ R143, R103, R140, R95 ;  /* 0x0000008c678f7223 */ /* 0x000fe2000001005f */
[----:B------:R0:W-:Y:S01]  /*13460*/  STG.E.128 [R160.64], R136 ;  /* 0x00000088a0007986 */ /* 0x0001e2000c101d06 */
[----:B------:R-:W-:Y:S02]  /*13470*/  FFMA.FTZ R142, R102, R141, R94 ;  /* 0x0000008d668e7223 */ /* 0x000fe4000001005e */
[----:B------:R-:W-:-:S04]  /*13480*/  IMAD.WIDE.U32 R158, R158, R159, c[0x0][0x210] ;  /* 0x000084009e9e7625 */ /* 0x000fc800078e009f */
[----:B------:R-:W-:Y:S02]  /*13490*/  FFMA.FTZ R141, R101, R162, R93 ;  /* 0x000000a2658d7223 */ /* 0x000fe4000001005d */
[----:B------:R-:W-:-:S05]  /*134a0*/  FFMA.FTZ R140, R100, R163, R92 ;  /* 0x000000a3648c7223 */ /* 0x000fca000001005c */
[----:B------:R0:W-:Y:S02]  /*134b0*/  STG.E.128 [R158.64], R140 ;  /* 0x0000008c9e007986 */ /* 0x0001e4000c101d06 */
.L_x_18781:
[----:B------:R-:W-:Y:S05]  /*134c0*/  BSYNC B1 ;  /* 0x0000000000017941 */ /* 0x000fea0003800000 */
.L_x_18780:
[----:B01----:R-:W-:-:S04]  /*134d0*/  IMAD.MOV.U32 R136, RZ, RZ, 0x4 ;  /* 0x00000004ff887424 */ /* 0x003fc800078e00ff */
[----:B------:R-:W-:-:S05]  /*134e0*/  IMAD R151, R136, c[0x0][0x160], R151 ;  /* 0x0000580088977a24 */ /* 0x000fca00078e0297 */
[----:B------:R-:W-:-:S13]  /*134f0*/  ISETP.GE.AND P0, PT, R151, c[0x0][0x164], PT ;  /* 0x0000590097007a0c */ /* 0x000fda0003f06270 */
[----:B-----5:R-:W-:Y:S01]  /*13500*/  @P0 CALL.REL.NOINC `(.L_x_18782) ;  /* 0x0000001000000944 */ /* 0x020fe20003c00000 */
[----:B------:R-:W-:Y:S05]  /*13510*/  BRA `(.L_x_18783) ;  /* 0xfffedb5000007947 */ /* 0x000fea000383ffff */
.L_x_18782:
[----:B------:R-:W-:Y:S05]  /*13520*/  BSYNC B0 ;  /* 0x0000000000007941 */ /* 0x000fea0003800000 */
.L_x_18366:
[----:B------:R-:W-:Y:S05]  /*13530*/  EXIT ;  /* 0x000000000000794d */ /* 0x000fea0003800000 */
.L_x_18768:
[----:B------:R-:W-:Y:S01]  /*13540*/  MOV R142, 0x1 ;  /* 0x00000001008e7802 */ /* 0x000fe20000000f00 */
[----:B------:R-:W-:Y:S01]  /*13550*/  IMAD.MOV.U32 R140, RZ, RZ, 0x1f ;  /* 0x0000001fff8c7424 */ /* 0x000fe200078e00ff */
[----:B------:R-:W-:Y:S01]  /*13560*/  MOV R136, 0x13590 ;  /* 0x0001359000887802 */ /* 0x000fe20000000f00 */
[----:B------:R-:W-:Y:S02]  /*13570*/  IMAD.MOV.U32 R143, RZ, RZ, -0x1 ;  /* 0xffffffffff8f7424 */ /* 0x000fe400078e00ff */
[----:B-----5:R-:W-:Y:S05]  /*13580*/  CALL.REL.NOINC `($__internal_76_$__cuda_sm70_shflsync_bfly_p) ;  /* 0x000006d000007944 */ /* 0x020fea0003c00000 */
[----:B01----:R-:W-:Y:S05]  /*13590*/  BRA `(.L_x_18784) ;  /* 0xfffff03000007947 */ /* 0x003fea000383ffff */
.L_x_18769:
[----:B0-----:R-:W-:Y:S01]  /*135a0*/  IMAD.MOV.U32 R139, RZ, RZ, R159 ;  /* 0x000000ffff8b7224 */ /* 0x001fe200078e009f */
[----:B------:R-:W-:Y:S01]  /*135b0*/  MOV R136, 0x13600 ;  /* 0x0001360000887802 */ /* 0x000fe20000000f00 */
[----:B------:R-:W-:Y:S02]  /*135c0*/  IMAD.MOV.U32 R142, RZ, RZ, 0x2 ;  /* 0x00000002ff8e7424 */ /* 0x000fe400078e00ff */
[----:B------:R-:W-:Y:S02]  /*135d0*/  IMAD.MOV.U32 R140, RZ, RZ, 0x1f ;  /* 0x0000001fff8c7424 */ /* 0x000fe400078e00ff */
[----:B------:R-:W-:Y:S02]  /*135e0*/  IMAD.MOV.U32 R143, RZ, RZ, -0x1 ;  /* 0xffffffffff8f7424 */ /* 0x000fe400078e00ff */
[----:B-----5:R-:W-:Y:S05]  /*135f0*/  CALL.REL.NOINC `($__internal_76_$__cuda_sm70_shflsync_bfly_p) ;  /* 0x0000066000007944 */ /* 0x020fea0003c00000 */
[----:B0-----:R-:W-:Y:S01]  /*13600*/  HFMA2.MMA R142, -RZ, RZ, 0, 2.384185791015625e-07 ;  /* 0x00000004ff8e7435 */ /* 0x001fe200000001ff */
[----:B-1----:R-:W-:Y:S01]  /*13610*/  FADD.FTZ R139, R159, R143 ;  /* 0x0000008f9f8b7221 */ /* 0x002fe20000010000 */
[----:B------:R-:W-:Y:S01]  /*13620*/  MOV R136, 0x13660 ;  /* 0x0001366000887802 */ /* 0x000fe20000000f00 */
[----:B------:R-:W-:-:S02]  /*13630*/  IMAD.MOV.U32 R140, RZ, RZ, 0x1f ;  /* 0x0000001fff8c7424 */ /* 0x000fc400078e00ff */
[----:B------:R-:W-:Y:S02]  /*13640*/  IMAD.MOV.U32 R143, RZ, RZ, -0x1 ;  /* 0xffffffffff8f7424 */ /* 0x000fe400078e00ff */
[----:B------:R-:W-:Y:S05]  /*13650*/  CALL.REL.NOINC `($__internal_76_$__cuda_sm70_shflsync_bfly_p) ;  /* 0x0000060000007944 */ /* 0x000fea0003c00000 */
[----:B01----:R-:W-:Y:S01]  /*13660*/  FADD.FTZ R139, R139, R143 ;  /* 0x0000008f8b8b7221 */ /* 0x003fe20000010000 */
[----:B------:R-:W-:Y:S01]  /*13670*/  MOV R136, 0x136c0 ;  /* 0x000136c000887802 */ /* 0x000fe20000000f00 */
[----:B------:R-:W-:Y:S02]  /*13680*/  IMAD.MOV.U32 R142, RZ, RZ, 0x8 ;  /* 0x00000008ff8e7424 */ /* 0x000fe400078e00ff */
[----:B------:R-:W-:Y:S02]  /*13690*/  IMAD.MOV.U32 R140, RZ, RZ, 0x1f ;  /* 0x0000001fff8c7424 */ /* 0x000fe400078e00ff */
[----:B------:R-:W-:Y:S02]  /*136a0*/  IMAD.MOV.U32 R143, RZ, RZ, -0x1 ;  /* 0xffffffffff8f7424 */ /* 0x000fe400078e00ff */
[----:B------:R-:W-:Y:S05]  /*136b0*/  CALL.REL.NOINC `($__internal_76_$__cuda_sm70_shflsync_bfly_p) ;  /* 0x000005a000007944 */ /* 0x000fea0003c00000 */
[----:B01----:R-:W-:Y:S01]  /*136c0*/  FADD.FTZ R139, R139, R143 ;  /* 0x0000008f8b8b7221 */ /* 0x003fe20000010000 */
[----:B------:R-:W-:Y:S01]  /*136d0*/  MOV R140, 0x1f ;  /* 0x0000001f008c7802 */ /* 0x000fe20000000f00 */
[----:B------:R-:W-:Y:S01]  /*136e0*/  IMAD.MOV.U32 R142, RZ, RZ, 0x10 ;  /* 0x00000010ff8e7424 */ /* 0x000fe200078e00ff */
[----:B------:R-:W-:Y:S01]  /*136f0*/  MOV R136, 0x13720 ;  /* 0x0001372000887802 */ /* 0x000fe20000000f00 */
[----:B------:R-:W-:-:S02]  /*13700*/  IMAD.MOV.U32 R143, RZ, RZ, -0x1 ;  /* 0xffffffffff8f7424 */ /* 0x000fc400078e00ff */
[----:B------:R-:W-:Y:S05]  /*13710*/  CALL.REL.NOINC `($__internal_76_$__cuda_sm70_shflsync_bfly_p) ;  /* 0x0000054000007944 */ /* 0x000fea0003c00000 */
[----:B-1----:R-:W-:Y:S01]  /*13720*/  FADD.FTZ R141, R139, R143 ;  /* 0x0000008f8b8d7221 */ /* 0x002fe20000010000 */
[----:B------:R-:W-:Y:S01]  /*13730*/  ISETP.NE.AND P6, PT, R157, RZ, PT ;  /* 0x000000ff9d00720c */ /* 0x000fe20003fc5270 */
[----:B0-----:R-:W-:-:S02]  /*13740*/  IMAD.MOV.U32 R142, RZ, RZ, 0x1 ;  /* 0x00000001ff8e7424 */ /* 0x001fc400078e00ff */
        /* <DEDUP_REMOVED lines=52> */
[----:B------:R-:W-:-:S03]  /*13a90*/  MOV R136, 0x13ac0 ;  /* 0x00013ac000887802 */ /* 0x000fc60000000f00 */
[----:B------:R-:W-:Y:S02]  /*13aa0*/  IMAD.MOV.U32 R139, RZ, RZ, R138 ;  /* 0x000000ffff8b7224 */ /* 0x000fe400078e008a */
[----:B------:R-:W-:Y:S05]  /*13ab0*/  CALL.REL.NOINC `($__internal_76_$__cuda_sm70_shflsync_bfly_p) ;  /* 0x000001a000007944 */ /* 0x000fea0003c00000 */
[----:B0-----:R-:W-:Y:S01]  /*13ac0*/  HFMA2.MMA R140, -RZ, RZ, 0, 1.847743988037109375e-06 ;  /* 0x0000001fff8c7435 */ /* 0x001fe200000001ff */
[----:B-1----:R-:W-:Y:S01]  /*13ad0*/  FADD.FTZ R139, R138, R143 ;  /* 0x0000008f8a8b7221 */ /* 0x002fe20000010000 */
[----:B------:R-:W-:Y:S01]  /*13ae0*/  MOV R136, 0x13b20 ;  /* 0x00013b2000887802 */ /* 0x000fe20000000f00 */
[----:B------:R-:W-:Y:S02]  /*13af0*/  IMAD.MOV.U32 R142, RZ, RZ, 0x2 ;  /* 0x00000002ff8e7424 */ /* 0x000fe400078e00ff */
[----:B------:R-:W-:Y:S02]  /*13b00*/  IMAD.MOV.U32 R143, RZ, RZ, -0x1 ;  /* 0xffffffffff8f7424 */ /* 0x000fe400078e00ff */
[----:B------:R-:W-:Y:S05]  /*13b10*/  CALL.REL.NOINC `($__internal_76_$__cuda_sm70_shflsync_bfly_p) ;  /* 0x0000014000007944 */ /* 0x000fea0003c00000 */
[----:B01----:R-:W-:Y:S01]  /*13b20*/  FADD.FTZ R139, R139, R143 ;  /* 0x0000008f8b8b7221 */ /* 0x003fe20000010000 */
[----:B------:R-:W-:Y:S01]  /*13b30*/  MOV R136, 0x13b80 ;  /* 0x00013b8000887802 */ /* 0x000fe20000000f00 */
[----:B------:R-:W-:Y:S02]  /*13b40*/  IMAD.MOV.U32 R142, RZ, RZ, 0x4 ;  /* 0x00000004ff8e7424 */ /* 0x000fe400078e00ff */
[----:B------:R-:W-:Y:S02]  /*13b50*/  IMAD.MOV.U32 R140, RZ, RZ, 0x1f ;  /* 0x0000001fff8c7424 */ /* 0x000fe400078e00ff */
[----:B------:R-:W-:-:S02]  /*13b60*/  IMAD.MOV.U32 R143, RZ, RZ, -0x1 ;  /* 0xffffffffff8f7424 */ /* 0x000fc400078e00ff */
[----:B------:R-:W-:Y:S05]  /*13b70*/  CALL.REL.NOINC `($__internal_76_$__cuda_sm70_shflsync_bfly_p) ;  /* 0x000000e000007944 */ /* 0x000fea0003c00000 */
[----:B01----:R-:W-:Y:S01]  /*13b80*/  FADD.FTZ R139, R139, R143 ;  /* 0x0000008f8b8b7221 */ /* 0x003fe20000010000 */
[----:B------:R-:W-:Y:S01]  /*13b90*/  MOV R143, 0xffffffff ;  /* 0xffffffff008f7802 */ /* 0x000fe20000000f00 */
[----:B------:R-:W-:Y:S01]  /*13ba0*/  IMAD.MOV.U32 R142, RZ, RZ, 0x8 ;  /* 0x00000008ff8e7424 */ /* 0x000fe200078e00ff */
[----:B------:R-:W-:Y:S01]  /*13bb0*/  MOV R136, 0x13be0 ;  /* 0x00013be000887802 */ /* 0x000fe20000000f00 */
[----:B------:R-:W-:-:S02]  /*13bc0*/  IMAD.MOV.U32 R140, RZ, RZ, 0x1f ;  /* 0x0000001fff8c7424 */ /* 0x000fc400078e00ff */
[----:B------:R-:W-:Y:S05]  /*13bd0*/  CALL.REL.NOINC `($__internal_76_$__cuda_sm70_shflsync_bfly_p) ;  /* 0x0000008000007944 */ /* 0x000fea0003c00000 */
[----:B-1----:R-:W-:Y:S01]  /*13be0*/  FADD.FTZ R160, R139, R143 ;  /* 0x0000008f8ba07221 */ /* 0x002fe20000010000 */
[----:B------:R-:W-:Y:S01]  /*13bf0*/  MOV R136, 0x13c50 ;  /* 0x00013c5000887802 */ /* 0x000fe20000000f00 */
[----:B0-----:R-:W-:-:S02]  /*13c00*/  IMAD.MOV.U32 R142, RZ, RZ, 0x10 ;  /* 0x00000010ff8e7424 */ /* 0x001fc400078e00ff */
[----:B------:R-:W-:Y:S02]  /*13c10*/  IMAD.MOV.U32 R140, RZ, RZ, 0x1f ;  /* 0x0000001fff8c7424 */ /* 0x000fe400078e00ff */
[----:B------:R-:W-:Y:S02]  /*13c20*/  IMAD.MOV.U32 R143, RZ, RZ, -0x1 ;  /* 0xffffffffff8f7424 */ /* 0x000fe400078e00ff */
[----:B------:R-:W-:Y:S02]  /*13c30*/  IMAD.MOV.U32 R139, RZ, RZ, R160 ;  /* 0x000000ffff8b7224 */ /* 0x000fe400078e00a0 */
[----:B------:R-:W-:Y:S05]  /*13c40*/  CALL.REL.NOINC `($__internal_76_$__cuda_sm70_shflsync_bfly_p) ;  /* 0x0000001000007944 */ /* 0x000fea0003c00000 */
[----:B01----:R-:W-:Y:S05]  /*13c50*/  BRA `(.L_x_18785) ;  /* 0xffffedd000007947 */ /* 0x003fea000383ffff */
        .weak           $__internal_76_$__cuda_sm70_shflsync_bfly_p
        .type           $__internal_76_$__cuda_sm70_shflsync_bfly_p,@function
        .size           $__internal_76_$__cuda_sm70_shflsync_bfly_p,(.L_x_20092 - $__internal_76_$__cuda_sm70_shflsync_bfly_p)
$__internal_76_$__cuda_sm70_shflsync_bfly_p:
[----:B------:R-:W-:Y:S01]  /*13c60*/  IMAD.MOV.U32 R137, RZ, RZ, 0x0 ;  /* 0x00000000ff897424 */ /* 0x000fe200078e00ff */
[----:B------:R-:W-:Y:S04]  /*13c70*/  WARPSYNC R143 ;  /* 0x0000008f00007348 */ /* 0x000fe80003800000 */
[----:B------:R0:W1:Y:S01]  /*13c80*/  SHFL.BFLY PT, R143, R139, R142, R140 ;  /* 0x0c00008e8b8f7389 */ /* 0x00006200000e008c */
[----:B------:R-:W-:Y:S05]  /*13c90*/  RET.REL.NODEC R136 `(_ZN10layer_norm31ln_parallel_residual_fwd_kernelINS_13Kernel_traitsIfffffjLj768ELj1ELj4ELj1ELj16ENS_18Kernel_traits_baseILj768EfffffjLj128EEEEELb1ELb0ELb0EEEvNS_9FwdParamsE) ;  /* 0xfffec36088007950 */ /* 0x000fea0003c3ffff */
.L_x_18786:
        /* <DEDUP_REMOVED lines=14> */
.L_x_20092:


//--------------------- .text._ZN10layer_norm31ln_parallel_residual_fwd_kernelINS_13Kernel_traitsIfffffjLj768ELj1ELj4ELj1ELj16ENS_18Kernel_traits_baseILj768EfffffjLj128EEEEELb1ELb0ELb1EEEvNS_9FwdParamsE --------------------------
	.section	.text._ZN10layer_norm31ln_parallel_residual_fwd_kernelINS_13Kernel_traitsIfffffjLj768ELj1ELj4ELj1ELj16ENS_18Kernel_traits_baseILj768EfffffjLj128EEEEELb1ELb0ELb1EEEvNS_9FwdParamsE,"ax",@progbits
	.sectioninfo	@"SHI_REGISTERS=167"
	.align	128
        .global         _ZN10layer_norm31ln_parallel_residual_fwd_kernelINS_13Kernel_traitsIfffffjLj768ELj1ELj4ELj1ELj16ENS_18Kernel_traits_baseILj768EfffffjLj128EEEEELb1ELb0ELb1EEEvNS_9FwdParamsE
        .type           _ZN10layer_norm31ln_parallel_residual_fwd_kernelINS_13Kernel_traitsIfffffjLj768ELj1ELj4ELj1ELj16ENS_18Kernel_traits_baseILj768EfffffjLj128EEEEELb1ELb0ELb1EEEvNS_9FwdParamsE,@function
        .size           _ZN10layer_norm31ln_parallel_residual_fwd_kernelINS_13Kernel_traitsIfffffjLj768ELj1ELj4ELj1ELj16ENS_18Kernel_traits_baseILj768EfffffjLj128EEEEELb1ELb0ELb1EEEvNS_9FwdParamsE,(.L_x_20093 - _ZN10layer_norm31ln_parallel_residual_fwd_kernelINS_13Kernel_traitsIfffffjLj768ELj1ELj4ELj1ELj16ENS_18Kernel_traits_baseILj768EfffffjLj128EEEEELb1ELb0ELb1EEEvNS_9FwdParamsE)
        .other          _ZN10layer_norm31ln_parallel_residual_fwd_kernelINS_13Kernel_traitsIfffffjLj768ELj1ELj4ELj1ELj16ENS_18Kernel_traits_baseILj768EfffffjLj128EEEEELb1ELb0ELb1EEEvNS_9FwdParamsE,@"STO_CUDA_ENTRY STV_DEFAULT"
_ZN10layer_norm31ln_parallel_residual_fwd_kernelINS_13Kernel_traitsIfffffjLj768ELj1ELj4ELj1ELj16ENS_18Kernel_traits_baseILj768EfffffjLj128EEEEELb1ELb0ELb1EEEvNS_9FwdParamsE:
.text._ZN10layer_norm31ln_parallel_residual_fwd_kernelINS_13Kernel_traitsIfffffjLj768ELj1ELj4ELj1ELj16ENS_18Kernel_traits_baseILj768EfffffjLj128EEEEELb1ELb0ELb1EEEvNS_9FwdParamsE:
[----:B------:R-:W-:Y:S02]  /*0000*/  IMAD.MOV.U32 R1, RZ, RZ, c[0x0][0x28] ;  /* 0x00000a00ff017624 */ /* 0x000fe400078e00ff */
[----:B------:R-:W-:Y:S01]  /*0010*/  ULDC.U8 UR4, c[0x0][0x244] ;  /* 0x0000910000047ab9 */ /* 0x000fe20000000000 */
[----:B------:R-:W-:Y:S01]  /*0020*/  MOV R0, c[0x0][0x238] ;  /* 0x00008e0000007a02 */ /* 0x000fe20000000f00 */
[----:B------:R-:W-:Y:S01]  /*0030*/  ULDC.64 UR6, c[0x0][0x118] ;  /* 0x0000460000067ab9 */ /* 0x000fe20000000a00 */
[----:B------:R-:W-:Y:S01]  /*0040*/  ISETP.NE.AND P0, PT, RZ, UR4, PT ;  /* 0x00000004ff007c0c */ /* 0x000fe2000bf05270 */
[----:B------:R-:W-:Y:S02]  /*0050*/  ULDC.64 UR4, c[0x0][0x230] ;  /* 0x00008c0000047ab9 */ /* 0x000fe40000000a00 */
[----:B------:R-:W-:Y:S02]  /*0060*/  IMAD.U32 R2, RZ, RZ, UR4 ;  /* 0x00000004ff027e24 */ /* 0x000fe4000f8e00ff */
        /* <DEDUP_REMOVED lines=36> */
[----:B--2---:R-:W0:Y:S08]  /*02b0*/  @P0 R2UR UR4, R2 ;  /* 0x00000000020403c2 */ /* 0x004e3000000e0000 */
[----:B------:R1:W2:Y:S01]  /*02c0*/  @P0 R2UR UR5, R3 ;  /* 0x00000000030503c2 */ /* 0x0002a200000e0000 */
[----:B---3--:R-:W-:-:S04]  /*02d0*/  @P0 IADD3 R0, P1, R4, c[0x0][0x240], RZ ;  /* 0x0000900004000a10 */ /* 0x008fc80007f3e0ff */
        /* <DEDUP_REMOVED lines=58> */
[----:B------:R-:W-:-:S05]  /*0680*/  IADD3 R2, P1, R5, c[0x0][0x218], RZ ;  /* 0x0000860005027a10 */ /* 0x000fca0007f3e0ff */
[----:B------:R-:W-:Y:S01]  /*0690*/  IMAD.X R3, RZ, RZ, c[0x0][0x21c], P1 ;  /* 0x00008700ff037624 */ /* 0x000fe200008e06ff */
[----:B------:R-:W-:-:S04]  /*06a0*/  LOP3.LUT R145, R145, 0x1f, RZ, 0xc0, !PT ;  /* 0x0000001f91917812 */ /* 0x000fc800078ec0ff */
[----:B------:R0:W5:Y:S04]  /*06b0*/  @P0 LDG.E.128 R132, [R2.64] ;  /* 0x0000000602840981 */ /* 0x000168000c1e1d00 */
[----:B------:R0:W5:Y:S04]  /*06c0*/  @P0 LDG.E.128 R128, [R2.64+0x200] ;  /* 0x0002000602800981 */ /* 0x000168000c1e1d00 */
[----:B------:R0:W5:Y:S04]  /*06d0*/  @P0 LDG.E.128 R124, [R2.64+0x400] ;  /* 0x00040006027c0981 */ /* 0x000168000c1e1d00 */
[----:B------:R0:W5:Y:S04]  /*06e0*/  @P0 LDG.E.128 R120, [R2.64+0x600] ;  /* 0x0006000602780981 */ /* 0x000168000c1e1d00 */
[----:B------:R0:W5:Y:S04]  /*06f0*/  @P0 LDG.E.128 R116, [R2.64+0x800] ;  /* 0x0008000602740981 */ /* 0x000168000c1e1d00 */
[----:B------:R0:W5:Y:S01]  /*0700*/  @P0 LDG.E.128 R112, [R2.64+0xa00] ;  /* 0x000a000602700981 */ /* 0x000162000c1e1d00 */
[----:B------:R-:W-:-:S02]  /*0710*/  ISETP.NE.U32.AND P0, PT, RZ, c[0x0][0x220], PT ;  /* 0x00008800ff007a0c */ /* 0x000fc40003f05070 */
[----:B------:R-:W-:Y:S02]  /*0720*/  SHF.L.U32 R6, R145, 0x4, RZ ;  /* 0x0000000491067819 */ /* 0x000fe400000006ff */
[----:B------:R-:W-:Y:S02]  /*0730*/  ISETP.NE.AND.EX P0, PT, RZ, c[0x0][0x224], PT, P0 ;  /* 0x00008900ff007a0c */ /* 0x000fe40003f05300 */
[C---:B------:R-:W-:Y:S02]  /*0740*/  IADD3 R8, P1, R6.reuse, c[0x0][0x220], RZ ;  /* 0x0000880006087a10 */ /* 0x040fe40007f3e0ff */
[----:B------:R-:W-:Y:S02]  /*0750*/  IADD3 R6, P3, R6, c[0x0][0x1b8], RZ ;  /* 0x00006e0006067a10 */ /* 0x000fe40007f7e0ff */
[----:B0-----:R-:W-:Y:S01]  /*0760*/  IADD3 R2, P2, R5, c[0x0][0x1b0], RZ ;  /* 0x00006c0005027a10 */ /* 0x001fe20007f5e0ff */
[----:B------:R-:W-:Y:S01]  /*0770*/  IMAD.X R9, RZ, RZ, c[0x0][0x224], P1 ;  /* 0x00008900ff097624 */ /* 0x000fe200008e06ff */
[----:B------:R-:W-:Y:S01]  /*0780*/  ISETP.GE.AND P1, PT, R146, c[0x0][0x164], PT ;  /* 0x0000590092007a0c */ /* 0x000fe20003f26270 */
[----:B------:R-:W-:-:S02]  /*0790*/  IMAD.X R7, RZ, RZ, c[0x0][0x1bc], P3 ;  /* 0x00006f00ff077624 */ /* 0x000fc400018e06ff */
        /* <DEDUP_REMOVED lines=10> */
[----:B------:R1:W5:Y:S01]  /*0840*/  LDG.E.128 R84, [R2.64] ;  /* 0x0000000602547981 */ /* 0x000362000c1e1d00 */
[----:B0-----:R-:W-:Y:S01]  /*0850*/  IMAD.HI.U32 R8, R12, -0x2daee0ad, RZ ;  /* 0xd2511f530c087827 */ /* 0x001fe200078e00ff */
[----:B------:R-:W-:-:S02]  /*0860*/  UIADD3 UR25, UR4, -0x700cb87f, URZ ;  /* 0x8ff3478104197890 */ /* 0x000fc4000fffe03f */
[----:B------:R1:W5:Y:S01]  /*0870*/  LDG.E.128 R80, [R2.64+0x200] ;  /* 0x0002000602507981 */ /* 0x000362000c1e1d00 */
[----:B------:R-:W-:-:S03]  /*0880*/  IMAD R9, R14, -0x326172a9, RZ ;  /* 0xcd9e8d570e097824 */ /* 0x000fc600078e02ff */
[----:B------:R1:W5:Y:S04]  /*0890*/  LDG.E.128 R76, [R2.64+0x400] ;  /* 0x00040006024c7981 */ /* 0x000368000c1e1d00 */
[----:B------:R1:W5:Y:S04]  /*08a0*/  LDG.E.128 R72, [R2.64+0x600] ;  /* 0x0006000602487981 */ /* 0x000368000c1e1d00 */
[----:B------:R1:W5:Y:S04]  /*08b0*/  LDG.E.128 R68, [R2.64+0x800] ;  /* 0x0008000602447981 */ /* 0x000368000c1e1d00 */
[----:B------:R1:W5:Y:S01]  /*08c0*/  LDG.E.128 R64, [R2.64+0xa00] ;  /* 0x000a000602407981 */ /* 0x000362000c1e1d00 */
[----:B------:R-:W-:Y:S01]  /*08d0*/  BSSY B0, `(.L_x_18787) ;  /* 0x00011c8000007945 */ /* 0x000fe20003800000 */
[----:B------:R-:W-:-:S02]  /*08e0*/  LOP3.LUT R147, R0, 0x3, RZ, 0xc0, !PT ;  /* 0x0000000300937812 */ /* 0x000fc400078ec0ff */
[----:B------:R0:W5:Y:S04]  /*08f0*/  LDG.E.128 R60, [R6.64] ;  /* 0x00000006063c7981 */ /* 0x000168000c1e1d00 */
[----:B------:R0:W5:Y:S01]  /*0900*/  LDG.E.128 R56, [R6.64+0x200] ;  /* 0x0002000606387981 */ /* 0x000162000c1e1d00 */
[----:B-1----:R-:W-:Y:S01]  /*0910*/  IMAD.HI.U32 R2, R10, -0x326172a9, RZ ;  /* 0xcd9e8d570a027827 */ /* 0x002fe200078e00ff */
[----:B------:R-:W-:Y:S01]  /*0920*/  LOP3.LUT R3, R8, UR26, R5, 0x96, !PT ;  /* 0x0000001a08037c12 */ /* 0x000fe2000f8e9605 */
[----:B------:R-:W-:Y:S01]  /*0930*/  HFMA2.MMA R5, -RZ, RZ, 0, 0 ;  /* 0x00000000ff057435 */ /* 0x000fe200000001ff */
[----:B------:R0:W5:Y:S01]  /*0940*/  LDG.E.128 R52, [R6.64+0x400] ;  /* 0x0004000606347981 */ /* 0x000162000c1e1d00 */
[----:B------:R-:W-:Y:S01]  /*0950*/  IMAD R8, R12, -0x2daee0ad, RZ ;  /* 0xd2511f530c087824 */ /* 0x000fe200078e02ff */
[----:B------:R-:W-:-:S02]  /*0960*/  LOP3.LUT R2, R2, UR25, R9, 0x96, !PT ;  /* 0x0000001902027c12 */ /* 0x000fc4000f8e9609 */
[----:B------:R0:W5:Y:S04]  /*0970*/  LDG.E.128 R48, [R6.64+0x600] ;  /* 0x0006000606307981 */ /* 0x000168000c1e1d00 */
[----:B------:R0:W5:Y:S04]  /*0980*/  LDG.E.128 R44, [R6.64+0x800] ;  /* 0x00080006062c7981 */ /* 0x000168000c1e1d00 */
[----:B------:R0:W5:Y:S01]  /*0990*/  LDG.E.128 R40, [R6.64+0xa00] ;  /* 0x000a000606287981 */ /* 0x000162000c1e1d00 */
[----:B------:R-:W-:Y:S01]  /*09a0*/  ULDC.U8 UR8, c[0x0][0x1f0] ;  /* 0x00007c0000087ab9 */ /* 0x000fe20000000000 */
[----:B0-----:R-:W-:-:S02]  /*09b0*/  IMAD R6, R10, -0x326172a9, RZ ;  /* 0xcd9e8d570a067824 */ /* 0x001fc400078e02ff */
.L_x_19181:
        /* <DEDUP_REMOVED lines=30> */
.L_x_18789:
[----:B0-----:R-:W-:Y:S02]  /*0ba0*/  IMAD.MOV.U32 R16, RZ, RZ, R6 ;  /* 0x000000ffff107224 */ /* 0x001fe400078e0006 */
.L_x_18790:
[----:B------:R-:W-:Y:S05]  /*0bb0*/  BSYNC B1 ;  /* 0x0000000000017941 */ /* 0x000fea0003800000 */
.L_x_18788:
        /* <DEDUP_REMOVED lines=16> */
.L_x_18794:
[----:B------:R-:W-:Y:S05]  /*0cc0*/  BSYNC B2 ;  /* 0x0000000000027941 */ /* 0x000fea0003800000 */
.L_x_18793:
        /* <DEDUP_REMOVED lines=44> */
.L_x_18792:
[----:B------:R-:W-:Y:S05]  /*0f90*/  BSYNC B1 ;  /* 0x0000000000017941 */ /* 0x000fea0003800000 */
.L_x_18791:
        /* <DEDUP_REMOVED lines=15> */
.L_x_18795:
        /* <DEDUP_REMOVED lines=12> */
.L_x_18798:
[----:B------:R-:W-:Y:S02]  /*1150*/  IMAD.MOV.U32 R12, RZ, RZ, R6 ;  /* 0x000000ffff0c7224 */ /* 0x000fe400078e0006 */
.L_x_18799:
[----:B------:R-:W-:Y:S05]  /*1160*/  BSYNC B1 ;  /* 0x0000000000017941 */ /* 0x000fea0003800000 */
.L_x_18797:
        /* <DEDUP_REMOVED lines=16> */
.L_x_18803:
[----:B------:R-:W-:Y:S05]  /*1270*/  BSYNC B2 ;  /* 0x0000000000027941 */ /* 0x000fea0003800000 */
.L_x_18802:
        /* <DEDUP_REMOVED lines=43> */
.L_x_18801:
[----:B------:R-:W-:Y:S05]  /*1530*/  BSYNC B1 ;  /* 0x0000000000017941 */ /* 0x000fea0003800000 */
.L_x_18800:
        /* <DEDUP_REMOVED lines=8> */
.L_x_18796:
        /* <DEDUP_REMOVED lines=12> */
.L_x_18805:
[----:B------:R-:W-:Y:S02]  /*1680*/  IMAD.MOV.U32 R12, RZ, RZ, R6 ;  /* 0x000000ffff0c7224 */ /* 0x000fe400078e0006 */
.L_x_18806:
[----:B------:R-:W-:Y:S05]  /*1690*/  BSYNC B1 ;  /* 0x0000000000017941 */ /* 0x000fea0003800000 */
.L_x_18804:
        /* <DEDUP_REMOVED lines=16> */
.L_x_18810:
[----:B------:R-:W-:Y:S05]  /*17a0*/  BSYNC B2 ;  /* 0x0000000000027941 */ /* 0x000fea0003800000 */
.L_x_18809:
        /* <DEDUP_REMOVED lines=44> */
.L_x_18808:
[----:B------:R-:W-:Y:S05]  /*1a70*/  BSYNC B1 ;  /* 0x0000000000017941 */ /* 0x000fea0003800000 */
.L_x_18807:
        /* <DEDUP_REMOVED lines=11> */
.L_x_18811:
        /* <DEDUP_REMOVED lines=12> */
.L_x_18814:
[----:B------:R-:W-:Y:S02]  /*1bf0*/  IMAD.MOV.U32 R12, RZ, RZ, R6 ;  /* 0x000000ffff0c7224 */ /* 0x000fe400078e0006 */
.L_x_18815:
[----:B------:R-:W-:Y:S05]  /*1c00*/  BSYNC B1 ;  /* 0x0000000000017941 */ /* 0x000fea0003800000 */
.L_x_18813:
        /* <DEDUP_REMOVED lines=16> */
.L_x_18819:
[----:B------:R-:W-:Y:S05]  /*1d10*/  BSYNC B2 ;  /* 0x0000000000027941 */ /* 0x000fea0003800000 */
.L_x_18818:
        /* <DEDUP_REMOVED lines=43> */
.L_x_18817:
[----:B------:R-:W-:Y:S05]  /*1fd0*/  BSYNC B1 ;  /* 0x0000000000017941 */ /* 0x000fea0003800000 */
.L_x_18816:
        /* <DEDUP_REMOVED lines=8> */
.L_x_18812:
        /* <DEDUP_REMOVED lines=12> */
.L_x_18821:
[----:B------:R-:W-:Y:S02]  /*2120*/  MOV R12, R6 ;  /* 0x00000006000c7202 */ /* 0x000fe40000000f00 */
.L_x_18822:
[----:B------:R-:W-:Y:S05]  /*2130*/  BSYNC B1 ;  /* 0x0000000000017941 */ /* 0x000fea0003800000 */
.L_x_18820:
        /* <DEDUP_REMOVED lines=16> */
.L_x_18826:
[----:B------:R-:W-:Y:S05]  /*2240*/  BSYNC B2 ;  /* 0x0000000000027941 */ /* 0x000fea0003800000 */
.L_x_18825:
        /* <DEDUP_REMOVED lines=44> */
.L_x_18824:
[----:B------:R-:W-:Y:S05]  /*2510*/  BSYNC B1 ;  /* 0x0000000000017941 */ /* 0x000fea0003800000 */
.L_x_18823:
        /* <DEDUP_REMOVED lines=11> */
.L_x_18827:
        /* <DEDUP_REMOVED lines=12> */
.L_x_18830:
[----:B------:R-:W-:Y:S02]  /*2690*/  MOV R12, R6 ;  /* 0x00000006000c7202 */ /* 0x000fe40000000f00 */
.L_x_18831:
[----:B------:R-:W-:Y:S05]  /*26a0*/  BSYNC B1 ;  /* 0x0000000000017941 */ /* 0x000fea0003800000 */
.L_x_18829:
        /* <DEDUP_REMOVED lines=16> */
.L_x_18835:
[----:B------:R-:W-:Y:S05]  /*27b0*/  BSYNC B2 ;  /* 0x0000000000027941 */ /* 0x000fea0003800000 */
.L_x_18834:
        /* <DEDUP_REMOVED lines=44> */
.L_x_18833:
[----:B------:R-:W-:Y:S05]  /*2a80*/  BSYNC B1 ;  /* 0x0000000000017941 */ /* 0x000fea0003800000 */
.L_x_18832:
        /* <DEDUP_REMOVED lines=8> */
.L_x_18828:
        /* <DEDUP_REMOVED lines=12> */
.L_x_18837:
[----:B------:R-:W-:Y:S02]  /*2bd0*/  IMAD.MOV.U32 R12, RZ, RZ, R6 ;  /* 0x000000ffff0c7224 */ /* 0x000fe400078e0006 */
.L_x_18838:
[----:B------:R-:W-:Y:S05]  /*2be0*/  BSYNC B1 ;  /* 0x0000000000017941 */ /* 0x000fea0003800000 */
.L_x_18836:
        /* <DEDUP_REMOVED lines=16> */
.L_x_18842:
[----:B------:R-:W-:Y:S05]  /*2cf0*/  BSYNC B2 ;  /* 0x0000000000027941 */ /* 0x000fea0003800000 */
.L_x_18841:
        /* <DEDUP_REMOVED lines=44> */
.L_x_18840:
[----:B------:R-:W-:Y:S05]  /*2fc0*/  BSYNC B1 ;  /* 0x0000000000017941 */ /* 0x000fea0003800000 */
.L_x_18839:
        /* <DEDUP_REMOVED lines=11> */
.L_x_18843:
        /* <DEDUP_REMOVED lines=12> */
.L_x_18846:
[----:B------:R-:W-:Y:S02]  /*3140*/  IMAD.MOV.U32 R12, RZ, RZ, R6 ;  /* 0x000000ffff0c7224 */ /* 0x000fe400078e0006 */
.L_x_18847:
[----:B------:R-:W-:Y:S05]  /*3150*/  BSYNC B1 ;  /* 0x0000000000017941 */ /* 0x000fea0003800000 */
.L_x_18845:
        /* <DEDUP_REMOVED lines=16> */
.L_x_18851:
[----:B------:R-:W-:Y:S05]  /*3260*/  BSYNC B2 ;  /* 0x0000000000027941 */ /* 0x000fea0003800000 */
.L_x_18850:
        /* <DEDUP_REMOVED lines=44> */
.L_x_18849:
[----:B------:R-:W-:Y:S05]  /*3530*/  BSYNC B1 ;  /* 0x0000000000017941 */ /* 0x000fea0003800000 */
.L_x_18848:
        /* <DEDUP_REMOVED lines=8> */
.L_x_18844:
[----:B------:R-:W-:Y:S01]  /*35c0*/  SEL R12, RZ, 0x1000000, P4 ;  /* 0x01000000ff0c7807 */ /* 0x000fe20002000000 */
[C---:B------:R-:W-:Y:S01]  /*35d0*/  IMAD.SHL.U32 R24, R136.reuse, 0x4, RZ ;  /* 0x0000000488187824 */ /* 0x040fe200078e00ff */
[----:B------:R-:W-:Y:S02]  /*35e0*/  SEL R13, RZ, 0x10000, P3 ;  /* 0x00010000ff0d7807 */ /* 0x000fe40001800000 */
[----:B------:R-:W-:Y:S02]  /*35f0*/  SEL R15, RZ, 0x100, P2 ;  /* 0x00000100ff0f7807 */ /* 0x000fe40001000000 */
[----:B------:R-:W-:Y:S02]  /*3600*/  SEL R16, RZ, 0x1, P1 ;  /* 0x00000001ff107807 */ /* 0x000fe40000800000 */
[----:B------:R-:W-:Y:S02]  /*3610*/  IADD3 R13, R15, R12, R13 ;  /* 0x0000000c0f0d7210 */ /* 0x000fe40007ffe00d */
[----:B------:R-:W-:-:S02]  /*3620*/  LEA R14, P2, R136, c[0x0][0x188], 0x4 ;  /* 0x00006200880e7a11 */ /* 0x000fc400078420ff */
[----:B------:R-:W-:Y:S01]  /*3630*/  SHF.R.U32.HI R25, RZ, 0x1e, R136 ;  /* 0x0000001eff197819 */ /* 0x000fe20000011688 */
[----:B------:R-:W-:Y:S01]  /*3640*/  IMAD.IADD R23, R13, 0x1, R16 ;  /* 0x000000010d177824 */ /* 0x000fe200078e0210 */
[----:B------:R-:W-:Y:S02]  /*3650*/  IADD3 R12, P1, R24, c[0x0][0x190], RZ ;  /* 0x00006400180c7a10 */ /* 0x000fe40007f3e0ff */
        /* <DEDUP_REMOVED lines=21> */
.L_x_18852:
        /* <DEDUP_REMOVED lines=15> */
.L_x_18854:
[----:B-1----:R-:W-:Y:S02]  /*38a0*/  IMAD.MOV.U32 R16, RZ, RZ, R6 ;  /* 0x000000ffff107224 */ /* 0x002fe400078e0006 */
.L_x_18855:
[----:B------:R-:W-:Y:S05]  /*38b0*/  BSYNC B1 ;  /* 0x0000000000017941 */ /* 0x000fea0003800000 */
.L_x_18853:
        /* <DEDUP_REMOVED lines=16> */
.L_x_18859:
[----:B------:R-:W-:Y:S05]  /*39c0*/  BSYNC B2 ;  /* 0x0000000000027941 */ /* 0x000fea0003800000 */
.L_x_18858:
        /* <DEDUP_REMOVED lines=44> */
.L_x_18857:
[----:B------:R-:W-:Y:S05]  /*3c90*/  BSYNC B1 ;  /* 0x0000000000017941 */ /* 0x000fea0003800000 */
.L_x_18856:
        /* <DEDUP_REMOVED lines=12> */
.L_x_18860:
        /* <DEDUP_REMOVED lines=12> */
.L_x_18863:
[----:B------:R-:W-:Y:S02]  /*3e20*/  IMAD.MOV.U32 R12, RZ, RZ, R6 ;  /* 0x000000ffff0c7224 */ /* 0x000fe400078e0006 */
.L_x_18864:
[----:B------:R-:W-:Y:S05]  /*3e30*/  BSYNC B1 ;  /* 0x0000000000017941 */ /* 0x000fea0003800000 */
.L_x_18862:
        /* <DEDUP_REMOVED lines=16> */
.L_x_18868:
[----:B------:R-:W-:Y:S05]  /*3f40*/  BSYNC B2 ;  /* 0x0000000000027941 */ /* 0x000fea0003800000 */
.L_x_18867:
        /* <DEDUP_REMOVED lines=44> */
.L_x_18866:
[----:B------:R-:W-:Y:S05]  /*4210*/  BSYNC B1 ;  /* 0x0000000000017941 */ /* 0x000fea0003800000 */
.L_x_18865:
        /* <DEDUP_REMOVED lines=8> */
.L_x_18861:
        /* <DEDUP_REMOVED lines=12> */
.L_x_18870:
[----:B------:R-:W-:Y:S02]  /*4360*/  MOV R12, R6 ;  /* 0x00000006000c7202 */ /* 0x000fe40000000f00 */
.L_x_18871:
[----:B------:R-:W-:Y:S05]  /*4370*/  BSYNC B1 ;  /* 0x0000000000017941 */ /* 0x000fea0003800000 */
.L_x_18869:
        /* <DEDUP_REMOVED lines=16> */
.L_x_18875:
[----:B------:R-:W-:Y:S05]  /*4480*/  BSYNC B2 ;  /* 0x0000000000027941 */ /* 0x000fea0003800000 */
.L_x_18874:
        /* <DEDUP_REMOVED lines=44> */
.L_x_18873:
[----:B------:R-:W-:Y:S05]  /*4750*/  BSYNC B1 ;  /* 0x0000000000017941 */ /* 0x000fea0003800000 */
.L_x_18872:
        /* <DEDUP_REMOVED lines=11> */
.L_x_18876:
        /* <DEDUP_REMOVED lines=12> */
.L_x_18879:
[----:B------:R-:W-:Y:S02]  /*48d0*/  MOV R12, R6 ;  /* 0x00000006000c7202 */ /* 0x000fe40000000f00 */
.L_x_18880:
[----:B------:R-:W-:Y:S05]  /*48e0*/  BSYNC B1 ;  /* 0x0000000000017941 */ /* 0x000fea0003800000 */
.L_x_18878:
        /* <DEDUP_REMOVED lines=16> */
.L_x_18884:
[----:B------:R-:W-:Y:S05]  /*49f0*/  BSYNC B2 ;  /* 0x0000000000027941 */ /* 0x000fea0003800000 */
.L_x_18883:
        /* <DEDUP_REMOVED lines=44> */
.L_x_18882:
[----:B------:R-:W-:Y:S05]  /*4cc0*/  BSYNC B1 ;  /* 0x0000000000017941 */ /* 0x000fea0003800000 */
.L_x_18881:
        /* <DEDUP_REMOVED lines=8> */
.L_x_18877:
        /* <DEDUP_REMOVED lines=12> */
.L_x_18886:
[----:B------:R-:W-:Y:S02]  /*4e10*/  IMAD.MOV.U32 R12, RZ, RZ, R6 ;  /* 0x000000ffff0c7224 */ /* 0x000fe400078e0006 */
.L_x_18887:
[----:B------:R-:W-:Y:S05]  /*4e20*/  BSYNC B1 ;  /* 0x0000000000017941 */ /* 0x000fea0003800000 */
.L_x_18885:
        /* <DEDUP_REMOVED lines=16> */
.L_x_18891:
[----:B------:R-:W-:Y:S05]  /*4f30*/  BSYNC B2 ;  /* 0x0000000000027941 */ /* 0x000fea0003800000 */
.L_x_18890:
        /* <DEDUP_REMOVED lines=44> */
.L_x_18889:
[----:B------:R-:W-:Y:S05]  /*5200*/  BSYNC B1 ;  /* 0x0000000000017941 */ /* 0x000fea0003800000 */
.L_x_18888:
        /* <DEDUP_REMOVED lines=11> */
.L_x_18892:
        /* <DEDUP_REMOVED lines=12> */
.L_x_18895:
[----:B------:R-:W-:Y:S02]  /*5380*/  IMAD.MOV.U32 R12, RZ, RZ, R6 ;  /* 0x000000ffff0c7224 */ /* 0x000fe400078e0006 */
.L_x_18896:
[----:B------:R-:W-:Y:S05]  /*5390*/  BSYNC B1 ;  /* 0x0000000000017941 */ /* 0x000fea0003800000 */
.L_x_18894:
        /* <DEDUP_REMOVED lines=16> */
.L_x_18900:
[----:B------:R-:W-:Y:S05]  /*54a0*/  BSYNC B2 ;  /* 0x0000000000027941 */ /* 0x000fea0003800000 */
.L_x_18899:
        /* <DEDUP_REMOVED lines=44> */
.L_x_18898:
[----:B------:R-:W-:Y:S05]  /*5770*/  BSYNC B1 ;  /* 0x0000000000017941 */ /* 0x000fea0003800000 */
.L_x_18897:
        /* <DEDUP_REMOVED lines=8> */
.L_x_18893:
        /* <DEDUP_REMOVED lines=12> */
.L_x_18902:
[----:B------:R-:W-:Y:S02]  /*58c0*/  MOV R12, R6 ;  /* 0x00000006000c7202 */ /* 0x000fe40000000f00 */
.L_x_18903:
[----:B------:R-:W-:Y:S05]  /*58d0*/  BSYNC B1 ;  /* 0x0000000000017941 */ /* 0x000fea0003800000 */
.L_x_18901:
        /* <DEDUP_REMOVED lines=16> */
.L_x_18907:
[----:B------:R-:W-:Y:S05]  /*59e0*/  BSYNC B2 ;  /* 0x0000000000027941 */ /* 0x000fea0003800000 */
.L_x_18906:
        /* <DEDUP_REMOVED lines=44> */
.L_x_18905:
[----:B------:R-:W-:Y:S05]  /*5cb0*/  BSYNC B1 ;  /* 0x0000000000017941 */ /* 0x000fea0003800000 */
.L_x_18904:
        /* <DEDUP_REMOVED lines=11> */
.L_x_18908:
        /* <DEDUP_REMOVED lines=12> */
.L_x_18911:
[----:B------:R-:W-:Y:S02]  /*5e30*/  MOV R12, R6 ;  /* 0x00000006000c7202 */ /* 0x000fe40000000f00 */
.L_x_18912:
[----:B------:R-:W-:Y:S05]  /*5e40*/  BSYNC B1 ;  /* 0x0000000000017941 */ /* 0x000fea0003800000 */
.L_x_18910:
        /* <DEDUP_REMOVED lines=16> */
.L_x_18916:
[----:B------:R-:W-:Y:S05]  /*5f50*/  BSYNC B2 ;  /* 0x0000000000027941 */ /* 0x000fea0003800000 */
.L_x_18915:
        /* <DEDUP_REMOVED lines=44> */
.L_x_18914:
[----:B------:R-:W-:Y:S05]  /*6220*/  BSYNC B1 ;  /* 0x0000000000017941 */ /* 0x000fea0003800000 */
.L_x_18913:
        /* <DEDUP_REMOVED lines=8> */
.L_x_18909:
        /* <DEDUP_REMOVED lines=27> */
.L_x_18917:
        /* <DEDUP_REMOVED lines=15> */
.L_x_18919:
[----:B-1----:R-:W-:Y:S02]  /*6550*/  MOV R22, R6 ;  /* 0x0000000600167202 */ /* 0x002fe40000000f00 */
.L_x_18920:
[----:B------:R-:W-:Y:S05]  /*6560*/  BSYNC B1 ;  /* 0x0000000000017941 */ /* 0x000fea0003800000 */
.L_x_18918:
        /* <DEDUP_REMOVED lines=16> */
.L_x_18924:
[----:B------:R-:W-:Y:S05]  /*6670*/  BSYNC B2 ;  /* 0x0000000000027941 */ /* 0x000fea0003800000 */
.L_x_18923:
        /* <DEDUP_REMOVED lines=44> */
.L_x_18922:
[----:B------:R-:W-:Y:S05]  /*6940*/  BSYNC B1 ;  /* 0x0000000000017941 */ /* 0x000fea0003800000 */
.L_x_18921:
        /* <DEDUP_REMOVED lines=12> */
.L_x_18925:
        /* <DEDUP_REMOVED lines=12> */
.L_x_18928:
[----:B------:R-:W-:Y:S02]  /*6ad0*/  MOV R12, R6 ;  /* 0x00000006000c7202 */ /* 0x000fe40000000f00 */
.L_x_18929:
[----:B------:R-:W-:Y:S05]  /*6ae0*/  BSYNC B1 ;  /* 0x0000000000017941 */ /* 0x000fea0003800000 */
.L_x_18927:
        /* <DEDUP_REMOVED lines=16> */
.L_x_18933:
[----:B------:R-:W-:Y:S05]  /*6bf0*/  BSYNC B2 ;  /* 0x0000000000027941 */ /* 0x000fea0003800000 */
.L_x_18932:
        /* <DEDUP_REMOVED lines=43> */
.L_x_18931:
[----:B------:R-:W-:Y:S05]  /*6eb0*/  BSYNC B1 ;  /* 0x0000000000017941 */ /* 0x000fea0003800000 */
.L_x_18930:
        /* <DEDUP_REMOVED lines=8> */
.L_x_18926:
        /* <DEDUP_REMOVED lines=12> */
.L_x_18935:
[----:B------:R-:W-:Y:S02]  /*7000*/  IMAD.MOV.U32 R12, RZ, RZ, R6 ;  /* 0x000000ffff0c7224 */ /* 0x000fe400078e0006 */
.L_x_18936:
[----:B------:R-:W-:Y:S05]  /*7010*/  BSYNC B1 ;  /* 0x0000000000017941 */ /* 0x000fea0003800000 */
.L_x_18934:
        /* <DEDUP_REMOVED lines=16> */
.L_x_18940:
[----:B------:R-:W-:Y:S05]  /*7120*/  BSYNC B2 ;  /* 0x0000000000027941 */ /* 0x000fea0003800000 */
.L_x_18939:
        /* <DEDUP_REMOVED lines=44> */
.L_x_18938:
[----:B------:R-:W-:Y:S05]  /*73f0*/  BSYNC B1 ;  /* 0x0000000000017941 */ /* 0x000fea0003800000 */
.L_x_18937:
        /* <DEDUP_REMOVED lines=11> */
.L_x_18941:
        /* <DEDUP_REMOVED lines=12> */
.L_x_18944:
[----:B------:R-:W-:Y:S02]  /*7570*/  IMAD.MOV.U32 R12, RZ, RZ, R6 ;  /* 0x000000ffff0c7224 */ /* 0x000fe400078e0006 */
.L_x_18945:
[----:B------:R-:W-:Y:S05]  /*7580*/  BSYNC B1 ;  /* 0x0000000000017941 */ /* 0x000fea0003800000 */
.L_x_18943:
        /* <DEDUP_REMOVED lines=16> */
.L_x_18949:
[----:B------:R-:W-:Y:S05]  /*7690*/  BSYNC B2 ;  /* 0x0000000000027941 */ /* 0x000fea0003800000 */
.L_x_18948:
        /* <DEDUP_REMOVED lines=44> */
.L_x_18947:
[----:B------:R-:W-:Y:S05]  /*7960*/  BSYNC B1 ;  /* 0x0000000000017941 */ /* 0x000fea0003800000 */
.L_x_18946:
        /* <DEDUP_REMOVED lines=8> */
.L_x_18942:
        /* <DEDUP_REMOVED lines=12> */
.L_x_18951:
[----:B------:R-:W-:Y:S02]  /*7ab0*/  IMAD.MOV.U32 R23, RZ, RZ, R6 ;  /* 0x000000ffff177224 */ /* 0x000fe400078e0006 */
.L_x_18952:
[----:B------:R-:W-:Y:S05]  /*7ac0*/  BSYNC B1 ;  /* 0x0000000000017941 */ /* 0x000fea0003800000 */
.L_x_18950:
        /* <DEDUP_REMOVED lines=16> */
.L_x_18956:
[----:B------:R-:W-:Y:S05]  /*7bd0*/  BSYNC B2 ;  /* 0x0000000000027941 */ /* 0x000fea0003800000 */
.L_x_18955:
        /* <DEDUP_REMOVED lines=44> */
.L_x_18954:
[----:B------:R-:W-:Y:S05]  /*7ea0*/  BSYNC B1 ;  /* 0x0000000000017941 */ /* 0x000fea0003800000 */
.L_x_18953:
        /* <DEDUP_REMOVED lines=11> */
.L_x_18957:
        /* <DEDUP_REMOVED lines=12> */
.L_x_18960:
[----:B------:R-:W-:Y:S02]  /*8020*/  IMAD.MOV.U32 R14, RZ, RZ, R6 ;  /* 0x000000ffff0e7224 */ /* 0x000fe400078e0006 */
.L_x_18961:
[----:B------:R-:W-:Y:S05]  /*8030*/  BSYNC B1 ;  /* 0x0000000000017941 */ /* 0x000fea0003800000 */
.L_x_18959:
        /* <DEDUP_REMOVED lines=16> */
.L_x_18965:
[----:B------:R-:W-:Y:S05]  /*8140*/  BSYNC B2 ;  /* 0x0000000000027941 */ /* 0x000fea0003800000 */
.L_x_18964:
        /* <DEDUP_REMOVED lines=44> */
.L_x_18963:
[----:B------:R-:W-:Y:S05]  /*8410*/  BSYNC B1 ;  /* 0x0000000000017941 */ /* 0x000fea0003800000 */
.L_x_18962:
        /* <DEDUP_REMOVED lines=8> */
.L_x_18958:
        /* <DEDUP_REMOVED lines=12> */
.L_x_18967:
[----:B------:R-:W-:Y:S02]  /*8560*/  IMAD.MOV.U32 R14, RZ, RZ, R6 ;  /* 0x000000ffff0e7224 */ /* 0x000fe400078e0006 */
.L_x_18968:
[----:B------:R-:W-:Y:S05]  /*8570*/  BSYNC B1 ;  /* 0x0000000000017941 */ /* 0x000fea0003800000 */
.L_x_18966:
        /* <DEDUP_REMOVED lines=16> */
.L_x_18972:
[----:B------:R-:W-:Y:S05]  /*8680*/  BSYNC B2 ;  /* 0x0000000000027941 */ /* 0x000fea0003800000 */
.L_x_18971:
        /* <DEDUP_REMOVED lines=44> */
.L_x_18970:
[----:B------:R-:W-:Y:S05]  /*8950*/  BSYNC B1 ;  /* 0x0000000000017941 */ /* 0x000fea0003800000 */
.L_x_18969:
        /* <DEDUP_REMOVED lines=11> */
.L_x_18973:
        /* <DEDUP_REMOVED lines=12> */
.L_x_18976:
[----:B------:R-:W-:Y:S02]  /*8ad0*/  IMAD.MOV.U32 R12, RZ, RZ, R6 ;  /* 0x000000ffff0c7224 */ /* 0x000fe400078e0006 */
.L_x_18977:
[----:B------:R-:W-:Y:S05]  /*8ae0*/  BSYNC B1 ;  /* 0x0000000000017941 */ /* 0x000fea0003800000 */
.L_x_18975:
        /* <DEDUP_REMOVED lines=16> */
.L_x_18981:
[----:B------:R-:W-:Y:S05]  /*8bf0*/  BSYNC B2 ;  /* 0x0000000000027941 */ /* 0x000fea0003800000 */
.L_x_18980:
        /* <DEDUP_REMOVED lines=44> */
.L_x_18979:
[----:B------:R-:W-:Y:S05]  /*8ec0*/  BSYNC B1 ;  /* 0x0000000000017941 */ /* 0x000fea0003800000 */
.L_x_18978:
        /* <DEDUP_REMOVED lines=8> */
.L_x_18974:
        /* <DEDUP_REMOVED lines=26> */
.L_x_18982:
        /* <DEDUP_REMOVED lines=15> */
.L_x_18984:
[----:B-1----:R-:W-:Y:S02]  /*91e0*/  MOV R137, R6 ;  /* 0x0000000600897202 */ /* 0x002fe40000000f00 */
.L_x_18985:
[----:B------:R-:W-:Y:S05]  /*91f0*/  BSYNC B1 ;  /* 0x0000000000017941 */ /* 0x000fea0003800000 */
.L_x_18983:
        /* <DEDUP_REMOVED lines=16> */
.L_x_18989:
[----:B------:R-:W-:Y:S05]  /*9300*/  BSYNC B2 ;  /* 0x0000000000027941 */ /* 0x000fea0003800000 */
.L_x_18988:
        /* <DEDUP_REMOVED lines=44> */
.L_x_18987:
[----:B------:R-:W-:Y:S05]  /*95d0*/  BSYNC B1 ;  /* 0x0000000000017941 */ /* 0x000fea0003800000 */
.L_x_18986:
        /* <DEDUP_REMOVED lines=12> */
.L_x_18990:
        /* <DEDUP_REMOVED lines=12> */
.L_x_18993:
[----:B------:R-:W-:Y:S02]  /*9760*/  MOV R12, R6 ;  /* 0x00000006000c7202 */ /* 0x000fe40000000f00 */
.L_x_18994:
[----:B------:R-:W-:Y:S05]  /*9770*/  BSYNC B1 ;  /* 0x0000000000017941 */ /* 0x000fea0003800000 */
.L_x_18992:
        /* <DEDUP_REMOVED lines=16> */
.L_x_18998:
[----:B------:R-:W-:Y:S05]  /*9880*/  BSYNC B2 ;  /* 0x0000000000027941 */ /* 0x000fea0003800000 */
.L_x_18997:
        /* <DEDUP_REMOVED lines=43> */
.L_x_18996:
[----:B------:R-:W-:Y:S05]  /*9b40*/  BSYNC B1 ;  /* 0x0000000000017941 */ /* 0x000fea0003800000 */
.L_x_18995:
        /* <DEDUP_REMOVED lines=8> */
.L_x_18991:
        /* <DEDUP_REMOVED lines=12> */
.L_x_19000:
[----:B------:R-:W-:Y:S02]  /*9c90*/  IMAD.MOV.U32 R12, RZ, RZ, R6 ;  /* 0x000000ffff0c7224 */ /* 0x000fe400078e0006 */
.L_x_19001:
[----:B------:R-:W-:Y:S05]  /*9ca0*/  BSYNC B1 ;  /* 0x0000000000017941 */ /* 0x000fea0003800000 */
.L_x_18999:
        /* <DEDUP_REMOVED lines=16> */
.L_x_19005:
[----:B------:R-:W-:Y:S05]  /*9db0*/  BSYNC B2 ;  /* 0x0000000000027941 */ /* 0x000fea0003800000 */
.L_x_19004:
        /* <DEDUP_REMOVED lines=44> */
.L_x_19003:
[----:B------:R-:W-:Y:S05]  /*a080*/  BSYNC B1 ;  /* 0x0000000000017941 */ /* 0x000fea0003800000 */
.L_x_19002:
        /* <DEDUP_REMOVED lines=11> */
.L_x_19006:
        /* <DEDUP_REMOVED lines=12> */
.L_x_19009:
[----:B------:R-:W-:Y:S02]  /*a200*/  IMAD.MOV.U32 R137, RZ, RZ, R6 ;  /* 0x000000ffff897224 */ /* 0x000fe400078e0006 */
.L_x_19010:
[----:B------:R-:W-:Y:S05]  /*a210*/  BSYNC B1 ;  /* 0x0000000000017941 */ /* 0x000fea0003800000 */
.L_x_19008:
        /* <DEDUP_REMOVED lines=16> */
.L_x_19014:
[----:B------:R-:W-:Y:S05]  /*a320*/  BSYNC B2 ;  /* 0x0000000000027941 */ /* 0x000fea0003800000 */
.L_x_19013:
        /* <DEDUP_REMOVED lines=43> */
.L_x_19012:
[----:B------:R-:W-:Y:S05]  /*a5e0*/  BSYNC B1 ;  /* 0x0000000000017941 */ /* 0x000fea0003800000 */
.L_x_19011:
        /* <DEDUP_REMOVED lines=8> */
.L_x_19007:
        /* <DEDUP_REMOVED lines=12> */
.L_x_19016:
[----:B------:R-:W-:Y:S02]  /*a730*/  IMAD.MOV.U32 R137, RZ, RZ, R6 ;  /* 0x000000ffff897224 */ /* 0x000fe400078e0006 */
.L_x_19017:
[----:B------:R-:W-:Y:S05]  /*a740*/  BSYNC B1 ;  /* 0x0000000000017941 */ /* 0x000fea0003800000 */
.L_x_19015:
        /* <DEDUP_REMOVED lines=16> */
.L_x_19021:
[----:B------:R-:W-:Y:S05]  /*a850*/  BSYNC B2 ;  /* 0x0000000000027941 */ /* 0x000fea0003800000 */
.L_x_19020:
        /* <DEDUP_REMOVED lines=44> */
.L_x_19019:
[----:B------:R-:W-:Y:S05]  /*ab20*/  BSYNC B1 ;  /* 0x0000000000017941 */ /* 0x000fea0003800000 */
.L_x_19018:
        /* <DEDUP_REMOVED lines=11> */
.L_x_19022:
        /* <DEDUP_REMOVED lines=12> */
.L_x_19025:
[----:B------:R-:W-:Y:S02]  /*aca0*/  IMAD.MOV.U32 R14, RZ, RZ, R6 ;  /* 0x000000ffff0e7224 */ /* 0x000fe400078e0006 */
.L_x_19026:
[----:B------:R-:W-:Y:S05]  /*acb0*/  BSYNC B1 ;  /* 0x0000000000017941 */ /* 0x000fea0003800000 */
.L_x_19024:
        /* <DEDUP_REMOVED lines=16> */
.L_x_19030:
[----:B------:R-:W-:Y:S05]  /*adc0*/  BSYNC B2 ;  /* 0x0000000000027941 */ /* 0x000fea0003800000 */
.L_x_19029:
        /* <DEDUP_REMOVED lines=44> */
.L_x_19028:
[----:B------:R-:W-:Y:S05]  /*b090*/  BSYNC B1 ;  /* 0x0000000000017941 */ /* 0x000fea0003800000 */
.L_x_19027:
        /* <DEDUP_REMOVED lines=8> */
.L_x_19023:
        /* <DEDUP_REMOVED lines=12> */
.L_x_19032:
[----:B------:R-:W-:Y:S02]  /*b1e0*/  MOV R14, R6 ;  /* 0x00000006000e7202 */ /* 0x000fe40000000f00 */
.L_x_19033:
[----:B------:R-:W-:Y:S05]  /*b1f0*/  BSYNC B1 ;  /* 0x0000000000017941 */ /* 0x000fea0003800000 */
.L_x_19031:
        /* <DEDUP_REMOVED lines=16> */
.L_x_19037:
[----:B------:R-:W-:Y:S05]  /*b300*/  BSYNC B2 ;  /* 0x0000000000027941 */ /* 0x000fea0003800000 */
.L_x_19036:
        /* <DEDUP_REMOVED lines=44> */
.L_x_19035:
[----:B------:R-:W-:Y:S05]  /*b5d0*/  BSYNC B1 ;  /* 0x0000000000017941 */ /* 0x000fea0003800000 */
.L_x_19034:
        /* <DEDUP_REMOVED lines=11> */
.L_x_19038:
        /* <DEDUP_REMOVED lines=12> */
.L_x_19041:
[----:B------:R-:W-:Y:S02]  /*b750*/  MOV R137, R6 ;  /* 0x0000000600897202 */ /* 0x000fe40000000f00 */
.L_x_19042:
[----:B------:R-:W-:Y:S05]  /*b760*/  BSYNC B1 ;  /* 0x0000000000017941 */ /* 0x000fea0003800000 */
.L_x_19040:
        /* <DEDUP_REMOVED lines=16> */
.L_x_19046:
[----:B------:R-:W-:Y:S05]  /*b870*/  BSYNC B2 ;  /* 0x0000000000027941 */ /* 0x000fea0003800000 */
.L_x_19045:
        /* <DEDUP_REMOVED lines=44> */
.L_x_19044:
[----:B------:R-:W-:Y:S05]  /*bb40*/  BSYNC B1 ;  /* 0x0000000000017941 */ /* 0x000fea0003800000 */
.L_x_19043:
        /* <DEDUP_REMOVED lines=8> */
.L_x_19039:
        /* <DEDUP_REMOVED lines=16> */
[----:B0-----:R-:W-:-:S04]  /*bcd0*/  SHF.L.U32 R14, R10, 0x10, RZ ;  /* 0x000000100a0e7819 */ /* 0x001fc800000006ff */
[----:B------:R-:W-:Y:S02]  /*bce0*/  LOP3.LUT R15, R14, 0xff0000, RZ, 0xc0, !PT ;  /* 0x00ff00000e0f7812 */ /* 0x000fe400078ec0ff */
[----:B------:R-:W-:-:S05]  /*bcf0*/  LOP3.LUT R14, R0, 0xffff, RZ, 0xc0, !PT ;  /* 0x0000ffff000e7812 */ /* 0x000fca00078ec0ff */
[----:B------:R-:W-:Y:S01]  /*bd00*/  IMAD R14, R14, 0x1000000, R15 ;  /* 0x010000000e0e7824 */ /* 0x000fe200078e020f */
[----:B------:R-:W-:-:S05]  /*bd10*/  LOP3.LUT R15, R9, 0xff, RZ, 0xc0, !PT ;  /* 0x000000ff090f7812 */ /* 0x000fca00078ec0ff */
[----:B------:R-:W-:Y:S01]  /*bd20*/  IMAD R14, R15, 0x100, R14 ;  /* 0x000001000f0e7824 */ /* 0x000fe200078e020e */
[----:B------:R-:W-:-:S05]  /*bd30*/  LOP3.LUT R15, R7, 0xff, RZ, 0xc0, !PT ;  /* 0x000000ff070f7812 */ /* 0x000fca00078ec0ff */
[----:B------:R-:W-:Y:S02]  /*bd40*/  IMAD.IADD R137, R14, 0x1, R15 ;  /* 0x000000010e897824 */ /* 0x000fe400078e020f */
[----:B------:R-:W-:-:S05]  /*bd50*/  IMAD.WIDE.U32 R14, R148, R149, c[0x0][0x198] ;  /* 0x00006600940e7625 */ /* 0x000fca00078e0095 */
[----:B------:R0:W-:Y:S02]  /*bd60*/  STG.E [R14.64], R137 ;  /* 0x000000890e007986 */ /* 0x0001e4000c101906 */
.L_x_19047:
        /* <DEDUP_REMOVED lines=15> */
.L_x_19049:
[----:B-1----:R-:W-:Y:S02]  /*be60*/  IMAD.MOV.U32 R137, RZ, RZ, R6 ;  /* 0x000000ffff897224 */ /* 0x002fe400078e0006 */
.L_x_19050:
[----:B------:R-:W-:Y:S05]  /*be70*/  BSYNC B1 ;  /* 0x0000000000017941 */ /* 0x000fea0003800000 */
.L_x_19048:
        /* <DEDUP_REMOVED lines=16> */
.L_x_19054:
[----:B------:R-:W-:Y:S05]  /*bf80*/  BSYNC B2 ;  /* 0x0000000000027941 */ /* 0x000fea0003800000 */
.L_x_19053:
        /* <DEDUP_REMOVED lines=44> */
.L_x_19052:
[----:B------:R-:W-:Y:S05]  /*c250*/  BSYNC B1 ;  /* 0x0000000000017941 */ /* 0x000fea0003800000 */
.L_x_19051:
        /* <DEDUP_REMOVED lines=12> */
.L_x_19055:
        /* <DEDUP_REMOVED lines=12> */
.L_x_19058:
[----:B------:R-:W-:Y:S02]  /*c3e0*/  IMAD.MOV.U32 R137, RZ, RZ, R6 ;  /* 0x000000ffff897224 */ /* 0x000fe400078e0006 */
.L_x_19059:
[----:B------:R-:W-:Y:S05]  /*c3f0*/  BSYNC B1 ;  /* 0x0000000000017941 */ /* 0x000fea0003800000 */
.L_x_19057:
        /* <DEDUP_REMOVED lines=16> */
.L_x_19063:
[----:B------:R-:W-:Y:S05]  /*c500*/  BSYNC B2 ;  /* 0x0000000000027941 */ /* 0x000fea0003800000 */
.L_x_19062:
        /* <DEDUP_REMOVED lines=43> */
.L_x_19061:
[----:B------:R-:W-:Y:S05]  /*c7c0*/  BSYNC B1 ;  /* 0x0000000000017941 */ /* 0x000fea0003800000 */
.L_x_19060:
        /* <DEDUP_REMOVED lines=8> */
.L_x_19056:
        /* <DEDUP_REMOVED lines=12> */
.L_x_19065:
[----:B------:R-:W-:Y:S02]  /*c910*/  MOV R137, R6 ;  /* 0x0000000600897202 */ /* 0x000fe40000000f00 */
.L_x_19066:
[----:B------:R-:W-:Y:S05]  /*c920*/  BSYNC B1 ;  /* 0x0000000000017941 */ /* 0x000fea0003800000 */
.L_x_19064:
        /* <DEDUP_REMOVED lines=16> */
.L_x_19070:
[----:B------:R-:W-:Y:S05]  /*ca30*/  BSYNC B2 ;  /* 0x0000000000027941 */ /* 0x000fea0003800000 */
.L_x_19069:
        /* <DEDUP_REMOVED lines=44> */
.L_x_19068:
[----:B------:R-:W-:Y:S05]  /*cd00*/  BSYNC B1 ;  /* 0x0000000000017941 */ /* 0x000fea0003800000 */
.L_x_19067:
        /* <DEDUP_REMOVED lines=11> */
.L_x_19071:
        /* <DEDUP_REMOVED lines=12> */
.L_x_19074:
[----:B------:R-:W-:Y:S02]  /*ce80*/  MOV R137, R6 ;  /* 0x0000000600897202 */ /* 0x000fe40000000f00 */
.L_x_19075:
[----:B------:R-:W-:Y:S05]  /*ce90*/  BSYNC B1 ;  /* 0x0000000000017941 */ /* 0x000fea0003800000 */
.L_x_19073:
        /* <DEDUP_REMOVED lines=16> */
.L_x_19079:
[----:B------:R-:W-:Y:S05]  /*cfa0*/  BSYNC B2 ;  /* 0x0000000000027941 */ /* 0x000fea0003800000 */
.L_x_19078:
        /* <DEDUP_REMOVED lines=43> */
.L_x_19077:
[----:B------:R-:W-:Y:S05]  /*d260*/  BSYNC B1 ;  /* 0x0000000000017941 */ /* 0x000fea0003800000 */
.L_x_19076:
        /* <DEDUP_REMOVED lines=8> */
.L_x_19072:
        /* <DEDUP_REMOVED lines=12> */
.L_x_19081:
[----:B------:R-:W-:Y:S02]  /*d3b0*/  MOV R137, R6 ;  /* 0x0000000600897202 */ /* 0x000fe40000000f00 */
.L_x_19082:
[----:B------:R-:W-:Y:S05]  /*d3c0*/  BSYNC B1 ;  /* 0x0000000000017941 */ /* 0x000fea0003800000 */
.L_x_19080:
        /* <DEDUP_REMOVED lines=16> */
.L_x_19086:
[----:B------:R-:W-:Y:S05]  /*d4d0*/  BSYNC B2 ;  /* 0x0000000000027941 */ /* 0x000fea0003800000 */
.L_x_19085:
        /* <DEDUP_REMOVED lines=44> */
.L_x_19084:
[----:B------:R-:W-:Y:S05]  /*d7a0*/  BSYNC B1 ;  /* 0x0000000000017941 */ /* 0x000fea0003800000 */
.L_x_19083:
        /* <DEDUP_REMOVED lines=11> */
.L_x_19087:
        /* <DEDUP_REMOVED lines=12> */
.L_x_19090:
[----:B------:R-:W-:Y:S02]  /*d920*/  MOV R137, R6 ;  /* 0x0000000600897202 */ /* 0x000fe40000000f00 */
.L_x_19091:
[----:B------:R-:W-:Y:S05]  /*d930*/  BSYNC B1 ;  /* 0x0000000000017941 */ /* 0x000fea0003800000 */
.L_x_19089:
        /* <DEDUP_REMOVED lines=16> */
.L_x_19095:
[----:B------:R-:W-:Y:S05]  /*da40*/  BSYNC B2 ;  /* 0x0000000000027941 */ /* 0x000fea0003800000 */
.L_x_19094:
        /* <DEDUP_REMOVED lines=44> */
.L_x_19093:
[----:B------:R-:W-:Y:S05]  /*dd10*/  BSYNC B1 ;  /* 0x0000000000017941 */ /* 0x000fea0003800000 */
.L_x_19092:
        /* <DEDUP_REMOVED lines=8> */
.L_x_19088:
        /* <DEDUP_REMOVED lines=12> */
.L_x_19097:
[----:B------:R-:W-:Y:S02]  /*de60*/  IMAD.MOV.U32 R137, RZ, RZ, R6 ;  /* 0x000000ffff897224 */ /* 0x000fe400078e0006 */
.L_x_19098:
[----:B------:R-:W-:Y:S05]  /*de70*/  BSYNC B1 ;  /* 0x0000000000017941 */ /* 0x000fea0003800000 */
.L_x_19096:
        /* <DEDUP_REMOVED lines=16> */
.L_x_19102:
[----:B------:R-:W-:Y:S05]  /*df80*/  BSYNC B2 ;  /* 0x0000000000027941 */ /* 0x000fea0003800000 */
.L_x_19101:
        /* <DEDUP_REMOVED lines=44> */
.L_x_19100:
[----:B------:R-:W-:Y:S05]  /*e250*/  BSYNC B1 ;  /* 0x0000000000017941 */ /* 0x000fea0003800000 */
.L_x_19099:
        /* <DEDUP_REMOVED lines=11> */
.L_x_19103:
        /* <DEDUP_REMOVED lines=12> */
.L_x_19106:
[----:B------:R-:W-:Y:S02]  /*e3d0*/  IMAD.MOV.U32 R137, RZ, RZ, R6 ;  /* 0x000000ffff897224 */ /* 0x000fe400078e0006 */
.L_x_19107:
[----:B------:R-:W-:Y:S05]  /*e3e0*/  BSYNC B1 ;  /* 0x0000000000017941 */ /* 0x000fea0003800000 */
.L_x_19105:
        /* <DEDUP_REMOVED lines=16> */
.L_x_19111:
[----:B------:R-:W-:Y:S05]  /*e4f0*/  BSYNC B2 ;  /* 0x0000000000027941 */ /* 0x000fea0003800000 */
.L_x_19110:
        /* <DEDUP_REMOVED lines=44> */
.L_x_19109:
[----:B------:R-:W-:Y:S05]  /*e7c0*/  BSYNC B1 ;  /* 0x0000000000017941 */ /* 0x000fea0003800000 */
.L_x_19108:
        /* <DEDUP_REMOVED lines=8> */
.L_x_19104:
        /* <DEDUP_REMOVED lines=14> */
[----:B------:R-:W-:-:S04]  /*e930*/  SHF.L.U32 R136, R10, 0x10, RZ ;  /* 0x000000100a887819 */ /* 0x000fc800000006ff */
[----:B0-----:R-:W-:Y:S02]  /*e940*/  LOP3.LUT R137, R136, 0xff0000, RZ, 0xc0, !PT ;  /* 0x00ff000088897812 */ /* 0x001fe400078ec0ff */
        /* <DEDUP_REMOVED lines=8> */
.L_x_19112:
        /* <DEDUP_REMOVED lines=17> */
.L_x_19114:
[----:B0-----:R-:W-:Y:S02]  /*eae0*/  IMAD.MOV.U32 R147, RZ, RZ, R6 ;  /* 0x000000ffff937224 */ /* 0x001fe400078e0006 */
.L_x_19115:
[----:B------:R-:W-:Y:S05]  /*eaf0*/  BSYNC B1 ;  /* 0x0000000000017941 */ /* 0x000fea0003800000 */
.L_x_19113:
        /* <DEDUP_REMOVED lines=16> */
.L_x_19119:
[----:B------:R-:W-:Y:S05]  /*ec00*/  BSYNC B2 ;  /* 0x0000000000027941 */ /* 0x000fea0003800000 */
.L_x_19118:
        /* <DEDUP_REMOVED lines=44> */
.L_x_19117:
[----:B------:R-:W-:Y:S05]  /*eed0*/  BSYNC B1 ;  /* 0x0000000000017941 */ /* 0x000fea0003800000 */
.L_x_19116:
[----:B------:R-:W-:Y:S01]  /*eee0*/  ISETP.NE.AND P6, PT, R143, RZ, PT ;  /* 0x000000ff8f00720c */ /* 0x000fe20003fc5270 */
[----:B-----5:R-:W-:Y:S01]  /*eef0*/  FMUL.FTZ R136, R136, c[0x0][0x1e8] ;  /* 0x00007a0088887a20 */ /* 0x020fe20000410000 */
[----:B------:R-:W0:Y:S02]  /*ef00*/  I2F.U32 R143, R147 ;  /* 0x00000093008f7306 */ /* 0x000e240000201000 */
        /* <DEDUP_REMOVED lines=9> */
.L_x_19120:
        /* <DEDUP_REMOVED lines=12> */
.L_x_19123:
[----:B------:R-:W-:Y:S02]  /*f060*/  IMAD.MOV.U32 R143, RZ, RZ, R6 ;  /* 0x000000ffff8f7224 */ /* 0x000fe400078e0006 */
.L_x_19124:
[----:B------:R-:W-:Y:S05]  /*f070*/  BSYNC B1 ;  /* 0x0000000000017941 */ /* 0x000fea0003800000 */
.L_x_19122:
        /* <DEDUP_REMOVED lines=16> */
.L_x_19128:
[----:B------:R-:W-:Y:S05]  /*f180*/  BSYNC B2 ;  /* 0x0000000000027941 */ /* 0x000fea0003800000 */
.L_x_19127:
        /* <DEDUP_REMOVED lines=8> */
[----:B------:R-:W-:Y:S01]  /*f210*/  IMAD.WIDE.U32 R156, R147, -0x2daee0ad, RZ ;  /* 0xd2511f53939c7825 */ /* 0x000fe200078e00ff */
[----:B------:R-:W-:Y:S02]  /*f220*/  HFMA2.MMA R147, -RZ, RZ, 0, 0 ;  /* 0x00000000ff937435 */ /* 0x000fe400000001ff */
        /* <DEDUP_REMOVED lines=30> */
[----:B------:R-:W-:-:S03]  /*f410*/  LOP3.LUT R2, R7, UR25, R2, 0x96, !PT ;  /* 0x0000001907027c12 */ /* 0x000fc6000f8e9602 */
[----:B------:R-:W-:Y:S01]  /*f420*/  IMAD.MOV.U32 R8, RZ, RZ, R156 ;  /* 0x000000ffff087224 */ /* 0x000fe200078e009c */
[----:B------:R-:W-:Y:S02]  /*f430*/  LOP3.LUT R3, R157, UR26, R158, 0x96, !PT ;  /* 0x0000001a9d037c12 */ /* 0x000fe4000f8e969e */
.L_x_19126:
[----:B------:R-:W-:Y:S05]  /*f440*/  BSYNC B1 ;  /* 0x0000000000017941 */ /* 0x000fea0003800000 */
.L_x_19125:
[----:B------:R-:W0:Y:S02]  /*f450*/  I2F.U32 R7, R143 ;  /* 0x0000008f00077306 */ /* 0x000e240000201000 */
[----:B0-----:R-:W-:-:S05]  /*f460*/  FFMA.FTZ R7, R7, R140, 1.1641532182693481445e-10 ;  /* 0x2f00000007077423 */ /* 0x001fca000001008c */
[----:B------:R-:W-:Y:S01]  /*f470*/  FSETP.GTU.FTZ.AND P2, PT, R7, c[0x0][0x1e4], PT ;  /* 0x0000790007007a0b */ /* 0x000fe20003f5c000 */
[----:B------:R-:W-:-:S05]  /*f480*/  FMUL.FTZ R7, R36, c[0x0][0x1e8] ;  /* 0x00007a0024077a20 */ /* 0x000fca0000410000 */
[----:B------:R-:W-:-:S05]  /*f490*/  FSEL R7, R7, RZ, !P2 ;  /* 0x000000ff07077208 */ /* 0x000fca0005000000 */
[----:B------:R-:W-:Y:S01]  /*f4a0*/  FADD.FTZ R136, R136, R7 ;  /* 0x0000000788887221 */ /* 0x000fe20000010000 */
[----:B------:R-:W-:-:S03]  /*f4b0*/  SEL R7, RZ, 0x1, P2 ;  /* 0x00000001ff077807 */ /* 0x000fc60001000000 */
[----:B------:R-:W-:Y:S02]  /*f4c0*/  @P0 FADD.FTZ R136, R32, R136 ;  /* 0x0000008820880221 */ /* 0x000fe40000010000 */
.L_x_19121:
        /* <DEDUP_REMOVED lines=12> */
.L_x_19130:
[----:B------:R-:W-:Y:S02]  /*f590*/  IMAD.MOV.U32 R143, RZ, RZ, R6 ;  /* 0x000000ffff8f7224 */ /* 0x000fe400078e0006 */
.L_x_19131:
[----:B------:R-:W-:Y:S05]  /*f5a0*/  BSYNC B1 ;  /* 0x0000000000017941 */ /* 0x000fea0003800000 */
.L_x_19129:
        /* <DEDUP_REMOVED lines=16> */
.L_x_19135:
[----:B------:R-:W-:Y:S05]  /*f6b0*/  BSYNC B2 ;  /* 0x0000000000027941 */ /* 0x000fea0003800000 */
.L_x_19134:
        /* <DEDUP_REMOVED lines=44> */
.L_x_19133:
[----:B------:R-:W-:Y:S05]  /*f980*/  BSYNC B1 ;  /* 0x0000000000017941 */ /* 0x000fea0003800000 */
.L_x_19132:
        /* <DEDUP_REMOVED lines=11> */
.L_x_19136:
        /* <DEDUP_REMOVED lines=12> */
.L_x_19139:
[----:B------:R-:W-:Y:S02]  /*fb00*/  IMAD.MOV.U32 R143, RZ, RZ, R6 ;  /* 0x000000ffff8f7224 */ /* 0x000fe400078e0006 */
.L_x_19140:
[----:B------:R-:W-:Y:S05]  /*fb10*/  BSYNC B1 ;  /* 0x0000000000017941 */ /* 0x000fea0003800000 */
.L_x_19138:
        /* <DEDUP_REMOVED lines=16> */
.L_x_19144:
[----:B------:R-:W-:Y:S05]  /*fc20*/  BSYNC B2 ;  /* 0x0000000000027941 */ /* 0x000fea0003800000 */
.L_x_19143:
        /* <DEDUP_REMOVED lines=43> */
.L_x_19142:
[----:B------:R-:W-:Y:S05]  /*fee0*/  BSYNC B1 ;  /* 0x0000000000017941 */ /* 0x000fea0003800000 */
.L_x_19141:
        /* <DEDUP_REMOVED lines=8> */
.L_x_19137:
        /* <DEDUP_REMOVED lines=12> */
.L_x_19146:
[----:B------:R-:W-:Y:S02]  /*10030*/  IMAD.MOV.U32 R143, RZ, RZ, R6 ;  /* 0x000000ffff8f7224 */ /* 0x000fe400078e0006 */
.L_x_19147:
[----:B------:R-:W-:Y:S05]  /*10040*/  BSYNC B1 ;  /* 0x0000000000017941 */ /* 0x000fea0003800000 */
.L_x_19145:
        /* <DEDUP_REMOVED lines=16> */
.L_x_19151:
[----:B------:R-:W-:Y:S05]  /*10150*/  BSYNC B2 ;  /* 0x0000000000027941 */ /* 0x000fea0003800000 */
.L_x_19150:
        /* <DEDUP_REMOVED lines=44> */
.L_x_19149:
[----:B------:R-:W-:Y:S05]  /*10420*/  BSYNC B1 ;  /* 0x0000000000017941 */ /* 0x000fea0003800000 */
.L_x_19148:
        /* <DEDUP_REMOVED lines=11> */
.L_x_19152:
        /* <DEDUP_REMOVED lines=12> */
.L_x_19155:
[----:B------:R-:W-:Y:S02]  /*105a0*/  IMAD.MOV.U32 R143, RZ, RZ, R6 ;  /* 0x000000ffff8f7224 */ /* 0x000fe400078e0006 */
.L_x_19156:
[----:B------:R-:W-:Y:S05]  /*105b0*/  BSYNC B1 ;  /* 0x0000000000017941 */ /* 0x000fea0003800000 */
.L_x_19154:
        /* <DEDUP_REMOVED lines=16> */
.L_x_19160:
[----:B------:R-:W-:Y:S05]  /*106c0*/  BSYNC B2 ;  /* 0x0000000000027941 */ /* 0x000fea0003800000 */
.L_x_19159:
        /* <DEDUP_REMOVED lines=44> */
.L_x_19158:
[----:B------:R-:W-:Y:S05]  /*10990*/  BSYNC B1 ;  /* 0x0000000000017941 */ /* 0x000fea0003800000 */
.L_x_19157:
        /* <DEDUP_REMOVED lines=8> */
.L_x_19153:
        /* <DEDUP_REMOVED lines=12> */
.L_x_19162:
[----:B------:R-:W-:Y:S02]  /*10ae0*/  IMAD.MOV.U32 R143, RZ, RZ, R6 ;  /* 0x000000ffff8f7224 */ /* 0x000fe400078e0006 */
.L_x_19163:
[----:B------:R-:W-:Y:S05]  /*10af0*/  BSYNC B1 ;  /* 0x0000000000017941 */ /* 0x000fea0003800000 */
.L_x_19161:
        /* <DEDUP_REMOVED lines=16> */
.L_x_19167:
[----:B------:R-:W-:Y:S05]  /*10c00*/  BSYNC B2 ;  /* 0x0000000000027941 */ /* 0x000fea0003800000 */
.L_x_19166:
        /* <DEDUP_REMOVED lines=44> */
.L_x_19165:
[----:B------:R-:W-:Y:S05]  /*10ed0*/  BSYNC B1 ;  /* 0x0000000000017941 */ /* 0x000fea0003800000 */
.L_x_19164:
        /* <DEDUP_REMOVED lines=11> */
.L_x_19168:
        /* <DEDUP_REMOVED lines=12> */
.L_x_19171:
[----:B------:R-:W-:Y:S02]  /*11050*/  IMAD.MOV.U32 R143, RZ, RZ, R6 ;  /* 0x000000ffff8f7224 */ /* 0x000fe400078e0006 */
.L_x_19172:
[----:B------:R-:W-:Y:S05]  /*11060*/  BSYNC B1 ;  /* 0x0000000000017941 */ /* 0x000fea0003800000 */
.L_x_19170:
        /* <DEDUP_REMOVED lines=16> */
.L_x_19176:
[----:B------:R-:W-:Y:S05]  /*11170*/  BSYNC B2 ;  /* 0x0000000000027941 */ /* 0x000fea0003800000 */
.L_x_19175:
        /* <DEDUP_REMOVED lines=44> */
.L_x_19174:
[----:B------:R-:W-:Y:S05]  /*11440*/  BSYNC B1 ;  /* 0x0000000000017941 */ /* 0x000fea0003800000 */
.L_x_19173:
[----:B------:R-:W0:Y:S01]  /*11450*/  I2F.U32 R143, R143 ;  /* 0x0000008f008f7306 */ /* 0x000e220000201000 */
[----:B------:R-:W-:Y:S02]  /*11460*/  FMUL.FTZ R0, R39, c[0x0][0x1e8] ;  /* 0x00007a0027007a20 */ /* 0x000fe40000410000 */
[----:B0-----:R-:W-:-:S05]  /*11470*/  FFMA.FTZ R140, R143, R140, 1.1641532182693481445e-10 ;  /* 0x2f0000008f8c7423 */ /* 0x001fca000001008c */
[----:B------:R-:W-:-:S04]  /*11480*/  FSETP.GTU.FTZ.AND P5, PT, R140, c[0x0][0x1e4], PT ;  /* 0x000079008c007a0b */ /* 0x000fc80003fbc000 */
[----:B------:R-:W-:-:S05]  /*11490*/  FSEL R0, R0, RZ, !P5 ;  /* 0x000000ff00007208 */ /* 0x000fca0006800000 */
[----:B------:R-:W-:Y:S01]  /*114a0*/  FADD.FTZ R139, R139, R0 ;  /* 0x000000008b8b7221 */ /* 0x000fe20000010000 */
[----:B------:R-:W-:-:S03]  /*114b0*/  SEL R0, RZ, 0x1, P5 ;  /* 0x00000001ff007807 */ /* 0x000fc60002800000 */
[----:B------:R-:W-:Y:S02]  /*114c0*/  @P0 FADD.FTZ R139, R35, R139 ;  /* 0x0000008b238b0221 */ /* 0x000fe40000010000 */
.L_x_19169:
        /* <DEDUP_REMOVED lines=10> */
[----:B------:R-:W-:Y:S02]  /*11570*/  ISETP.NE.AND P1, PT, R145, RZ, PT ;  /* 0x000000ff9100720c */ /* 0x000fe40003f25270 */
[----:B------:R-:W-:Y:S01]  /*11580*/  IADD3 R153, R140, R141, RZ ;  /* 0x0000008d8c997210 */ /* 0x000fe20007ffe0ff */
[----:B------:R-:W-:-:S05]  /*11590*/  IMAD.WIDE.U32 R140, R151, R149, c[0x0][0x190] ;  /* 0x00006400978c7625 */ /* 0x000fca00078e0095 */
[----:B------:R1:W-:Y:S01]  /*115a0*/  STG.E [R140.64], R153 ;  /* 0x000000998c007986 */ /* 0x0003e2000c101906 */
        /* <DEDUP_REMOVED lines=32> */
.L_x_19177:
[----:B------:R-:W-:Y:S01]  /*117b0*/  FADD.FTZ R149, R142, R139 ;  /* 0x0000008b8e957221 */ /* 0x000fe20000010000 */
[----:B------:R-:W-:Y:S05]  /*117c0*/  BRA.DIV ~URZ, `(.L_x_19178) ;  /* 0x00000da27f007947 */ /* 0x000fea000b800000 */
[----:B0-----:R0:W1:Y:S02]  /*117d0*/  SHFL.BFLY PT, R140, R149, 0x1, 0x1f ;  /* 0x0c201f00958c7f89 */ /* 0x00106400000e0000 */
.L_x_19182:
        /* <DEDUP_REMOVED lines=68> */
.L_x_19183:
        /* <DEDUP_REMOVED lines=15> */
[----:B------:R-:W-:Y:S01]  /*11d10*/  @!P1 IMAD.WIDE R142, R146, R149, c[0x0][0x1a0] ;  /* 0x00006800928e9625 */ /* 0x000fe200078e0295 */
[----:B------:R-:W-:-:S03]  /*11d20*/  LEA.HI.SX32 R160, R160, R145, 0x1e ;  /* 0x00000091a0a07211 */ /* 0x000fc600078ff2ff */
[----:B------:R-:W-:Y:S01]  /*11d30*/  @!P1 IMAD.WIDE R140, R146, R149, c[0x0][0x1a8] ;  /* 0x00006a00928c9625 */ /* 0x000fe200078e0295 */
[----:B------:R1:W-:Y:S01]  /*11d40*/  @!P1 STG.E [R142.64], R157 ;  /* 0x0000009d8e009986 */ /* 0x0003e2000c101906 */
[----:B------:R-:W-:Y:S02]  /*11d50*/  SHF.R.U32.HI R159, RZ, 0x1c, R160 ;  /* 0x0000001cff9f7819 */ /* 0x000fe400000116a0 */
[C---:B------:R-:W-:Y:S02]  /*11d60*/  FADD.FTZ R28, -R155.reuse, R28 ;  /* 0x0000001c9b1c7221 */ /* 0x040fe40000010100 */
[C---:B------:R-:W-:Y:S02]  /*11d70*/  FADD.FTZ R30, -R155.reuse, R30 ;  /* 0x0000001e9b1e7221 */ /* 0x040fe40000010100 */
[C---:B------:R-:W-:Y:S02]  /*11d80*/  FADD.FTZ R24, -R155.reuse, R24 ;  /* 0x000000189b187221 */ /* 0x040fe40000010100 */
[----:B------:R-:W-:Y:S01]  /*11d90*/  FADD.FTZ R164, -R155, R27 ;  /* 0x0000001b9ba47221 */ /* 0x000fe20000010100 */
[----:B0-----:R0:W-:Y:S01]  /*11da0*/  @!P1 STG.E [R140.64], R153 ;  /* 0x000000998c009986 */ /* 0x0011e2000c101906 */
[----:B------:R-:W-:-:S02]  /*11db0*/  FMUL.FTZ R161, R153, R28 ;  /* 0x0000001c99a17220 */ /* 0x000fc40000410000 */
[----:B-1----:R-:W-:Y:S02]  /*11dc0*/  FMUL.FTZ R142, R153, R158 ;  /* 0x0000009e998e7220 */ /* 0x002fe40000410000 */
[----:B------:R-:W-:Y:S02]  /*11dd0*/  IMAD.SHL.U32 R158, R160, 0x10, RZ ;  /* 0x00000010a09e7824 */ /* 0x000fe400078e00ff */
[-C--:B------:R-:W-:Y:S02]  /*11de0*/  FFMA.FTZ R31, R87, R142.reuse, R135 ;  /* 0x0000008e571f7223 */ /* 0x080fe40000010087 */
[----:B------:R-:W-:Y:S02]  /*11df0*/  FFMA.FTZ R28, R84, R161, R132 ;  /* 0x000000a1541c7223 */ /* 0x000fe40000010084 */
[----:B------:R-:W-:Y:S02]  /*11e00*/  FFMA.FTZ R143, R63, R142, R111 ;  /* 0x0000008e3f8f7223 */ /* 0x000fe4000001006f */
[C---:B0-----:R-:W-:Y:S01]  /*11e10*/  FMUL.FTZ R140, R153.reuse, R156 ;  /* 0x0000009c998c7220 */ /* 0x041fe20000410000 */
[----:B------:R-:W-:Y:S01]  /*11e20*/  IADD3 R156, P0, R158, c[0x0][0x208], RZ ;  /* 0x000082009e9c7a10 */ /* 0x000fe20007f1e0ff */
[----:B------:R-:W-:-:S02]  /*11e30*/  FMUL.FTZ R141, R153, R30 ;  /* 0x0000001e998d7220 */ /* 0x000fc40000410000 */
[-C--:B------:R-:W-:Y:S01]  /*11e40*/  FFMA.FTZ R29, R85, R140.reuse, R133 ;  /* 0x0000008c551d7223 */ /* 0x080fe20000010085 */
[----:B------:R-:W-:Y:S01]  /*11e50*/  IADD3.X R157, R159, c[0x0][0x20c], RZ, P0, !PT ;  /* 0x000083009f9d7a10 */ /* 0x000fe200007fe4ff */
[-C--:B------:R-:W-:Y:S01]  /*11e60*/  FFMA.FTZ R30, R86, R141.reuse, R134 ;  /* 0x0000008d561e7223 */ /* 0x080fe20000010086 */
[----:B------:R-:W-:Y:S01]  /*11e70*/  IADD3 R158, P0, R158, c[0x0][0x210], RZ ;  /* 0x000084009e9e7a10 */ /* 0x000fe20007f1e0ff */
[C---:B------:R-:W-:Y:S02]  /*11e80*/  FADD.FTZ R26, -R155.reuse, R26 ;  /* 0x0000001a9b1a7221 */ /* 0x040fe40000010100 */
[----:B------:R-:W-:Y:S01]  /*11e90*/  FADD.FTZ R162, -R155, R25 ;  /* 0x000000199ba27221 */ /* 0x000fe20000010100 */
[----:B------:R0:W-:Y:S01]  /*11ea0*/  STG.E.128 [R156.64], R28 ;  /* 0x0000001c9c007986 */ /* 0x0001e2000c101d06 */
[----:B------:R-:W-:Y:S01]  /*11eb0*/  FFMA.FTZ R142, R62, R141, R110 ;  /* 0x0000008d3e8e7223 */ /* 0x000fe2000001006e */
[----:B------:R-:W-:Y:S01]  /*11ec0*/  IADD3.X R159, R159, c[0x0][0x214], RZ, P0, !PT ;  /* 0x000085009f9f7a10 */ /* 0x000fe200007fe4ff */
[----:B------:R-:W-:-:S02]  /*11ed0*/  FFMA.FTZ R141, R61, R140, R109 ;  /* 0x0000008c3d8d7223 */ /* 0x000fc4000001006d */
[----:B------:R-:W-:Y:S02]  /*11ee0*/  FFMA.FTZ R140, R60, R161, R108 ;  /* 0x000000a13c8c7223 */ /* 0x000fe4000001006c */
[C---:B------:R-:W-:Y:S02]  /*11ef0*/  FMUL.FTZ R164, R153.reuse, R164 ;  /* 0x000000a499a47220 */ /* 0x040fe40000410000 */
[C---:B------:R-:W-:Y:S01]  /*11f00*/  FMUL.FTZ R161, R153.reuse, R26 ;  /* 0x0000001a99a17220 */ /* 0x040fe20000410000 */
[----:B------:R1:W-:Y:S01]  /*11f10*/  STG.E.128 [R158.64], R140 ;  /* 0x0000008c9e007986 */ /* 0x0003e2000c101d06 */
[----:B------:R-:W-:Y:S02]  /*11f20*/  FMUL.FTZ R162, R153, R162 ;  /* 0x000000a299a27220 */ /* 0x000fe40000410000 */
[----:B------:R-:W-:Y:S02]  /*11f30*/  FFMA.FTZ R27, R83, R164, R131 ;  /* 0x000000a4531b7223 */ /* 0x000fe40000010083 */
[----:B------:R-:W-:-:S02]  /*11f40*/  FFMA.FTZ R26, R82, R161, R130 ;  /* 0x000000a1521a7223 */ /* 0x000fc40000010082 */
[----:B------:R-:W-:Y:S02]  /*11f50*/  FFMA.FTZ R25, R81, R162, R129 ;  /* 0x000000a251197223 */ /* 0x000fe40000010081 */
[----:B0-----:R-:W-:Y:S02]  /*11f60*/  IMAD.MOV.U32 R157, RZ, RZ, 0x10 ;  /* 0x00000010ff9d7424 */ /* 0x001fe400078e00ff */
[----:B------:R-:W-:Y:S02]  /*11f70*/  FMUL.FTZ R31, R153, R24 ;  /* 0x00000018991f7220 */ /* 0x000fe40000410000 */
[----:B------:R-:W-:-:S04]  /*11f80*/  IMAD.WIDE.U32 R28, R154, R157, c[0x0][0x208] ;  /* 0x000082009a1c7625 */ /* 0x000fc800078e009d */
[----:B------:R-:W-:Y:S02]  /*11f90*/  FFMA.FTZ R24, R80, R31, R128 ;  /* 0x0000001f50187223 */ /* 0x000fe40000010080 */
[C---:B-1----:R-:W-:Y:S02]  /*11fa0*/  FADD.FTZ R158, -R155.reuse, R20 ;  /* 0x000000149b9e7221 */ /* 0x042fe40000010100 */
[C---:B------:R-:W-:Y:S01]  /*11fb0*/  FADD.FTZ R160, -R155.reuse, R21 ;  /* 0x000000159ba07221 */ /* 0x040fe20000010100 */
[----:B------:R0:W-:Y:S01]  /*11fc0*/  STG.E.128 [R28.64], R24 ;  /* 0x000000181c007986 */ /* 0x0001e2000c101d06 */
[C---:B------:R-:W-:Y:S02]  /*11fd0*/  FADD.FTZ R141, -R155.reuse, R22 ;  /* 0x000000169b8d7221 */ /* 0x040fe40000010100 */
[C---:B------:R-:W-:Y:S02]  /*11fe0*/  FADD.FTZ R143, -R155.reuse, R23 ;  /* 0x000000179b8f7221 */ /* 0x040fe40000010100 */
[----:B------:R-:W-:-:S02]  /*11ff0*/  FADD.FTZ R30, -R155, R16 ;  /* 0x000000109b1e7221 */ /* 0x000fc40000010100 */
        /* <DEDUP_REMOVED lines=8> */
[C---:B------:R-:W-:Y:S02]  /*12080*/  FMUL.FTZ R162, R153.reuse, R143 ;  /* 0x0000008f99a27220 */ /* 0x040fe40000410000 */
[C---:B0-----:R-:W-:Y:S01]  /*12090*/  FMUL.FTZ R25, R153.reuse, R141 ;  /* 0x0000008d99197220 */ /* 0x041fe20000410000 */
        /* <DEDUP_REMOVED lines=12> */
[----:B0-----:R-:W-:Y:S02]  /*12160*/  FADD.FTZ R20, -R155, R137 ;  /* 0x000000899b147221 */ /* 0x001fe40000010100 */
[----:B------:R-:W-:Y:S01]  /*12170*/  IMAD.WIDE.U32 R16, R152, R157, c[0x0][0x210] ;  /* 0x0000840098107625 */ /* 0x000fe200078e009d */
[----:B------:R0:W-:Y:S03]  /*12180*/  STG.E.128 [R22.64], R12 ;  /* 0x0000000c16007986 */ /* 0x0001e6000c101d06 */
[----:B------:R-:W-:-:S02]  /*12190*/  FMUL.FTZ R19, R153, R30 ;  /* 0x0000001e99137220 */ /* 0x000fc40000410000 */
[C---:B------:R-:W-:Y:S02]  /*121a0*/  FMUL.FTZ R152, R153.reuse, R140 ;  /* 0x0000008c99987220 */ /* 0x040fe40000410000 */
[C---:B------:R-:W-:Y:S02]  /*121b0*/  FMUL.FTZ R29, R153.reuse, R142 ;  /* 0x0000008e991d7220 */ /* 0x040fe40000410000 */
[----:B------:R-:W-:Y:S02]  /*121c0*/  FMUL.FTZ R30, R153, R156 ;  /* 0x0000009c991e7220 */ /* 0x000fe40000410000 */
[C---:B------:R-:W-:Y:S02]  /*121d0*/  FADD.FTZ R164, -R155.reuse, R136 ;  /* 0x000000889ba47221 */ /* 0x040fe40000010100 */
[C---:B------:R-:W-:Y:S02]  /*121e0*/  FADD.FTZ R138, -R155.reuse, R138 ;  /* 0x0000008a9b8a7221 */ /* 0x040fe40000010100 */
[----:B------:R-:W-:-:S02]  /*121f0*/  FADD.FTZ R18, -R155, R139 ;  /* 0x0000008b9b127221 */ /* 0x000fc40000010100 */
[----:B------:R-:W-:Y:S02]  /*12200*/  FMUL.FTZ R140, R153, R20 ;  /* 0x00000014998c7220 */ /* 0x000fe40000410000 */
[----:B0-----:R-:W-:Y:S02]  /*12210*/  FFMA.FTZ R23, R55, R162, R103 ;  /* 0x000000a237177223 */ /* 0x001fe40000010067 */
[----:B------:R-:W-:Y:S02]  /*12220*/  FFMA.FTZ R22, R54, R25, R102 ;  /* 0x0000001936167223 */ /* 0x000fe40000010066 */
[----:B------:R-:W-:Y:S02]  /*12230*/  FFMA.FTZ R21, R53, R160, R101 ;  /* 0x000000a035157223 */ /* 0x000fe40000010065 */
[----:B------:R-:W-:Y:S02]  /*12240*/  FFMA.FTZ R20, R52, R27, R100 ;  /* 0x0000001b34147223 */ /* 0x000fe40000010064 */
[----:B------:R-:W-:-:S02]  /*12250*/  FMUL.FTZ R161, R153, R154 ;  /* 0x0000009a99a17220 */ /* 0x000fc40000410000 */
[C---:B------:R-:W-:Y:S01]  /*12260*/  FMUL.FTZ R156, R153.reuse, R28 ;  /* 0x0000001c999c7220 */ /* 0x040fe20000410000 */
[----:B------:R0:W-:Y:S01]  /*12270*/  STG.E.128 [R16.64], R20 ;  /* 0x0000001410007986 */ /* 0x0001e2000c101d06 */
[C---:B------:R-:W-:Y:S02]  /*12280*/  FMUL.FTZ R163, R153.reuse, R26 ;  /* 0x0000001a99a37220 */ /* 0x040fe40000410000 */
[----:B------:R-:W-:Y:S02]  /*12290*/  FMUL.FTZ R158, R153, R24 ;  /* 0x00000018999e7220 */ /* 0x000fe40000410000 */
[----:B------:R-:W-:-:S04]  /*122a0*/  IMAD.WIDE.U32 R136, R148, R157, c[0x0][0x208] ;  /* 0x0000820094887625 */ /* 0x000fc800078e009d */
[-C--:B------:R-:W-:Y:S02]  /*122b0*/  FFMA.FTZ R27, R75, R30.reuse, R123 ;  /* 0x0000001e4b1b7223 */ /* 0x080fe4000001007b */
[----:B------:R-:W-:Y:S02]  /*122c0*/  FFMA.FTZ R31, R51, R30, R99 ;  /* 0x0000001e331f7223 */ /* 0x000fe40000010063 */
[----:B------:R-:W-:Y:S02]  /*122d0*/  FFMA.FTZ R26, R74, R29, R122 ;  /* 0x0000001d4a1a7223 */ /* 0x000fe4000001007a */
[----:B------:R-:W-:Y:S02]  /*122e0*/  FFMA.FTZ R25, R73, R152, R121 ;  /* 0x0000009849197223 */ /* 0x000fe40000010079 */
[----:B------:R-:W-:Y:S02]  /*122f0*/  FFMA.FTZ R24, R72, R19, R120 ;  /* 0x0000001348187223 */ /* 0x000fe40000010078 */
[----:B------:R-:W-:-:S03]  /*12300*/  IMAD.WIDE.U32 R142, R148, R157, c[0x0][0x210] ;  /* 0x00008400948e7625 */ /* 0x000fc600078e009d */
[----:B------:R1:W-:Y:S01]  /*12310*/  STG.E.128 [R136.64], R24 ;  /* 0x0000001888007986 */ /* 0x0003e2000c101d06 */
[C---:B------:R-:W-:Y:S02]  /*12320*/  FMUL.FTZ R141, R153.reuse, R164 ;  /* 0x000000a4998d7220 */ /* 0x040fe40000410000 */
[----:B------:R-:W-:Y:S02]  /*12330*/  FFMA.FTZ R30, R50, R29, R98 ;  /* 0x0000001d321e7223 */ /* 0x000fe40000010062 */
[C---:B------:R-:W-:Y:S02]  /*12340*/  FMUL.FTZ R159, R153.reuse, R138 ;  /* 0x0000008a999f7220 */ /* 0x040fe40000410000 */
[----:B------:R-:W-:Y:S02]  /*12350*/  FMUL.FTZ R148, R153, R18 ;  /* 0x0000001299947220 */ /* 0x000fe40000410000 */
[----:B------:R-:W-:Y:S02]  /*12360*/  FFMA.FTZ R29, R49, R152, R97 ;  /* 0x00000098311d7223 */ /* 0x000fe40000010061 */
[----:B------:R-:W-:-:S02]  /*12370*/  FFMA.FTZ R28, R48, R19, R96 ;  /* 0x00000013301c7223 */ /* 0x000fc40000010060 */
        /* <DEDUP_REMOVED lines=24> */
[----:B------:R-:W-:-:S03]  /*12500*/  IMAD R146, R149, c[0x0][0x160], R146 ;  /* 0x0000580095927a24 */ /* 0x000fc600078e0292 */
[----:B------:R2:W-:Y:S02]  /*12510*/  STG.E.128 [R150.64], R24 ;  /* 0x0000001896007986 */ /* 0x0005e4000c101d06 */
[----:B------:R-:W-:-:S13]  /*12520*/  ISETP.GE.AND P0, PT, R146, c[0x0][0x164], PT ;  /* 0x0000590092007a0c */ /* 0x000fda0003f06270 */
[----:B--2---:R-:W-:Y:S01]  /*12530*/  @P0 CALL.REL.NOINC `(.L_x_19180) ;  /* 0x0000001000000944 */ /* 0x004fe20003c00000 */
[----:B------:R-:W-:Y:S05]  /*12540*/  BRA `(.L_x_19181) ;  /* 0xfffee47000007947 */ /* 0x000fea000383ffff */
.L_x_19180:
[----:B------:R-:W-:Y:S05]  /*12550*/  BSYNC B0 ;  /* 0x0000000000007941 */ /* 0x000fea0003800000 */
.L_x_18787:
[----:B------:R-:W-:Y:S05]  /*12560*/  EXIT ;  /* 0x000000000000794d */ /* 0x000fea0003800000 */
.L_x_19178:
[----:B------:R-:W-:Y:S01]  /*12570*/  MOV R156, 0x1 ;  /* 0x00000001009c7802 */ /* 0x000fe20000000f00 */
[----:B------:R-:W-:Y:S01]  /*12580*/  IMAD.MOV.U32 R142, RZ, RZ, 0x1f ;  /* 0x0000001fff8e7424 */ /* 0x000fe200078e00ff */
[----:B0-----:R-:W-:Y:S01]  /*12590*/  MOV R140, 0x125c0 ;  /* 0x000125c0008c7802 */ /* 0x001fe20000000f00 */
[----:B------:R-:W-:Y:S02]  /*125a0*/  IMAD.MOV.U32 R143, RZ, RZ, -0x1 ;  /* 0xffffffffff8f7424 */ /* 0x000fe400078e00ff */
[----:B------:R-:W-:Y:S05]  /*125b0*/  CALL.REL.NOINC `($__internal_77_$__cuda_sm70_shflsync_bfly_p) ;  /* 0x0000069000007944 */ /* 0x000fea0003c00000 */
[----:B-1----:R-:W-:Y:S01]  /*125c0*/  MOV R140, R156 ;  /* 0x0000009c008c7202 */ /* 0x002fe20000000f00 */
[----:B0-----:R-:W-:Y:S05]  /*125d0*/  BRA `(.L_x_19182) ;  /* 0xfffff20000007947 */ /* 0x001fea000383ffff */
.L_x_19179:
[----:B------:R-:W-:Y:S01]  /*125e0*/  IMAD.MOV.U32 R156, RZ, RZ, 0x2 ;  /* 0x00000002ff9c7424 */ /* 0x000fe200078e00ff */
[----:B------:R-:W-:Y:S01]  /*125f0*/  MOV R143, 0xffffffff ;  /* 0xffffffff008f7802 */ /* 0x000fe20000000f00 */
[----:B------:R-:W-:Y:S01]  /*12600*/  IMAD.MOV.U32 R142, RZ, RZ, 0x1f ;  /* 0x0000001fff8e7424 */ /* 0x000fe200078e00ff */
[----:B------:R-:W-:Y:S02]  /*12610*/  MOV R140, 0x12630 ;  /* 0x00012630008c7802 */ /* 0x000fe40000000f00 */
[----:B------:R-:W-:Y:S05]  /*12620*/  CALL.REL.NOINC `($__internal_77_$__cuda_sm70_shflsync_bfly_p) ;  /* 0x0000062000007944 */ /* 0x000fea0003c00000 */
[----:B01----:R-:W-:Y:S01]  /*12630*/  FADD.FTZ R149, R149, R156 ;  /* 0x0000009c95957221 */ /* 0x003fe20000010000 */
[----:B------:R-:W-:Y:S01]  /*12640*/  MOV R143, 0xffffffff ;  /* 0xffffffff008f7802 */ /* 0x000fe20000000f00 */
[----:B------:R-:W-:Y:S01]  /*12650*/  IMAD.MOV.U32 R156, RZ, RZ, 0x4 ;  /* 0x00000004ff9c7424 */ /* 0x000fe200078e00ff */
[----:B------:R-:W-:Y:S01]  /*12660*/  MOV R140, 0x12690 ;  /* 0x00012690008c7802 */ /* 0x000fe20000000f00 */
[----:B------:R-:W-:-:S02]  /*12670*/  IMAD.MOV.U32 R142, RZ, RZ, 0x1f ;  /* 0x0000001fff8e7424 */ /* 0x000fc400078e00ff */
        /* <DEDUP_REMOVED lines=13> */
[----:B-1----:R-:W-:Y:S01]  /*12750*/  FADD.FTZ R156, R149, R156 ;  /* 0x0000009c959c7221 */ /* 0x002fe20000010000 */
[----:B0-----:R-:W-:Y:S01]  /*12760*/  MOV R143, 0xffffffff ;  /* 0xffffffff008f7802 */ /* 0x001fe20000000f00 */
[----:B------:R-:W-:-:S02]  /*12770*/  IMAD.MOV.U32 R142, RZ, RZ, 0x1f ;  /* 0x0000001fff8e7424 */ /* 0x000fc400078e00ff */
        /* <DEDUP_REMOVED lines=51> */
[----:B------:R-:W-:Y:S05]  /*12ab0*/  CALL.REL.NOINC `($__internal_77_$__cuda_sm70_shflsync_bfly_p) ;  /* 0x0000019000007944 */ /* 0x000fea0003c00000 */
[----:B01----:R-:W-:Y:S01]  /*12ac0*/  FADD.FTZ R149, R149, R156 ;  /* 0x0000009c95957221 */ /* 0x003fe20000010000 */
[----:B------:R-:W-:Y:S01]  /*12ad0*/  MOV R143, 0xffffffff ;  /* 0xffffffff008f7802 */ /* 0x000fe20000000f00 */
[----:B------:R-:W-:Y:S01]  /*12ae0*/  IMAD.MOV.U32 R156, RZ, RZ, 0x2 ;  /* 0x00000002ff9c7424 */ /* 0x000fe200078e00ff */
[----:B------:R-:W-:Y:S01]  /*12af0*/  MOV R140, 0x12b20 ;  /* 0x00012b20008c7802 */ /* 0x000fe20000000f00 */
[----:B------:R-:W-:Y:S02]  /*12b00*/  IMAD.MOV.U32 R142, RZ, RZ, 0x1f ;  /* 0x0000001fff8e7424 */ /* 0x000fe400078e00ff */
        /* <DEDUP_REMOVED lines=19> */
[----:B01----:R-:W-:Y:S05]  /*12c40*/  BRA `(.L_x_19183) ;  /* 0xffffefd000007947 */ /* 0x003fea000383ffff */
        .weak           $__internal_77_$__cuda_sm70_shflsync_bfly_p
        .type           $__internal_77_$__cuda_sm70_shflsync_bfly_p,@function
        .size           $__internal_77_$__cuda_sm70_shflsync_bfly_p,(.L_x_20093 - $__internal_77_$__cuda_sm70_shflsync_bfly_p)
$__internal_77_$__cuda_sm70_shflsync_bfly_p:
[----:B------:R-:W-:Y:S01]  /*12c50*/  IMAD.MOV.U32 R141, RZ, RZ, 0x0 ;  /* 0x00000000ff8d7424 */ /* 0x000fe200078e00ff */
[----:B------:R-:W-:Y:S04]  /*12c60*/  WARPSYNC R143 ;  /* 0x0000008f00007348 */ /* 0x000fe80003800000 */
[----:B------:R0:W1:Y:S01]  /*12c70*/  SHFL.BFLY PT, R156, R149, R156, R142 ;  /* 0x0c00009c959c7389 */ /* 0x00006200000e008e */
[----:B------:R-:W-:Y:S05]  /*12c80*/  RET.REL.NODEC R140 `(_ZN10layer_norm31ln_parallel_residual_fwd_kernelINS_13Kernel_traitsIfffffjLj768ELj1ELj4ELj1ELj16ENS_18Kernel_traits_baseILj768EfffffjLj128EEEEELb1ELb0ELb1EEEvNS_9FwdParamsE) ;  /* 0xfffed3708c007950 */ /* 0x000fea0003c3ffff */
.L_x_19184:
        /* <DEDUP_REMOVED lines=15> */
.L_x_20093:


//--------------------- .text._ZN10layer_norm31ln_parallel_residual_fwd_kernelINS_13Kernel_traitsIfffffjLj768ELj1ELj4ELj1ELj16ENS_18Kernel_traits_baseILj768EfffffjLj128EEEEELb1ELb1ELb0EEEvNS_9FwdParamsE --------------------------
	.section	.text._ZN10layer_norm31ln_parallel_residual_fwd_kernelINS_13Kernel_traitsIfffffjLj768ELj1ELj4ELj1ELj16ENS_18Kernel_traits_baseILj768EfffffjLj128EEEEELb1ELb1ELb0EEEvNS_9FwdParamsE,"ax",@progbits
	.sectioninfo	@"SHI_REGISTERS=117"
	.align	128
        .global         _ZN10layer_norm31ln_parallel_residual_fwd_kernelINS_13Kernel_traitsIfffffjLj768ELj1ELj4ELj1ELj16ENS_18Kernel_traits_baseILj768EfffffjLj128EEEEELb1ELb1ELb0EEEvNS_9FwdParamsE
        .type           _ZN10layer_norm31ln_parallel_residual_fwd_kernelINS_13Kernel_traitsIfffffjLj768ELj1ELj4ELj1ELj16ENS_18Kernel_traits_baseILj768EfffffjLj128EEEEELb1ELb1ELb0EEEvNS_9FwdParamsE,@function
        .size           _ZN10layer_norm31ln_parallel_residual_fwd_kernelINS_13Kernel_traitsIfffffjLj768ELj1ELj4ELj1ELj16ENS_18Kernel_traits_baseILj768EfffffjLj128EEEEELb1ELb1ELb0EEEvNS_9FwdParamsE,(.L_x_20094 - _ZN10layer_norm31ln_parallel_residual_fwd_kernelINS_13Kernel_traitsIfffffjLj768ELj1ELj4ELj1ELj16ENS_18Kernel_traits_baseILj768EfffffjLj128EEEEELb1ELb1ELb0EEEvNS_9FwdParamsE)
        .other          _ZN10layer_norm31ln_parallel_residual_fwd_kernelINS_13Kernel_traitsIfffffjLj768ELj1ELj4ELj1ELj16ENS_18Kernel_traits_baseILj768EfffffjLj128EEEEELb1ELb1ELb0EEEvNS_9FwdParamsE,@"STO_CUDA_ENTRY STV_DEFAULT"
_ZN10layer_norm31ln_parallel_residual_fwd_kernelINS_13Kernel_traitsIfffffjLj768ELj1ELj4ELj1ELj16ENS_18Kernel_traits_baseILj768EfffffjLj128EEEEELb1ELb1ELb0EEEvNS_9FwdParamsE:
.text._ZN10layer_norm31ln_parallel_residual_fwd_kernelINS_13Kernel_traitsIfffffjLj768ELj1ELj4ELj1ELj16ENS_18Kernel_traits_baseILj768EfffffjLj128EEEEELb1ELb1ELb0EEEvNS_9FwdParamsE:
        /* <DEDUP_REMOVED lines=15> */
[----:B-1----:R-:W-:-:S03]  /*00f0*/  IMAD R98, R99, c[0x0][0x0], R0 ;  /* 0x0000000063627a24 */ /* 0x002fc600078e0200 */
[----:B------:R-:W-:Y:S01]  /*0100*/  LOP3.LUT R10, R56, 0x1f, RZ, 0x3c, !PT ;  /* 0x0000001f380a7812 */ /* 0x000fe200078e3cff */
        /* <DEDUP_REMOVED lines=45> */
[----:B------:R-:W-:-:S03]  /*03e0*/  LEA.HI R7, R7, c[0x0][0x168], RZ, 0x2 ;  /* 0x00005a0007077a11 */ /* 0x000fc600078f10ff */
[----:B------:R-:W-:Y:S01]  /*03f0*/  IMAD.WIDE.U32 R12, R12, -0x326172a9, RZ ;  /* 0xcd9e8d570c0c7825 */ /* 0x000fe200078e00ff */
[----:B------:R-:W-:Y:S02]  /*0400*/  LOP3.LUT R14, R3, UR18, R4, 0x96, !PT ;  /* 0x00000012030e7c12 */ /* 0x000fe4000f8e9604 */
[----:B------:R-:W-:Y:S02]  /*0410*/  LEA.HI.SX32 R10, R7, R10, 0x1e ;  /* 0x0000000a070a7211 */ /* 0x000fe400078ff2ff */
[----:B------:R-:W-:Y:S01]  /*0420*/  LOP3.LUT R6, R13, UR17, R6, 0x96, !PT ;  /* 0x000000110d067c12 */ /* 0x000fe2000f8e9606 */
[----:B------:R-:W-:Y:S01]  /*0430*/  IMAD.WIDE.U32 R14, R14, -0x326172a9, RZ ;  /* 0xcd9e8d570e0e7825 */ /* 0x000fe200078e00ff */
[C---:B------:R-:W-:Y:S02]  /*0440*/  LOP3.LUT P6, RZ, R10.reuse, 0xffffffe0, RZ, 0xc0, !PT ;  /* 0xffffffe00aff7812 */ /* 0x040fe400078cc0ff */
[----:B------:R-:W-:Y:S01]  /*0450*/  ISETP.GE.U32.AND P5, PT, R10, 0x40, PT ;  /* 0x000000400a00780c */ /* 0x000fe20003fa6070 */
[----:B------:R-:W-:Y:S01]  /*0460*/  IMAD.WIDE.U32 R6, R6, -0x2daee0ad, RZ ;  /* 0xd2511f5306067825 */ /* 0x000fe200078e00ff */
[----:B------:R-:W-:-:S02]  /*0470*/  LOP3.LUT R3, R15, UR19, R12, 0x96, !PT ;  /* 0x000000130f037c12 */ /* 0x000fc4000f8e960c */
[C---:B------:R-:W-:Y:S02]  /*0480*/  ISETP.GE.U32.AND P4, PT, R10.reuse, 0x60, PT ;  /* 0x000000600a00780c */ /* 0x040fe40003f86070 */
[----:B------:R-:W-:Y:S01]  /*0490*/  LOP3.LUT R4, R7, UR20, R2, 0x96, !PT ;  /* 0x0000001407047c12 */ /* 0x000fe2000f8e9602 */
[----:B------:R-:W-:Y:S01]  /*04a0*/  IMAD.WIDE.U32 R2, R3, -0x2daee0ad, RZ ;  /* 0xd2511f5303027825 */ /* 0x000fe200078e00ff */
[C---:B------:R-:W-:Y:S02]  /*04b0*/  ISETP.GE.U32.AND P3, PT, R10.reuse, 0x80, PT ;  /* 0x000000800a00780c */ /* 0x040fe40003f66070 */
[----:B------:R-:W-:Y:S01]  /*04c0*/  ISETP.GE.U32.AND P2, PT, R10, 0xa0, PT ;  /* 0x000000a00a00780c */ /* 0x000fe20003f46070 */
[----:B------:R-:W-:Y:S01]  /*04d0*/  IMAD.WIDE.U32 R4, R4, -0x326172a9, RZ ;  /* 0xcd9e8d5704047825 */ /* 0x000fe200078e00ff */
[----:B------:R-:W-:Y:S02]  /*04e0*/  P2R R105, PR, RZ, 0x40 ;  /* 0x00000040ff697803 */ /* 0x000fe40000000000 */
[----:B------:R-:W-:-:S02]  /*04f0*/  P2R R104, PR, RZ, 0x20 ;  /* 0x00000020ff687803 */ /* 0x000fc40000000000 */
        /* <DEDUP_REMOVED lines=8> */
[----:B------:R-:W-:Y:S01]  /*0580*/  CS2R R14, SRZ ;  /* 0x00000000000e7805 */ /* 0x000fe2000001ff00 */
[----:B------:R-:W-:Y:S01]  /*0590*/  CS2R R12, SRZ ;  /* 0x00000000000c7805 */ /* 0x000fe2000001ff00 */
[----:B------:R-:W-:Y:S01]  /*05a0*/  ISETP.NE.AND.EX P0, PT, RZ, c[0x0][0x21c], PT, P0 ;  /* 0x00008700ff007a0c */ /* 0x000fe20003f05300 */
[----:B------:R-:W-:-:S06]  /*05b0*/  IMAD.WIDE.U32 R16, R56, R17, c[0x0][0x1b0] ;  /* 0x00006c0038107625 */ /* 0x000fcc00078e0011 */
[----:B------:R-:W5:Y:S06]  /*05c0*/  LDG.E.128 R16, [R16.64] ;  /* 0x0000000610107981 */ /* 0x000f6c000c1e1d00 */
[----:B------:R-:W-:-:S04]  /*05d0*/  @P0 LEA R6, P1, R56, c[0x0][0x218], 0x4 ;  /* 0x0000860038060a11 */ /* 0x000fc800078220ff */
[----:B------:R-:W-:-:S05]  /*05e0*/  @P0 LEA.HI.X R7, R56, c[0x0][0x21c], RZ, 0x4, P1 ;  /* 0x0000870038070a11 */ /* 0x000fca00008f24ff */
[----:B------:R0:W5:Y:S01]  /*05f0*/  @P0 LDG.E.128 R12, [R6.64] ;  /* 0x00000006060c0981 */ /* 0x000162000c1e1d00 */
[----:B------:R-:W-:-:S03]  /*0600*/  LOP3.LUT R56, R56, 0x20, RZ, 0xfc, !PT ;  /* 0x0000002038387812 */ /* 0x000fc600078efcff */
.L_x_19186:
[----:B------:R-:W-:Y:S05]  /*0610*/  BSYNC B0 ;  /* 0x0000000000007941 */ /* 0x000fea0003800000 */
.L_x_19185:
[----:B------:R-:W-:Y:S01]  /*0620*/  BSSY B0, `(.L_x_19187) ;  /* 0x000000d000007945 */ /* 0x000fe20003800000 */
        /* <DEDUP_REMOVED lines=8> */
[----:B0-----:R-:W-:-:S04]  /*06b0*/  @P0 LEA R6, P1, R56, c[0x0][0x218], 0x4 ;  /* 0x0000860038060a11 */ /* 0x001fc800078220ff */
[----:B------:R-:W-:-:S05]  /*06c0*/  @P0 LEA.HI.X R7, R56, c[0x0][0x21c], RZ, 0x4, P1 ;  /* 0x0000870038070a11 */ /* 0x000fca00008f24ff */
[----:B------:R0:W5:Y:S01]  /*06d0*/  @P0 LDG.E.128 R20, [R6.64] ;  /* 0x0000000606140981 */ /* 0x000162000c1e1d00 */
[----:B------:R-:W-:-:S03]  /*06e0*/  IADD3 R56, R56, 0x20, RZ ;  /* 0x0000002038387810 */ /* 0x000fc60007ffe0ff */
.L_x_19188:
[----:B------:R-:W-:Y:S05]  /*06f0*/  BSYNC B0 ;  /* 0x0000000000007941 */ /* 0x000fea0003800000 */
.L_x_19187:
        /* <DEDUP_REMOVED lines=13> */
.L_x_19190:
[----:B------:R-:W-:Y:S05]  /*07d0*/  BSYNC B0 ;  /* 0x0000000000007941 */ /* 0x000fea0003800000 */
.L_x_19189:
        /* <DEDUP_REMOVED lines=13> */
.L_x_19192:
[----:B------:R-:W-:Y:S05]  /*08b0*/  BSYNC B0 ;  /* 0x0000000000007941 */ /* 0x000fea0003800000 */
.L_x_19191:
        /* <DEDUP_REMOVED lines=13> */
.L_x_19194:
[----:B------:R-:W-:Y:S05]  /*0990*/  BSYNC B0 ;  /* 0x0000000000007941 */ /* 0x000fea0003800000 */
.L_x_19193:
        /* <DEDUP_REMOVED lines=8> */
[----:B0-----:R-:W-:Y:S01]  /*0a20*/  IMAD.HI.U32 R7, R60, -0x2daee0ad, RZ ;  /* 0xd2511f533c077827 */ /* 0x001fe200078e00ff */
[----:B------:R-:W-:Y:S05]  /*0a30*/  @!P0 BRA `(.L_x_19196) ;  /* 0x000000a000008947 */ /* 0x000fea0003800000 */
[----:B------:R-:W-:Y:S01]  /*0a40*/  ISETP.NE.U32.AND P0, PT, RZ, c[0x0][0x218], PT ;  /* 0x00008600ff007a0c */ /* 0x000fe20003f05070 */
[----:B------:R-:W-:Y:S01]  /*0a50*/  IMAD.MOV.U32 R57, RZ, RZ, 0x10 ;  /* 0x00000010ff397424 */ /* 0x000fe200078e00ff */
        /* <DEDUP_REMOVED lines=8> */
.L_x_19196:
[----:B------:R-:W-:Y:S05]  /*0ae0*/  BSYNC B0 ;  /* 0x0000000000007941 */ /* 0x000fea0003800000 */
.L_x_19195:
        /* <DEDUP_REMOVED lines=16> */
.L_x_19614:
        /* <DEDUP_REMOVED lines=36> */
.L_x_19201:
[----:B0-----:R-:W-:Y:S02]  /*0e30*/  IMAD.MOV.U32 R110, RZ, RZ, R96 ;  /* 0x000000ffff6e7224 */ /* 0x001fe400078e0060 */
.L_x_19202:
[----:B------:R-:W-:Y:S05]  /*0e40*/  BSYNC B2 ;  /* 0x0000000000027941 */ /* 0x000fea0003800000 */
.L_x_19200:
        /* <DEDUP_REMOVED lines=16> */
.L_x_19206:
[----:B------:R-:W-:Y:S05]  /*0f50*/  BSYNC B3 ;  /* 0x0000000000037941 */ /* 0x000fea0003800000 */
.L_x_19205:
        /* <DEDUP_REMOVED lines=43> */
.L_x_19204:
[----:B------:R-:W-:Y:S05]  /*1210*/  BSYNC B2 ;  /* 0x0000000000027941 */ /* 0x000fea0003800000 */
.L_x_19203:
        /* <DEDUP_REMOVED lines=14> */
.L_x_19207:
        /* <DEDUP_REMOVED lines=12> */
.L_x_19210:
[----:B------:R-:W-:Y:S02]  /*13c0*/  IMAD.MOV.U32 R110, RZ, RZ, R96 ;  /* 0x000000ffff6e7224 */ /* 0x000fe400078e0060 */
.L_x_19211:
[----:B------:R-:W-:Y:S05]  /*13d0*/  BSYNC B2 ;  /* 0x0000000000027941 */ /* 0x000fea0003800000 */
.L_x_19209:
        /* <DEDUP_REMOVED lines=16> */
.L_x_19215:
[----:B------:R-:W-:Y:S05]  /*14e0*/  BSYNC B3 ;  /* 0x0000000000037941 */ /* 0x000fea0003800000 */
.L_x_19214:
        /* <DEDUP_REMOVED lines=43> */
.L_x_19213:
[----:B------:R-:W-:Y:S05]  /*17a0*/  BSYNC B2 ;  /* 0x0000000000027941 */ /* 0x000fea0003800000 */
.L_x_19212:
        /* <DEDUP_REMOVED lines=8> */
.L_x_19208:
        /* <DEDUP_REMOVED lines=12> */
.L_x_19217:
[----:B------:R-:W-:Y:S02]  /*18f0*/  IMAD.MOV.U32 R110, RZ, RZ, R96 ;  /* 0x000000ffff6e7224 */ /* 0x000fe400078e0060 */
.L_x_19218:
[----:B------:R-:W-:Y:S05]  /*1900*/  BSYNC B2 ;  /* 0x0000000000027941 */ /* 0x000fea0003800000 */
.L_x_19216:
        /* <DEDUP_REMOVED lines=16> */
.L_x_19222:
[----:B------:R-:W-:Y:S05]  /*1a10*/  BSYNC B3 ;  /* 0x0000000000037941 */ /* 0x000fea0003800000 */
.L_x_19221:
        /* <DEDUP_REMOVED lines=43> */
.L_x_19220:
[----:B------:R-:W-:Y:S05]  /*1cd0*/  BSYNC B2 ;  /* 0x0000000000027941 */ /* 0x000fea0003800000 */
.L_x_19219:
        /* <DEDUP_REMOVED lines=11> */
.L_x_19223:
        /* <DEDUP_REMOVED lines=12> */
.L_x_19226:
[----:B------:R-:W-:Y:S02]  /*1e50*/  IMAD.MOV.U32 R110, RZ, RZ, R96 ;  /* 0x000000ffff6e7224 */ /* 0x000fe400078e0060 */
.L_x_19227:
[----:B------:R-:W-:Y:S05]  /*1e60*/  BSYNC B2 ;  /* 0x0000000000027941 */ /* 0x000fea0003800000 */
.L_x_19225:
        /* <DEDUP_REMOVED lines=16> */
.L_x_19231:
[----:B------:R-:W-:Y:S05]  /*1f70*/  BSYNC B3 ;  /* 0x0000000000037941 */ /* 0x000fea0003800000 */
.L_x_19230:
        /* <DEDUP_REMOVED lines=43> */
.L_x_19229:
[----:B------:R-:W-:Y:S05]  /*2230*/  BSYNC B2 ;  /* 0x0000000000027941 */ /* 0x000fea0003800000 */
.L_x_19228:
        /* <DEDUP_REMOVED lines=8> */
.L_x_19224:
        /* <DEDUP_REMOVED lines=12> */
.L_x_19233:
[----:B------:R-:W-:Y:S02]  /*2380*/  IMAD.MOV.U32 R110, RZ, RZ, R96 ;  /* 0x000000ffff6e7224 */ /* 0x000fe400078e0060 */
.L_x_19234:
[----:B------:R-:W-:Y:S05]  /*2390*/  BSYNC B2 ;  /* 0x0000000000027941 */ /* 0x000fea0003800000 */
.L_x_19232:
        /* <DEDUP_REMOVED lines=16> */
.L_x_19238:
[----:B------:R-:W-:Y:S05]  /*24a0*/  BSYNC B3 ;  /* 0x0000000000037941 */ /* 0x000fea0003800000 */
.L_x_19237:
        /* <DEDUP_REMOVED lines=43> */
.L_x_19236:
[----:B------:R-:W-:Y:S05]  /*2760*/  BSYNC B2 ;  /* 0x0000000000027941 */ /* 0x000fea0003800000 */
.L_x_19235:
        /* <DEDUP_REMOVED lines=11> */
.L_x_19239:
        /* <DEDUP_REMOVED lines=12> */
.L_x_19242:
[----:B------:R-:W-:Y:S02]  /*28e0*/  IMAD.MOV.U32 R110, RZ, RZ, R96 ;  /* 0x000000ffff6e7224 */ /* 0x000fe400078e0060 */
.L_x_19243:
[----:B------:R-:W-:Y:S05]  /*28f0*/  BSYNC B2 ;  /* 0x0000000000027941 */ /* 0x000fea0003800000 */
.L_x_19241:
        /* <DEDUP_REMOVED lines=16> */
.L_x_19247:
[----:B------:R-:W-:Y:S05]  /*2a00*/  BSYNC B3 ;  /* 0x0000000000037941 */ /* 0x000fea0003800000 */
.L_x_19246:
        /* <DEDUP_REMOVED lines=43> */
.L_x_19245:
[----:B------:R-:W-:Y:S05]  /*2cc0*/  BSYNC B2 ;  /* 0x0000000000027941 */ /* 0x000fea0003800000 */
.L_x_19244:
        /* <DEDUP_REMOVED lines=8> */
.L_x_19240:
        /* <DEDUP_REMOVED lines=12> */
.L_x_19249:
[----:B------:R-:W-:Y:S02]  /*2e10*/  IMAD.MOV.U32 R110, RZ, RZ, R96 ;  /* 0x000000ffff6e7224 */ /* 0x000fe400078e0060 */
.L_x_19250:
[----:B------:R-:W-:Y:S05]  /*2e20*/  BSYNC B2 ;  /* 0x0000000000027941 */ /* 0x000fea0003800000 */
.L_x_19248:
        /* <DEDUP_REMOVED lines=16> */
.L_x_19254:
[----:B------:R-:W-:Y:S05]  /*2f30*/  BSYNC B3 ;  /* 0x0000000000037941 */ /* 0x000fea0003800000 */
.L_x_19253:
        /* <DEDUP_REMOVED lines=43> */
.L_x_19252:
[----:B------:R-:W-:Y:S05]  /*31f0*/  BSYNC B2 ;  /* 0x0000000000027941 */ /* 0x000fea0003800000 */
.L_x_19251:
        /* <DEDUP_REMOVED lines=11> */
.L_x_19255:
        /* <DEDUP_REMOVED lines=12> */
.L_x_19258:
[----:B------:R-:W-:Y:S02]  /*3370*/  IMAD.MOV.U32 R110, RZ, RZ, R96 ;  /* 0x000000ffff6e7224 */ /* 0x000fe400078e0060 */
.L_x_19259:
[----:B------:R-:W-:Y:S05]  /*3380*/  BSYNC B2 ;  /* 0x0000000000027941 */ /* 0x000fea0003800000 */
.L_x_19257:
        /* <DEDUP_REMOVED lines=16> */
.L_x_19263:
[----:B------:R-:W-:Y:S05]  /*3490*/  BSYNC B3 ;  /* 0x0000000000037941 */ /* 0x000fea0003800000 */
.L_x_19262:
        /* <DEDUP_REMOVED lines=43> */
.L_x_19261:
[----:B------:R-:W-:Y:S05]  /*3750*/  BSYNC B2 ;  /* 0x0000000000027941 */ /* 0x000fea0003800000 */
.L_x_19260:
        /* <DEDUP_REMOVED lines=8> */
.L_x_19256:
        /* <DEDUP_REMOVED lines=27> */
.L_x_19264:
[----:B0-----:R-:W-:Y:S02]  /*3990*/  IADD3 R93, R106, 0x20, RZ ;  /* 0x000000206a5d7810 */ /* 0x001fe40007ffe0ff */
.L_x_19199:
[----:B------:R-:W-:Y:S05]  /*39a0*/  BSYNC B1 ;  /* 0x0000000000017941 */ /* 0x000fea0003800000 */
.L_x_19198:
        /* <DEDUP_REMOVED lines=29> */
.L_x_19268:
[----:B0-----:R-:W-:Y:S02]  /*3b80*/  IMAD.MOV.U32 R111, RZ, RZ, R96 ;  /* 0x000000ffff6f7224 */ /* 0x001fe400078e0060 */
.L_x_19269:
[----:B------:R-:W-:Y:S05]  /*3b90*/  BSYNC B2 ;  /* 0x0000000000027941 */ /* 0x000fea0003800000 */
.L_x_19267:
        /* <DEDUP_REMOVED lines=16> */
.L_x_19273:
[----:B------:R-:W-:Y:S05]  /*3ca0*/  BSYNC B3 ;  /* 0x0000000000037941 */ /* 0x000fea0003800000 */
.L_x_19272:
[----:B------:R-:W-:Y:S01]  /*3cb0*/  IMAD.HI.U32 R6, R98, -0x326172a9, RZ ;  /* 0xcd9e8d5762067827 */ /* 0x000fe200078e00ff */
        /* <DEDUP_REMOVED lines=42> */
.L_x_19271:
[----:B------:R-:W-:Y:S05]  /*3f60*/  BSYNC B2 ;  /* 0x0000000000027941 */ /* 0x000fea0003800000 */
.L_x_19270:
        /* <DEDUP_REMOVED lines=14> */
.L_x_19274:
        /* <DEDUP_REMOVED lines=12> */
.L_x_19277:
[----:B------:R-:W-:Y:S02]  /*4110*/  IMAD.MOV.U32 R111, RZ, RZ, R96 ;  /* 0x000000ffff6f7224 */ /* 0x000fe400078e0060 */
.L_x_19278:
[----:B------:R-:W-:Y:S05]  /*4120*/  BSYNC B2 ;  /* 0x0000000000027941 */ /* 0x000fea0003800000 */
.L_x_19276:
        /* <DEDUP_REMOVED lines=16> */
.L_x_19282:
[----:B------:R-:W-:Y:S05]  /*4230*/  BSYNC B3 ;  /* 0x0000000000037941 */ /* 0x000fea0003800000 */
.L_x_19281:
        /* <DEDUP_REMOVED lines=43> */
.L_x_19280:
[----:B------:R-:W-:Y:S05]  /*44f0*/  BSYNC B2 ;  /* 0x0000000000027941 */ /* 0x000fea0003800000 */
.L_x_19279:
        /* <DEDUP_REMOVED lines=8> */
.L_x_19275:
        /* <DEDUP_REMOVED lines=12> */
.L_x_19284:
[----:B------:R-:W-:Y:S02]  /*4640*/  IMAD.MOV.U32 R111, RZ, RZ, R96 ;  /* 0x000000ffff6f7224 */ /* 0x000fe400078e0060 */
.L_x_19285:
[----:B------:R-:W-:Y:S05]  /*4650*/  BSYNC B2 ;  /* 0x0000000000027941 */ /* 0x000fea0003800000 */
.L_x_19283:
        /* <DEDUP_REMOVED lines=16> */
.L_x_19289:
[----:B------:R-:W-:Y:S05]  /*4760*/  BSYNC B3 ;  /* 0x0000000000037941 */ /* 0x000fea0003800000 */
.L_x_19288:
        /* <DEDUP_REMOVED lines=43> */
.L_x_19287:
[----:B------:R-:W-:Y:S05]  /*4a20*/  BSYNC B2 ;  /* 0x0000000000027941 */ /* 0x000fea0003800000 */
.L_x_19286:
        /* <DEDUP_REMOVED lines=11> */
.L_x_19290:
        /* <DEDUP_REMOVED lines=12> */
.L_x_19293:
[----:B------:R-:W-:Y:S02]  /*4ba0*/  MOV R111, R96 ;  /* 0x00000060006f7202 */ /* 0x000fe40000000f00 */
.L_x_19294:
[----:B------:R-:W-:Y:S05]  /*4bb0*/  BSYNC B2 ;  /* 0x0000000000027941 */ /* 0x000fea0003800000 */
.L_x_19292:
        /* <DEDUP_REMOVED lines=16> */
.L_x_19298:
[----:B------:R-:W-:Y:S05]  /*4cc0*/  BSYNC B3 ;  /* 0x0000000000037941 */ /* 0x000fea0003800000 */
.L_x_19297:
        /* <DEDUP_REMOVED lines=43> */
.L_x_19296:
[----:B------:R-:W-:Y:S05]  /*4f80*/  BSYNC B2 ;  /* 0x0000000000027941 */ /* 0x000fea0003800000 */
.L_x_19295:
        /* <DEDUP_REMOVED lines=8> */
.L_x_19291:
        /* <DEDUP_REMOVED lines=12> */
.L_x_19300:
[----:B------:R-:W-:Y:S02]  /*50d0*/  MOV R111, R96 ;  /* 0x00000060006f7202 */ /* 0x000fe40000000f00 */
.L_x_19301:
[----:B------:R-:W-:Y:S05]  /*50e0*/  BSYNC B2 ;  /* 0x0000000000027941 */ /* 0x000fea0003800000 */
.L_x_19299:
        /* <DEDUP_REMOVED lines=16> */
.L_x_19305:
[----:B------:R-:W-:Y:S05]  /*51f0*/  BSYNC B3 ;  /* 0x0000000000037941 */ /* 0x000fea0003800000 */
.L_x_19304:
        /* <DEDUP_REMOVED lines=43> */
.L_x_19303:
[----:B------:R-:W-:Y:S05]  /*54b0*/  BSYNC B2 ;  /* 0x0000000000027941 */ /* 0x000fea0003800000 */
.L_x_19302:
        /* <DEDUP_REMOVED lines=11> */
.L_x_19306:
        /* <DEDUP_REMOVED lines=12> */
.L_x_19309:
[----:B------:R-:W-:Y:S02]  /*5630*/  IMAD.MOV.U32 R111, RZ, RZ, R96 ;  /* 0x000000ffff6f7224 */ /* 0x000fe400078e0060 */
.L_x_19310:
[----:B------:R-:W-:Y:S05]  /*5640*/  BSYNC B2 ;  /* 0x0000000000027941 */ /* 0x000fea0003800000 */
.L_x_19308:
        /* <DEDUP_REMOVED lines=16> */
.L_x_19314:
[----:B------:R-:W-:Y:S05]  /*5750*/  BSYNC B3 ;  /* 0x0000000000037941 */ /* 0x000fea0003800000 */
.L_x_19313:
        /* <DEDUP_REMOVED lines=43> */
.L_x_19312:
[----:B------:R-:W-:Y:S05]  /*5a10*/  BSYNC B2 ;  /* 0x0000000000027941 */ /* 0x000fea0003800000 */
.L_x_19311:
        /* <DEDUP_REMOVED lines=8> */
.L_x_19307:
        /* <DEDUP_REMOVED lines=12> */
.L_x_19316:
[----:B------:R-:W-:Y:S02]  /*5b60*/  IMAD.MOV.U32 R111, RZ, RZ, R96 ;  /* 0x000000ffff6f7224 */ /* 0x000fe400078e0060 */
.L_x_19317:
[----:B------:R-:W-:Y:S05]  /*5b70*/  BSYNC B2 ;  /* 0x0000000000027941 */ /* 0x000fea0003800000 */
.L_x_19315:
        /* <DEDUP_REMOVED lines=16> */
.L_x_19321:
[----:B------:R-:W-:Y:S05]  /*5c80*/  BSYNC B3 ;  /* 0x0000000000037941 */ /* 0x000fea0003800000 */
.L_x_19320:
        /* <DEDUP_REMOVED lines=43> */
.L_x_19319:
[----:B------:R-:W-:Y:S05]  /*5f40*/  BSYNC B2 ;  /* 0x0000000000027941 */ /* 0x000fea0003800000 */
.L_x_19318:
        /* <DEDUP_REMOVED lines=11> */
.L_x_19322:
        /* <DEDUP_REMOVED lines=12> */
.L_x_19325:
[----:B------:R-:W-:Y:S02]  /*60c0*/  IMAD.MOV.U32 R111, RZ, RZ, R96 ;  /* 0x000000ffff6f7224 */ /* 0x000fe400078e0060 */
.L_x_19326:
[----:B------:R-:W-:Y:S05]  /*60d0*/  BSYNC B2 ;  /* 0x0000000000027941 */ /* 0x000fea0003800000 */
.L_x_19324:
        /* <DEDUP_REMOVED lines=16> */
.L_x_19330:
[----:B------:R-:W-:Y:S05]  /*61e0*/  BSYNC B3 ;  /* 0x0000000000037941 */ /* 0x000fea0003800000 */
.L_x_19329:
        /* <DEDUP_REMOVED lines=43> */
.L_x_19328:
[----:B------:R-:W-:Y:S05]  /*64a0*/  BSYNC B2 ;  /* 0x0000000000027941 */ /* 0x000fea0003800000 */
.L_x_19327:
        /* <DEDUP_REMOVED lines=8> */
.L_x_19323:
        /* <DEDUP_REMOVED lines=27> */
.L_x_19331:
[----:B------:R-:W-:Y:S02]  /*66e0*/  IADD3 R93, R93, 0x20, RZ ;  /* 0x000000205d5d7810 */ /* 0x000fe40007ffe0ff */
.L_x_19266:
[----:B------:R-:W-:Y:S05]  /*66f0*/  BSYNC B1 ;  /* 0x0000000000017941 */ /* 0x000fea0003800000 */
.L_x_19265:
[----:B------:R-:W-:Y:S01]  /*6700*/  ISETP.NE.AND P0, PT, R103, RZ, PT ;  /* 0x000000ff6700720c */ /* 0x000fe20003f05270 */
[----:B------:R-:W-:-:S12]  /*6710*/  BSSY B1, `(.L_x_19332) ;  /* 0x00002d3000017945 */ /* 0x000fd80003800000 */
        /* <DEDUP_REMOVED lines=27> */
.L_x_19335:
[----:B0-----:R-:W-:Y:S02]  /*68d0*/  IMAD.MOV.U32 R111, RZ, RZ, R96 ;  /* 0x000000ffff6f7224 */ /* 0x001fe400078e0060 */
.L_x_19336:
[----:B------:R-:W-:Y:S05]  /*68e0*/  BSYNC B2 ;  /* 0x0000000000027941 */ /* 0x000fea0003800000 */
.L_x_19334:
        /* <DEDUP_REMOVED lines=16> */
.L_x_19340:
[----:B------:R-:W-:Y:S05]  /*69f0*/  BSYNC B3 ;  /* 0x0000000000037941 */ /* 0x000fea0003800000 */
.L_x_19339:
        /* <DEDUP_REMOVED lines=43> */
.L_x_19338:
[----:B------:R-:W-:Y:S05]  /*6cb0*/  BSYNC B2 ;  /* 0x0000000000027941 */ /* 0x000fea0003800000 */
.L_x_19337:
        /* <DEDUP_REMOVED lines=14> */
.L_x_19341:
        /* <DEDUP_REMOVED lines=12> */
.L_x_19344:
[----:B------:R-:W-:Y:S02]  /*6e60*/  IMAD.MOV.U32 R111, RZ, RZ, R96 ;  /* 0x000000ffff6f7224 */ /* 0x000fe400078e0060 */
.L_x_19345:
[----:B------:R-:W-:Y:S05]  /*6e70*/  BSYNC B2 ;  /* 0x0000000000027941 */ /* 0x000fea0003800000 */
.L_x_19343:
        /* <DEDUP_REMOVED lines=16> */
.L_x_19349:
[----:B------:R-:W-:Y:S05]  /*6f80*/  BSYNC B3 ;  /* 0x0000000000037941 */ /* 0x000fea0003800000 */
.L_x_19348:
        /* <DEDUP_REMOVED lines=43> */
.L_x_19347:
[----:B------:R-:W-:Y:S05]  /*7240*/  BSYNC B2 ;  /* 0x0000000000027941 */ /* 0x000fea0003800000 */
.L_x_19346:
        /* <DEDUP_REMOVED lines=8> */
.L_x_19342:
        /* <DEDUP_REMOVED lines=12> */
.L_x_19351:
[----:B------:R-:W-:Y:S02]  /*7390*/  IMAD.MOV.U32 R111, RZ, RZ, R96 ;  /* 0x000000ffff6f7224 */ /* 0x000fe400078e0060 */
.L_x_19352:
[----:B------:R-:W-:Y:S05]  /*73a0*/  BSYNC B2 ;  /* 0x0000000000027941 */ /* 0x000fea0003800000 */
.L_x_19350:
        /* <DEDUP_REMOVED lines=16> */
.L_x_19356:
[----:B------:R-:W-:Y:S05]  /*74b0*/  BSYNC B3 ;  /* 0x0000000000037941 */ /* 0x000fea0003800000 */
.L_x_19355:
        /* <DEDUP_REMOVED lines=43> */
.L_x_19354:
[----:B------:R-:W-:Y:S05]  /*7770*/  BSYNC B2 ;  /* 0x0000000000027941 */ /* 0x000fea0003800000 */
.L_x_19353:
        /* <DEDUP_REMOVED lines=11> */
.L_x_19357:
        /* <DEDUP_REMOVED lines=12> */
.L_x_19360:
[----:B------:R-:W-:Y:S02]  /*78f0*/  IMAD.MOV.U32 R111, RZ, RZ, R96 ;  /* 0x000000ffff6f7224 */ /* 0x000fe400078e0060 */
.L_x_19361:
[----:B------:R-:W-:Y:S05]  /*7900*/  BSYNC B2 ;  /* 0x0000000000027941 */ /* 0x000fea0003800000 */
.L_x_19359:
        /* <DEDUP_REMOVED lines=16> */
.L_x_19365:
[----:B------:R-:W-:Y:S05]  /*7a10*/  BSYNC B3 ;  /* 0x0000000000037941 */ /* 0x000fea0003800000 */
.L_x_19364:
        /* <DEDUP_REMOVED lines=43> */
.L_x_19363:
[----:B------:R-:W-:Y:S05]  /*7cd0*/  BSYNC B2 ;  /* 0x0000000000027941 */ /* 0x000fea0003800000 */
.L_x_19362:
        /* <DEDUP_REMOVED lines=8> */
.L_x_19358:
        /* <DEDUP_REMOVED lines=12> */
.L_x_19367:
[----:B------:R-:W-:Y:S02]  /*7e20*/  IMAD.MOV.U32 R111, RZ, RZ, R96 ;  /* 0x000000ffff6f7224 */ /* 0x000fe400078e0060 */
.L_x_19368:
[----:B------:R-:W-:Y:S05]  /*7e30*/  BSYNC B2 ;  /* 0x0000000000027941 */ /* 0x000fea0003800000 */
.L_x_19366:
        /* <DEDUP_REMOVED lines=16> */
.L_x_19372:
[----:B------:R-:W-:Y:S05]  /*7f40*/  BSYNC B3 ;  /* 0x0000000000037941 */ /* 0x000fea0003800000 */
.L_x_19371:
        /* <DEDUP_REMOVED lines=43> */
.L_x_19370:
[----:B------:R-:W-:Y:S05]  /*8200*/  BSYNC B2 ;  /* 0x0000000000027941 */ /* 0x000fea0003800000 */
.L_x_19369:
        /* <DEDUP_REMOVED lines=11> */
.L_x_19373:
        /* <DEDUP_REMOVED lines=12> */
.L_x_19376:
[----:B------:R-:W-:Y:S02]  /*8380*/  MOV R111, R96 ;  /* 0x00000060006f7202 */ /* 0x000fe40000000f00 */
.L_x_19377:
[----:B------:R-:W-:Y:S05]  /*8390*/  BSYNC B2 ;  /* 0x0000000000027941 */ /* 0x000fea0003800000 */
.L_x_19375:
        /* <DEDUP_REMOVED lines=16> */
.L_x_19381:
[----:B------:R-:W-:Y:S05]  /*84a0*/  BSYNC B3 ;  /* 0x0000000000037941 */ /* 0x000fea0003800000 */
.L_x_19380:
        /* <DEDUP_REMOVED lines=43> */
.L_x_19379:
[----:B------:R-:W-:Y:S05]  /*8760*/  BSYNC B2 ;  /* 0x0000000000027941 */ /* 0x000fea0003800000 */
.L_x_19378:
        /* <DEDUP_REMOVED lines=8> */
.L_x_19374:
        /* <DEDUP_REMOVED lines=12> */
.L_x_19383:
[----:B------:R-:W-:Y:S02]  /*88b0*/  MOV R111, R96 ;  /* 0x00000060006f7202 */ /* 0x000fe40000000f00 */
.L_x_19384:
[----:B------:R-:W-:Y:S05]  /*88c0*/  BSYNC B2 ;  /* 0x0000000000027941 */ /* 0x000fea0003800000 */
.L_x_19382:
        /* <DEDUP_REMOVED lines=16> */
.L_x_19388:
[----:B------:R-:W-:Y:S05]  /*89d0*/  BSYNC B3 ;  /* 0x0000000000037941 */ /* 0x000fea0003800000 */
.L_x_19387:
        /* <DEDUP_REMOVED lines=43> */
.L_x_19386:
[----:B------:R-:W-:Y:S05]  /*8c90*/  BSYNC B2 ;  /* 0x0000000000027941 */ /* 0x000fea0003800000 */
.L_x_19385:
        /* <DEDUP_REMOVED lines=11> */
.L_x_19389:
        /* <DEDUP_REMOVED lines=12> */
.L_x_19392:
[----:B------:R-:W-:Y:S02]  /*8e10*/  IMAD.MOV.U32 R111, RZ, RZ, R96 ;  /* 0x000000ffff6f7224 */ /* 0x000fe400078e0060 */
.L_x_19393:
[----:B------:R-:W-:Y:S05]  /*8e20*/  BSYNC B2 ;  /* 0x0000000000027941 */ /* 0x000fea0003800000 */
.L_x_19391:
        /* <DEDUP_REMOVED lines=16> */
.L_x_19397:
[----:B------:R-:W-:Y:S05]  /*8f30*/  BSYNC B3 ;  /* 0x0000000000037941 */ /* 0x000fea0003800000 */
.L_x_19396:
        /* <DEDUP_REMOVED lines=43> */
.L_x_19395:
[----:B------:R-:W-:Y:S05]  /*91f0*/  BSYNC B2 ;  /* 0x0000000000027941 */ /* 0x000fea0003800000 */
.L_x_19394:
        /* <DEDUP_REMOVED lines=8> */
.L_x_19390:
[----:B------:R-:W-:Y:S01]  /*9280*/  ISETP.NE.AND P1, PT, R110, RZ, PT ;  /* 0x000000ff6e00720c */ /* 0x000fe20003f25270 */
[C---:B------:R-:W-:Y:S01]  /*9290*/  IMAD.SHL.U32 R113, R93.reuse, 0x4, RZ ;  /* 0x000000045d717824 */ /* 0x040fe200078e00ff */
[C---:B------:R-:W-:Y:S02]  /*92a0*/  LEA R108, P0, R93.reuse, c[0x0][0x188], 0x4 ;  /* 0x000062005d6c7a11 */ /* 0x040fe400078020ff */
[----:B------:R-:W-:Y:S02]  /*92b0*/  SEL R107, RZ, 0x1000000, P5 ;  /* 0x01000000ff6b7807 */ /* 0x000fe40002800000 */
[----:B------:R-:W-:Y:S02]  /*92c0*/  SEL R110, RZ, 0x10000, P4 ;  /* 0x00010000ff6e7807 */ /* 0x000fe40002000000 */
[----:B------:R-:W-:Y:S02]  /*92d0*/  SEL R111, RZ, 0x100, P3 ;  /* 0x00000100ff6f7807 */ /* 0x000fe40001800000 */
[----:B------:R-:W-:-:S02]  /*92e0*/  LEA.HI.X R109, R93, c[0x0][0x18c], RZ, 0x4, P0 ;  /* 0x000063005d6d7a11 */ /* 0x000fc400000f24ff */
[----:B------:R-:W-:Y:S02]  /*92f0*/  SEL R112, RZ, 0x1, P2 ;  /* 0x00000001ff707807 */ /* 0x000fe40001000000 */
[----:B------:R-:W-:Y:S01]  /*9300*/  SHF.L.U64.HI R114, R93, 0x2, RZ ;  /* 0x000000025d727819 */ /* 0x000fe200000102ff */
[----:B------:R0:W-:Y:S01]  /*9310*/  STG.E.128 [R108.64], R76 ;  /* 0x0000004c6c007986 */ /* 0x0001e2000c101d06 */
[----:B------:R-:W-:Y:S02]  /*9320*/  IADD3 R94, P0, R113, c[0x0][0x190], RZ ;  /* 0x00006400715e7a10 */ /* 0x000fe40007f1e0ff */
[----:B------:R-:W-:Y:S02]  /*9330*/  IADD3 R107, R111, R107, R110 ;  /* 0x0000006b6f6b7210 */ /* 0x000fe40007ffe06e */
[----:B------:R-:W-:Y:S02]  /*9340*/  IADD3.X R95, R114, c[0x0][0x194], RZ, P0, !PT ;  /* 0x00006500725f7a10 */ /* 0x000fe400007fe4ff */
[----:B------:R-:W-:-:S05]  /*9350*/  IADD3 R107, R107, R112, RZ ;  /* 0x000000706b6b7210 */ /* 0x000fca0007ffe0ff */
        /* <DEDUP_REMOVED lines=13> */
.L_x_19398:
[----:B------:R-:W-:Y:S02]  /*9430*/  IADD3 R93, R93, 0x20, RZ ;  /* 0x000000205d5d7810 */ /* 0x000fe40007ffe0ff */
.L_x_19333:
[----:B------:R-:W-:Y:S05]  /*9440*/  BSYNC B1 ;  /* 0x0000000000017941 */ /* 0x000fea0003800000 */
.L_x_19332:
        /* <DEDUP_REMOVED lines=29> */
.L_x_19402:
[----:B0-----:R-:W-:Y:S02]  /*9620*/  MOV R111, R96 ;  /* 0x00000060006f7202 */ /* 0x001fe40000000f00 */
.L_x_19403:
[----:B------:R-:W-:Y:S05]  /*9630*/  BSYNC B2 ;  /* 0x0000000000027941 */ /* 0x000fea0003800000 */
.L_x_19401:
        /* <DEDUP_REMOVED lines=16> */
.L_x_19407:
[----:B------:R-:W-:Y:S05]  /*9740*/  BSYNC B3 ;  /* 0x0000000000037941 */ /* 0x000fea0003800000 */
.L_x_19406:
        /* <DEDUP_REMOVED lines=43> */
.L_x_19405:
[----:B------:R-:W-:Y:S05]  /*9a00*/  BSYNC B2 ;  /* 0x0000000000027941 */ /* 0x000fea0003800000 */
.L_x_19404:
        /* <DEDUP_REMOVED lines=14> */
.L_x_19408:
        /* <DEDUP_REMOVED lines=12> */
.L_x_19411:
[----:B------:R-:W-:Y:S02]  /*9bb0*/  IMAD.MOV.U32 R111, RZ, RZ, R96 ;  /* 0x000000ffff6f7224 */ /* 0x000fe400078e0060 */
.L_x_19412:
[----:B------:R-:W-:Y:S05]  /*9bc0*/  BSYNC B2 ;  /* 0x0000000000027941 */ /* 0x000fea0003800000 */
.L_x_19410:
        /* <DEDUP_REMOVED lines=16> */
.L_x_19416:
[----:B------:R-:W-:Y:S05]  /*9cd0*/  BSYNC B3 ;  /* 0x0000000000037941 */ /* 0x000fea0003800000 */
.L_x_19415:
        /* <DEDUP_REMOVED lines=43> */
.L_x_19414:
[----:B------:R-:W-:Y:S05]  /*9f90*/  BSYNC B2 ;  /* 0x0000000000027941 */ /* 0x000fea0003800000 */
.L_x_19413:
        /* <DEDUP_REMOVED lines=8> */
.L_x_19409:
        /* <DEDUP_REMOVED lines=12> */
.L_x_19418:
[----:B------:R-:W-:Y:S02]  /*a0e0*/  IMAD.MOV.U32 R111, RZ, RZ, R96 ;  /* 0x000000ffff6f7224 */ /* 0x000fe400078e0060 */
.L_x_19419:
[----:B------:R-:W-:Y:S05]  /*a0f0*/  BSYNC B2 ;  /* 0x0000000000027941 */ /* 0x000fea0003800000 */
.L_x_19417:
        /* <DEDUP_REMOVED lines=16> */
.L_x_19423:
[----:B------:R-:W-:Y:S05]  /*a200*/  BSYNC B3 ;  /* 0x0000000000037941 */ /* 0x000fea0003800000 */
.L_x_19422:
        /* <DEDUP_REMOVED lines=43> */
.L_x_19421:
[----:B------:R-:W-:Y:S05]  /*a4c0*/  BSYNC B2 ;  /* 0x0000000000027941 */ /* 0x000fea0003800000 */
.L_x_19420:
        /* <DEDUP_REMOVED lines=11> */
.L_x_19424:
        /* <DEDUP_REMOVED lines=12> */
.L_x_19427:
[----:B------:R-:W-:Y:S02]  /*a640*/  IMAD.MOV.U32 R111, RZ, RZ, R96 ;  /* 0x000000ffff6f7224 */ /* 0x000fe400078e0060 */
.L_x_19428:
[----:B------:R-:W-:Y:S05]  /*a650*/  BSYNC B2 ;  /* 0x0000000000027941 */ /* 0x000fea0003800000 */
.L_x_19426:
        /* <DEDUP_REMOVED lines=16> */
.L_x_19432:
[----:B------:R-:W-:Y:S05]  /*a760*/  BSYNC B3 ;  /* 0x0000000000037941 */ /* 0x000fea0003800000 */
.L_x_19431:
        /* <DEDUP_REMOVED lines=43> */
.L_x_19430:
[----:B------:R-:W-:Y:S05]  /*aa20*/  BSYNC B2 ;  /* 0x0000000000027941 */ /* 0x000fea0003800000 */
.L_x_19429:
        /* <DEDUP_REMOVED lines=8> */
.L_x_19425:
        /* <DEDUP_REMOVED lines=12> */
.L_x_19434:
[----:B------:R-:W-:Y:S02]  /*ab70*/  IMAD.MOV.U32 R111, RZ, RZ, R96 ;  /* 0x000000ffff6f7224 */ /* 0x000fe400078e0060 */
.L_x_19435:
[----:B------:R-:W-:Y:S05]  /*ab80*/  BSYNC B2 ;  /* 0x0000000000027941 */ /* 0x000fea0003800000 */
.L_x_19433:
        /* <DEDUP_REMOVED lines=16> */
.L_x_19439:
[----:B------:R-:W-:Y:S05]  /*ac90*/  BSYNC B3 ;  /* 0x0000000000037941 */ /* 0x000fea0003800000 */
.L_x_19438:
        /* <DEDUP_REMOVED lines=43> */
.L_x_19437:
[----:B------:R-:W-:Y:S05]  /*af50*/  BSYNC B2 ;  /* 0x0000000000027941 */ /* 0x000fea0003800000 */
.L_x_19436:
        /* <DEDUP_REMOVED lines=11> */
.L_x_19440:
        /* <DEDUP_REMOVED lines=12> */
.L_x_19443:
[----:B------:R-:W-:Y:S02]  /*b0d0*/  IMAD.MOV.U32 R111, RZ, RZ, R96 ;  /* 0x000000ffff6f7224 */ /* 0x000fe400078e0060 */
.L_x_19444:
[----:B------:R-:W-:Y:S05]  /*b0e0*/  BSYNC B2 ;  /* 0x0000000000027941 */ /* 0x000fea0003800000 */
.L_x_19442:
        /* <DEDUP_REMOVED lines=16> */
.L_x_19448:
[----:B------:R-:W-:Y:S05]  /*b1f0*/  BSYNC B3 ;  /* 0x0000000000037941 */ /* 0x000fea0003800000 */
.L_x_19447:
        /* <DEDUP_REMOVED lines=43> */
.L_x_19446:
[----:B------:R-:W-:Y:S05]  /*b4b0*/  BSYNC B2 ;  /* 0x0000000000027941 */ /* 0x000fea0003800000 */
.L_x_19445:
        /* <DEDUP_REMOVED lines=8> */
.L_x_19441:
        /* <DEDUP_REMOVED lines=12> */
.L_x_19450:
[----:B------:R-:W-:Y:S02]  /*b600*/  IMAD.MOV.U32 R111, RZ, RZ, R96 ;  /* 0x000000ffff6f7224 */ /* 0x000fe400078e0060 */
.L_x_19451:
[----:B------:R-:W-:Y:S05]  /*b610*/  BSYNC B2 ;  /* 0x0000000000027941 */ /* 0x000fea0003800000 */
.L_x_19449:
        /* <DEDUP_REMOVED lines=16> */
.L_x_19455:
[----:B------:R-:W-:Y:S05]  /*b720*/  BSYNC B3 ;  /* 0x0000000000037941 */ /* 0x000fea0003800000 */
.L_x_19454:
        /* <DEDUP_REMOVED lines=43> */
.L_x_19453:
[----:B------:R-:W-:Y:S05]  /*b9e0*/  BSYNC B2 ;  /* 0x0000000000027941 */ /* 0x000fea0003800000 */
.L_x_19452:
        /* <DEDUP_REMOVED lines=11> */
.L_x_19456:
        /* <DEDUP_REMOVED lines=12> */
.L_x_19459:
[----:B------:R-:W-:Y:S02]  /*bb60*/  MOV R111, R96 ;  /* 0x00000060006f7202 */ /* 0x000fe40000000f00 */
.L_x_19460:
[----:B------:R-:W-:Y:S05]  /*bb70*/  BSYNC B2 ;  /* 0x0000000000027941 */ /* 0x000fea0003800000 */
.L_x_19458:
        /* <DEDUP_REMOVED lines=16> */
.L_x_19464:
[----:B------:R-:W-:Y:S05]  /*bc80*/  BSYNC B3 ;  /* 0x0000000000037941 */ /* 0x000fea0003800000 */
.L_x_19463:
        /* <DEDUP_REMOVED lines=43> */
.L_x_19462:
[----:B------:R-:W-:Y:S05]  /*bf40*/  BSYNC B2 ;  /* 0x0000000000027941 */ /* 0x000fea0003800000 */
.L_x_19461:
        /* <DEDUP_REMOVED lines=8> */
.L_x_19457:
        /* <DEDUP_REMOVED lines=27> */
.L_x_19465:
[----:B------:R-:W-:Y:S02]  /*c180*/  IADD3 R93, R93, 0x20, RZ ;  /* 0x000000205d5d7810 */ /* 0x000fe40007ffe0ff */
.L_x_19400:
[----:B------:R-:W-:Y:S05]  /*c190*/  BSYNC B1 ;  /* 0x0000000000017941 */ /* 0x000fea0003800000 */
.L_x_19399:
        /* <DEDUP_REMOVED lines=29> */
.L_x_19469:
[----:B0-----:R-:W-:Y:S02]  /*c370*/  IMAD.MOV.U32 R111, RZ, RZ, R96 ;  /* 0x000000ffff6f7224 */ /* 0x001fe400078e0060 */
.L_x_19470:
[----:B------:R-:W-:Y:S05]  /*c380*/  BSYNC B2 ;  /* 0x0000000000027941 */ /* 0x000fea0003800000 */
.L_x_19468:
        /* <DEDUP_REMOVED lines=16> */
.L_x_19474:
[----:B------:R-:W-:Y:S05]  /*c490*/  BSYNC B3 ;  /* 0x0000000000037941 */ /* 0x000fea0003800000 */
.L_x_19473:
        /* <DEDUP_REMOVED lines=43> */
.L_x_19472:
[----:B------:R-:W-:Y:S05]  /*c750*/  BSYNC B2 ;  /* 0x0000000000027941 */ /* 0x000fea0003800000 */
.L_x_19471:
        /* <DEDUP_REMOVED lines=14> */
.L_x_19475:
        /* <DEDUP_REMOVED lines=12> */
.L_x_19478:
[----:B------:R-:W-:Y:S02]  /*c900*/  IMAD.MOV.U32 R111, RZ, RZ, R96 ;  /* 0x000000ffff6f7224 */ /* 0x000fe400078e0060 */
.L_x_19479:
[----:B------:R-:W-:Y:S05]  /*c910*/  BSYNC B2 ;  /* 0x0000000000027941 */ /* 0x000fea0003800000 */
.L_x_19477:
        /* <DEDUP_REMOVED lines=16> */
.L_x_19483:
[----:B------:R-:W-:Y:S05]  /*ca20*/  BSYNC B3 ;  /* 0x0000000000037941 */ /* 0x000fea0003800000 */
.L_x_19482:
        /* <DEDUP_REMOVED lines=43> */
.L_x_19481:
[----:B------:R-:W-:Y:S05]  /*cce0*/  BSYNC B2 ;  /* 0x0000000000027941 */ /* 0x000fea0003800000 */
.L_x_19480:
        /* <DEDUP_REMOVED lines=8> */
.L_x_19476:
        /* <DEDUP_REMOVED lines=12> */
.L_x_19485:
[----:B------:R-:W-:Y:S02]  /*ce30*/  IMAD.MOV.U32 R111, RZ, RZ, R96 ;  /* 0x000000ffff6f7224 */ /* 0x000fe400078e0060 */
.L_x_19486:
[----:B------:R-:W-:Y:S05]  /*ce40*/  BSYNC B2 ;  /* 0x0000000000027941 */ /* 0x000fea0003800000 */
.L_x_19484:
        /* <DEDUP_REMOVED lines=16> */
.L_x_19490:
[----:B------:R-:W-:Y:S05]  /*cf50*/  BSYNC B3 ;  /* 0x0000000000037941 */ /* 0x000fea0003800000 */
.L_x_19489:
        /* <DEDUP_REMOVED lines=43> */
.L_x_19488:
[----:B------:R-:W-:Y:S05]  /*d210*/  BSYNC B2 ;  /* 0x0000000000027941 */ /* 0x000fea0003800000 */
.L_x_19487:
        /* <DEDUP_REMOVED lines=11> */
.L_x_19491:
        /* <DEDUP_REMOVED lines=12> */
.L_x_19494:
[----:B------:R-:W-:Y:S02]  /*d390*/  IMAD.MOV.U32 R111, RZ, RZ, R96 ;  /* 0x000000ffff6f7224 */ /* 0x000fe400078e0060 */
.L_x_19495:
[----:B------:R-:W-:Y:S05]  /*d3a0*/  BSYNC B2 ;  /* 0x0000000000027941 */ /* 0x000fea0003800000 */
.L_x_19493:
        /* <DEDUP_REMOVED lines=16> */
.L_x_19499:
[----:B------:R-:W-:Y:S05]  /*d4b0*/  BSYNC B3 ;  /* 0x0000000000037941 */ /* 0x000fea0003800000 */
.L_x_19498:
        /* <DEDUP_REMOVED lines=43> */
.L_x_19497:
[----:B------:R-:W-:Y:S05]  /*d770*/  BSYNC B2 ;  /* 0x0000000000027941 */ /* 0x000fea0003800000 */
.L_x_19496:
        /* <DEDUP_REMOVED lines=8> */
.L_x_19492:
        /* <DEDUP_REMOVED lines=12> */
.L_x_19501:
[----:B------:R-:W-:Y:S02]  /*d8c0*/  IMAD.MOV.U32 R111, RZ, RZ, R96 ;  /* 0x000000ffff6f7224 */ /* 0x000fe400078e0060 */
.L_x_19502:
[----:B------:R-:W-:Y:S05]  /*d8d0*/  BSYNC B2 ;  /* 0x0000000000027941 */ /* 0x000fea0003800000 */
.L_x_19500:
        /* <DEDUP_REMOVED lines=16> */
.L_x_19506:
[----:B------:R-:W-:Y:S05]  /*d9e0*/  BSYNC B3 ;  /* 0x0000000000037941 */ /* 0x000fea0003800000 */
.L_x_19505:
        /* <DEDUP_REMOVED lines=43> */
.L_x_19504:
[----:B------:R-:W-:Y:S05]  /*dca0*/  BSYNC B2 ;  /* 0x0000000000027941 */ /* 0x000fea0003800000 */
.L_x_19503:
        /* <DEDUP_REMOVED lines=11> */
.L_x_19507:
        /* <DEDUP_REMOVED lines=12> */
.L_x_19510:
[----:B------:R-:W-:Y:S02]  /*de20*/  IMAD.MOV.U32 R111, RZ, RZ, R96 ;  /* 0x000000ffff6f7224 */ /* 0x000fe400078e0060 */
.L_x_19511:
[----:B------:R-:W-:Y:S05]  /*de30*/  BSYNC B2 ;  /* 0x0000000000027941 */ /* 0x000fea0003800000 */
.L_x_19509:
        /* <DEDUP_REMOVED lines=16> */
.L_x_19515:
[----:B------:R-:W-:Y:S05]  /*df40*/  BSYNC B3 ;  /* 0x0000000000037941 */ /* 0x000fea0003800000 */
.L_x_19514:
        /* <DEDUP_REMOVED lines=43> */
.L_x_19513:
[----:B------:R-:W-:Y:S05]  /*e200*/  BSYNC B2 ;  /* 0x0000000000027941 */ /* 0x000fea0003800000 */
.L_x_19512:
        /* <DEDUP_REMOVED lines=8> */
.L_x_19508:
        /* <DEDUP_REMOVED lines=12> */
.L_x_19517:
[----:B------:R-:W-:Y:S02]  /*e350*/  IMAD.MOV.U32 R111, RZ, RZ, R96 ;  /* 0x000000ffff6f7224 */ /* 0x000fe400078e0060 */
.L_x_19518:
[----:B------:R-:W-:Y:S05]  /*e360*/  BSYNC B2 ;  /* 0x0000000000027941 */ /* 0x000fea0003800000 */
.L_x_19516:
        /* <DEDUP_REMOVED lines=16> */
.L_x_19522:
[----:B------:R-:W-:Y:S05]  /*e470*/  BSYNC B3 ;  /* 0x0000000000037941 */ /* 0x000fea0003800000 */
.L_x_19521:
        /* <DEDUP_REMOVED lines=43> */
.L_x_19520:
[----:B------:R-:W-:Y:S05]  /*e730*/  BSYNC B2 ;  /* 0x0000000000027941 */ /* 0x000fea0003800000 */
.L_x_19519:
        /* <DEDUP_REMOVED lines=11> */
.L_x_19523:
        /* <DEDUP_REMOVED lines=12> */
.L_x_19526:
[----:B------:R-:W-:Y:S02]  /*e8b0*/  IMAD.MOV.U32 R111, RZ, RZ, R96 ;  /* 0x000000ffff6f7224 */ /* 0x000fe400078e0060 */
.L_x_19527:
[----:B------:R-:W-:Y:S05]  /*e8c0*/  BSYNC B2 ;  /* 0x0000000000027941 */ /* 0x000fea0003800000 */
.L_x_19525:
        /* <DEDUP_REMOVED lines=16> */
.L_x_19531:
[----:B------:R-:W-:Y:S05]  /*e9d0*/  BSYNC B3 ;  /* 0x0000000000037941 */ /* 0x000fea0003800000 */
.L_x_19530:
        /* <DEDUP_REMOVED lines=43> */
.L_x_19529:
[----:B------:R-:W-:Y:S05]  /*ec90*/  BSYNC B2 ;  /* 0x0000000000027941 */ /* 0x000fea0003800000 */
.L_x_19528:
        /* <DEDUP_REMOVED lines=8> */
.L_x_19524:
        /* <DEDUP_REMOVED lines=24> */
[----:B------:R-:W-:-:S04]  /*eea0*/  IADD3.X R95, R114, c[0x0][0x19c], RZ, P0, !PT ;  /* 0x00006700725f7a10 */ /* 0x000fc800007fe4ff */
[----:B------:R-:W-:-:S05]  /*eeb0*/  IADD3 R107, R108, R107, RZ ;  /* 0x0000006b6c6b7210 */ /* 0x000fca0007ffe0ff */
[----:B------:R0:W-:Y:S02]  /*eec0*/  STG.E [R94.64], R107 ;  /* 0x0000006b5e007986 */ /* 0x0001e4000c101906 */
.L_x_19532:
[----:B------:R-:W-:Y:S02]  /*eed0*/  IADD3 R93, R93, 0x20, RZ ;  /* 0x000000205d5d7810 */ /* 0x000fe40007ffe0ff */
.L_x_19467:
[----:B------:R-:W-:Y:S05]  /*eee0*/  BSYNC B1 ;  /* 0x0000000000017941 */ /* 0x000fea0003800000 */
.L_x_19466:
        /* <DEDUP_REMOVED lines=29> */
.L_x_19536:
[----:B0-----:R-:W-:Y:S02]  /*f0c0*/  IMAD.MOV.U32 R111, RZ, RZ, R96 ;  /* 0x000000ffff6f7224 */ /* 0x001fe400078e0060 */
.L_x_19537:
[----:B------:R-:W-:Y:S05]  /*f0d0*/  BSYNC B2 ;  /* 0x0000000000027941 */ /* 0x000fea0003800000 */
.L_x_19535:
        /* <DEDUP_REMOVED lines=16> */
.L_x_19541:
[----:B------:R-:W-:Y:S05]  /*f1e0*/  BSYNC B3 ;  /* 0x0000000000037941 */ /* 0x000fea0003800000 */
.L_x_19540:
        /* <DEDUP_REMOVED lines=43> */
.L_x_19539:
[----:B------:R-:W-:Y:S05]  /*f4a0*/  BSYNC B2 ;  /* 0x0000000000027941 */ /* 0x000fea0003800000 */
.L_x_19538:
        /* <DEDUP_REMOVED lines=14> */
.L_x_19542:
        /* <DEDUP_REMOVED lines=12> */
.L_x_19545:
[----:B------:R-:W-:Y:S02]  /*f650*/  IMAD.MOV.U32 R111, RZ, RZ, R96 ;  /* 0x000000ffff6f7224 */ /* 0x000fe400078e0060 */
.L_x_19546:
[----:B------:R-:W-:Y:S05]  /*f660*/  BSYNC B2 ;  /* 0x0000000000027941 */ /* 0x000fea0003800000 */
.L_x_19544:
        /* <DEDUP_REMOVED lines=16> */
.L_x_19550:
[----:B------:R-:W-:Y:S05]  /*f770*/  BSYNC B3 ;  /* 0x0000000000037941 */ /* 0x000fea0003800000 */
.L_x_19549:
        /* <DEDUP_REMOVED lines=43> */
.L_x_19548:
[----:B------:R-:W-:Y:S05]  /*fa30*/  BSYNC B2 ;  /* 0x0000000000027941 */ /* 0x000fea0003800000 */
.L_x_19547:
        /* <DEDUP_REMOVED lines=8> */
.L_x_19543:
        /* <DEDUP_REMOVED lines=12> */
.L_x_19552:
[----:B------:R-:W-:Y:S02]  /*fb80*/  IMAD.MOV.U32 R111, RZ, RZ, R96 ;  /* 0x000000ffff6f7224 */ /* 0x000fe400078e0060 */
.L_x_19553:
[----:B------:R-:W-:Y:S05]  /*fb90*/  BSYNC B2 ;  /* 0x0000000000027941 */ /* 0x000fea0003800000 */
.L_x_19551:
        /* <DEDUP_REMOVED lines=16> */
.L_x_19557:
[----:B------:R-:W-:Y:S05]  /*fca0*/  BSYNC B3 ;  /* 0x0000000000037941 */ /* 0x000fea0003800000 */
.L_x_19556:
        /* <DEDUP_REMOVED lines=43> */
.L_x_19555:
[----:B------:R-:W-:Y:S05]  /*ff60*/  BSYNC B2 ;  /* 0x0000000000027941 */ /* 0x000fea0003800000 */
.L_x_19554:
        /* <DEDUP_REMOVED lines=11> */
.L_x_19558:
        /* <DEDUP_REMOVED lines=12> */
.L_x_19561:
[----:B------:R-:W-:Y:S02]  /*100e0*/  IMAD.MOV.U32 R111, RZ, RZ, R96 ;  /* 0x000000ffff6f7224 */ /* 0x000fe400078e0060 */
.L_x_19562:
[----:B------:R-:W-:Y:S05]  /*100f0*/  BSYNC B2 ;  /* 0x0000000000027941 */ /* 0x000fea0003800000 */
.L_x_19560:
        /* <DEDUP_REMOVED lines=16> */
.L_x_19566:
[----:B------:R-:W-:Y:S05]  /*10200*/  BSYNC B3 ;  /* 0x0000000000037941 */ /* 0x000fea0003800000 */
.L_x_19565:
        /* <DEDUP_REMOVED lines=43> */
.L_x_19564:
[----:B------:R-:W-:Y:S05]  /*104c0*/  BSYNC B2 ;  /* 0x0000000000027941 */ /* 0x000fea0003800000 */
.L_x_19563:
        /* <DEDUP_REMOVED lines=8> */
.L_x_19559:
        /* <DEDUP_REMOVED lines=12> */
.L_x_19568:
[----:B------:R-:W-:Y:S02]  /*10610*/  IMAD.MOV.U32 R111, RZ, RZ, R96 ;  /* 0x000000ffff6f7224 */ /* 0x000fe400078e0060 */
.L_x_19569:
[----:B------:R-:W-:Y:S05]  /*10620*/  BSYNC B2 ;  /* 0x0000000000027941 */ /* 0x000fea0003800000 */
.L_x_19567:
        /* <DEDUP_REMOVED lines=16> */
.L_x_19573:
[----:B------:R-:W-:Y:S05]  /*10730*/  BSYNC B3 ;  /* 0x0000000000037941 */ /* 0x000fea0003800000 */
.L_x_19572:
        /* <DEDUP_REMOVED lines=43> */
.L_x_19571:
[----:B------:R-:W-:Y:S05]  /*109f0*/  BSYNC B2 ;  /* 0x0000000000027941 */ /* 0x000fea0003800000 */
.L_x_19570:
        /* <DEDUP_REMOVED lines=11> */
.L_x_19574:
        /* <DEDUP_REMOVED lines=12> */
.L_x_19577:
[----:B------:R-:W-:Y:S02]  /*10b70*/  IMAD.MOV.U32 R111, RZ, RZ, R96 ;  /* 0x000000ffff6f7224 */ /* 0x000fe400078e0060 */
.L_x_19578:
[----:B------:R-:W-:Y:S05]  /*10b80*/  BSYNC B2 ;  /* 0x0000000000027941 */ /* 0x000fea0003800000 */
.L_x_19576:
        /* <DEDUP_REMOVED lines=16> */
.L_x_19582:
[----:B------:R-:W-:Y:S05]  /*10c90*/  BSYNC B3 ;  /* 0x0000000000037941 */ /* 0x000fea0003800000 */
.L_x_19581:
        /* <DEDUP_REMOVED lines=43> */
.L_x_19580:
[----:B------:R-:W-:Y:S05]  /*10f50*/  BSYNC B2 ;  /* 0x0000000000027941 */ /* 0x000fea0003800000 */
.L_x_19579:
        /* <DEDUP_REMOVED lines=8> */
.L_x_19575:
        /* <DEDUP_REMOVED lines=12> */
.L_x_19584:
[----:B------:R-:W-:Y:S02]  /*110a0*/  IMAD.MOV.U32 R111, RZ, RZ, R96 ;  /* 0x000000ffff6f7224 */ /* 0x000fe400078e0060 */
.L_x_19585:
[----:B------:R-:W-:Y:S05]  /*110b0*/  BSYNC B2 ;  /* 0x0000000000027941 */ /* 0x000fea0003800000 */
.L_x_19583:
        /* <DEDUP_REMOVED lines=16> */
.L_x_19589:
[----:B------:R-:W-:Y:S05]  /*111c0*/  BSYNC B3 ;  /* 0x0000000000037941 */ /* 0x000fea0003800000 */
.L_x_19588:
        /* <DEDUP_REMOVED lines=43> */
.L_x_19587:
[----:B------:R-:W-:Y:S05]  /*11480*/  BSYNC B2 ;  /* 0x0000000000027941 */ /* 0x000fea0003800000 */
.L_x_19586:
        /* <DEDUP_REMOVED lines=11> */
.L_x_19590:
        /* <DEDUP_REMOVED lines=12> */
.L_x_19593:
[----:B------:R-:W-:Y:S02]  /*11600*/  IMAD.MOV.U32 R111, RZ, RZ, R96 ;  /* 0x000000ffff6f7224 */ /* 0x000fe400078e0060 */
.L_x_19594:
[----:B------:R-:W-:Y:S05]  /*11610*/  BSYNC B2 ;  /* 0x0000000000027941 */ /* 0x000fea0003800000 */
.L_x_19592:
        /* <DEDUP_REMOVED lines=16> */
.L_x_19598:
[----:B------:R-:W-:Y:S05]  /*11720*/  BSYNC B3 ;  /* 0x0000000000037941 */ /* 0x000fea0003800000 */
.L_x_19597:
        /* <DEDUP_REMOVED lines=43> */
.L_x_19596:
[----:B------:R-:W-:Y:S05]  /*119e0*/  BSYNC B2 ;  /* 0x0000000000027941 */ /* 0x000fea0003800000 */
.L_x_19595:
        /* <DEDUP_REMOVED lines=8> */
.L_x_19591:
        /* <DEDUP_REMOVED lines=27> */
.L_x_19534:
[----:B------:R-:W-:Y:S05]  /*11c20*/  BSYNC B1 ;  /* 0x0000000000017941 */ /* 0x000fea0003800000 */
.L_x_19533:
        /* <DEDUP_REMOVED lines=34> */
.L_x_19615:
        /* <DEDUP_REMOVED lines=70> */
.L_x_19616:
[----:B------:R-:W-:Y:S01]  /*122b0*/  FMUL.FTZ R92, R109, R109 ;  /* 0x0000006d6d5c7220 */ /* 0x000fe20000410000 */
[----:B------:R-:W-:Y:S01]  /*122c0*/  ISETP.NE.AND P0, PT, RZ, UR8, PT ;  /* 0x00000008ff007c0c */ /* 0x000fe2000bf05270 */
[----:B01----:R-:W-:Y:S01]  /*122d0*/  FADD.FTZ R107, R110, R107 ;  /* 0x0000006b6e6b7221 */ /* 0x003fe20000010000 */
[----:B------:R-:W-:Y:S01]  /*122e0*/  @!P5 MOV R94, 0x4 ;  /* 0x00000004005ed802 */ /* 0x000fe20000000f00 */
[----:B------:R-:W-:Y:S01]  /*122f0*/  BSSY B1, `(.L_x_19601) ;  /* 0x000001e000017945 */ /* 0x000fe20003800000 */
[----:B------:R-:W-:Y:S01]  /*12300*/  FSEL R93, R92, RZ, P0 ;  /* 0x000000ff5c5d7208 */ /* 0x000fe20000000000 */
[----:B------:R-:W-:Y:S01]  /*12310*/  IMAD.MOV.U32 R92, RZ, RZ, c[0x0][0x1e0] ;  /* 0x00007800ff5c7624 */ /* 0x000fe200078e00ff */
[----:B------:R-:W-:Y:S01]  /*12320*/  ISETP.NE.AND P1, PT, R105, RZ, PT ;  /* 0x000000ff6900720c */ /* 0x000fe20003f25270 */
        /* <DEDUP_REMOVED lines=14> */
[C---:B------:R-:W-:Y:S02]  /*12410*/  FMUL.FTZ R93, R107.reuse, R92 ;  /* 0x0000005c6b5d7220 */ /* 0x040fe40000410000 */
[----:B------:R-:W-:-:S02]  /*12420*/  FMUL.FTZ R94, R107, R94 ;  /* 0x0000005e6b5e7220 */ /* 0x000fc40000410000 */
[C---:B------:R-:W-:Y:S02]  /*12430*/  FMUL.FTZ R95, R107.reuse, R110 ;  /* 0x0000006e6b5f7220 */ /* 0x040fe40000410000 */
[----:B------:R-:W-:Y:S02]  /*12440*/  IMAD.MOV.U32 R111, RZ, RZ, 0x10 ;  /* 0x00000010ff6f7424 */ /* 0x000fe400078e00ff */
[----:B------:R-:W-:Y:S02]  /*12450*/  FMUL.FTZ R112, R107, R112 ;  /* 0x000000706b707220 */ /* 0x000fe40000410000 */
[----:B-----5:R-:W-:Y:S02]  /*12460*/  FFMA.FTZ R92, R16, R93, R12 ;  /* 0x0000005d105c7223 */ /* 0x020fe4000001000c */
[----:B------:R-:W-:Y:S02]  /*12470*/  FFMA.FTZ R93, R17, R94, R13 ;  /* 0x0000005e115d7223 */ /* 0x000fe4000001000d */
[----:B------:R-:W-:-:S02]  /*12480*/  FFMA.FTZ R94, R18, R95, R14 ;  /* 0x0000005f125e7223 */ /* 0x000fc4000001000e */
[C---:B------:R-:W-:Y:S01]  /*12490*/  IMAD.WIDE.U32 R110, R106.reuse, R111, c[0x0][0x208] ;  /* 0x000082006a6e7625 */ /* 0x040fe200078e006f */
[----:B------:R-:W-:-:S03]  /*124a0*/  IADD3 R106, R106, 0x20, RZ ;  /* 0x000000206a6a7810 */ /* 0x000fc60007ffe0ff */
[----:B------:R-:W-:-:S05]  /*124b0*/  FFMA.FTZ R95, R19, R112, R15 ;  /* 0x00000070135f7223 */ /* 0x000fca000001000f */
[----:B------:R0:W-:Y:S02]  /*124c0*/  STG.E.128 [R110.64], R92 ;  /* 0x0000005c6e007986 */ /* 0x0001e4000c101d06 */
.L_x_19602:
[----:B------:R-:W-:Y:S05]  /*124d0*/  BSYNC B1 ;  /* 0x0000000000017941 */ /* 0x000fea0003800000 */
.L_x_19601:
[----:B------:R-:W-:Y:S01]  /*124e0*/  ISETP.NE.AND P0, PT, R104, RZ, PT ;  /* 0x000000ff6800720c */ /* 0x000fe20003f05270 */
[----:B------:R-:W-:-:S12]  /*124f0*/  BSSY B1, `(.L_x_19603) ;  /* 0x0000012000017945 */ /* 0x000fd80003800000 */
        /* <DEDUP_REMOVED lines=17> */
.L_x_19604:
[----:B------:R-:W-:Y:S05]  /*12610*/  BSYNC B1 ;  /* 0x0000000000017941 */ /* 0x000fea0003800000 */
.L_x_19603:
        /* <DEDUP_REMOVED lines=19> */
.L_x_19606:
[----:B------:R-:W-:Y:S05]  /*12750*/  BSYNC B1 ;  /* 0x0000000000017941 */ /* 0x000fea0003800000 */
.L_x_19605:
        /* <DEDUP_REMOVED lines=19> */
.L_x_19608:
[----:B------:R-:W-:Y:S05]  /*12890*/  BSYNC B1 ;  /* 0x0000000000017941 */ /* 0x000fea0003800000 */
.L_x_19607:
        /* <DEDUP_REMOVED lines=19> */
.L_x_19610:
[----:B------:R-:W-:Y:S05]  /*129d0*/  BSYNC B1 ;  /* 0x0000000000017941 */ /* 0x000fea0003800000 */
.L_x_19609:
        /* <DEDUP_REMOVED lines=12> */
[----:B-----5:R-:W-:Y:S02]  /*12aa0*/  FFMA.FTZ R92, R56, R93, R52 ;  /* 0x0000005d385c7223 */ /* 0x020fe40000010034 */
[----:B------:R-:W-:-:S04]  /*12ab0*/  IMAD.WIDE.U32 R106, R106, R95, c[0x0][0x208] ;  /* 0x000082006a6a7625 */ /* 0x000fc800078e005f */
[----:B------:R-:W-:Y:S02]  /*12ac0*/  FFMA.FTZ R93, R57, R94, R53 ;  /* 0x0000005e395d7223 */ /* 0x000fe40000010035 */
[----:B------:R-:W-:Y:S02]  /*12ad0*/  FFMA.FTZ R95, R59, R108, R55 ;  /* 0x0000006c3b5f7223 */ /* 0x000fe40000010037 */
[----:B------:R-:W-:-:S05]  /*12ae0*/  FFMA.FTZ R94, R58, R109, R54 ;  /* 0x0000006d3a5e7223 */ /* 0x000fca0000010036 */
[----:B------:R0:W-:Y:S02]  /*12af0*/  STG.E.128 [R106.64], R92 ;  /* 0x0000005c6a007986 */ /* 0x0001e4000c101d06 */
.L_x_19612:
[----:B------:R-:W-:Y:S05]  /*12b00*/  BSYNC B1 ;  /* 0x0000000000017941 */ /* 0x000fea0003800000 */
.L_x_19611:
[----:B0-----:R-:W-:-:S04]  /*12b10*/  IMAD.MOV.U32 R92, RZ, RZ, 0x4 ;  /* 0x00000004ff5c7424 */ /* 0x001fc800078e00ff */
[----:B------:R-:W-:-:S05]  /*12b20*/  IMAD R99, R92, c[0x0][0x160], R99 ;  /* 0x000058005c637a24 */ /* 0x000fca00078e0263 */
[----:B------:R-:W-:-:S13]  /*12b30*/  ISETP.GE.AND P0, PT, R99, c[0x0][0x164], PT ;  /* 0x0000590063007a0c */ /* 0x000fda0003f06270 */
[----:B-----5:R-:W-:Y:S01]  /*12b40*/  @P0 CALL.REL.NOINC `(.L_x_19613) ;  /* 0x0000001000000944 */ /* 0x020fe20003c00000 */
[----:B------:R-:W-:Y:S05]  /*12b50*/  BRA `(.L_x_19614) ;  /* 0xfffee09000007947 */ /* 0x000fea000383ffff */
.L_x_19613:
[----:B------:R-:W-:Y:S05]  /*12b60*/  BSYNC B0 ;  /* 0x0000000000007941 */ /* 0x000fea0003800000 */
.L_x_19197:
[----:B------:R-:W-:Y:S05]  /*12b70*/  EXIT ;  /* 0x000000000000794d */ /* 0x000fea0003800000 */
.L_x_19599:
[----:B------:R-:W-:Y:S01]  /*12b80*/  MOV R94, R95 ;  /* 0x0000005f005e7202 */ /* 0x000fe20000000f00 */
[----:B------:R-:W-:Y:S01]  /*12b90*/  IMAD.MOV.U32 R111, RZ, RZ, 0x1 ;  /* 0x00000001ff6f7424 */ /* 0x000fe200078e00ff */
[----:B------:R-:W-:Y:S01]  /*12ba0*/  MOV R92, 0x12be0 ;  /* 0x00012be0005c7802 */ /* 0x000fe20000000f00 */
[----:B------:R-:W-:Y:S02]  /*12bb0*/  IMAD.MOV.U32 R110, RZ, RZ, 0x1f ;  /* 0x0000001fff6e7424 */ /* 0x000fe400078e00ff */
[----:B------:R-:W-:Y:S02]  /*12bc0*/  IMAD.MOV.U32 R113, RZ, RZ, -0x1 ;  /* 0xffffffffff717424 */ /* 0x000fe400078e00ff */
[----:B-----5:R-:W-:Y:S05]  /*12bd0*/  CALL.REL.NOINC `($__internal_78_$__cuda_sm70_shflsync_bfly_p) ;  /* 0x000006d000007944 */ /* 0x020fea0003c00000 */
[----:B-1----:R-:W-:Y:S01]  /*12be0*/  IMAD.MOV.U32 R92, RZ, RZ, R110 ;  /* 0x000000ffff5c7224 */ /* 0x002fe200078e006e */
[----:B0-----:R-:W-:Y:S05]  /*12bf0*/  BRA `(.L_x_19615) ;  /* 0xfffff25000007947 */ /* 0x001fea000383ffff */
.L_x_19600:
[----:B------:R-:W-:Y:S01]  /*12c00*/  IMAD.MOV.U32 R94, RZ, RZ, R107 ;  /* 0x000000ffff5e7224 */ /* 0x000fe200078e006b */
[----:B------:R-:W-:Y:S01]  /*12c10*/  MOV R92, 0x12c60 ;  /* 0x00012c60005c7802 */ /* 0x000fe20000000f00 */
[----:B------:R-:W-:Y:S02]  /*12c20*/  IMAD.MOV.U32 R111, RZ, RZ, 0x2 ;  /* 0x00000002ff6f7424 */ /* 0x000fe400078e00ff */
[----:B------:R-:W-:-:S02]  /*12c30*/  IMAD.MOV.U32 R110, RZ, RZ, 0x1f ;  /* 0x0000001fff6e7424 */ /* 0x000fc400078e00ff */
[----:B------:R-:W-:Y:S02]  /*12c40*/  IMAD.MOV.U32 R113, RZ, RZ, -0x1 ;  /* 0xffffffffff717424 */ /* 0x000fe400078e00ff */
[----:B0----5:R-:W-:Y:S05]  /*12c50*/  CALL.REL.NOINC `($__internal_78_$__cuda_sm70_shflsync_bfly_p) ;  /* 0x0000065000007944 */ /* 0x021fea0003c00000 */
[----:B0-----:R-:W-:Y:S01]  /*12c60*/  HFMA2.MMA R111, -RZ, RZ, 0, 2.384185791015625e-07 ;  /* 0x00000004ff6f7435 */ /* 0x001fe200000001ff */
[----:B-1----:R-:W-:Y:S01]  /*12c70*/  FADD.FTZ R94, R107, R110 ;  /* 0x0000006e6b5e7221 */ /* 0x002fe20000010000 */
[----:B------:R-:W-:Y:S01]  /*12c80*/  MOV R92, 0x12cc0 ;  /* 0x00012cc0005c7802 */ /* 0x000fe20000000f00 */
[----:B------:R-:W-:Y:S02]  /*12c90*/  IMAD.MOV.U32 R110, RZ, RZ, 0x1f ;  /* 0x0000001fff6e7424 */ /* 0x000fe400078e00ff */
[----:B------:R-:W-:Y:S02]  /*12ca0*/  IMAD.MOV.U32 R113, RZ, RZ, -0x1 ;  /* 0xffffffffff717424 */ /* 0x000fe400078e00ff */
[----:B------:R-:W-:Y:S05]  /*12cb0*/  CALL.REL.NOINC `($__internal_78_$__cuda_sm70_shflsync_bfly_p) ;  /* 0x000005f000007944 */ /* 0x000fea0003c00000 */
[----:B01----:R-:W-:Y:S01]  /*12cc0*/  FADD.FTZ R94, R94, R110 ;  /* 0x0000006e5e5e7221 */ /* 0x003fe20000010000 */
[----:B------:R-:W-:Y:S01]  /*12cd0*/  MOV R92, 0x12d20 ;  /* 0x00012d20005c7802 */ /* 0x000fe20000000f00 */
[----:B------:R-:W-:Y:S02]  /*12ce0*/  IMAD.MOV.U32 R111, RZ, RZ, 0x8 ;  /* 0x00000008ff6f7424 */ /* 0x000fe400078e00ff */
[----:B------:R-:W-:Y:S02]  /*12cf0*/  IMAD.MOV.U32 R110, RZ, RZ, 0x1f ;  /* 0x0000001fff6e7424 */ /* 0x000fe400078e00ff */
[----:B------:R-:W-:-:S02]  /*12d00*/  IMAD.MOV.U32 R113, RZ, RZ, -0x1 ;  /* 0xffffffffff717424 */ /* 0x000fc400078e00ff */
[----:B------:R-:W-:Y:S05]  /*12d10*/  CALL.REL.NOINC `($__internal_78_$__cuda_sm70_shflsync_bfly_p) ;  /* 0x0000059000007944 */ /* 0x000fea0003c00000 */
[----:B01----:R-:W-:Y:S01]  /*12d20*/  FADD.FTZ R94, R94, R110 ;  /* 0x0000006e5e5e7221 */ /* 0x003fe20000010000 */
[----:B------:R-:W-:Y:S01]  /*12d30*/  MOV R92, 0x12d80 ;  /* 0x00012d80005c7802 */ /* 0x000fe20000000f00 */
[----:B------:R-:W-:-:S02]  /*12d40*/  IMAD.MOV.U32 R111, RZ, RZ, 0x10 ;  /* 0x00000010ff6f7424 */ /* 0x000fc400078e00ff */
[----:B------:R-:W-:Y:S02]  /*12d50*/  IMAD.MOV.U32 R110, RZ, RZ, 0x1f ;  /* 0x0000001fff6e7424 */ /* 0x000fe400078e00ff */
[----:B------:R-:W-:Y:S02]  /*12d60*/  IMAD.MOV.U32 R113, RZ, RZ, -0x1 ;  /* 0xffffffffff717424 */ /* 0x000fe400078e00ff */
[----:B------:R-:W-:Y:S05]  /*12d70*/  CALL.REL.NOINC `($__internal_78_$__cuda_sm70_shflsync_bfly_p) ;  /* 0x0000053000007944 */ /* 0x000fea0003c00000 */
[----:B-1----:R-:W-:Y:S01]  /*12d80*/  FADD.FTZ R109, R94, R110 ;  /* 0x0000006e5e6d7221 */ /* 0x002fe20000010000 */
[----:B------:R-:W-:Y:S01]  /*12d90*/  ISETP.NE.AND P6, PT, R105, RZ, PT ;  /* 0x000000ff6900720c */ /* 0x000fe20003fc5270 */
[----:B------:R-:W-:Y:S01]  /*12da0*/  IMAD.MOV.U32 R110, RZ, RZ, 0x1f ;  /* 0x0000001fff6e7424 */ /* 0x000fe200078e00ff */
[----:B0-----:R-:W-:Y:S01]  /*12db0*/  MOV R111, 0x1 ;  /* 0x00000001006f7802 */ /* 0x001fe20000000f00 */
        /* <DEDUP_REMOVED lines=52> */
[----:B------:R-:W-:Y:S05]  /*13100*/  CALL.REL.NOINC `($__internal_78_$__cuda_sm70_shflsync_bfly_p) ;  /* 0x000001a000007944 */ /* 0x000fea0003c00000 */
[----:B01----:R-:W-:Y:S01]  /*13110*/  FADD.FTZ R94, R94, R110 ;  /* 0x0000006e5e5e7221 */ /* 0x003fe20000010000 */
[----:B------:R-:W-:Y:S01]  /*13120*/  MOV R92, 0x13170 ;  /* 0x00013170005c7802 */ /* 0x000fe20000000f00 */
[----:B------:R-:W-:Y:S02]  /*13130*/  IMAD.MOV.U32 R111, RZ, RZ, 0x2 ;  /* 0x00000002ff6f7424 */ /* 0x000fe400078e00ff */
[----:B------:R-:W-:Y:S02]  /*13140*/  IMAD.MOV.U32 R110, RZ, RZ, 0x1f ;  /* 0x0000001fff6e7424 */ /* 0x000fe400078e00ff */
[----:B------:R-:W-:Y:S02]  /*13150*/  IMAD.MOV.U32 R113, RZ, RZ, -0x1 ;  /* 0xffffffffff717424 */ /* 0x000fe400078e00ff */
[----:B------:R-:W-:Y:S05]  /*13160*/  CALL.REL.NOINC `($__internal_78_$__cuda_sm70_shflsync_bfly_p) ;  /* 0x0000014000007944 */ /* 0x000fea0003c00000 */
[----:B01----:R-:W-:Y:S01]  /*13170*/  FADD.FTZ R94, R94, R110 ;  /* 0x0000006e5e5e7221 */ /* 0x003fe20000010000 */
[----:B------:R-:W-:Y:S01]  /*13180*/  MOV R92, 0x131d0 ;  /* 0x000131d0005c7802 */ /* 0x000fe20000000f00 */
[----:B------:R-:W-:Y:S02]  /*13190*/  IMAD.MOV.U32 R111, RZ, RZ, 0x4 ;  /* 0x00000004ff6f7424 */ /* 0x000fe400078e00ff */
[----:B------:R-:W-:-:S02]  /*131a0*/  IMAD.MOV.U32 R110, RZ, RZ, 0x1f ;  /* 0x0000001fff6e7424 */ /* 0x000fc400078e00ff */
[----:B------:R-:W-:Y:S02]  /*131b0*/  IMAD.MOV.U32 R113, RZ, RZ, -0x1 ;  /* 0xffffffffff717424 */ /* 0x000fe400078e00ff */
[----:B------:R-:W-:Y:S05]  /*131c0*/  CALL.REL.NOINC `($__internal_78_$__cuda_sm70_shflsync_bfly_p) ;  /* 0x000000e000007944 */ /* 0x000fea0003c00000 */
[----:B0-----:R-:W-:Y:S01]  /*131d0*/  HFMA2.MMA R111, -RZ, RZ, 0, 4.76837158203125e-07 ;  /* 0x00000008ff6f7435 */ /* 0x001fe200000001ff */
[----:B-1----:R-:W-:Y:S01]  /*131e0*/  FADD.FTZ R94, R94, R110 ;  /* 0x0000006e5e5e7221 */ /* 0x002fe20000010000 */
[----:B------:R-:W-:Y:S01]  /*131f0*/  MOV R92, 0x13230 ;  /* 0x00013230005c7802 */ /* 0x000fe20000000f00 */
[----:B------:R-:W-:Y:S02]  /*13200*/  IMAD.MOV.U32 R110, RZ, RZ, 0x1f ;  /* 0x0000001fff6e7424 */ /* 0x000fe400078e00ff */
[----:B------:R-:W-:Y:S02]  /*13210*/  IMAD.MOV.U32 R113, RZ, RZ, -0x1 ;  /* 0xffffffffff717424 */ /* 0x000fe400078e00ff */
[----:B------:R-:W-:Y:S05]  /*13220*/  CALL.REL.NOINC `($__internal_78_$__cuda_sm70_shflsync_bfly_p) ;  /* 0x0000008000007944 */ /* 0x000fea0003c00000 */
[----:B-1----:R-:W-:Y:S01]  /*13230*/  FADD.FTZ R107, R94, R110 ;  /* 0x0000006e5e6b7221 */ /* 0x002fe20000010000 */
[----:B------:R-:W-:Y:S01]  /*13240*/  MOV R92, 0x132a0 ;  /* 0x000132a0005c7802 */ /* 0x000fe20000000f00 */
[----:B0-----:R-:W-:Y:S02]  /*13250*/  IMAD.MOV.U32 R111, RZ, RZ, 0x10 ;  /* 0x00000010ff6f7424 */ /* 0x001fe400078e00ff */
[----:B------:R-:W-:Y:S02]  /*13260*/  IMAD.MOV.U32 R110, RZ, RZ, 0x1f ;  /* 0x0000001fff6e7424 */ /* 0x000fe400078e00ff */
[----:B------:R-:W-:-:S02]  /*13270*/  IMAD.MOV.U32 R113, RZ, RZ, -0x1 ;  /* 0xffffffffff717424 */ /* 0x000fc400078e00ff */
[----:B------:R-:W-:Y:S02]  /*13280*/  IMAD.MOV.U32 R94, RZ, RZ, R107 ;  /* 0x000000ffff5e7224 */ /* 0x000fe400078e006b */
[----:B------:R-:W-:Y:S05]  /*13290*/  CALL.REL.NOINC `($__internal_78_$__cuda_sm70_shflsync_bfly_p) ;  /* 0x0000001000007944 */ /* 0x000fea0003c00000 */
[----:B01----:R-:W-:Y:S05]  /*132a0*/  BRA `(.L_x_19616) ;  /* 0xfffff00000007947 */ /* 0x003fea000383ffff */
        .weak           $__internal_78_$__cuda_sm70_shflsync_bfly_p
        .type           $__internal_78_$__cuda_sm70_shflsync_bfly_p,@function
        .size           $__internal_78_$__cuda_sm70_shflsync_bfly_p,(.L_x_20094 - $__internal_78_$__cuda_sm70_shflsync_bfly_p)
$__internal_78_$__cuda_sm70_shflsync_bfly_p:
[----:B------:R-:W-:Y:S01]  /*132b0*/  IMAD.MOV.U32 R93, RZ, RZ, 0x0 ;  /* 0x00000000ff5d7424 */ /* 0x000fe200078e00ff */
[----:B------:R-:W-:Y:S04]  /*132c0*/  WARPSYNC R113 ;  /* 0x0000007100007348 */ /* 0x000fe80003800000 */
[----:B------:R0:W1:Y:S01]  /*132d0*/  SHFL.BFLY PT, R110, R94, R111, R110 ;  /* 0x0c00006f5e6e7389 */ /* 0x00006200000e006e */
[----:B------:R-:W-:Y:S05]  /*132e0*/  RET.REL.NODEC R92 `(_ZN10layer_norm31ln_parallel_residual_fwd_kernelINS_13Kernel_traitsIfffffjLj768ELj1ELj4ELj1ELj16ENS_18Kernel_traits_baseILj768EfffffjLj128EEEEELb1ELb1ELb0EEEvNS_9FwdParamsE) ;  /* 0xfffecd105c007950 */ /* 0x000fea0003c3ffff */
.L_x_19617:
        /* <DEDUP_REMOVED lines=9> */
.L_x_20094:


//--------------------- .text._ZN10layer_norm31ln_parallel_residual_fwd_kernelINS_13Kernel_traitsIfffffjLj768ELj1ELj4ELj1ELj16ENS_18Kernel_traits_baseILj768EfffffjLj128EEEEELb1ELb1ELb1EEEvNS_9FwdParamsE --------------------------
	.section	.text._ZN10layer_norm31ln_parallel_residual_fwd_kernelINS_13Kernel_traitsIfffffjLj768ELj1ELj4ELj1ELj16ENS_18Kernel_traits_baseILj768EfffffjLj128EEEEELb1ELb1ELb1EEEvNS_9FwdParamsE,"ax",@progbits
	.sectioninfo	@"SHI_REGISTERS=128"
	.align	128
        .global         _ZN10layer_norm31ln_parallel_residual_fwd_kernelINS_13Kernel_traitsIfffffjLj768ELj1ELj4ELj1ELj16ENS_18Kernel_traits_baseILj768EfffffjLj128EEEEELb1ELb1ELb1EEEvNS_9FwdParamsE
        .type           _ZN10layer_norm31ln_parallel_residual_fwd_kernelINS_13Kernel_traitsIfffffjLj768ELj1ELj4ELj1ELj16ENS_18Kernel_traits_baseILj768EfffffjLj128EEEEELb1ELb1ELb1EEEvNS_9FwdParamsE,@function
        .size           _ZN10layer_norm31ln_parallel_residual_fwd_kernelINS_13Kernel_traitsIfffffjLj768ELj1ELj4ELj1ELj16ENS_18Kernel_traits_baseILj768EfffffjLj128EEEEELb1ELb1ELb1EEEvNS_9FwdParamsE,(.L_x_20095 - _ZN10layer_norm31ln_parallel_residual_fwd_kernelINS_13Kernel_traitsIfffffjLj768ELj1ELj4ELj1ELj16ENS_18Kernel_traits_baseILj768EfffffjLj128EEEEELb1ELb1ELb1EEEvNS_9FwdParamsE)
        .other          _ZN10layer_norm31ln_parallel_residual_fwd_kernelINS_13Kernel_traitsIfffffjLj768ELj1ELj4ELj1ELj16ENS_18Kernel_traits_baseILj768EfffffjLj128EEEEELb1ELb1ELb1EEEvNS_9FwdParamsE,@"STO_CUDA_ENTRY STV_DEFAULT"
_ZN10layer_norm31ln_parallel_residual_fwd_kernelINS_13Kernel_traitsIfffffjLj768ELj1ELj4ELj1ELj16ENS_18Kernel_traits_baseILj768EfffffjLj128EEEEELb1ELb1ELb1EEEvNS_9FwdParamsE:
.text._ZN10layer_norm31ln_parallel_residual_fwd_kernelINS_13Kernel_traitsIfffffjLj768ELj1ELj4ELj1ELj16ENS_18Kernel_traits_baseILj768EfffffjLj128EEEEELb1ELb1ELb1EEEvNS_9FwdParamsE:
        /* <DEDUP_REMOVED lines=86> */
[----:B------:R-:W-:-:S04]  /*0560*/  IMAD.HI.U32 R3, R4, -0x2daee0ad, RZ ;  /* 0xd2511f5304037827 */ /* 0x000fc800078e00ff */
[----:B------:R-:W-:Y:S01]  /*0570*/  IMAD R6, R11, 0x4, R6 ;  /* 0x000000040b067824 */ /* 0x000fe200078e0206 */
[----:B------:R-:W-:Y:S01]  /*0580*/  LOP3.LUT R14, R3, UR24, R2, 0x96, !PT ;  /* 0x00000018030e7c12 */ /* 0x000fe2000f8e9602 */
[----:B------:R-:W-:Y:S01]  /*0590*/  IMAD.SHL.U32 R2, R10, 0x10, RZ ;  /* 0x000000100a027824 */ /* 0x000fe200078e00ff */
[----:B------:R-:W-:-:S04]  /*05a0*/  LOP3.LUT R11, R5, UR23, R8, 0x96, !PT ;  /* 0x00000017050b7c12 */ /* 0x000fc8000f8e9608 */
        /* <DEDUP_REMOVED lines=20> */
[----:B------:R-:W-:Y:S01]  /*06f0*/  IMAD.HI.U32 R2, R14, -0x326172a9, RZ ;  /* 0xcd9e8d570e027827 */ /* 0x000fe200078e00ff */
[----:B------:R-:W-:Y:S01]  /*0700*/  LOP3.LUT R4, R3, UR26, R4, 0x96, !PT ;  /* 0x0000001a03047c12 */ /* 0x000fe2000f8e9604 */
[----:B------:R-:W-:Y:S01]  /*0710*/  HFMA2.MMA R7, -RZ, RZ, 0, 0 ;  /* 0x00000000ff077435 */ /* 0x000fe200000001ff */
[----:B------:R-:W-:Y:S01]  /*0720*/  BSSY B0, `(.L_x_19618) ;  /* 0x00011a1000007945 */ /* 0x000fe20003800000 */
[----:B------:R0:W5:Y:S01]  /*0730*/  LDG.E.128 R52, [R8.64+0x400] ;  /* 0x0004000608347981 */ /* 0x000162000c1e1d00 */
[----:B------:R-:W-:Y:S01]  /*0740*/  LOP3.LUT R5, R2, UR25, R5, 0x96, !PT ;  /* 0x0000001902057c12 */ /* 0x000fe2000f8e9605 */
[----:B------:R-:W-:Y:S01]  /*0750*/  IMAD.MOV.U32 R3, RZ, RZ, R0 ;  /* 0x000000ffff037224 */ /* 0x000fe200078e0000 */
[----:B------:R-:W-:Y:S01]  /*0760*/  LOP3.LUT R94, R94, 0x3, RZ, 0xc0, !PT ;  /* 0x000000035e5e7812 */ /* 0x000fe200078ec0ff */
[----:B------:R0:W5:Y:S01]  /*0770*/  LDG.E.128 R48, [R8.64+0x600] ;  /* 0x0006000608307981 */ /* 0x000162000c1e1d00 */
[----:B------:R-:W-:-:S02]  /*0780*/  IMAD.MOV.U32 R2, RZ, RZ, R12 ;  /* 0x000000ffff027224 */ /* 0x000fc400078e000c */
[----:B------:R-:W-:Y:S01]  /*0790*/  IMAD.MOV.U32 R0, RZ, RZ, R13 ;  /* 0x000000ffff007224 */ /* 0x000fe200078e000d */
[----:B------:R0:W5:Y:S01]  /*07a0*/  LDG.E.128 R44, [R8.64+0x800] ;  /* 0x00080006082c7981 */ /* 0x000162000c1e1d00 */
[----:B------:R-:W-:-:S03]  /*07b0*/  IMAD R10, R11, -0x2daee0ad, RZ ;  /* 0xd2511f530b0a7824 */ /* 0x000fc600078e02ff */
[----:B------:R0:W5:Y:S01]  /*07c0*/  LDG.E.128 R40, [R8.64+0xa00] ;  /* 0x000a000608287981 */ /* 0x000162000c1e1d00 */
[----:B------:R-:W-:Y:S01]  /*07d0*/  ULDC.U8 UR8, c[0x0][0x1f0] ;  /* 0x00007c0000087ab9 */ /* 0x000fe20000000000 */
[----:B0-----:R-:W-:Y:S02]  /*07e0*/  IMAD R8, R14, -0x326172a9, RZ ;  /* 0xcd9e8d570e087824 */ /* 0x001fe400078e02ff */
.L_x_20012:
[----:B------:R-:W0:Y:S01]  /*07f0*/  S2R R98, SR_TID.X ;  /* 0x0000000000627919 */ /* 0x000e220000002100 */
[----:B------:R-:W-:Y:S01]  /*0800*/  ISETP.NE.U32.AND P0, PT, RZ, c[0x0][0x178], PT ;  /* 0x00005e00ff007a0c */ /* 0x000fe20003f05070 */
[----:B------:R-:W-:Y:S01]  /*0810*/  IMAD R12, R6, c[0x0][0x168], RZ ;  /* 0x00005a00060c7a24 */ /* 0x000fe200078e02ff */
[----:B------:R-:W-:Y:S01]  /*0820*/  ISETP.NE.U32.AND P1, PT, RZ, c[0x0][0x180], PT ;  /* 0x00006000ff007a0c */ /* 0x000fe20003f25070 */
[----:B------:R-:W-:Y:S01]  /*0830*/  IMAD.MOV.U32 R97, RZ, RZ, 0x10 ;  /* 0x00000010ff617424 */ /* 0x000fe200078e00ff */
[----:B------:R-:W-:Y:S02]  /*0840*/  ISETP.NE.AND.EX P3, PT, RZ, c[0x0][0x17c], PT, P0 ;  /* 0x00005f00ff007a0c */ /* 0x000fe40003f65300 */
[----:B------:R-:W-:Y:S02]  /*0850*/  ISETP.NE.AND.EX P0, PT, RZ, c[0x0][0x184], PT, P1 ;  /* 0x00006100ff007a0c */ /* 0x000fe40003f05310 */
[----:B------:R-:W-:Y:S01]  /*0860*/  SHF.R.S32.HI R13, RZ, 0x1f, R12 ;  /* 0x0000001fff0d7819 */ /* 0x000fe2000001140c */
[----:B------:R-:W-:Y:S01]  /*0870*/  BSSY B1, `(.L_x_19619) ;  /* 0x0000019000017945 */ /* 0x000fe20003800000 */
[----:B------:R-:W-:-:S02]  /*0880*/  P2R R95, PR, RZ, 0x8 ;  /* 0x00000008ff5f7803 */ /* 0x000fc40000000000 */
        /* <DEDUP_REMOVED lines=22> */
.L_x_19620:
[----:B0-----:R-:W-:Y:S02]  /*09f0*/  IMAD.MOV.U32 R16, RZ, RZ, R8 ;  /* 0x000000ffff107224 */ /* 0x001fe400078e0008 */
.L_x_19621:
[----:B------:R-:W-:Y:S05]  /*0a00*/  BSYNC B1 ;  /* 0x0000000000017941 */ /* 0x000fea0003800000 */
.L_x_19619:
        /* <DEDUP_REMOVED lines=16> */
.L_x_19625:
[----:B------:R-:W-:Y:S05]  /*0b10*/  BSYNC B2 ;  /* 0x0000000000027941 */ /* 0x000fea0003800000 */
.L_x_19624:
        /* <DEDUP_REMOVED lines=44> */
.L_x_19623:
[----:B------:R-:W-:Y:S05]  /*0de0*/  BSYNC B1 ;  /* 0x0000000000017941 */ /* 0x000fea0003800000 */
.L_x_19622:
        /* <DEDUP_REMOVED lines=15> */
.L_x_19626:
        /* <DEDUP_REMOVED lines=12> */
.L_x_19629:
[----:B------:R-:W-:Y:S02]  /*0fa0*/  IMAD.MOV.U32 R12, RZ, RZ, R8 ;  /* 0x000000ffff0c7224 */ /* 0x000fe400078e0008 */
.L_x_19630:
[----:B------:R-:W-:Y:S05]  /*0fb0*/  BSYNC B1 ;  /* 0x0000000000017941 */ /* 0x000fea0003800000 */
.L_x_19628:
        /* <DEDUP_REMOVED lines=16> */
.L_x_19634:
[----:B------:R-:W-:Y:S05]  /*10c0*/  BSYNC B2 ;  /* 0x0000000000027941 */ /* 0x000fea0003800000 */
.L_x_19633:
        /* <DEDUP_REMOVED lines=43> */
.L_x_19632:
[----:B------:R-:W-:Y:S05]  /*1380*/  BSYNC B1 ;  /* 0x0000000000017941 */ /* 0x000fea0003800000 */
.L_x_19631:
        /* <DEDUP_REMOVED lines=8> */
.L_x_19627:
        /* <DEDUP_REMOVED lines=12> */
.L_x_19636:
[----:B------:R-:W-:Y:S02]  /*14d0*/  IMAD.MOV.U32 R12, RZ, RZ, R8 ;  /* 0x000000ffff0c7224 */ /* 0x000fe400078e0008 */
.L_x_19637:
[----:B------:R-:W-:Y:S05]  /*14e0*/  BSYNC B1 ;  /* 0x0000000000017941 */ /* 0x000fea0003800000 */
.L_x_19635:
        /* <DEDUP_REMOVED lines=16> */
.L_x_19641:
[----:B------:R-:W-:Y:S05]  /*15f0*/  BSYNC B2 ;  /* 0x0000000000027941 */ /* 0x000fea0003800000 */
.L_x_19640:
        /* <DEDUP_REMOVED lines=44> */
.L_x_19639:
[----:B------:R-:W-:Y:S05]  /*18c0*/  BSYNC B1 ;  /* 0x0000000000017941 */ /* 0x000fea0003800000 */
.L_x_19638:
        /* <DEDUP_REMOVED lines=11> */
.L_x_19642:
        /* <DEDUP_REMOVED lines=12> */
.L_x_19645:
[----:B------:R-:W-:Y:S02]  /*1a40*/  IMAD.MOV.U32 R12, RZ, RZ, R8 ;  /* 0x000000ffff0c7224 */ /* 0x000fe400078e0008 */
.L_x_19646:
[----:B------:R-:W-:Y:S05]  /*1a50*/  BSYNC B1 ;  /* 0x0000000000017941 */ /* 0x000fea0003800000 */
.L_x_19644:
        /* <DEDUP_REMOVED lines=16> */
.L_x_19650:
[----:B------:R-:W-:Y:S05]  /*1b60*/  BSYNC B2 ;  /* 0x0000000000027941 */ /* 0x000fea0003800000 */
.L_x_19649:
        /* <DEDUP_REMOVED lines=43> */
.L_x_19648:
[----:B------:R-:W-:Y:S05]  /*1e20*/  BSYNC B1 ;  /* 0x0000000000017941 */ /* 0x000fea0003800000 */
.L_x_19647:
        /* <DEDUP_REMOVED lines=8> */
.L_x_19643:
        /* <DEDUP_REMOVED lines=12> */
.L_x_19652:
[----:B------:R-:W-:Y:S02]  /*1f70*/  MOV R12, R8 ;  /* 0x00000008000c7202 */ /* 0x000fe40000000f00 */
.L_x_19653:
[----:B------:R-:W-:Y:S05]  /*1f80*/  BSYNC B1 ;  /* 0x0000000000017941 */ /* 0x000fea0003800000 */
.L_x_19651:
        /* <DEDUP_REMOVED lines=16> */
.L_x_19657:
[----:B------:R-:W-:Y:S05]  /*2090*/  BSYNC B2 ;  /* 0x0000000000027941 */ /* 0x000fea0003800000 */
.L_x_19656:
        /* <DEDUP_REMOVED lines=44> */
.L_x_19655:
[----:B------:R-:W-:Y:S05]  /*2360*/  BSYNC B1 ;  /* 0x0000000000017941 */ /* 0x000fea0003800000 */
.L_x_19654:
        /* <DEDUP_REMOVED lines=11> */
.L_x_19658:
        /* <DEDUP_REMOVED lines=12> */
.L_x_19661:
[----:B------:R-:W-:Y:S02]  /*24e0*/  MOV R12, R8 ;  /* 0x00000008000c7202 */ /* 0x000fe40000000f00 */
.L_x_19662:
[----:B------:R-:W-:Y:S05]  /*24f0*/  BSYNC B1 ;  /* 0x0000000000017941 */ /* 0x000fea0003800000 */
.L_x_19660:
        /* <DEDUP_REMOVED lines=16> */
.L_x_19666:
[----:B------:R-:W-:Y:S05]  /*2600*/  BSYNC B2 ;  /* 0x0000000000027941 */ /* 0x000fea0003800000 */
.L_x_19665:
        /* <DEDUP_REMOVED lines=43> */
[----:B------:R-:W-:Y:S02]  /*28c0*/  LOP3.LUT R4, R17, UR26, R18, 0x96, !PT ;  /* 0x0000001a11047c12 */ /* 0x000fe4000f8e9612 */
.L_x_19664:
[----:B------:R-:W-:Y:S05]  /*28d0*/  BSYNC B1 ;  /* 0x0000000000017941 */ /* 0x000fea0003800000 */
.L_x_19663:
        /* <DEDUP_REMOVED lines=8> */
.L_x_19659:
        /* <DEDUP_REMOVED lines=12> */
.L_x_19668:
[----:B------:R-:W-:Y:S02]  /*2a20*/  IMAD.MOV.U32 R12, RZ, RZ, R8 ;  /* 0x000000ffff0c7224 */ /* 0x000fe400078e0008 */
.L_x_19669:
[----:B------:R-:W-:Y:S05]  /*2a30*/  BSYNC B1 ;  /* 0x0000000000017941 */ /* 0x000fea0003800000 */
.L_x_19667:
        /* <DEDUP_REMOVED lines=16> */
.L_x_19673:
[----:B------:R-:W-:Y:S05]  /*2b40*/  BSYNC B2 ;  /* 0x0000000000027941 */ /* 0x000fea0003800000 */
.L_x_19672:
        /* <DEDUP_REMOVED lines=44> */
.L_x_19671:
[----:B------:R-:W-:Y:S05]  /*2e10*/  BSYNC B1 ;  /* 0x0000000000017941 */ /* 0x000fea0003800000 */
.L_x_19670:
        /* <DEDUP_REMOVED lines=11> */
.L_x_19674:
        /* <DEDUP_REMOVED lines=12> */
.L_x_19677:
[----:B------:R-:W-:Y:S02]  /*2f90*/  IMAD.MOV.U32 R12, RZ, RZ, R8 ;  /* 0x000000ffff0c7224 */ /* 0x000fe400078e0008 */
.L_x_19678:
[----:B------:R-:W-:Y:S05]  /*2fa0*/  BSYNC B1 ;  /* 0x0000000000017941 */ /* 0x000fea0003800000 */
.L_x_19676:
        /* <DEDUP_REMOVED lines=16> */
.L_x_19682:
[----:B------:R-:W-:Y:S05]  /*30b0*/  BSYNC B2 ;  /* 0x0000000000027941 */ /* 0x000fea0003800000 */
.L_x_19681:
        /* <DEDUP_REMOVED lines=44> */
.L_x_19680:
[----:B------:R-:W-:Y:S05]  /*3380*/  BSYNC B1 ;  /* 0x0000000000017941 */ /* 0x000fea0003800000 */
.L_x_19679:
        /* <DEDUP_REMOVED lines=8> */
.L_x_19675:
        /* <DEDUP_REMOVED lines=10> */
[C---:B------:R-:W-:Y:S02]  /*34b0*/  LEA.HI.X R15, R112.reuse, c[0x0][0x18c], RZ, 0x4, P2 ;  /* 0x00006300700f7a11 */ /* 0x040fe400010f24ff */
        /* <DEDUP_REMOVED lines=20> */
.L_x_19683:
        /* <DEDUP_REMOVED lines=15> */
.L_x_19685:
[----:B-1----:R-:W-:Y:S02]  /*36f0*/  IMAD.MOV.U32 R16, RZ, RZ, R8 ;  /* 0x000000ffff107224 */ /* 0x002fe400078e0008 */
.L_x_19686:
[----:B------:R-:W-:Y:S05]  /*3700*/  BSYNC B1 ;  /* 0x0000000000017941 */ /* 0x000fea0003800000 */
.L_x_19684:
        /* <DEDUP_REMOVED lines=16> */
.L_x_19690:
[----:B------:R-:W-:Y:S05]  /*3810*/  BSYNC B2 ;  /* 0x0000000000027941 */ /* 0x000fea0003800000 */
.L_x_19689:
        /* <DEDUP_REMOVED lines=44> */
.L_x_19688:
[----:B------:R-:W-:Y:S05]  /*3ae0*/  BSYNC B1 ;  /* 0x0000000000017941 */ /* 0x000fea0003800000 */
.L_x_19687:
        /* <DEDUP_REMOVED lines=12> */
.L_x_19691:
        /* <DEDUP_REMOVED lines=12> */
.L_x_19694:
[----:B------:R-:W-:Y:S02]  /*3c70*/  IMAD.MOV.U32 R12, RZ, RZ, R8 ;  /* 0x000000ffff0c7224 */ /* 0x000fe400078e0008 */
.L_x_19695:
[----:B------:R-:W-:Y:S05]  /*3c80*/  BSYNC B1 ;  /* 0x0000000000017941 */ /* 0x000fea0003800000 */
.L_x_19693:
        /* <DEDUP_REMOVED lines=16> */
.L_x_19699:
[----:B------:R-:W-:Y:S05]  /*3d90*/  BSYNC B2 ;  /* 0x0000000000027941 */ /* 0x000fea0003800000 */
.L_x_19698:
        /* <DEDUP_REMOVED lines=43> */
.L_x_19697:
[----:B------:R-:W-:Y:S05]  /*4050*/  BSYNC B1 ;  /* 0x0000000000017941 */ /* 0x000fea0003800000 */
.L_x_19696:
        /* <DEDUP_REMOVED lines=8> */
.L_x_19692:
        /* <DEDUP_REMOVED lines=12> */
.L_x_19701:
[----:B------:R-:W-:Y:S02]  /*41a0*/  IMAD.MOV.U32 R12, RZ, RZ, R8 ;  /* 0x000000ffff0c7224 */ /* 0x000fe400078e0008 */
.L_x_19702:
[----:B------:R-:W-:Y:S05]  /*41b0*/  BSYNC B1 ;  /* 0x0000000000017941 */ /* 0x000fea0003800000 */
.L_x_19700:
        /* <DEDUP_REMOVED lines=16> */
.L_x_19706:
[----:B------:R-:W-:Y:S05]  /*42c0*/  BSYNC B2 ;  /* 0x0000000000027941 */ /* 0x000fea0003800000 */
.L_x_19705:
        /* <DEDUP_REMOVED lines=44> */
.L_x_19704:
[----:B------:R-:W-:Y:S05]  /*4590*/  BSYNC B1 ;  /* 0x0000000000017941 */ /* 0x000fea0003800000 */
.L_x_19703:
        /* <DEDUP_REMOVED lines=11> */
.L_x_19707:
        /* <DEDUP_REMOVED lines=12> */
.L_x_19710:
[----:B------:R-:W-:Y:S02]  /*4710*/  IMAD.MOV.U32 R12, RZ, RZ, R8 ;  /* 0x000000ffff0c7224 */ /* 0x000fe400078e0008 */
.L_x_19711:
[----:B------:R-:W-:Y:S05]  /*4720*/  BSYNC B1 ;  /* 0x0000000000017941 */ /* 0x000fea0003800000 */
.L_x_19709:
        /* <DEDUP_REMOVED lines=16> */
.L_x_19715:
[----:B------:R-:W-:Y:S05]  /*4830*/  BSYNC B2 ;  /* 0x0000000000027941 */ /* 0x000fea0003800000 */
.L_x_19714:
        /* <DEDUP_REMOVED lines=43> */
.L_x_19713:
[----:B------:R-:W-:Y:S05]  /*4af0*/  BSYNC B1 ;  /* 0x0000000000017941 */ /* 0x000fea0003800000 */
.L_x_19712:
        /* <DEDUP_REMOVED lines=8> */
.L_x_19708:
        /* <DEDUP_REMOVED lines=12> */
.L_x_19717:
[----:B------:R-:W-:Y:S02]  /*4c40*/  MOV R12, R8 ;  /* 0x00000008000c7202 */ /* 0x000fe40000000f00 */
.L_x_19718:
[----:B------:R-:W-:Y:S05]  /*4c50*/  BSYNC B1 ;  /* 0x0000000000017941 */ /* 0x000fea0003800000 */
.L_x_19716:
        /* <DEDUP_REMOVED lines=16> */
.L_x_19722:
[----:B------:R-:W-:Y:S05]  /*4d60*/  BSYNC B2 ;  /* 0x0000000000027941 */ /* 0x000fea0003800000 */
.L_x_19721:
        /* <DEDUP_REMOVED lines=44> */
.L_x_19720:
[----:B------:R-:W-:Y:S05]  /*5030*/  BSYNC B1 ;  /* 0x0000000000017941 */ /* 0x000fea0003800000 */
.L_x_19719:
        /* <DEDUP_REMOVED lines=11> */
.L_x_19723:
        /* <DEDUP_REMOVED lines=12> */
.L_x_19726:
[----:B------:R-:W-:Y:S02]  /*51b0*/  MOV R12, R8 ;  /* 0x00000008000c7202 */ /* 0x000fe40000000f00 */
.L_x_19727:
[----:B------:R-:W-:Y:S05]  /*51c0*/  BSYNC B1 ;  /* 0x0000000000017941 */ /* 0x000fea0003800000 */
.L_x_19725:
        /* <DEDUP_REMOVED lines=16> */
.L_x_19731:
[----:B------:R-:W-:Y:S05]  /*52d0*/  BSYNC B2 ;  /* 0x0000000000027941 */ /* 0x000fea0003800000 */
.L_x_19730:
        /* <DEDUP_REMOVED lines=44> */
.L_x_19729:
[----:B------:R-:W-:Y:S05]  /*55a0*/  BSYNC B1 ;  /* 0x0000000000017941 */ /* 0x000fea0003800000 */
.L_x_19728:
        /* <DEDUP_REMOVED lines=8> */
.L_x_19724:
        /* <DEDUP_REMOVED lines=12> */
.L_x_19733:
[----:B------:R-:W-:Y:S02]  /*56f0*/  IMAD.MOV.U32 R12, RZ, RZ, R8 ;  /* 0x000000ffff0c7224 */ /* 0x000fe400078e0008 */
.L_x_19734:
[----:B------:R-:W-:Y:S05]  /*5700*/  BSYNC B1 ;  /* 0x0000000000017941 */ /* 0x000fea0003800000 */
.L_x_19732:
        /* <DEDUP_REMOVED lines=16> */
.L_x_19738:
[----:B------:R-:W-:Y:S05]  /*5810*/  BSYNC B2 ;  /* 0x0000000000027941 */ /* 0x000fea0003800000 */
.L_x_19737:
        /* <DEDUP_REMOVED lines=44> */
.L_x_19736:
[----:B------:R-:W-:Y:S05]  /*5ae0*/  BSYNC B1 ;  /* 0x0000000000017941 */ /* 0x000fea0003800000 */
.L_x_19735:
        /* <DEDUP_REMOVED lines=11> */
.L_x_19739:
        /* <DEDUP_REMOVED lines=12> */
.L_x_19742:
[----:B------:R-:W-:Y:S02]  /*5c60*/  IMAD.MOV.U32 R12, RZ, RZ, R8 ;  /* 0x000000ffff0c7224 */ /* 0x000fe400078e0008 */
.L_x_19743:
[----:B------:R-:W-:Y:S05]  /*5c70*/  BSYNC B1 ;  /* 0x0000000000017941 */ /* 0x000fea0003800000 */
.L_x_19741:
        /* <DEDUP_REMOVED lines=16> */
.L_x_19747:
[----:B------:R-:W-:Y:S05]  /*5d80*/  BSYNC B2 ;  /* 0x0000000000027941 */ /* 0x000fea0003800000 */
.L_x_19746:
        /* <DEDUP_REMOVED lines=44> */
.L_x_19745:
[----:B------:R-:W-:Y:S05]  /*6050*/  BSYNC B1 ;  /* 0x0000000000017941 */ /* 0x000fea0003800000 */
.L_x_19744:
        /* <DEDUP_REMOVED lines=8> */
.L_x_19740:
[----:B------:R-:W-:Y:S01]  /*60e0*/  SEL R12, RZ, 0x1000000, P4 ;  /* 0x01000000ff0c7807 */ /* 0x000fe20002000000 */
[----:B------:R-:W-:Y:S01]  /*60f0*/  IMAD.MOV.U32 R99, RZ, RZ, 0x4 ;  /* 0x00000004ff637424 */ /* 0x000fe200078e00ff */
[----:B------:R-:W-:Y:S02]  /*6100*/  SEL R13, RZ, 0x10000, P3 ;  /* 0x00010000ff0d7807 */ /* 0x000fe40001800000 */
[----:B------:R-:W-:Y:S01]  /*6110*/  SEL R14, RZ, 0x100, P2 ;  /* 0x00000100ff0e7807 */ /* 0x000fe20001000000 */
[----:B------:R-:W-:Y:S01]  /*6120*/  IMAD.WIDE.U32 R22, R100, R99, c[0x0][0x190] ;  /* 0x0000640064167625 */ /* 0x000fe200078e0063 */
[----:B------:R-:W-:Y:S02]  /*6130*/  SEL R17, RZ, 0x1, P1 ;  /* 0x00000001ff117807 */ /* 0x000fe40000800000 */
[----:B------:R-:W-:Y:S01]  /*6140*/  IADD3 R12, R14, R12, R13 ;  /* 0x0000000c0e0c7210 */ /* 0x000fe20007ffe00d */
[----:B------:R-:W-:Y:S01]  /*6150*/  IMAD.WIDE.U32 R14, R100, R97, c[0x0][0x188] ;  /* 0x00006200640e7625 */ /* 0x000fe200078e0061 */
[----:B------:R-:W-:-:S02]  /*6160*/  ISETP.NE.AND P5, PT, R95, RZ, PT ;  /* 0x000000ff5f00720c */ /* 0x000fc40003fa5270 */
[----:B------:R-:W-:Y:S01]  /*6170*/  IADD3 R102, R112, 0x40, RZ ;  /* 0x0000004070667810 */ /* 0x000fe20007ffe0ff */
[----:B------:R-:W-:Y:S01]  /*6180*/  IMAD.IADD R21, R12, 0x1, R17 ;  /* 0x000000010c157824 */ /* 0x000fe200078e0211 */
[----:B------:R0:W-:Y:S03]  /*6190*/  STG.E.128 [R14.64], R24 ;  /* 0x000000180e007986 */ /* 0x0001e6000c101d06 */
[CC--:B------:R-:W-:Y:S01]  /*61a0*/  @P0 IMAD.WIDE.U32 R18, R102.reuse, R97.reuse, c[0x0][0x180] ;  /* 0x0000600066120625 */ /* 0x0c0fe200078e0061 */
[----:B------:R0:W-:Y:S03]  /*61b0*/  STG.E [R22.64], R21 ;  /* 0x0000001516007986 */ /* 0x0001e6000c101906 */
        /* <DEDUP_REMOVED lines=13> */
.L_x_19748:
        /* <DEDUP_REMOVED lines=15> */
.L_x_19750:
[----:B-1----:R-:W-:Y:S02]  /*6380*/  IMAD.MOV.U32 R16, RZ, RZ, R8 ;  /* 0x000000ffff107224 */ /* 0x002fe400078e0008 */
.L_x_19751:
[----:B------:R-:W-:Y:S05]  /*6390*/  BSYNC B1 ;  /* 0x0000000000017941 */ /* 0x000fea0003800000 */
.L_x_19749:
        /* <DEDUP_REMOVED lines=16> */
.L_x_19755:
[----:B------:R-:W-:Y:S05]  /*64a0*/  BSYNC B2 ;  /* 0x0000000000027941 */ /* 0x000fea0003800000 */
.L_x_19754:
        /* <DEDUP_REMOVED lines=44> */
.L_x_19753:
[----:B------:R-:W-:Y:S05]  /*6770*/  BSYNC B1 ;  /* 0x0000000000017941 */ /* 0x000fea0003800000 */
.L_x_19752:
        /* <DEDUP_REMOVED lines=12> */
.L_x_19756:
        /* <DEDUP_REMOVED lines=12> */
.L_x_19759:
[----:B------:R-:W-:Y:S02]  /*6900*/  IMAD.MOV.U32 R12, RZ, RZ, R8 ;  /* 0x000000ffff0c7224 */ /* 0x000fe400078e0008 */
.L_x_19760:
[----:B------:R-:W-:Y:S05]  /*6910*/  BSYNC B1 ;  /* 0x0000000000017941 */ /* 0x000fea0003800000 */
.L_x_19758:
        /* <DEDUP_REMOVED lines=16> */
.L_x_19764:
[----:B------:R-:W-:Y:S05]  /*6a20*/  BSYNC B2 ;  /* 0x0000000000027941 */ /* 0x000fea0003800000 */
.L_x_19763:
        /* <DEDUP_REMOVED lines=44> */
.L_x_19762:
[----:B------:R-:W-:Y:S05]  /*6cf0*/  BSYNC B1 ;  /* 0x0000000000017941 */ /* 0x000fea0003800000 */
.L_x_19761:
        /* <DEDUP_REMOVED lines=8> */
.L_x_19757:
        /* <DEDUP_REMOVED lines=12> */
.L_x_19766:
[----:B------:R-:W-:Y:S02]  /*6e40*/  MOV R12, R8 ;  /* 0x00000008000c7202 */ /* 0x000fe40000000f00 */
.L_x_19767:
[----:B------:R-:W-:Y:S05]  /*6e50*/  BSYNC B1 ;  /* 0x0000000000017941 */ /* 0x000fea0003800000 */
.L_x_19765:
        /* <DEDUP_REMOVED lines=16> */
.L_x_19771:
[----:B------:R-:W-:Y:S05]  /*6f60*/  BSYNC B2 ;  /* 0x0000000000027941 */ /* 0x000fea0003800000 */
.L_x_19770:
        /* <DEDUP_REMOVED lines=40> */
[----:B------:R-:W-:Y:S02]  /*71f0*/  MOV R8, R4 ;  /* 0x0000000400087202 */ /* 0x000fe40000000f00 */
[----:B------:R-:W-:Y:S01]  /*7200*/  LOP3.LUT R5, R5, UR25, R22, 0x96, !PT ;  /* 0x0000001905057c12 */ /* 0x000fe2000f8e9616 */
[----:B------:R-:W-:Y:S01]  /*7210*/  IMAD.MOV.U32 R10, RZ, RZ, R18 ;  /* 0x000000ffff0a7224 */ /* 0x000fe200078e0012 */
[----:B------:R-:W-:Y:S02]  /*7220*/  LOP3.LUT R4, R19, UR26, R16, 0x96, !PT ;  /* 0x0000001a13047c12 */ /* 0x000fe4000f8e9610 */
.L_x_19769:
[----:B------:R-:W-:Y:S05]  /*7230*/  BSYNC B1 ;  /* 0x0000000000017941 */ /* 0x000fea0003800000 */
.L_x_19768:
        /* <DEDUP_REMOVED lines=11> */
.L_x_19772:
        /* <DEDUP_REMOVED lines=12> */
.L_x_19775:
[----:B------:R-:W-:Y:S02]  /*73b0*/  MOV R12, R8 ;  /* 0x00000008000c7202 */ /* 0x000fe40000000f00 */
.L_x_19776:
[----:B------:R-:W-:Y:S05]  /*73c0*/  BSYNC B1 ;  /* 0x0000000000017941 */ /* 0x000fea0003800000 */
.L_x_19774:
        /* <DEDUP_REMOVED lines=16> */
.L_x_19780:
[----:B------:R-:W-:Y:S05]  /*74d0*/  BSYNC B2 ;  /* 0x0000000000027941 */ /* 0x000fea0003800000 */
.L_x_19779:
        /* <DEDUP_REMOVED lines=43> */
.L_x_19778:
[----:B------:R-:W-:Y:S05]  /*7790*/  BSYNC B1 ;  /* 0x0000000000017941 */ /* 0x000fea0003800000 */
.L_x_19777:
        /* <DEDUP_REMOVED lines=8> */
.L_x_19773:
        /* <DEDUP_REMOVED lines=12> */
.L_x_19782:
[----:B------:R-:W-:Y:S02]  /*78e0*/  IMAD.MOV.U32 R12, RZ, RZ, R8 ;  /* 0x000000ffff0c7224 */ /* 0x000fe400078e0008 */
.L_x_19783:
[----:B------:R-:W-:Y:S05]  /*78f0*/  BSYNC B1 ;  /* 0x0000000000017941 */ /* 0x000fea0003800000 */
.L_x_19781:
        /* <DEDUP_REMOVED lines=16> */
.L_x_19787:
[----:B------:R-:W-:Y:S05]  /*7a00*/  BSYNC B2 ;  /* 0x0000000000027941 */ /* 0x000fea0003800000 */
.L_x_19786:
        /* <DEDUP_REMOVED lines=44> */
.L_x_19785:
[----:B------:R-:W-:Y:S05]  /*7cd0*/  BSYNC B1 ;  /* 0x0000000000017941 */ /* 0x000fea0003800000 */
.L_x_19784:
        /* <DEDUP_REMOVED lines=11> */
.L_x_19788:
        /* <DEDUP_REMOVED lines=12> */
.L_x_19791:
[----:B------:R-:W-:Y:S02]  /*7e50*/  IMAD.MOV.U32 R12, RZ, RZ, R8 ;  /* 0x000000ffff0c7224 */ /* 0x000fe400078e0008 */
.L_x_19792:
[----:B------:R-:W-:Y:S05]  /*7e60*/  BSYNC B1 ;  /* 0x0000000000017941 */ /* 0x000fea0003800000 */
.L_x_19790:
        /* <DEDUP_REMOVED lines=16> */
.L_x_19796:
[----:B------:R-:W-:Y:S05]  /*7f70*/  BSYNC B2 ;  /* 0x0000000000027941 */ /* 0x000fea0003800000 */
.L_x_19795:
        /* <DEDUP_REMOVED lines=44> */
.L_x_19794:
[----:B------:R-:W-:Y:S05]  /*8240*/  BSYNC B1 ;  /* 0x0000000000017941 */ /* 0x000fea0003800000 */
.L_x_19793:
        /* <DEDUP_REMOVED lines=8> */
.L_x_19789:
        /* <DEDUP_REMOVED lines=12> */
.L_x_19798:
[----:B------:R-:W-:Y:S02]  /*8390*/  IMAD.MOV.U32 R12, RZ, RZ, R8 ;  /* 0x000000ffff0c7224 */ /* 0x000fe400078e0008 */
.L_x_19799:
[----:B------:R-:W-:Y:S05]  /*83a0*/  BSYNC B1 ;  /* 0x0000000000017941 */ /* 0x000fea0003800000 */
.L_x_19797:
        /* <DEDUP_REMOVED lines=16> */
.L_x_19803:
[----:B------:R-:W-:Y:S05]  /*84b0*/  BSYNC B2 ;  /* 0x0000000000027941 */ /* 0x000fea0003800000 */
.L_x_19802:
        /* <DEDUP_REMOVED lines=44> */
.L_x_19801:
[----:B------:R-:W-:Y:S05]  /*8780*/  BSYNC B1 ;  /* 0x0000000000017941 */ /* 0x000fea0003800000 */
.L_x_19800:
        /* <DEDUP_REMOVED lines=11> */
.L_x_19804:
        /* <DEDUP_REMOVED lines=12> */
.L_x_19807:
[----:B------:R-:W-:Y:S02]  /*8900*/  IMAD.MOV.U32 R12, RZ, RZ, R8 ;  /* 0x000000ffff0c7224 */ /* 0x000fe400078e0008 */
.L_x_19808:
[----:B------:R-:W-:Y:S05]  /*8910*/  BSYNC B1 ;  /* 0x0000000000017941 */ /* 0x000fea0003800000 */
.L_x_19806:
        /* <DEDUP_REMOVED lines=16> */
.L_x_19812:
[----:B------:R-:W-:Y:S05]  /*8a20*/  BSYNC B2 ;  /* 0x0000000000027941 */ /* 0x000fea0003800000 */
.L_x_19811:
        /* <DEDUP_REMOVED lines=44> */
.L_x_19810:
[----:B------:R-:W-:Y:S05]  /*8cf0*/  BSYNC B1 ;  /* 0x0000000000017941 */ /* 0x000fea0003800000 */
.L_x_19809:
        /* <DEDUP_REMOVED lines=8> */
.L_x_19805:
        /* <DEDUP_REMOVED lines=26> */
.L_x_19813:
        /* <DEDUP_REMOVED lines=15> */
.L_x_19815:
[----:B-1----:R-:W-:Y:S02]  /*9010*/  IMAD.MOV.U32 R17, RZ, RZ, R8 ;  /* 0x000000ffff117224 */ /* 0x002fe400078e0008 */
.L_x_19816:
[----:B------:R-:W-:Y:S05]  /*9020*/  BSYNC B1 ;  /* 0x0000000000017941 */ /* 0x000fea0003800000 */
.L_x_19814:
        /* <DEDUP_REMOVED lines=16> */
.L_x_19820:
[----:B------:R-:W-:Y:S05]  /*9130*/  BSYNC B2 ;  /* 0x0000000000027941 */ /* 0x000fea0003800000 */
.L_x_19819:
        /* <DEDUP_REMOVED lines=44> */
.L_x_19818:
[----:B------:R-:W-:Y:S05]  /*9400*/  BSYNC B1 ;  /* 0x0000000000017941 */ /* 0x000fea0003800000 */
.L_x_19817:
        /* <DEDUP_REMOVED lines=12> */
.L_x_19821:
        /* <DEDUP_REMOVED lines=12> */
.L_x_19824:
[----:B------:R-:W-:Y:S02]  /*9590*/  IMAD.MOV.U32 R12, RZ, RZ, R8 ;  /* 0x000000ffff0c7224 */ /* 0x000fe400078e0008 */
.L_x_19825:
[----:B------:R-:W-:Y:S05]  /*95a0*/  BSYNC B1 ;  /* 0x0000000000017941 */ /* 0x000fea0003800000 */
.L_x_19823:
        /* <DEDUP_REMOVED lines=16> */
.L_x_19829:
[----:B------:R-:W-:Y:S05]  /*96b0*/  BSYNC B2 ;  /* 0x0000000000027941 */ /* 0x000fea0003800000 */
.L_x_19828:
        /* <DEDUP_REMOVED lines=43> */
.L_x_19827:
[----:B------:R-:W-:Y:S05]  /*9970*/  BSYNC B1 ;  /* 0x0000000000017941 */ /* 0x000fea0003800000 */
.L_x_19826:
        /* <DEDUP_REMOVED lines=8> */
.L_x_19822:
        /* <DEDUP_REMOVED lines=12> */
.L_x_19831:
[----:B------:R-:W-:Y:S02]  /*9ac0*/  IMAD.MOV.U32 R12, RZ, RZ, R8 ;  /* 0x000000ffff0c7224 */ /* 0x000fe400078e0008 */
.L_x_19832:
[----:B------:R-:W-:Y:S05]  /*9ad0*/  BSYNC B1 ;  /* 0x0000000000017941 */ /* 0x000fea0003800000 */
.L_x_19830:
        /* <DEDUP_REMOVED lines=16> */
.L_x_19836:
[----:B------:R-:W-:Y:S05]  /*9be0*/  BSYNC B2 ;  /* 0x0000000000027941 */ /* 0x000fea0003800000 */
.L_x_19835:
        /* <DEDUP_REMOVED lines=44> */
.L_x_19834:
[----:B------:R-:W-:Y:S05]  /*9eb0*/  BSYNC B1 ;  /* 0x0000000000017941 */ /* 0x000fea0003800000 */
.L_x_19833:
        /* <DEDUP_REMOVED lines=11> */
.L_x_19837:
        /* <DEDUP_REMOVED lines=12> */
.L_x_19840:
[----:B------:R-:W-:Y:S02]  /*a030*/  IMAD.MOV.U32 R12, RZ, RZ, R8 ;  /* 0x000000ffff0c7224 */ /* 0x000fe400078e0008 */
.L_x_19841:
[----:B------:R-:W-:Y:S05]  /*a040*/  BSYNC B1 ;  /* 0x0000000000017941 */ /* 0x000fea0003800000 */
.L_x_19839:
        /* <DEDUP_REMOVED lines=16> */
.L_x_19845:
[----:B------:R-:W-:Y:S05]  /*a150*/  BSYNC B2 ;  /* 0x0000000000027941 */ /* 0x000fea0003800000 */
.L_x_19844:
        /* <DEDUP_REMOVED lines=43> */
.L_x_19843:
[----:B------:R-:W-:Y:S05]  /*a410*/  BSYNC B1 ;  /* 0x0000000000017941 */ /* 0x000fea0003800000 */
.L_x_19842:
        /* <DEDUP_REMOVED lines=8> */
.L_x_19838:
        /* <DEDUP_REMOVED lines=12> */
.L_x_19847:
[----:B------:R-:W-:Y:S02]  /*a560*/  MOV R12, R8 ;  /* 0x00000008000c7202 */ /* 0x000fe40000000f00 */
.L_x_19848:
[----:B------:R-:W-:Y:S05]  /*a570*/  BSYNC B1 ;  /* 0x0000000000017941 */ /* 0x000fea0003800000 */
.L_x_19846:
        /* <DEDUP_REMOVED lines=16> */
.L_x_19852:
[----:B------:R-:W-:Y:S05]  /*a680*/  BSYNC B2 ;  /* 0x0000000000027941 */ /* 0x000fea0003800000 */
.L_x_19851:
        /* <DEDUP_REMOVED lines=44> */
.L_x_19850:
[----:B------:R-:W-:Y:S05]  /*a950*/  BSYNC B1 ;  /* 0x0000000000017941 */ /* 0x000fea0003800000 */
.L_x_19849:
        /* <DEDUP_REMOVED lines=11> */
.L_x_19853:
        /* <DEDUP_REMOVED lines=12> */
.L_x_19856:
[----:B------:R-:W-:Y:S02]  /*aad0*/  MOV R12, R8 ;  /* 0x00000008000c7202 */ /* 0x000fe40000000f00 */
.L_x_19857:
[----:B------:R-:W-:Y:S05]  /*aae0*/  BSYNC B1 ;  /* 0x0000000000017941 */ /* 0x000fea0003800000 */
.L_x_19855:
        /* <DEDUP_REMOVED lines=16> */
.L_x_19861:
[----:B------:R-:W-:Y:S05]  /*abf0*/  BSYNC B2 ;  /* 0x0000000000027941 */ /* 0x000fea0003800000 */
.L_x_19860:
        /* <DEDUP_REMOVED lines=44> */
.L_x_19859:
[----:B------:R-:W-:Y:S05]  /*aec0*/  BSYNC B1 ;  /* 0x0000000000017941 */ /* 0x000fea0003800000 */
.L_x_19858:
        /* <DEDUP_REMOVED lines=8> */
.L_x_19854:
        /* <DEDUP_REMOVED lines=12> */
.L_x_19863:
[----:B------:R-:W-:Y:S02]  /*b010*/  IMAD.MOV.U32 R14, RZ, RZ, R8 ;  /* 0x000000ffff0e7224 */ /* 0x000fe400078e0008 */
.L_x_19864:
[----:B------:R-:W-:Y:S05]  /*b020*/  BSYNC B1 ;  /* 0x0000000000017941 */ /* 0x000fea0003800000 */
.L_x_19862:
        /* <DEDUP_REMOVED lines=16> */
.L_x_19868:
[----:B------:R-:W-:Y:S05]  /*b130*/  BSYNC B2 ;  /* 0x0000000000027941 */ /* 0x000fea0003800000 */
.L_x_19867:
        /* <DEDUP_REMOVED lines=42> */
[----:B------:R-:W-:Y:S01]  /*b3e0*/  LOP3.LUT R4, R13, UR26, R4, 0x96, !PT ;  /* 0x0000001a0d047c12 */ /* 0x000fe2000f8e9604 */
[----:B------:R-:W-:-:S04]  /*b3f0*/  IMAD.MOV.U32 R10, RZ, RZ, R12 ;  /* 0x000000ffff0a7224 */ /* 0x000fc800078e000c */
.L_x_19866:
[----:B------:R-:W-:Y:S05]  /*b400*/  BSYNC B1 ;  /* 0x0000000000017941 */ /* 0x000fea0003800000 */
.L_x_19865:
        /* <DEDUP_REMOVED lines=11> */
.L_x_19869:
        /* <DEDUP_REMOVED lines=12> */
.L_x_19872:
[----:B------:R-:W-:Y:S02]  /*b580*/  IMAD.MOV.U32 R12, RZ, RZ, R8 ;  /* 0x000000ffff0c7224 */ /* 0x000fe400078e0008 */
.L_x_19873:
[----:B------:R-:W-:Y:S05]  /*b590*/  BSYNC B1 ;  /* 0x0000000000017941 */ /* 0x000fea0003800000 */
.L_x_19871:
        /* <DEDUP_REMOVED lines=16> */
.L_x_19877:
[----:B------:R-:W-:Y:S05]  /*b6a0*/  BSYNC B2 ;  /* 0x0000000000027941 */ /* 0x000fea0003800000 */
.L_x_19876:
        /* <DEDUP_REMOVED lines=44> */
.L_x_19875:
[----:B------:R-:W-:Y:S05]  /*b970*/  BSYNC B1 ;  /* 0x0000000000017941 */ /* 0x000fea0003800000 */
.L_x_19874:
        /* <DEDUP_REMOVED lines=8> */
.L_x_19870:
        /* <DEDUP_REMOVED lines=26> */
.L_x_19878:
        /* <DEDUP_REMOVED lines=15> */
.L_x_19880:
[----:B-1----:R-:W-:Y:S02]  /*bc90*/  IMAD.MOV.U32 R101, RZ, RZ, R8 ;  /* 0x000000ffff657224 */ /* 0x002fe400078e0008 */
.L_x_19881:
[----:B------:R-:W-:Y:S05]  /*bca0*/  BSYNC B1 ;  /* 0x0000000000017941 */ /* 0x000fea0003800000 */
.L_x_19879:
        /* <DEDUP_REMOVED lines=16> */
.L_x_19885:
[----:B------:R-:W-:Y:S05]  /*bdb0*/  BSYNC B2 ;  /* 0x0000000000027941 */ /* 0x000fea0003800000 */
.L_x_19884:
        /* <DEDUP_REMOVED lines=44> */
.L_x_19883:
[----:B------:R-:W-:Y:S05]  /*c080*/  BSYNC B1 ;  /* 0x0000000000017941 */ /* 0x000fea0003800000 */
.L_x_19882:
        /* <DEDUP_REMOVED lines=12> */
.L_x_19886:
        /* <DEDUP_REMOVED lines=12> */
.L_x_19889:
[----:B------:R-:W-:Y:S02]  /*c210*/  IMAD.MOV.U32 R101, RZ, RZ, R8 ;  /* 0x000000ffff657224 */ /* 0x000fe400078e0008 */
.L_x_19890:
[----:B------:R-:W-:Y:S05]  /*c220*/  BSYNC B1 ;  /* 0x0000000000017941 */ /* 0x000fea0003800000 */
.L_x_19888:
        /* <DEDUP_REMOVED lines=16> */
.L_x_19894:
[----:B------:R-:W-:Y:S05]  /*c330*/  BSYNC B2 ;  /* 0x0000000000027941 */ /* 0x000fea0003800000 */
.L_x_19893:
        /* <DEDUP_REMOVED lines=43> */
.L_x_19892:
[----:B------:R-:W-:Y:S05]  /*c5f0*/  BSYNC B1 ;  /* 0x0000000000017941 */ /* 0x000fea0003800000 */
.L_x_19891:
        /* <DEDUP_REMOVED lines=8> */
.L_x_19887:
        /* <DEDUP_REMOVED lines=12> */
.L_x_19896:
[----:B------:R-:W-:Y:S02]  /*c740*/  IMAD.MOV.U32 R101, RZ, RZ, R8 ;  /* 0x000000ffff657224 */ /* 0x000fe400078e0008 */
.L_x_19897:
[----:B------:R-:W-:Y:S05]  /*c750*/  BSYNC B1 ;  /* 0x0000000000017941 */ /* 0x000fea0003800000 */
.L_x_19895:
        /* <DEDUP_REMOVED lines=16> */
.L_x_19901:
[----:B------:R-:W-:Y:S05]  /*c860*/  BSYNC B2 ;  /* 0x0000000000027941 */ /* 0x000fea0003800000 */
.L_x_19900:
        /* <DEDUP_REMOVED lines=44> */
.L_x_19899:
[----:B------:R-:W-:Y:S05]  /*cb30*/  BSYNC B1 ;  /* 0x0000000000017941 */ /* 0x000fea0003800000 */
.L_x_19898:
        /* <DEDUP_REMOVED lines=11> */
.L_x_19902:
        /* <DEDUP_REMOVED lines=12> */
.L_x_19905:
[----:B------:R-:W-:Y:S02]  /*ccb0*/  IMAD.MOV.U32 R101, RZ, RZ, R8 ;  /* 0x000000ffff657224 */ /* 0x000fe400078e0008 */
.L_x_19906:
[----:B------:R-:W-:Y:S05]  /*ccc0*/  BSYNC B1 ;  /* 0x0000000000017941 */ /* 0x000fea0003800000 */
.L_x_19904:
        /* <DEDUP_REMOVED lines=16> */
.L_x_19910:
[----:B------:R-:W-:Y:S05]  /*cdd0*/  BSYNC B2 ;  /* 0x0000000000027941 */ /* 0x000fea0003800000 */
.L_x_19909:
        /* <DEDUP_REMOVED lines=43> */
.L_x_19908:
[----:B------:R-:W-:Y:S05]  /*d090*/  BSYNC B1 ;  /* 0x0000000000017941 */ /* 0x000fea0003800000 */
.L_x_19907:
        /* <DEDUP_REMOVED lines=8> */
.L_x_19903:
        /* <DEDUP_REMOVED lines=12> */
.L_x_19912:
[----:B------:R-:W-:Y:S02]  /*d1e0*/  IMAD.MOV.U32 R101, RZ, RZ, R8 ;  /* 0x000000ffff657224 */ /* 0x000fe400078e0008 */
.L_x_19913:
[----:B------:R-:W-:Y:S05]  /*d1f0*/  BSYNC B1 ;  /* 0x0000000000017941 */ /* 0x000fea0003800000 */
.L_x_19911:
        /* <DEDUP_REMOVED lines=16> */
.L_x_19917:
[----:B------:R-:W-:Y:S05]  /*d300*/  BSYNC B2 ;  /* 0x0000000000027941 */ /* 0x000fea0003800000 */
.L_x_19916:
        /* <DEDUP_REMOVED lines=44> */
.L_x_19915:
[----:B------:R-:W-:Y:S05]  /*d5d0*/  BSYNC B1 ;  /* 0x0000000000017941 */ /* 0x000fea0003800000 */
.L_x_19914:
        /* <DEDUP_REMOVED lines=11> */
.L_x_19918:
        /* <DEDUP_REMOVED lines=12> */
.L_x_19921:
[----:B------:R-:W-:Y:S02]  /*d750*/  IMAD.MOV.U32 R101, RZ, RZ, R8 ;  /* 0x000000ffff657224 */ /* 0x000fe400078e0008 */
.L_x_19922:
[----:B------:R-:W-:Y:S05]  /*d760*/  BSYNC B1 ;  /* 0x0000000000017941 */ /* 0x000fea0003800000 */
.L_x_19920:
        /* <DEDUP_REMOVED lines=16> */
.L_x_19926:
[----:B------:R-:W-:Y:S05]  /*d870*/  BSYNC B2 ;  /* 0x0000000000027941 */ /* 0x000fea0003800000 */
.L_x_19925:
        /* <DEDUP_REMOVED lines=44> */
.L_x_19924:
[----:B------:R-:W-:Y:S05]  /*db40*/  BSYNC B1 ;  /* 0x0000000000017941 */ /* 0x000fea0003800000 */
.L_x_19923:
        /* <DEDUP_REMOVED lines=8> */
.L_x_19919:
        /* <DEDUP_REMOVED lines=12> */
.L_x_19928:
[----:B------:R-:W-:Y:S02]  /*dc90*/  IMAD.MOV.U32 R101, RZ, RZ, R8 ;  /* 0x000000ffff657224 */ /* 0x000fe400078e0008 */
.L_x_19929:
[----:B------:R-:W-:Y:S05]  /*dca0*/  BSYNC B1 ;  /* 0x0000000000017941 */ /* 0x000fea0003800000 */
.L_x_19927:
        /* <DEDUP_REMOVED lines=16> */
.L_x_19933:
[----:B------:R-:W-:Y:S05]  /*ddb0*/  BSYNC B2 ;  /* 0x0000000000027941 */ /* 0x000fea0003800000 */
.L_x_19932:
        /* <DEDUP_REMOVED lines=44> */
.L_x_19931:
[----:B------:R-:W-:Y:S05]  /*e080*/  BSYNC B1 ;  /* 0x0000000000017941 */ /* 0x000fea0003800000 */
.L_x_19930:
        /* <DEDUP_REMOVED lines=11> */
.L_x_19934:
        /* <DEDUP_REMOVED lines=12> */
.L_x_19937:
[----:B------:R-:W-:Y:S02]  /*e200*/  IMAD.MOV.U32 R101, RZ, RZ, R8 ;  /* 0x000000ffff657224 */ /* 0x000fe400078e0008 */
.L_x_19938:
[----:B------:R-:W-:Y:S05]  /*e210*/  BSYNC B1 ;  /* 0x0000000000017941 */ /* 0x000fea0003800000 */
.L_x_19936:
        /* <DEDUP_REMOVED lines=16> */
.L_x_19942:
[----:B------:R-:W-:Y:S05]  /*e320*/  BSYNC B2 ;  /* 0x0000000000027941 */ /* 0x000fea0003800000 */
.L_x_19941:
        /* <DEDUP_REMOVED lines=44> */
.L_x_19940:
[----:B------:R-:W-:Y:S05]  /*e5f0*/  BSYNC B1 ;  /* 0x0000000000017941 */ /* 0x000fea0003800000 */
.L_x_19939:
        /* <DEDUP_REMOVED lines=8> */
.L_x_19935:
        /* <DEDUP_REMOVED lines=26> */
.L_x_19943:
        /* <DEDUP_REMOVED lines=15> */
.L_x_19945:
[----:B-1----:R-:W-:Y:S02]  /*e910*/  MOV R101, R8 ;  /* 0x0000000800657202 */ /* 0x002fe40000000f00 */
.L_x_19946:
[----:B------:R-:W-:Y:S05]  /*e920*/  BSYNC B1 ;  /* 0x0000000000017941 */ /* 0x000fea0003800000 */
.L_x_19944:
        /* <DEDUP_REMOVED lines=16> */
.L_x_19950:
[----:B------:R-:W-:Y:S05]  /*ea30*/  BSYNC B2 ;  /* 0x0000000000027941 */ /* 0x000fea0003800000 */
.L_x_19949:
        /* <DEDUP_REMOVED lines=44> */
.L_x_19948:
[----:B------:R-:W-:Y:S05]  /*ed00*/  BSYNC B1 ;  /* 0x0000000000017941 */ /* 0x000fea0003800000 */
.L_x_19947:
        /* <DEDUP_REMOVED lines=12> */
.L_x_19951:
        /* <DEDUP_REMOVED lines=12> */
.L_x_19954:
[----:B------:R-:W-:Y:S02]  /*ee90*/  MOV R94, R8 ;  /* 0x00000008005e7202 */ /* 0x000fe40000000f00 */
.L_x_19955:
[----:B------:R-:W-:Y:S05]  /*eea0*/  BSYNC B1 ;  /* 0x0000000000017941 */ /* 0x000fea0003800000 */
.L_x_19953:
        /* <DEDUP_REMOVED lines=16> */
.L_x_19959:
[----:B------:R-:W-:Y:S05]  /*efb0*/  BSYNC B2 ;  /* 0x0000000000027941 */ /* 0x000fea0003800000 */
.L_x_19958:
        /* <DEDUP_REMOVED lines=43> */
.L_x_19957:
[----:B------:R-:W-:Y:S05]  /*f270*/  BSYNC B1 ;  /* 0x0000000000017941 */ /* 0x000fea0003800000 */
.L_x_19956:
        /* <DEDUP_REMOVED lines=8> */
.L_x_19952:
        /* <DEDUP_REMOVED lines=12> */
.L_x_19961:
[----:B------:R-:W-:Y:S02]  /*f3c0*/  IMAD.MOV.U32 R94, RZ, RZ, R8 ;  /* 0x000000ffff5e7224 */ /* 0x000fe400078e0008 */
.L_x_19962:
[----:B------:R-:W-:Y:S05]  /*f3d0*/  BSYNC B1 ;  /* 0x0000000000017941 */ /* 0x000fea0003800000 */
.L_x_19960:
        /* <DEDUP_REMOVED lines=16> */
.L_x_19966:
[----:B------:R-:W-:Y:S05]  /*f4e0*/  BSYNC B2 ;  /* 0x0000000000027941 */ /* 0x000fea0003800000 */
.L_x_19965:
        /* <DEDUP_REMOVED lines=44> */
.L_x_19964:
[----:B------:R-:W-:Y:S05]  /*f7b0*/  BSYNC B1 ;  /* 0x0000000000017941 */ /* 0x000fea0003800000 */
.L_x_19963:
        /* <DEDUP_REMOVED lines=11> */
.L_x_19967:
        /* <DEDUP_REMOVED lines=12> */
.L_x_19970:
[----:B------:R-:W-:Y:S02]  /*f930*/  IMAD.MOV.U32 R94, RZ, RZ, R8 ;  /* 0x000000ffff5e7224 */ /* 0x000fe400078e0008 */
.L_x_19971:
[----:B------:R-:W-:Y:S05]  /*f940*/  BSYNC B1 ;  /* 0x0000000000017941 */ /* 0x000fea0003800000 */
.L_x_19969:
        /* <DEDUP_REMOVED lines=16> */
.L_x_19975:
[----:B------:R-:W-:Y:S05]  /*fa50*/  BSYNC B2 ;  /* 0x0000000000027941 */ /* 0x000fea0003800000 */
.L_x_19974:
        /* <DEDUP_REMOVED lines=43> */
.L_x_19973:
[----:B------:R-:W-:Y:S05]  /*fd10*/  BSYNC B1 ;  /* 0x0000000000017941 */ /* 0x000fea0003800000 */
.L_x_19972:
        /* <DEDUP_REMOVED lines=8> */
.L_x_19968:
        /* <DEDUP_REMOVED lines=12> */
.L_x_19977:
[----:B------:R-:W-:Y:S02]  /*fe60*/  IMAD.MOV.U32 R94, RZ, RZ, R8 ;  /* 0x000000ffff5e7224 */ /* 0x000fe400078e0008 */
.L_x_19978:
[----:B------:R-:W-:Y:S05]  /*fe70*/  BSYNC B1 ;  /* 0x0000000000017941 */ /* 0x000fea0003800000 */
.L_x_19976:
        /* <DEDUP_REMOVED lines=16> */
.L_x_19982:
[----:B------:R-:W-:Y:S05]  /*ff80*/  BSYNC B2 ;  /* 0x0000000000027941 */ /* 0x000fea0003800000 */
.L_x_19981:
        /* <DEDUP_REMOVED lines=44> */
.L_x_19980:
[----:B------:R-:W-:Y:S05]  /*10250*/  BSYNC B1 ;  /* 0x0000000000017941 */ /* 0x000fea0003800000 */
.L_x_19979:
        /* <DEDUP_REMOVED lines=11> */
.L_x_19983:
        /* <DEDUP_REMOVED lines=12> */
.L_x_19986:
[----:B------:R-:W-:Y:S02]  /*103d0*/  IMAD.MOV.U32 R94, RZ, RZ, R8 ;  /* 0x000000ffff5e7224 */ /* 0x000fe400078e0008 */
.L_x_19987:
[----:B------:R-:W-:Y:S05]  /*103e0*/  BSYNC B1 ;  /* 0x0000000000017941 */ /* 0x000fea0003800000 */
.L_x_19985:
        /* <DEDUP_REMOVED lines=16> */
.L_x_19991:
[----:B------:R-:W-:Y:S05]  /*104f0*/  BSYNC B2 ;  /* 0x0000000000027941 */ /* 0x000fea0003800000 */
.L_x_19990:
        /* <DEDUP_REMOVED lines=44> */
.L_x_19989:
[----:B------:R-:W-:Y:S05]  /*107c0*/  BSYNC B1 ;  /* 0x0000000000017941 */ /* 0x000fea0003800000 */
.L_x_19988:
        /* <DEDUP_REMOVED lines=8> */
.L_x_19984:
        /* <DEDUP_REMOVED lines=12> */
.L_x_19993:
[----:B------:R-:W-:Y:S02]  /*10910*/  MOV R94, R8 ;  /* 0x00000008005e7202 */ /* 0x000fe40000000f00 */
.L_x_19994:
[----:B------:R-:W-:Y:S05]  /*10920*/  BSYNC B1 ;  /* 0x0000000000017941 */ /* 0x000fea0003800000 */
.L_x_19992:
        /* <DEDUP_REMOVED lines=16> */
.L_x_19998:
[----:B------:R-:W-:Y:S05]  /*10a30*/  BSYNC B2 ;  /* 0x0000000000027941 */ /* 0x000fea0003800000 */
.L_x_19997:
        /* <DEDUP_REMOVED lines=44> */
.L_x_19996:
[----:B------:R-:W-:Y:S05]  /*10d00*/  BSYNC B1 ;  /* 0x0000000000017941 */ /* 0x000fea0003800000 */
.L_x_19995:
        /* <DEDUP_REMOVED lines=11> */
.L_x_19999:
        /* <DEDUP_REMOVED lines=12> */
.L_x_20002:
[----:B------:R-:W-:Y:S02]  /*10e80*/  MOV R101, R8 ;  /* 0x0000000800657202 */ /* 0x000fe40000000f00 */
.L_x_20003:
[----:B------:R-:W-:Y:S05]  /*10e90*/  BSYNC B1 ;  /* 0x0000000000017941 */ /* 0x000fea0003800000 */
.L_x_20001:
        /* <DEDUP_REMOVED lines=16> */
.L_x_20007:
[----:B------:R-:W-:Y:S05]  /*10fa0*/  BSYNC B2 ;  /* 0x0000000000027941 */ /* 0x000fea0003800000 */
.L_x_20006:
        /* <DEDUP_REMOVED lines=44> */
.L_x_20005:
[----:B------:R-:W-:Y:S05]  /*11270*/  BSYNC B1 ;  /* 0x0000000000017941 */ /* 0x000fea0003800000 */
.L_x_20004:
        /* <DEDUP_REMOVED lines=8> */
.L_x_20000:
        /* <DEDUP_REMOVED lines=46> */
.L_x_20008:
[----:B0-----:R-:W-:Y:S01]  /*115e0*/  FADD.FTZ R104, R98, R91 ;  /* 0x0000005b62687221 */ /* 0x001fe20000010000 */
[----:B------:R-:W-:Y:S05]  /*115f0*/  BRA.DIV ~URZ, `(.L_x_20009) ;  /* 0x00000b527f007947 */ /* 0x000fea000b800000 */
[----:B------:R0:W1:Y:S02]  /*11600*/  SHFL.BFLY PT, R95, R104, 0x1, 0x1f ;  /* 0x0c201f00685f7f89 */ /* 0x00006400000e0000 */
.L_x_20013:
        /* <DEDUP_REMOVED lines=68> */
.L_x_20014:
[----:B------:R-:W2:Y:S01]  /*11a50*/  S2R R98, SR_TID.X ;  /* 0x0000000000627919 */ /* 0x000ea20000002100 */
[----:B------:R-:W-:Y:S01]  /*11a60*/  FMUL.FTZ R97, R109, R109 ;  /* 0x0000006d6d617220 */ /* 0x000fe20000410000 */
[----:B------:R-:W-:Y:S01]  /*11a70*/  ISETP.NE.AND P0, PT, RZ, UR8, PT ;  /* 0x00000008ff007c0c */ /* 0x000fe2000bf05270 */
[----:B-1----:R-:W-:Y:S01]  /*11a80*/  FADD.FTZ R99, R99, R104 ;  /* 0x0000006863637221 */ /* 0x002fe20000010000 */
[----:B------:R-:W-:Y:S01]  /*11a90*/  MOV R95, 0x4 ;  /* 0x00000004005f7802 */ /* 0x000fe20000000f00 */
[----:B------:R-:W-:Y:S01]  /*11aa0*/  IMAD.MOV.U32 R96, RZ, RZ, c[0x0][0x1e0] ;  /* 0x00007800ff607624 */ /* 0x000fe200078e00ff */
[----:B------:R-:W-:Y:S01]  /*11ab0*/  FSEL R97, R97, RZ, P0 ;  /* 0x000000ff61617208 */ /* 0x000fe20000000000 */
[C---:B------:R-:W-:Y:S01]  /*11ac0*/  IMAD R103, R6.reuse, c[0x0][0x168], RZ ;  /* 0x00005a0006677a24 */ /* 0x040fe200078e02ff */
[----:B------:R-:W-:Y:S01]  /*11ad0*/  FSEL R101, R109, RZ, !P0 ;  /* 0x000000ff6d657208 */ /* 0x000fe20004000000 */
[----:B------:R-:W-:Y:S02]  /*11ae0*/  FFMA.FTZ R96, R99, R96, c[0x0][0x228] ;  /* 0x00008a0063607623 */ /* 0x000fe40000010060 */
[----:B------:R-:W-:Y:S01]  /*11af0*/  @!P1 IMAD.WIDE R106, R6, R95, c[0x0][0x1a0] ;  /* 0x00006800066a9625 */ /* 0x000fe200078e025f */
[----:B------:R-:W-:-:S03]  /*11b00*/  SHF.R.S32.HI R114, RZ, 0x1f, R103 ;  /* 0x0000001fff727819 */ /* 0x000fc60000011467 */
[----:B0-----:R-:W-:Y:S01]  /*11b10*/  FADD.FTZ R104, R96, R97 ;  /* 0x0000006160687221 */ /* 0x001fe20000010000 */
[----:B------:R-:W-:Y:S01]  /*11b20*/  LEA.HI R96, R114, R103, RZ, 0x2 ;  /* 0x0000006772607211 */ /* 0x000fe200078f10ff */
[C---:B------:R-:W-:Y:S01]  /*11b30*/  FADD.FTZ R103, -R101.reuse, R30 ;  /* 0x0000001e65677221 */ /* 0x040fe20000010100 */
[----:B------:R0:W-:Y:S01]  /*11b40*/  @!P1 STG.E [R106.64], R109 ;  /* 0x0000006d6a009986 */ /* 0x0001e2000c101906 */
[----:B------:R-:W1:Y:S01]  /*11b50*/  MUFU.RSQ R30, R104 ;  /* 0x00000068001e7308 */ /* 0x000e620000001400 */
[C---:B------:R-:W-:Y:S02]  /*11b60*/  FADD.FTZ R111, -R101.reuse, R19 ;  /* 0x00000013656f7221 */ /* 0x040fe40000010100 */
[C---:B------:R-:W-:Y:S01]  /*11b70*/  FADD.FTZ R105, -R101.reuse, R24 ;  /* 0x0000001865697221 */ /* 0x040fe20000010100 */
[----:B--2---:R-:W-:Y:S01]  /*11b80*/  LOP3.LUT R19, R98, 0x1f, RZ, 0xc0, !PT ;  /* 0x0000001f62137812 */ /* 0x004fe200078ec0ff */
[C---:B------:R-:W-:Y:S02]  /*11b90*/  FADD.FTZ R24, -R101.reuse, R27 ;  /* 0x0000001b65187221 */ /* 0x040fe40000010100 */
[C---:B------:R-:W-:Y:S01]  /*11ba0*/  FADD.FTZ R27, -R101.reuse, R20 ;  /* 0x00000014651b7221 */ /* 0x040fe20000010100 */
[----:B------:R-:W-:Y:S01]  /*11bb0*/  LEA.HI.SX32 R20, R96, R19, 0x1e ;  /* 0x0000001360147211 */ /* 0x000fe200078ff2ff */
[----:B------:R-:W-:-:S02]  /*11bc0*/  FADD.FTZ R31, -R101, R31 ;  /* 0x0000001f651f7221 */ /* 0x000fc40000010100 */
[C---:B------:R-:W-:Y:S02]  /*11bd0*/  FADD.FTZ R97, -R101.reuse, R28 ;  /* 0x0000001c65617221 */ /* 0x040fe40000010100 */
[C---:B------:R-:W-:Y:S02]  /*11be0*/  FADD.FTZ R99, -R101.reuse, R29 ;  /* 0x0000001d65637221 */ /* 0x040fe40000010100 */
[C---:B------:R-:W-:Y:S02]  /*11bf0*/  FADD.FTZ R26, -R101.reuse, R26 ;  /* 0x0000001a651a7221 */ /* 0x040fe40000010100 */
[C---:B------:R-:W-:Y:S02]  /*11c00*/  FADD.FTZ R121, -R101.reuse, R23 ;  /* 0x0000001765797221 */ /* 0x040fe40000010100 */
[C---:B0-----:R-:W-:Y:S02]  /*11c10*/  FADD.FTZ R107, -R101.reuse, R17 ;  /* 0x00000011656b7221 */ /* 0x041fe40000010100 */
[----:B------:R-:W-:-:S02]  /*11c20*/  FADD.FTZ R117, -R101, R21 ;  /* 0x0000001565757221 */ /* 0x000fc40000010100 */
[C---:B------:R-:W-:Y:S02]  /*11c30*/  FADD.FTZ R119, -R101.reuse, R22 ;  /* 0x0000001665777221 */ /* 0x040fe40000010100 */
[C---:B------:R-:W-:Y:S01]  /*11c40*/  FADD.FTZ R123, -R101.reuse, R16 ;  /* 0x00000010657b7221 */ /* 0x040fe20000010100 */
[----:B------:R-:W-:Y:S01]  /*11c50*/  LEA R16, P0, R20, c[0x0][0x208], 0x4 ;  /* 0x0000820014107a11 */ /* 0x000fe200078020ff */
[C---:B------:R-:W-:Y:S02]  /*11c60*/  FADD.FTZ R23, -R101.reuse, R13 ;  /* 0x0000000d65177221 */ /* 0x040fe40000010100 */
[C---:B------:R-:W-:Y:S02]  /*11c70*/  FADD.FTZ R17, -R101.reuse, R15 ;  /* 0x0000000f65117221 */ /* 0x040fe40000010100 */
[C---:B------:R-:W-:Y:S02]  /*11c80*/  FADD.FTZ R125, -R101.reuse, R25 ;  /* 0x00000019657d7221 */ /* 0x040fe40000010100 */
[----:B------:R-:W-:-:S02]  /*11c90*/  FADD.FTZ R21, -R101, R88 ;  /* 0x0000005865157221 */ /* 0x000fc40000010100 */
[C---:B-1----:R-:W-:Y:S02]  /*11ca0*/  FMUL.FTZ R22, R30.reuse, R31 ;  /* 0x0000001f1e167220 */ /* 0x042fe40000410000 */
[----:B------:R-:W-:Y:S02]  /*11cb0*/  FADD.FTZ R25, -R101, R14 ;  /* 0x0000000e65197221 */ /* 0x000fe40000010100 */
[C---:B------:R-:W-:Y:S02]  /*11cc0*/  FMUL.FTZ R28, R30.reuse, R97 ;  /* 0x000000611e1c7220 */ /* 0x040fe40000410000 */
[C---:B------:R-:W-:Y:S02]  /*11cd0*/  FMUL.FTZ R104, R30.reuse, R99 ;  /* 0x000000631e687220 */ /* 0x040fe40000410000 */
[C---:B------:R-:W-:Y:S02]  /*11ce0*/  FMUL.FTZ R103, R30.reuse, R103 ;  /* 0x000000671e677220 */ /* 0x040fe40000410000 */
[----:B------:R-:W-:-:S02]  /*11cf0*/  FMUL.FTZ R19, R30, R105 ;  /* 0x000000691e137220 */ /* 0x000fc40000410000 */
[C---:B------:R-:W-:Y:S02]  /*11d00*/  FMUL.FTZ R105, R30.reuse, R26 ;  /* 0x0000001a1e697220 */ /* 0x040fe40000410000 */
[C---:B------:R-:W-:Y:S02]  /*11d10*/  FMUL.FTZ R14, R30.reuse, R24 ;  /* 0x000000181e0e7220 */ /* 0x040fe40000410000 */
[C---:B------:R-:W-:Y:S02]  /*11d20*/  FADD.FTZ R115, -R101.reuse, R12 ;  /* 0x0000000c65737221 */ /* 0x040fe40000010100 */
[----:B------:R-:W-:Y:S02]  /*11d30*/  FADD.FTZ R15, -R101, R89 ;  /* 0x00000059650f7221 */ /* 0x000fe40000010100 */
[C---:B------:R-:W-:Y:S02]  /*11d40*/  FMUL.FTZ R24, R30.reuse, R23 ;  /* 0x000000171e187220 */ /* 0x040fe40000410000 */
[----:B------:R-:W-:Y:S01]  /*11d50*/  FMUL.FTZ R26, R30, R17 ;  /* 0x000000111e1a7220 */ /* 0x000fe20000410000 */
[----:B------:R-:W-:Y:S01]  /*11d60*/  LEA.HI.X R17, R20, c[0x0][0x20c], RZ, 0x4, P0 ;  /* 0x0000830014117a11 */ /* 0x000fe200000f24ff */
[----:B------:R-:W-:-:S04]  /*11d70*/  @!P1 IMAD.WIDE R12, R6, R95, c[0x0][0x1a8] ;  /* 0x00006a00060c9625 */ /* 0x000fc800078e025f */
[----:B------:R-:W-:Y:S01]  /*11d80*/  FMUL.FTZ R89, R30, R21 ;  /* 0x000000151e597220 */ /* 0x000fe20000410000 */
[----:B------:R-:W-:Y:S01]  /*11d90*/  @!P1 STG.E [R12.64], R30 ;  /* 0x0000001e0c009986 */ /* 0x000fe2000c101906 */
[----:B------:R-:W-:Y:S02]  /*11da0*/  FFMA.FTZ R23, R63, R22, R87 ;  /* 0x000000163f177223 */ /* 0x000fe40000010057 */
[----:B------:R-:W-:Y:S02]  /*11db0*/  FFMA.FTZ R22, R62, R103, R86 ;  /* 0x000000673e167223 */ /* 0x000fe40000010056 */
[----:B------:R-:W-:Y:S02]  /*11dc0*/  FFMA.FTZ R21, R61, R104, R85 ;  /* 0x000000683d157223 */ /* 0x000fe40000010055 */
[----:B------:R-:W-:Y:S02]  /*11dd0*/  FFMA.FTZ R20, R60, R28, R84 ;  /* 0x0000001c3c147223 */ /* 0x000fe40000010054 */
[----:B------:R-:W-:-:S02]  /*11de0*/  FMUL.FTZ R97, R30, R27 ;  /* 0x0000001b1e617220 */ /* 0x000fc40000410000 */
[C---:B------:R-:W-:Y:S01]  /*11df0*/  FADD.FTZ R109, -R101.reuse, R18 ;  /* 0x00000012656d7221 */ /* 0x040fe20000010100 */
[----:B------:R0:W-:Y:S01]  /*11e00*/  STG.E.128 [R16.64], R20 ;  /* 0x0000001410007986 */ /* 0x0001e2000c101d06 */
[C---:B------:R-:W-:Y:S02]  /*11e10*/  FADD.FTZ R29, -R101.reuse, R90 ;  /* 0x0000005a651d7221 */ /* 0x040fe40000010100 */
[C---:B------:R-:W-:Y:S02]  /*11e20*/  FMUL.FTZ R27, R30.reuse, R123 ;  /* 0x0000007b1e1b7220 */ /* 0x040fe40000410000 */
[----:B------:R-:W-:Y:S02]  /*11e30*/  FADD.FTZ R101, -R101, R91 ;  /* 0x0000005b65657221 */ /* 0x000fe40000010100 */
[----:B------:R-:W-:Y:S02]  /*11e40*/  FMUL.FTZ R25, R30, R25 ;  /* 0x000000191e197220 */ /* 0x000fe40000410000 */
[----:B------:R-:W-:-:S02]  /*11e50*/  IMAD.MOV.U32 R113, RZ, RZ, 0x10 ;  /* 0x00000010ff717424 */ /* 0x000fc400078e00ff */
        /* <DEDUP_REMOVED lines=10> */
[----:B0-----:R-:W-:Y:S02]  /*11f00*/  FFMA.FTZ R20, R48, R27, R72 ;  /* 0x0000001b30147223 */ /* 0x001fe40000010048 */
[----:B------:R-:W-:-:S02]  /*11f10*/  FMUL.FTZ R30, R30, R101 ;  /* 0x000000651e1e7220 */ /* 0x000fc40000410000 */
[----:B------:R-:W-:Y:S02]  /*11f20*/  FFMA.FTZ R27, R47, R26, R71 ;  /* 0x0000001a2f1b7223 */ /* 0x000fe40000010047 */
[----:B------:R-:W-:Y:S02]  /*11f30*/  FFMA.FTZ R26, R46, R25, R70 ;  /* 0x000000192e1a7223 */ /* 0x000fe40000010046 */
[----:B------:R-:W-:Y:S02]  /*11f40*/  FFMA.FTZ R15, R59, R14, R83 ;  /* 0x0000000e3b0f7223 */ /* 0x000fe40000010053 */
[----:B------:R-:W-:Y:S02]  /*11f50*/  FFMA.FTZ R12, R56, R19, R80 ;  /* 0x00000013380c7223 */ /* 0x000fe40000010050 */
[----:B------:R-:W-:Y:S02]  /*11f60*/  FFMA.FTZ R25, R45, R24, R69 ;  /* 0x000000182d197223 */ /* 0x000fe40000010045 */
[----:B------:R-:W-:-:S04]  /*11f70*/  IMAD.WIDE.U32 R100, R100, R113, c[0x0][0x208] ;  /* 0x0000820064647625 */ /* 0x000fc800078e0071 */
[----:B------:R-:W-:Y:S02]  /*11f80*/  FFMA.FTZ R14, R58, R105, R82 ;  /* 0x000000693a0e7223 */ /* 0x000fe40000010052 */
[----:B------:R-:W-:Y:S02]  /*11f90*/  FFMA.FTZ R13, R57, R98, R81 ;  /* 0x00000062390d7223 */ /* 0x000fe40000010051 */
[----:B------:R-:W-:Y:S02]  /*11fa0*/  FFMA.FTZ R19, R55, R18, R79 ;  /* 0x0000001237137223 */ /* 0x000fe4000001004f */
[----:B------:R-:W-:Y:S01]  /*11fb0*/  FFMA.FTZ R24, R44, R31, R68 ;  /* 0x0000001f2c187223 */ /* 0x000fe20000010044 */
[----:B------:R0:W-:Y:S01]  /*11fc0*/  STG.E.128 [R100.64], R12 ;  /* 0x0000000c64007986 */ /* 0x0001e2000c101d06 */
[----:B------:R-:W-:-:S04]  /*11fd0*/  IMAD.WIDE.U32 R102, R102, R113, c[0x0][0x208] ;  /* 0x0000820066667625 */ /* 0x000fc800078e0071 */
[----:B------:R-:W-:Y:S02]  /*11fe0*/  FFMA.FTZ R18, R54, R99, R78 ;  /* 0x0000006336127223 */ /* 0x000fe4000001004e */
[----:B------:R-:W-:Y:S02]  /*11ff0*/  FFMA.FTZ R17, R53, R96, R77 ;  /* 0x0000006035117223 */ /* 0x000fe4000001004d */
[----:B------:R-:W-:Y:S02]  /*12000*/  FFMA.FTZ R16, R52, R97, R76 ;  /* 0x0000006134107223 */ /* 0x000fe4000001004c */
[----:B------:R-:W-:Y:S02]  /*12010*/  FFMA.FTZ R31, R43, R30, R67 ;  /* 0x0000001e2b1f7223 */ /* 0x000fe40000010043 */
[----:B------:R-:W-:Y:S01]  /*12020*/  IMAD.WIDE.U32 R108, R108, R113, c[0x0][0x208] ;  /* 0x000082006c6c7625 */ /* 0x000fe200078e0071 */
[----:B------:R0:W-:Y:S03]  /*12030*/  STG.E.128 [R102.64], R16 ;  /* 0x0000001066007986 */ /* 0x0001e6000c101d06 */
[----:B------:R-:W-:-:S02]  /*12040*/  FFMA.FTZ R23, R51, R90, R75 ;  /* 0x0000005a33177223 */ /* 0x000fc4000001004b */
[----:B------:R-:W-:Y:S02]  /*12050*/  FFMA.FTZ R22, R50, R91, R74 ;  /* 0x0000005b32167223 */ /* 0x000fe4000001004a */
[----:B------:R-:W-:Y:S02]  /*12060*/  FFMA.FTZ R21, R49, R88, R73 ;  /* 0x0000005831157223 */ /* 0x000fe40000010049 */
[----:B------:R-:W-:Y:S02]  /*12070*/  FFMA.FTZ R30, R42, R29, R66 ;  /* 0x0000001d2a1e7223 */ /* 0x000fe40000010042 */
[-C--:B------:R-:W-:Y:S01]  /*12080*/  IMAD.WIDE.U32 R110, R110, R113.reuse, c[0x0][0x208] ;  /* 0x000082006e6e7625 */ /* 0x080fe200078e0071 */
[----:B------:R0:W-:Y:S03]  /*12090*/  STG.E.128 [R108.64], R20 ;  /* 0x000000146c007986 */ /* 0x0001e6000c101d06 */
[----:B------:R-:W-:Y:S01]  /*120a0*/  FFMA.FTZ R29, R41, R28, R65 ;  /* 0x0000001c291d7223 */ /* 0x000fe20000010041 */
[----:B------:R0:W-:Y:S01]  /*120b0*/  STG.E.128 [R110.64], R24 ;  /* 0x000000186e007986 */ /* 0x0001e2000c101d06 */
[----:B------:R-:W-:-:S04]  /*120c0*/  IMAD.WIDE.U32 R112, R112, R113, c[0x0][0x208] ;  /* 0x0000820070707625 */ /* 0x000fc800078e0071 */
[----:B------:R-:W-:Y:S02]  /*120d0*/  FFMA.FTZ R28, R40, R89, R64 ;  /* 0x00000059281c7223 */ /* 0x000fe40000010040 */
[----:B------:R-:W-:-:S03]  /*120e0*/  IMAD R6, R95, c[0x0][0x160], R6 ;  /* 0x000058005f067a24 */ /* 0x000fc600078e0206 */
[----:B------:R0:W-:Y:S02]  /*120f0*/  STG.E.128 [R112.64], R28 ;  /* 0x0000001c70007986 */ /* 0x0001e4000c101d06 */
[----:B------:R-:W-:-:S13]  /*12100*/  ISETP.GE.AND P0, PT, R6, c[0x0][0x164], PT ;  /* 0x0000590006007a0c */ /* 0x000fda0003f06270 */
[----:B0-----:R-:W-:Y:S01]  /*12110*/  @P0 CALL.REL.NOINC `(.L_x_20011) ;  /* 0x0000001000000944 */ /* 0x001fe20003c00000 */
[----:B------:R-:W-:Y:S05]  /*12120*/  BRA `(.L_x_20012) ;  /* 0xfffee6c000007947 */ /* 0x000fea000383ffff */
.L_x_20011:
[----:B------:R-:W-:Y:S05]  /*12130*/  BSYNC B0 ;  /* 0x0000000000007941 */ /* 0x000fea0003800000 */
.L_x_19618:
[----:B------:R-:W-:Y:S05]  /*12140*/  EXIT ;  /* 0x000000000000794d */ /* 0x000fea0003800000 */
.L_x_20009:
[----:B------:R-:W-:Y:S01]  /*12150*/  HFMA2.MMA R95, -RZ, RZ, 0, 5.9604644775390625e-08 ;  /* 0x00000001ff5f7435 */ /* 0x000fe200000001ff */
[----:B------:R-:W-:Y:S01]  /*12160*/  IMAD.MOV.U32 R98, RZ, RZ, 0x1f ;  /* 0x0000001fff627424 */ /* 0x000fe200078e00ff */
[----:B------:R-:W-:Y:S01]  /*12170*/  MOV R96, 0x121a0 ;  /* 0x000121a000607802 */ /* 0x000fe20000000f00 */
[----:B------:R-:W-:-:S03]  /*12180*/  IMAD.MOV.U32 R99, RZ, RZ, -0x1 ;  /* 0xffffffffff637424 */ /* 0x000fc600078e00ff */
[----:B------:R-:W-:Y:S05]  /*12190*/  CALL.REL.NOINC `($__internal_79_$__cuda_sm70_shflsync_bfly_p) ;  /* 0x0000069000007944 */ /* 0x000fea0003c00000 */
[----:B01----:R-:W-:Y:S05]  /*121a0*/  BRA `(.L_x_20013) ;  /* 0xfffff46000007947 */ /* 0x003fea000383ffff */
.L_x_20010:
[----:B------:R-:W-:Y:S01]  /*121b0*/  MOV R95, 0x2 ;  /* 0x00000002005f7802 */ /* 0x000fe20000000f00 */
[----:B------:R-:W-:Y:S01]  /*121c0*/  IMAD.MOV.U32 R98, RZ, RZ, 0x1f ;  /* 0x0000001fff627424 */ /* 0x000fe200078e00ff */
[----:B------:R-:W-:Y:S01]  /*121d0*/  MOV R96, 0x12200 ;  /* 0x0001220000607802 */ /* 0x000fe20000000f00 */
[----:B------:R-:W-:Y:S02]  /*121e0*/  IMAD.MOV.U32 R99, RZ, RZ, -0x1 ;  /* 0xffffffffff637424 */ /* 0x000fe400078e00ff */
[----:B------:R-:W-:Y:S05]  /*121f0*/  CALL.REL.NOINC `($__internal_79_$__cuda_sm70_shflsync_bfly_p) ;  /* 0x0000063000007944 */ /* 0x000fea0003c00000 */
[----:B01----:R-:W-:Y:S01]  /*12200*/  FADD.FTZ R104, R104, R95 ;  /* 0x0000005f68687221 */ /* 0x003fe20000010000 */
[----:B------:R-:W-:Y:S01]  /*12210*/  HFMA2.MMA R95, -RZ, RZ, 0, 2.384185791015625e-07 ;  /* 0x00000004ff5f7435 */ /* 0x000fe200000001ff */
[----:B------:R-:W-:Y:S01]  /*12220*/  IMAD.MOV.U32 R98, RZ, RZ, 0x1f ;  /* 0x0000001fff627424 */ /* 0x000fe200078e00ff */
[----:B------:R-:W-:Y:S01]  /*12230*/  MOV R96, 0x12260 ;  /* 0x0001226000607802 */ /* 0x000fe20000000f00 */
[----:B------:R-:W-:-:S03]  /*12240*/  IMAD.MOV.U32 R99, RZ, RZ, -0x1 ;  /* 0xffffffffff637424 */ /* 0x000fc600078e00ff */
[----:B------:R-:W-:Y:S05]  /*12250*/  CALL.REL.NOINC `($__internal_79_$__cuda_sm70_shflsync_bfly_p) ;  /* 0x000005d000007944 */ /* 0x000fea0003c00000 */
[----:B01----:R-:W-:Y:S01]  /*12260*/  FADD.FTZ R104, R104, R95 ;  /* 0x0000005f68687221 */ /* 0x003fe20000010000 */
[----:B------:R-:W-:Y:S01]  /*12270*/  MOV R95, 0x8 ;  /* 0x00000008005f7802 */ /* 0x000fe20000000f00 */
[----:B------:R-:W-:Y:S01]  /*12280*/  IMAD.MOV.U32 R98, RZ, RZ, 0x1f ;  /* 0x0000001fff627424 */ /* 0x000fe200078e00ff */
[----:B------:R-:W-:Y:S01]  /*12290*/  MOV R96, 0x122c0 ;  /* 0x000122c000607802 */ /* 0x000fe20000000f00 */
[----:B------:R-:W-:-:S02]  /*122a0*/  IMAD.MOV.U32 R99, RZ, RZ, -0x1 ;  /* 0xffffffffff637424 */ /* 0x000fc400078e00ff */
[----:B------:R-:W-:Y:S05]  /*122b0*/  CALL.REL.NOINC `($__internal_79_$__cuda_sm70_shflsync_bfly_p) ;  /* 0x0000057000007944 */ /* 0x000fea0003c00000 */
[----:B01----:R-:W-:Y:S01]  /*122c0*/  FADD.FTZ R104, R104, R95 ;  /* 0x0000005f68687221 */ /* 0x003fe20000010000 */
[----:B------:R-:W-:Y:S01]  /*122d0*/  HFMA2.MMA R95, -RZ, RZ, 0, 9.5367431640625e-07 ;  /* 0x00000010ff5f7435 */ /* 0x000fe200000001ff */
[----:B------:R-:W-:Y:S01]  /*122e0*/  IMAD.MOV.U32 R98, RZ, RZ, 0x1f ;  /* 0x0000001fff627424 */ /* 0x000fe200078e00ff */
[----:B------:R-:W-:Y:S01]  /*122f0*/  MOV R96, 0x12320 ;  /* 0x0001232000607802 */ /* 0x000fe20000000f00 */
[----:B------:R-:W-:-:S03]  /*12300*/  IMAD.MOV.U32 R99, RZ, RZ, -0x1 ;  /* 0xffffffffff637424 */ /* 0x000fc600078e00ff */
[----:B------:R-:W-:Y:S05]  /*12310*/  CALL.REL.NOINC `($__internal_79_$__cuda_sm70_shflsync_bfly_p) ;  /* 0x0000051000007944 */ /* 0x000fea0003c00000 */
        /* <DEDUP_REMOVED lines=54> */
[----:B------:R-:W-:Y:S05]  /*12680*/  CALL.REL.NOINC `($__internal_79_$__cuda_sm70_shflsync_bfly_p) ;  /* 0x000001a000007944 */ /* 0x000fea0003c00000 */
[----:B01----:R-:W-:Y:S01]  /*12690*/  FADD.FTZ R104, R104, R95 ;  /* 0x0000005f68687221 */ /* 0x003fe20000010000 */
[----:B------:R-:W-:Y:S01]  /*126a0*/  HFMA2.MMA R95, -RZ, RZ, 0, 1.1920928955078125e-07 ;  /* 0x00000002ff5f7435 */ /* 0x000fe200000001ff */
        /* <DEDUP_REMOVED lines=11> */
[----:B------:R-:W-:Y:S01]  /*12760*/  HFMA2.MMA R95, -RZ, RZ, 0, 4.76837158203125e-07 ;  /* 0x00000008ff5f7435 */ /* 0x000fe200000001ff */
        /* <DEDUP_REMOVED lines=10> */
[----:B01----:R-:W-:Y:S01]  /*12810*/  MOV R99, R95 ;  /* 0x0000005f00637202 */ /* 0x003fe20000000f00 */
[----:B------:R-:W-:Y:S05]  /*12820*/  BRA `(.L_x_20014) ;  /* 0xfffff22000007947 */ /* 0x000fea000383ffff */
        .weak           $__internal_79_$__cuda_sm70_shflsync_bfly_p
        .type           $__internal_79_$__cuda_sm70_shflsync_bfly_p,@function
        .size           $__internal_79_$__cuda_sm70_shflsync_bfly_p,(.L_x_20095 - $__internal_79_$__cuda_sm70_shflsync_bfly_p)
$__internal_79_$__cuda_sm70_shflsync_bfly_p:
[----:B------:R-:W-:Y:S01]  /*12830*/  IMAD.MOV.U32 R97, RZ, RZ, 0x0 ;  /* 0x00000000ff617424 */ /* 0x000fe200078e00ff */
[----:B------:R-:W-:Y:S04]  /*12840*/  WARPSYNC R99 ;  /* 0x0000006300007348 */ /* 0x000fe80003800000 */
[----:B------:R0:W1:Y:S01]  /*12850*/  SHFL.BFLY PT, R95, R104, R95, R98 ;  /* 0x0c00005f685f7389 */ /* 0x00006200000e0062 */
[----:B------:R-:W-:Y:S05]  /*12860*/  RET.REL.NODEC R96 `(_ZN10layer_norm31ln_parallel_residual_fwd_kernelINS_13Kernel_traitsIfffffjLj768ELj1ELj4ELj1ELj16ENS_18Kernel_traits_baseILj768EfffffjLj128EEEEELb1ELb1ELb1EEEvNS_9FwdParamsE) ;  /* 0xfffed79060007950 */ /* 0x000fea0003c3ffff */
.L_x_20015:
        /* <DEDUP_REMOVED lines=9> */
.L_x_20095:


//--------------------- .nv.global.init           --------------------------
	.section	.nv.global.init,"aw",@progbits
	.align	4
.nv.global.init:
	.type		mrg32k3aM1SubSeq,@object
	.size		mrg32k3aM1SubSeq,(mrg32k3aM2SubSeq - mrg32k3aM1SubSeq)
mrg32k3aM1SubSeq:
        /*0000*/ 	.byte	0x0b, 0xcc, 0xee, 0x04, 0x73, 0x29, 0x8b, 0x6f, 0xf6, 0x53, 0x03, 0xf6, 0x23, 0xf6, 0xea, 0xda
        /* <DEDUP_REMOVED lines=125> */
	.type		mrg32k3aM2SubSeq,@object
	.size		mrg32k3aM2SubSeq,(mrg32k3aM1 - mrg32k3aM2SubSeq)
mrg32k3aM2SubSeq:
        /* <DEDUP_REMOVED lines=126> */
	.type		mrg32k3aM1,@object
	.size		mrg32k3aM1,(mrg32k3aM1Seq - mrg32k3aM1)
mrg32k3aM1:
        /* <DEDUP_REMOVED lines=144> */
	.type		mrg32k3aM1Seq,@object
	.size		mrg32k3aM1Seq,(mrg32k3aM2 - mrg32k3aM1Seq)
mrg32k3aM1Seq:
        /* <DEDUP_REMOVED lines=144> */
	.type		mrg32k3aM2,@object
	.size		mrg32k3aM2,(mrg32k3aM2Seq - mrg32k3aM2)
mrg32k3aM2:
        /* <DEDUP_REMOVED lines=144> */
	.type		mrg32k3aM2Seq,@object
	.size		mrg32k3aM2Seq,(precalc_xorwow_matrix - mrg32k3aM2Seq)
mrg32k3aM2Seq:
        /* <DEDUP_REMOVED lines=144> */
	.type		precalc_xorwow_matrix,@object
	.size		precalc_xorwow_matrix,(precalc_xorwow_offset_matrix - precalc_xorwow_matrix)
precalc_xorwow_matrix:
        /* <DEDUP_REMOVED lines=6400> */
	.type		precalc_xorwow_offset_matrix,@object
	.size		precalc_xorwow_offset_matrix,(.L_1 - precalc_xorwow_offset_matrix)
precalc_xorwow_offset_matrix:
        /* <DEDUP_REMOVED lines=6400> */
.L_1:
